//
// Generated by NVIDIA NVVM Compiler
//
// Compiler Build ID: CL-36424714
// Cuda compilation tools, release 13.0, V13.0.88
// Based on NVVM 20.0.0
//

.version 9.0
.target sm_100
.address_size 64

	// .globl	_Z13spmm32_full_1PKjPKfPfPKiS5_ii
.extern .func  (.param .b32 func_retval0) vprintf
(
	.param .b64 vprintf_param_0,
	.param .b64 vprintf_param_1
)
;
// _ZZ13spmm32_full_1PKjPKfPfPKiS5_iiE8shared_B has been demoted
// _ZZ13spmm32_full_4PKjPKfPfPKiS5_iiE8shared_B has been demoted
// _ZZ11spmm4_bin_1PKhPKjPjPKiS5_iE8B_shared has been demoted
// _ZZ11spmm4_bin_2PKhPKjPjPKiS5_iE8B_shared has been demoted
// _ZZ18spmm4_bin_op_1_001PKhPKjPjPKiS5_iE8A_shared has been demoted
// _ZZ18spmm4_bin_op_1_001PKhPKjPjPKiS5_iE8B_shared has been demoted
// _ZZ18spmm4_bin_op_1_001PKhPKjPjPKiS5_iE5Ctemp has been demoted
// _ZZ18spmm4_bin_op_1_002PKhPKjPjPKiS5_iE8A_shared has been demoted
// _ZZ18spmm4_bin_op_1_002PKhPKjPjPKiS5_iE8B_shared has been demoted
// _ZZ18spmm4_bin_op_1_002PKhPKjPjPKiS5_iE5Ctemp has been demoted
// _ZZ18spmm4_bin_op_1_003PKhPKjPjPKiS5_iE8A_shared has been demoted
// _ZZ18spmm4_bin_op_1_003PKhPKjPjPKiS5_iE1a has been demoted
// _ZZ18spmm4_bin_op_1_003PKhPKjPjPKiS5_iE8B_shared has been demoted
// _ZZ18spmm4_bin_op_1_003PKhPKjPjPKiS5_iE5Ctemp has been demoted
// _ZZ18spmm4_bin_op_1_004PKhPKjPjPKiS5_iE8A_shared has been demoted
// _ZZ18spmm4_bin_op_1_004PKhPKjPjPKiS5_iE1a has been demoted
// _ZZ18spmm4_bin_op_1_004PKhPKjPjPKiS5_iE8B_shared has been demoted
// _ZZ18spmm4_bin_op_1_004PKhPKjPjPKiS5_iE1b has been demoted
// _ZZ18spmm4_bin_op_1_004PKhPKjPjPKiS5_iE5Ctemp has been demoted
// _ZZ14spmm4_bin_op_1PKhPKjPjPKiS5_iE8A_shared has been demoted
// _ZZ14spmm4_bin_op_1PKhPKjPjPKiS5_iE1a has been demoted
// _ZZ14spmm4_bin_op_1PKhPKjPjPKiS5_iE8B_shared has been demoted
// _ZZ14spmm4_bin_op_1PKhPKjPjPKiS5_iE1b has been demoted
// _ZZ14spmm4_bin_op_1PKhPKjPjPKiS5_iE5Ctemp has been demoted
// _ZZ14spmm4_bin_op_2PKhPKjPjPKiS5_iE8A_shared has been demoted
// _ZZ14spmm4_bin_op_2PKhPKjPjPKiS5_iE1a has been demoted
// _ZZ14spmm4_bin_op_2PKhPKjPjPKiS5_iE9B_shared1 has been demoted
// _ZZ14spmm4_bin_op_2PKhPKjPjPKiS5_iE9B_shared2 has been demoted
// _ZZ14spmm4_bin_op_2PKhPKjPjPKiS5_iE2b1 has been demoted
// _ZZ14spmm4_bin_op_2PKhPKjPjPKiS5_iE2b2 has been demoted
// _ZZ14spmm4_bin_op_2PKhPKjPjPKiS5_iE6Ctemp1 has been demoted
// _ZZ14spmm4_bin_op_2PKhPKjPjPKiS5_iE6Ctemp2 has been demoted
// _ZZ17spmm4_bin_op_4_32PKhPKjPjPKiS5_iE8A_shared has been demoted
// _ZZ17spmm4_bin_op_4_32PKhPKjPjPKiS5_iE1a has been demoted
// _ZZ17spmm4_bin_op_4_32PKhPKjPjPKiS5_iE9B_shared1 has been demoted
// _ZZ17spmm4_bin_op_4_32PKhPKjPjPKiS5_iE9B_shared2 has been demoted
// _ZZ17spmm4_bin_op_4_32PKhPKjPjPKiS5_iE9B_shared3 has been demoted
// _ZZ17spmm4_bin_op_4_32PKhPKjPjPKiS5_iE9B_shared4 has been demoted
// _ZZ17spmm4_bin_op_4_32PKhPKjPjPKiS5_iE2b1 has been demoted
// _ZZ17spmm4_bin_op_4_32PKhPKjPjPKiS5_iE2b2 has been demoted
// _ZZ17spmm4_bin_op_4_32PKhPKjPjPKiS5_iE2b3 has been demoted
// _ZZ17spmm4_bin_op_4_32PKhPKjPjPKiS5_iE2b4 has been demoted
// _ZZ17spmm4_bin_op_4_32PKhPKjPjPKiS5_iE6Ctemp1 has been demoted
// _ZZ17spmm4_bin_op_4_32PKhPKjPjPKiS5_iE6Ctemp2 has been demoted
// _ZZ17spmm4_bin_op_4_32PKhPKjPjPKiS5_iE6Ctemp3 has been demoted
// _ZZ17spmm4_bin_op_4_32PKhPKjPjPKiS5_iE6Ctemp4 has been demoted
// _ZZ17spmm4_bin_op_8_32PKhPKjPjPKiS5_iE8A_shared has been demoted
// _ZZ17spmm4_bin_op_8_32PKhPKjPjPKiS5_iE1a has been demoted
// _ZZ17spmm4_bin_op_8_32PKhPKjPjPKiS5_iE9B_shared1 has been demoted
// _ZZ17spmm4_bin_op_8_32PKhPKjPjPKiS5_iE9B_shared2 has been demoted
// _ZZ17spmm4_bin_op_8_32PKhPKjPjPKiS5_iE9B_shared3 has been demoted
// _ZZ17spmm4_bin_op_8_32PKhPKjPjPKiS5_iE9B_shared4 has been demoted
// _ZZ17spmm4_bin_op_8_32PKhPKjPjPKiS5_iE9B_shared5 has been demoted
// _ZZ17spmm4_bin_op_8_32PKhPKjPjPKiS5_iE9B_shared6 has been demoted
// _ZZ17spmm4_bin_op_8_32PKhPKjPjPKiS5_iE9B_shared7 has been demoted
// _ZZ17spmm4_bin_op_8_32PKhPKjPjPKiS5_iE9B_shared8 has been demoted
// _ZZ17spmm4_bin_op_8_32PKhPKjPjPKiS5_iE2b1 has been demoted
// _ZZ17spmm4_bin_op_8_32PKhPKjPjPKiS5_iE2b2 has been demoted
// _ZZ17spmm4_bin_op_8_32PKhPKjPjPKiS5_iE2b3 has been demoted
// _ZZ17spmm4_bin_op_8_32PKhPKjPjPKiS5_iE2b4 has been demoted
// _ZZ17spmm4_bin_op_8_32PKhPKjPjPKiS5_iE2b5 has been demoted
// _ZZ17spmm4_bin_op_8_32PKhPKjPjPKiS5_iE2b6 has been demoted
// _ZZ17spmm4_bin_op_8_32PKhPKjPjPKiS5_iE2b7 has been demoted
// _ZZ17spmm4_bin_op_8_32PKhPKjPjPKiS5_iE2b8 has been demoted
// _ZZ17spmm4_bin_op_8_32PKhPKjPjPKiS5_iE6Ctemp1 has been demoted
// _ZZ17spmm4_bin_op_8_32PKhPKjPjPKiS5_iE6Ctemp2 has been demoted
// _ZZ17spmm4_bin_op_8_32PKhPKjPjPKiS5_iE6Ctemp3 has been demoted
// _ZZ17spmm4_bin_op_8_32PKhPKjPjPKiS5_iE6Ctemp4 has been demoted
// _ZZ17spmm4_bin_op_8_32PKhPKjPjPKiS5_iE6Ctemp5 has been demoted
// _ZZ17spmm4_bin_op_8_32PKhPKjPjPKiS5_iE6Ctemp6 has been demoted
// _ZZ17spmm4_bin_op_8_32PKhPKjPjPKiS5_iE6Ctemp7 has been demoted
// _ZZ17spmm4_bin_op_8_32PKhPKjPjPKiS5_iE6Ctemp8 has been demoted
// _ZZ17spmm4_bin_op_4_64PKhPKjPjPKiS5_iE8A_shared has been demoted
// _ZZ17spmm4_bin_op_4_64PKhPKjPjPKiS5_iE1a has been demoted
// _ZZ17spmm4_bin_op_4_64PKhPKjPjPKiS5_iE8B_shared has been demoted
// _ZZ17spmm4_bin_op_4_64PKhPKjPjPKiS5_iE1b has been demoted
// _ZZ17spmm4_bin_op_4_64PKhPKjPjPKiS5_iE5Ctemp has been demoted
// _ZZ17spmm4_bin_op_8_64PKhPKjPjPKiS5_iE8A_shared has been demoted
// _ZZ17spmm4_bin_op_8_64PKhPKjPjPKiS5_iE1a has been demoted
// _ZZ17spmm4_bin_op_8_64PKhPKjPjPKiS5_iE8B_shared has been demoted
// _ZZ17spmm4_bin_op_8_64PKhPKjPjPKiS5_iE1b has been demoted
// _ZZ17spmm4_bin_op_8_64PKhPKjPjPKiS5_iE5Ctemp has been demoted
// _ZZ23spmm4_bin_op_2_colmajorPKhPKjPjPKiS5_iiE8A_shared has been demoted
// _ZZ23spmm4_bin_op_2_colmajorPKhPKjPjPKiS5_iiE1a has been demoted
// _ZZ23spmm4_bin_op_2_colmajorPKhPKjPjPKiS5_iiE9B_shared1 has been demoted
// _ZZ23spmm4_bin_op_2_colmajorPKhPKjPjPKiS5_iiE9B_shared2 has been demoted
// _ZZ23spmm4_bin_op_2_colmajorPKhPKjPjPKiS5_iiE2b1 has been demoted
// _ZZ23spmm4_bin_op_2_colmajorPKhPKjPjPKiS5_iiE2b2 has been demoted
// _ZZ23spmm4_bin_op_2_colmajorPKhPKjPjPKiS5_iiE6Ctemp1 has been demoted
// _ZZ23spmm4_bin_op_2_colmajorPKhPKjPjPKiS5_iiE6Ctemp2 has been demoted
// _ZZ19spmm4_bin_op_1_1024PKhPKjPjPKiS5_iE1b has been demoted
// _ZZ19spmm4_bin_op_2_1024PKhPKjPjPKiS5_iiE2b1 has been demoted
// _ZZ19spmm4_bin_op_2_1024PKhPKjPjPKiS5_iiE2b2 has been demoted
// _ZZ19spmm4_bin_op_4_1024PKhPKjPjPKiS5_iiE2b1 has been demoted
// _ZZ19spmm4_bin_op_4_1024PKhPKjPjPKiS5_iiE2b2 has been demoted
// _ZZ19spmm4_bin_op_4_1024PKhPKjPjPKiS5_iiE2b3 has been demoted
// _ZZ19spmm4_bin_op_4_1024PKhPKjPjPKiS5_iiE2b4 has been demoted
// _ZZ22spmm4_bin_op_4_1024_64PKhPKjPjPKiS5_iiE2b1 has been demoted
// _ZZ22spmm4_bin_op_4_1024_64PKhPKjPjPKiS5_iiE2b2 has been demoted
// _ZZ19spmm4_bin_op_8_1024PKhPKjPjPKiS5_iiE2b1 has been demoted
// _ZZ19spmm4_bin_op_8_1024PKhPKjPjPKiS5_iiE2b2 has been demoted
// _ZZ19spmm4_bin_op_8_1024PKhPKjPjPKiS5_iiE2b3 has been demoted
// _ZZ19spmm4_bin_op_8_1024PKhPKjPjPKiS5_iiE2b4 has been demoted
// _ZZ23spmm4_bin_op_8_1024_128PKhPKjPjPKiS5_iiE2b1 has been demoted
// _ZZ23spmm4_bin_op_8_1024_128PKhPKjPjPKiS5_iiE2b2 has been demoted
// _ZZ20spmm4_bin_op_16_1024PKhPKjPjPKiS5_iiE2b1 has been demoted
// _ZZ20spmm4_bin_op_16_1024PKhPKjPjPKiS5_iiE2b2 has been demoted
// _ZZ15spmm4_bin_op_24PKhPKjPjPKiS5_iiE2b1 has been demoted
// _ZZ15spmm4_bin_op_24PKhPKjPjPKiS5_iiE2b2 has been demoted
// _ZZ15spmm4_bin_op_24PKhPKjPjPKiS5_iiE2b3 has been demoted
// _ZZ32spmm4_full_full_1_1024_lessthan8PKhPKfPfPKiS5_iiE8B_shared has been demoted
// _ZZ21spmm4_bin_full_1_1024PKhPKjPfPKiS5_iiE1b has been demoted
// _ZZ21spmm4_bin_full_2_1024PKhPKjPfPKiS5_iiiE2b1 has been demoted
// _ZZ21spmm4_bin_full_2_1024PKhPKjPfPKiS5_iiiE2b2 has been demoted
.global .align 1 .b8 $str[2] = {49};
.global .align 1 .b8 $str$1[2] = {48};
.global .align 1 .b8 $str$2[2] = {10};

.visible .entry _Z13spmm32_full_1PKjPKfPfPKiS5_ii(
	.param .u64 .ptr .align 1 _Z13spmm32_full_1PKjPKfPfPKiS5_ii_param_0,
	.param .u64 .ptr .align 1 _Z13spmm32_full_1PKjPKfPfPKiS5_ii_param_1,
	.param .u64 .ptr .align 1 _Z13spmm32_full_1PKjPKfPfPKiS5_ii_param_2,
	.param .u64 .ptr .align 1 _Z13spmm32_full_1PKjPKfPfPKiS5_ii_param_3,
	.param .u64 .ptr .align 1 _Z13spmm32_full_1PKjPKfPfPKiS5_ii_param_4,
	.param .u32 _Z13spmm32_full_1PKjPKfPfPKiS5_ii_param_5,
	.param .u32 _Z13spmm32_full_1PKjPKfPfPKiS5_ii_param_6
)
{
	.local .align 4 .b8 	__local_depot0[28];
	.reg .b64 	%SP;
	.reg .b64 	%SPL;
	.reg .pred 	%p<58>;
	.reg .b32 	%r<357>;
	.reg .b32 	%f<215>;
	.reg .b64 	%rd<219>;
	// demoted variable
	.shared .align 4 .b8 _ZZ13spmm32_full_1PKjPKfPfPKiS5_iiE8shared_B[28672];
	mov.u64 	%SPL, __local_depot0;
	ld.param.u64 	%rd12, [_Z13spmm32_full_1PKjPKfPfPKiS5_ii_param_1];
	ld.param.u64 	%rd13, [_Z13spmm32_full_1PKjPKfPfPKiS5_ii_param_2];
	ld.param.u64 	%rd10, [_Z13spmm32_full_1PKjPKfPfPKiS5_ii_param_3];
	ld.param.u32 	%r86, [_Z13spmm32_full_1PKjPKfPfPKiS5_ii_param_5];
	ld.param.u32 	%r84, [_Z13spmm32_full_1PKjPKfPfPKiS5_ii_param_6];
	cvta.to.global.u64 	%rd1, %rd12;
	cvta.to.global.u64 	%rd2, %rd13;
	add.u64 	%rd3, %SPL, 0;
	mov.u32 	%r87, %ctaid.x;
	mov.u32 	%r88, %nctaid.x;
	mov.u32 	%r89, %nctaid.y;
	mov.u32 	%r90, %ctaid.y;
	mov.u32 	%r91, %ctaid.z;
	mad.lo.s32 	%r92, %r87, %r88, %r90;
	mad.lo.s32 	%r1, %r92, %r89, %r91;
	mov.u32 	%r2, %tid.x;
	shr.u32 	%r93, %r2, 5;
	// begin inline asm
	mov.u32 %r85, %laneid;
	// end inline asm
	shl.b32 	%r94, %r1, 5;
	or.b32  	%r4, %r94, %r93;
	setp.ge.s32 	%p1, %r4, %r86;
	@%p1 bra 	$L__BB0_98;
	cvta.to.global.u64 	%rd15, %rd10;
	mul.wide.s32 	%rd16, %r4, 4;
	add.s64 	%rd17, %rd15, %rd16;
	ld.global.nc.u32 	%r5, [%rd17];
	ld.global.nc.u32 	%r95, [%rd17+4];
	sub.s32 	%r6, %r95, %r5;
	mul.lo.s32 	%r96, %r1, %r84;
	shl.b32 	%r97, %r96, 10;
	cvt.u64.u32 	%rd4, %r97;
	mov.b32 	%r98, 0;
	st.local.u32 	[%rd3], %r98;
	st.local.u32 	[%rd3+4], %r98;
	st.local.u32 	[%rd3+8], %r98;
	st.local.u32 	[%rd3+12], %r98;
	st.local.u32 	[%rd3+16], %r98;
	st.local.u32 	[%rd3+20], %r98;
	st.local.u32 	[%rd3+24], %r98;
	setp.lt.s32 	%p2, %r6, 1;
	@%p2 bra 	$L__BB0_85;
	mul.lo.s32 	%r7, %r85, %r84;
	and.b32  	%r100, %r2, 992;
	and.b32  	%r8, %r84, 7;
	and.b32  	%r9, %r84, 3;
	mul.lo.s32 	%r10, %r100, %r84;
	add.s32 	%r11, %r10, %r84;
	add.s32 	%r12, %r11, %r84;
	add.s32 	%r13, %r12, %r84;
	add.s32 	%r14, %r13, %r84;
	add.s32 	%r15, %r14, %r84;
	add.s32 	%r16, %r15, %r84;
	add.s32 	%r17, %r16, %r84;
	add.s32 	%r18, %r17, %r84;
	add.s32 	%r19, %r18, %r84;
	add.s32 	%r20, %r19, %r84;
	add.s32 	%r21, %r20, %r84;
	add.s32 	%r22, %r21, %r84;
	add.s32 	%r23, %r22, %r84;
	add.s32 	%r24, %r23, %r84;
	add.s32 	%r25, %r24, %r84;
	add.s32 	%r26, %r25, %r84;
	add.s32 	%r27, %r26, %r84;
	add.s32 	%r28, %r27, %r84;
	add.s32 	%r29, %r28, %r84;
	add.s32 	%r30, %r29, %r84;
	add.s32 	%r31, %r30, %r84;
	add.s32 	%r32, %r31, %r84;
	add.s32 	%r33, %r32, %r84;
	add.s32 	%r34, %r33, %r84;
	add.s32 	%r35, %r34, %r84;
	add.s32 	%r36, %r35, %r84;
	add.s32 	%r37, %r36, %r84;
	add.s32 	%r38, %r37, %r84;
	add.s32 	%r39, %r38, %r84;
	add.s32 	%r40, %r39, %r84;
	mov.b32 	%r345, 0;
	cvt.s64.s32 	%rd25, %r5;
$L__BB0_3:
	ld.param.u64 	%rd216, [_Z13spmm32_full_1PKjPKfPfPKiS5_ii_param_0];
	setp.lt.s32 	%p3, %r84, 1;
	shl.b32 	%r101, %r345, 5;
	add.s32 	%r102, %r101, %r85;
	cvt.u64.u32 	%rd18, %r102;
	shl.b32 	%r103, %r5, 5;
	cvt.s64.s32 	%rd19, %r103;
	add.s64 	%rd20, %rd18, %rd19;
	cvta.to.global.u64 	%rd21, %rd216;
	shl.b64 	%rd22, %rd20, 2;
	add.s64 	%rd23, %rd21, %rd22;
	ld.global.nc.u32 	%r45, [%rd23];
	@%p3 bra 	$L__BB0_17;
	ld.param.u64 	%rd217, [_Z13spmm32_full_1PKjPKfPfPKiS5_ii_param_4];
	and.b32  	%r105, %r2, 992;
	add.s32 	%r46, %r7, %r105;
	add.s32 	%r106, %r84, -1;
	setp.lt.u32 	%p4, %r106, 15;
	cvt.u64.u32 	%rd24, %r345;
	add.s64 	%rd26, %rd24, %rd25;
	cvta.to.global.u64 	%rd27, %rd217;
	shl.b64 	%rd28, %rd26, 2;
	add.s64 	%rd29, %rd27, %rd28;
	ld.global.nc.u32 	%r107, [%rd29];
	mul.lo.s32 	%r108, %r84, %r107;
	shl.b32 	%r109, %r108, 5;
	add.s32 	%r47, %r7, %r109;
	mov.b32 	%r348, 0;
	@%p4 bra 	$L__BB0_7;
	mov.b32 	%r346, 0;
$L__BB0_6:
	.pragma "nounroll";
	add.s32 	%r111, %r346, %r47;
	mul.wide.u32 	%rd30, %r111, 4;
	add.s64 	%rd31, %rd1, %rd30;
	ld.global.nc.f32 	%f1, [%rd31];
	add.s32 	%r112, %r46, %r346;
	shl.b32 	%r113, %r112, 2;
	mov.u32 	%r114, _ZZ13spmm32_full_1PKjPKfPfPKiS5_iiE8shared_B;
	add.s32 	%r115, %r114, %r113;
	st.shared.f32 	[%r115], %f1;
	add.s32 	%r116, %r111, 1;
	mul.wide.u32 	%rd32, %r116, 4;
	add.s64 	%rd33, %rd1, %rd32;
	ld.global.nc.f32 	%f2, [%rd33];
	st.shared.f32 	[%r115+4], %f2;
	add.s32 	%r117, %r111, 2;
	mul.wide.u32 	%rd34, %r117, 4;
	add.s64 	%rd35, %rd1, %rd34;
	ld.global.nc.f32 	%f3, [%rd35];
	st.shared.f32 	[%r115+8], %f3;
	add.s32 	%r118, %r111, 3;
	mul.wide.u32 	%rd36, %r118, 4;
	add.s64 	%rd37, %rd1, %rd36;
	ld.global.nc.f32 	%f4, [%rd37];
	st.shared.f32 	[%r115+12], %f4;
	add.s32 	%r119, %r111, 4;
	mul.wide.u32 	%rd38, %r119, 4;
	add.s64 	%rd39, %rd1, %rd38;
	ld.global.nc.f32 	%f5, [%rd39];
	st.shared.f32 	[%r115+16], %f5;
	add.s32 	%r120, %r111, 5;
	mul.wide.u32 	%rd40, %r120, 4;
	add.s64 	%rd41, %rd1, %rd40;
	ld.global.nc.f32 	%f6, [%rd41];
	st.shared.f32 	[%r115+20], %f6;
	add.s32 	%r121, %r111, 6;
	mul.wide.u32 	%rd42, %r121, 4;
	add.s64 	%rd43, %rd1, %rd42;
	ld.global.nc.f32 	%f7, [%rd43];
	st.shared.f32 	[%r115+24], %f7;
	add.s32 	%r122, %r111, 7;
	mul.wide.u32 	%rd44, %r122, 4;
	add.s64 	%rd45, %rd1, %rd44;
	ld.global.nc.f32 	%f8, [%rd45];
	st.shared.f32 	[%r115+28], %f8;
	add.s32 	%r123, %r111, 8;
	mul.wide.u32 	%rd46, %r123, 4;
	add.s64 	%rd47, %rd1, %rd46;
	ld.global.nc.f32 	%f9, [%rd47];
	st.shared.f32 	[%r115+32], %f9;
	add.s32 	%r124, %r111, 9;
	mul.wide.u32 	%rd48, %r124, 4;
	add.s64 	%rd49, %rd1, %rd48;
	ld.global.nc.f32 	%f10, [%rd49];
	st.shared.f32 	[%r115+36], %f10;
	add.s32 	%r125, %r111, 10;
	mul.wide.u32 	%rd50, %r125, 4;
	add.s64 	%rd51, %rd1, %rd50;
	ld.global.nc.f32 	%f11, [%rd51];
	st.shared.f32 	[%r115+40], %f11;
	add.s32 	%r126, %r111, 11;
	mul.wide.u32 	%rd52, %r126, 4;
	add.s64 	%rd53, %rd1, %rd52;
	ld.global.nc.f32 	%f12, [%rd53];
	st.shared.f32 	[%r115+44], %f12;
	add.s32 	%r127, %r111, 12;
	mul.wide.u32 	%rd54, %r127, 4;
	add.s64 	%rd55, %rd1, %rd54;
	ld.global.nc.f32 	%f13, [%rd55];
	st.shared.f32 	[%r115+48], %f13;
	add.s32 	%r128, %r111, 13;
	mul.wide.u32 	%rd56, %r128, 4;
	add.s64 	%rd57, %rd1, %rd56;
	ld.global.nc.f32 	%f14, [%rd57];
	st.shared.f32 	[%r115+52], %f14;
	add.s32 	%r129, %r111, 14;
	mul.wide.u32 	%rd58, %r129, 4;
	add.s64 	%rd59, %rd1, %rd58;
	ld.global.nc.f32 	%f15, [%rd59];
	st.shared.f32 	[%r115+56], %f15;
	add.s32 	%r130, %r111, 15;
	mul.wide.u32 	%rd60, %r130, 4;
	add.s64 	%rd61, %rd1, %rd60;
	ld.global.nc.f32 	%f16, [%rd61];
	st.shared.f32 	[%r115+60], %f16;
	add.s32 	%r346, %r346, 16;
	and.b32  	%r348, %r84, 2147483632;
	setp.ne.s32 	%p5, %r346, %r348;
	@%p5 bra 	$L__BB0_6;
$L__BB0_7:
	and.b32  	%r52, %r84, 15;
	setp.eq.s32 	%p6, %r52, 0;
	@%p6 bra 	$L__BB0_17;
	add.s32 	%r131, %r52, -1;
	setp.lt.u32 	%p7, %r131, 7;
	@%p7 bra 	$L__BB0_10;
	add.s32 	%r132, %r348, %r47;
	mul.wide.u32 	%rd62, %r132, 4;
	add.s64 	%rd63, %rd1, %rd62;
	ld.global.nc.f32 	%f17, [%rd63];
	add.s32 	%r133, %r46, %r348;
	shl.b32 	%r134, %r133, 2;
	mov.u32 	%r135, _ZZ13spmm32_full_1PKjPKfPfPKiS5_iiE8shared_B;
	add.s32 	%r136, %r135, %r134;
	st.shared.f32 	[%r136], %f17;
	add.s32 	%r137, %r132, 1;
	mul.wide.u32 	%rd64, %r137, 4;
	add.s64 	%rd65, %rd1, %rd64;
	ld.global.nc.f32 	%f18, [%rd65];
	st.shared.f32 	[%r136+4], %f18;
	add.s32 	%r138, %r132, 2;
	mul.wide.u32 	%rd66, %r138, 4;
	add.s64 	%rd67, %rd1, %rd66;
	ld.global.nc.f32 	%f19, [%rd67];
	st.shared.f32 	[%r136+8], %f19;
	add.s32 	%r139, %r132, 3;
	mul.wide.u32 	%rd68, %r139, 4;
	add.s64 	%rd69, %rd1, %rd68;
	ld.global.nc.f32 	%f20, [%rd69];
	st.shared.f32 	[%r136+12], %f20;
	add.s32 	%r140, %r132, 4;
	mul.wide.u32 	%rd70, %r140, 4;
	add.s64 	%rd71, %rd1, %rd70;
	ld.global.nc.f32 	%f21, [%rd71];
	st.shared.f32 	[%r136+16], %f21;
	add.s32 	%r141, %r132, 5;
	mul.wide.u32 	%rd72, %r141, 4;
	add.s64 	%rd73, %rd1, %rd72;
	ld.global.nc.f32 	%f22, [%rd73];
	st.shared.f32 	[%r136+20], %f22;
	add.s32 	%r142, %r132, 6;
	mul.wide.u32 	%rd74, %r142, 4;
	add.s64 	%rd75, %rd1, %rd74;
	ld.global.nc.f32 	%f23, [%rd75];
	st.shared.f32 	[%r136+24], %f23;
	add.s32 	%r143, %r132, 7;
	mul.wide.u32 	%rd76, %r143, 4;
	add.s64 	%rd77, %rd1, %rd76;
	ld.global.nc.f32 	%f24, [%rd77];
	st.shared.f32 	[%r136+28], %f24;
	add.s32 	%r348, %r348, 8;
$L__BB0_10:
	setp.eq.s32 	%p8, %r8, 0;
	@%p8 bra 	$L__BB0_17;
	add.s32 	%r144, %r8, -1;
	setp.lt.u32 	%p9, %r144, 3;
	@%p9 bra 	$L__BB0_13;
	add.s32 	%r145, %r348, %r47;
	mul.wide.u32 	%rd78, %r145, 4;
	add.s64 	%rd79, %rd1, %rd78;
	ld.global.nc.f32 	%f25, [%rd79];
	add.s32 	%r146, %r46, %r348;
	shl.b32 	%r147, %r146, 2;
	mov.u32 	%r148, _ZZ13spmm32_full_1PKjPKfPfPKiS5_iiE8shared_B;
	add.s32 	%r149, %r148, %r147;
	st.shared.f32 	[%r149], %f25;
	add.s32 	%r150, %r145, 1;
	mul.wide.u32 	%rd80, %r150, 4;
	add.s64 	%rd81, %rd1, %rd80;
	ld.global.nc.f32 	%f26, [%rd81];
	st.shared.f32 	[%r149+4], %f26;
	add.s32 	%r151, %r145, 2;
	mul.wide.u32 	%rd82, %r151, 4;
	add.s64 	%rd83, %rd1, %rd82;
	ld.global.nc.f32 	%f27, [%rd83];
	st.shared.f32 	[%r149+8], %f27;
	add.s32 	%r152, %r145, 3;
	mul.wide.u32 	%rd84, %r152, 4;
	add.s64 	%rd85, %rd1, %rd84;
	ld.global.nc.f32 	%f28, [%rd85];
	st.shared.f32 	[%r149+12], %f28;
	add.s32 	%r348, %r348, 4;
$L__BB0_13:
	setp.eq.s32 	%p10, %r9, 0;
	@%p10 bra 	$L__BB0_17;
	setp.eq.s32 	%p11, %r9, 1;
	add.s32 	%r57, %r348, %r47;
	mul.wide.u32 	%rd86, %r57, 4;
	add.s64 	%rd87, %rd1, %rd86;
	ld.global.nc.f32 	%f29, [%rd87];
	add.s32 	%r153, %r46, %r348;
	shl.b32 	%r154, %r153, 2;
	mov.u32 	%r155, _ZZ13spmm32_full_1PKjPKfPfPKiS5_iiE8shared_B;
	add.s32 	%r58, %r155, %r154;
	st.shared.f32 	[%r58], %f29;
	@%p11 bra 	$L__BB0_17;
	setp.eq.s32 	%p12, %r9, 2;
	add.s32 	%r156, %r57, 1;
	mul.wide.u32 	%rd88, %r156, 4;
	add.s64 	%rd89, %rd1, %rd88;
	ld.global.nc.f32 	%f30, [%rd89];
	st.shared.f32 	[%r58+4], %f30;
	@%p12 bra 	$L__BB0_17;
	add.s32 	%r157, %r57, 2;
	mul.wide.u32 	%rd90, %r157, 4;
	add.s64 	%rd91, %rd1, %rd90;
	ld.global.nc.f32 	%f31, [%rd91];
	st.shared.f32 	[%r58+8], %f31;
$L__BB0_17:
	bar.sync 	0;
	@%p3 bra 	$L__BB0_84;
	and.b32  	%r59, %r45, 524288;
	and.b32  	%r60, %r45, 262144;
	and.b32  	%r61, %r45, 131072;
	and.b32  	%r62, %r45, 65536;
	and.b32  	%r63, %r45, 32768;
	and.b32  	%r64, %r45, 16384;
	and.b32  	%r65, %r45, 1024;
	mov.b32 	%r350, 0;
$L__BB0_19:
	setp.gt.s32 	%p14, %r45, -1;
	mul.wide.u32 	%rd92, %r350, 4;
	add.s64 	%rd5, %rd3, %rd92;
	@%p14 bra 	$L__BB0_21;
	add.s32 	%r159, %r10, %r350;
	shl.b32 	%r160, %r159, 2;
	mov.u32 	%r161, _ZZ13spmm32_full_1PKjPKfPfPKiS5_iiE8shared_B;
	add.s32 	%r162, %r161, %r160;
	ld.shared.f32 	%f32, [%r162];
	ld.local.f32 	%f33, [%rd5];
	add.f32 	%f34, %f32, %f33;
	st.local.f32 	[%rd5], %f34;
$L__BB0_21:
	and.b32  	%r163, %r45, 1073741824;
	setp.eq.s32 	%p15, %r163, 0;
	@%p15 bra 	$L__BB0_23;
	add.s32 	%r164, %r11, %r350;
	shl.b32 	%r165, %r164, 2;
	mov.u32 	%r166, _ZZ13spmm32_full_1PKjPKfPfPKiS5_iiE8shared_B;
	add.s32 	%r167, %r166, %r165;
	ld.shared.f32 	%f35, [%r167];
	ld.local.f32 	%f36, [%rd5];
	add.f32 	%f37, %f35, %f36;
	st.local.f32 	[%rd5], %f37;
$L__BB0_23:
	and.b32  	%r168, %r45, 536870912;
	setp.eq.s32 	%p16, %r168, 0;
	@%p16 bra 	$L__BB0_25;
	add.s32 	%r169, %r12, %r350;
	shl.b32 	%r170, %r169, 2;
	mov.u32 	%r171, _ZZ13spmm32_full_1PKjPKfPfPKiS5_iiE8shared_B;
	add.s32 	%r172, %r171, %r170;
	ld.shared.f32 	%f38, [%r172];
	ld.local.f32 	%f39, [%rd5];
	add.f32 	%f40, %f38, %f39;
	st.local.f32 	[%rd5], %f40;
$L__BB0_25:
	and.b32  	%r173, %r45, 268435456;
	setp.eq.s32 	%p17, %r173, 0;
	@%p17 bra 	$L__BB0_27;
	add.s32 	%r174, %r13, %r350;
	shl.b32 	%r175, %r174, 2;
	mov.u32 	%r176, _ZZ13spmm32_full_1PKjPKfPfPKiS5_iiE8shared_B;
	add.s32 	%r177, %r176, %r175;
	ld.shared.f32 	%f41, [%r177];
	ld.local.f32 	%f42, [%rd5];
	add.f32 	%f43, %f41, %f42;
	st.local.f32 	[%rd5], %f43;
$L__BB0_27:
	and.b32  	%r178, %r45, 134217728;
	setp.eq.s32 	%p18, %r178, 0;
	@%p18 bra 	$L__BB0_29;
	add.s32 	%r179, %r14, %r350;
	shl.b32 	%r180, %r179, 2;
	mov.u32 	%r181, _ZZ13spmm32_full_1PKjPKfPfPKiS5_iiE8shared_B;
	add.s32 	%r182, %r181, %r180;
	ld.shared.f32 	%f44, [%r182];
	ld.local.f32 	%f45, [%rd5];
	add.f32 	%f46, %f44, %f45;
	st.local.f32 	[%rd5], %f46;
$L__BB0_29:
	and.b32  	%r183, %r45, 67108864;
	setp.eq.s32 	%p19, %r183, 0;
	@%p19 bra 	$L__BB0_31;
	add.s32 	%r184, %r15, %r350;
	shl.b32 	%r185, %r184, 2;
	mov.u32 	%r186, _ZZ13spmm32_full_1PKjPKfPfPKiS5_iiE8shared_B;
	add.s32 	%r187, %r186, %r185;
	ld.shared.f32 	%f47, [%r187];
	ld.local.f32 	%f48, [%rd5];
	add.f32 	%f49, %f47, %f48;
	st.local.f32 	[%rd5], %f49;
$L__BB0_31:
	and.b32  	%r188, %r45, 33554432;
	setp.eq.s32 	%p20, %r188, 0;
	@%p20 bra 	$L__BB0_33;
	add.s32 	%r189, %r16, %r350;
	shl.b32 	%r190, %r189, 2;
	mov.u32 	%r191, _ZZ13spmm32_full_1PKjPKfPfPKiS5_iiE8shared_B;
	add.s32 	%r192, %r191, %r190;
	ld.shared.f32 	%f50, [%r192];
	ld.local.f32 	%f51, [%rd5];
	add.f32 	%f52, %f50, %f51;
	st.local.f32 	[%rd5], %f52;
$L__BB0_33:
	and.b32  	%r193, %r45, 16777216;
	setp.eq.s32 	%p21, %r193, 0;
	@%p21 bra 	$L__BB0_35;
	add.s32 	%r194, %r17, %r350;
	shl.b32 	%r195, %r194, 2;
	mov.u32 	%r196, _ZZ13spmm32_full_1PKjPKfPfPKiS5_iiE8shared_B;
	add.s32 	%r197, %r196, %r195;
	ld.shared.f32 	%f53, [%r197];
	ld.local.f32 	%f54, [%rd5];
	add.f32 	%f55, %f53, %f54;
	st.local.f32 	[%rd5], %f55;
$L__BB0_35:
	and.b32  	%r198, %r45, 8388608;
	setp.eq.s32 	%p22, %r198, 0;
	@%p22 bra 	$L__BB0_37;
	add.s32 	%r199, %r18, %r350;
	shl.b32 	%r200, %r199, 2;
	mov.u32 	%r201, _ZZ13spmm32_full_1PKjPKfPfPKiS5_iiE8shared_B;
	add.s32 	%r202, %r201, %r200;
	ld.shared.f32 	%f56, [%r202];
	ld.local.f32 	%f57, [%rd5];
	add.f32 	%f58, %f56, %f57;
	st.local.f32 	[%rd5], %f58;
$L__BB0_37:
	and.b32  	%r203, %r45, 4194304;
	setp.eq.s32 	%p23, %r203, 0;
	@%p23 bra 	$L__BB0_39;
	add.s32 	%r204, %r19, %r350;
	shl.b32 	%r205, %r204, 2;
	mov.u32 	%r206, _ZZ13spmm32_full_1PKjPKfPfPKiS5_iiE8shared_B;
	add.s32 	%r207, %r206, %r205;
	ld.shared.f32 	%f59, [%r207];
	ld.local.f32 	%f60, [%rd5];
	add.f32 	%f61, %f59, %f60;
	st.local.f32 	[%rd5], %f61;
$L__BB0_39:
	and.b32  	%r208, %r45, 2097152;
	setp.eq.s32 	%p24, %r208, 0;
	@%p24 bra 	$L__BB0_41;
	add.s32 	%r209, %r20, %r350;
	shl.b32 	%r210, %r209, 2;
	mov.u32 	%r211, _ZZ13spmm32_full_1PKjPKfPfPKiS5_iiE8shared_B;
	add.s32 	%r212, %r211, %r210;
	ld.shared.f32 	%f62, [%r212];
	ld.local.f32 	%f63, [%rd5];
	add.f32 	%f64, %f62, %f63;
	st.local.f32 	[%rd5], %f64;
$L__BB0_41:
	and.b32  	%r213, %r45, 1048576;
	setp.eq.s32 	%p25, %r213, 0;
	@%p25 bra 	$L__BB0_43;
	add.s32 	%r214, %r21, %r350;
	shl.b32 	%r215, %r214, 2;
	mov.u32 	%r216, _ZZ13spmm32_full_1PKjPKfPfPKiS5_iiE8shared_B;
	add.s32 	%r217, %r216, %r215;
	ld.shared.f32 	%f65, [%r217];
	ld.local.f32 	%f66, [%rd5];
	add.f32 	%f67, %f65, %f66;
	st.local.f32 	[%rd5], %f67;
$L__BB0_43:
	setp.eq.s32 	%p26, %r59, 0;
	@%p26 bra 	$L__BB0_45;
	add.s32 	%r218, %r22, %r350;
	shl.b32 	%r219, %r218, 2;
	mov.u32 	%r220, _ZZ13spmm32_full_1PKjPKfPfPKiS5_iiE8shared_B;
	add.s32 	%r221, %r220, %r219;
	ld.shared.f32 	%f68, [%r221];
	ld.local.f32 	%f69, [%rd5];
	add.f32 	%f70, %f68, %f69;
	st.local.f32 	[%rd5], %f70;
$L__BB0_45:
	setp.eq.s32 	%p27, %r60, 0;
	@%p27 bra 	$L__BB0_47;
	add.s32 	%r222, %r23, %r350;
	shl.b32 	%r223, %r222, 2;
	mov.u32 	%r224, _ZZ13spmm32_full_1PKjPKfPfPKiS5_iiE8shared_B;
	add.s32 	%r225, %r224, %r223;
	ld.shared.f32 	%f71, [%r225];
	ld.local.f32 	%f72, [%rd5];
	add.f32 	%f73, %f71, %f72;
	st.local.f32 	[%rd5], %f73;
$L__BB0_47:
	setp.eq.s32 	%p28, %r61, 0;
	@%p28 bra 	$L__BB0_49;
	add.s32 	%r226, %r24, %r350;
	shl.b32 	%r227, %r226, 2;
	mov.u32 	%r228, _ZZ13spmm32_full_1PKjPKfPfPKiS5_iiE8shared_B;
	add.s32 	%r229, %r228, %r227;
	ld.shared.f32 	%f74, [%r229];
	ld.local.f32 	%f75, [%rd5];
	add.f32 	%f76, %f74, %f75;
	st.local.f32 	[%rd5], %f76;
$L__BB0_49:
	setp.eq.s32 	%p29, %r62, 0;
	@%p29 bra 	$L__BB0_51;
	add.s32 	%r230, %r25, %r350;
	shl.b32 	%r231, %r230, 2;
	mov.u32 	%r232, _ZZ13spmm32_full_1PKjPKfPfPKiS5_iiE8shared_B;
	add.s32 	%r233, %r232, %r231;
	ld.shared.f32 	%f77, [%r233];
	ld.local.f32 	%f78, [%rd5];
	add.f32 	%f79, %f77, %f78;
	st.local.f32 	[%rd5], %f79;
$L__BB0_51:
	setp.eq.s32 	%p30, %r63, 0;
	@%p30 bra 	$L__BB0_53;
	add.s32 	%r234, %r26, %r350;
	shl.b32 	%r235, %r234, 2;
	mov.u32 	%r236, _ZZ13spmm32_full_1PKjPKfPfPKiS5_iiE8shared_B;
	add.s32 	%r237, %r236, %r235;
	ld.shared.f32 	%f80, [%r237];
	ld.local.f32 	%f81, [%rd5];
	add.f32 	%f82, %f80, %f81;
	st.local.f32 	[%rd5], %f82;
$L__BB0_53:
	setp.eq.s32 	%p31, %r64, 0;
	@%p31 bra 	$L__BB0_55;
	add.s32 	%r238, %r27, %r350;
	shl.b32 	%r239, %r238, 2;
	mov.u32 	%r240, _ZZ13spmm32_full_1PKjPKfPfPKiS5_iiE8shared_B;
	add.s32 	%r241, %r240, %r239;
	ld.shared.f32 	%f83, [%r241];
	ld.local.f32 	%f84, [%rd5];
	add.f32 	%f85, %f83, %f84;
	st.local.f32 	[%rd5], %f85;
$L__BB0_55:
	and.b32  	%r242, %r45, 8192;
	setp.eq.s32 	%p32, %r242, 0;
	@%p32 bra 	$L__BB0_57;
	add.s32 	%r243, %r28, %r350;
	shl.b32 	%r244, %r243, 2;
	mov.u32 	%r245, _ZZ13spmm32_full_1PKjPKfPfPKiS5_iiE8shared_B;
	add.s32 	%r246, %r245, %r244;
	ld.shared.f32 	%f86, [%r246];
	ld.local.f32 	%f87, [%rd5];
	add.f32 	%f88, %f86, %f87;
	st.local.f32 	[%rd5], %f88;
$L__BB0_57:
	and.b32  	%r247, %r45, 4096;
	setp.eq.s32 	%p33, %r247, 0;
	@%p33 bra 	$L__BB0_59;
	add.s32 	%r248, %r29, %r350;
	shl.b32 	%r249, %r248, 2;
	mov.u32 	%r250, _ZZ13spmm32_full_1PKjPKfPfPKiS5_iiE8shared_B;
	add.s32 	%r251, %r250, %r249;
	ld.shared.f32 	%f89, [%r251];
	ld.local.f32 	%f90, [%rd5];
	add.f32 	%f91, %f89, %f90;
	st.local.f32 	[%rd5], %f91;
$L__BB0_59:
	and.b32  	%r252, %r45, 2048;
	setp.eq.s32 	%p34, %r252, 0;
	@%p34 bra 	$L__BB0_61;
	add.s32 	%r253, %r30, %r350;
	shl.b32 	%r254, %r253, 2;
	mov.u32 	%r255, _ZZ13spmm32_full_1PKjPKfPfPKiS5_iiE8shared_B;
	add.s32 	%r256, %r255, %r254;
	ld.shared.f32 	%f92, [%r256];
	ld.local.f32 	%f93, [%rd5];
	add.f32 	%f94, %f92, %f93;
	st.local.f32 	[%rd5], %f94;
$L__BB0_61:
	setp.eq.s32 	%p35, %r65, 0;
	@%p35 bra 	$L__BB0_63;
	add.s32 	%r257, %r31, %r350;
	shl.b32 	%r258, %r257, 2;
	mov.u32 	%r259, _ZZ13spmm32_full_1PKjPKfPfPKiS5_iiE8shared_B;
	add.s32 	%r260, %r259, %r258;
	ld.shared.f32 	%f95, [%r260];
	ld.local.f32 	%f96, [%rd5];
	add.f32 	%f97, %f95, %f96;
	st.local.f32 	[%rd5], %f97;
$L__BB0_63:
	and.b32  	%r261, %r45, 512;
	setp.eq.s32 	%p36, %r261, 0;
	@%p36 bra 	$L__BB0_65;
	add.s32 	%r262, %r32, %r350;
	shl.b32 	%r263, %r262, 2;
	mov.u32 	%r264, _ZZ13spmm32_full_1PKjPKfPfPKiS5_iiE8shared_B;
	add.s32 	%r265, %r264, %r263;
	ld.shared.f32 	%f98, [%r265];
	ld.local.f32 	%f99, [%rd5];
	add.f32 	%f100, %f98, %f99;
	st.local.f32 	[%rd5], %f100;
$L__BB0_65:
	and.b32  	%r266, %r45, 256;
	setp.eq.s32 	%p37, %r266, 0;
	@%p37 bra 	$L__BB0_67;
	add.s32 	%r267, %r33, %r350;
	shl.b32 	%r268, %r267, 2;
	mov.u32 	%r269, _ZZ13spmm32_full_1PKjPKfPfPKiS5_iiE8shared_B;
	add.s32 	%r270, %r269, %r268;
	ld.shared.f32 	%f101, [%r270];
	ld.local.f32 	%f102, [%rd5];
	add.f32 	%f103, %f101, %f102;
	st.local.f32 	[%rd5], %f103;
$L__BB0_67:
	and.b32  	%r271, %r45, 128;
	setp.eq.s32 	%p38, %r271, 0;
	@%p38 bra 	$L__BB0_69;
	add.s32 	%r272, %r34, %r350;
	shl.b32 	%r273, %r272, 2;
	mov.u32 	%r274, _ZZ13spmm32_full_1PKjPKfPfPKiS5_iiE8shared_B;
	add.s32 	%r275, %r274, %r273;
	ld.shared.f32 	%f104, [%r275];
	ld.local.f32 	%f105, [%rd5];
	add.f32 	%f106, %f104, %f105;
	st.local.f32 	[%rd5], %f106;
$L__BB0_69:
	and.b32  	%r276, %r45, 64;
	setp.eq.s32 	%p39, %r276, 0;
	@%p39 bra 	$L__BB0_71;
	add.s32 	%r277, %r35, %r350;
	shl.b32 	%r278, %r277, 2;
	mov.u32 	%r279, _ZZ13spmm32_full_1PKjPKfPfPKiS5_iiE8shared_B;
	add.s32 	%r280, %r279, %r278;
	ld.shared.f32 	%f107, [%r280];
	ld.local.f32 	%f108, [%rd5];
	add.f32 	%f109, %f107, %f108;
	st.local.f32 	[%rd5], %f109;
$L__BB0_71:
	and.b32  	%r281, %r45, 32;
	setp.eq.s32 	%p40, %r281, 0;
	@%p40 bra 	$L__BB0_73;
	add.s32 	%r282, %r36, %r350;
	shl.b32 	%r283, %r282, 2;
	mov.u32 	%r284, _ZZ13spmm32_full_1PKjPKfPfPKiS5_iiE8shared_B;
	add.s32 	%r285, %r284, %r283;
	ld.shared.f32 	%f110, [%r285];
	ld.local.f32 	%f111, [%rd5];
	add.f32 	%f112, %f110, %f111;
	st.local.f32 	[%rd5], %f112;
$L__BB0_73:
	and.b32  	%r286, %r45, 16;
	setp.eq.s32 	%p41, %r286, 0;
	@%p41 bra 	$L__BB0_75;
	add.s32 	%r287, %r37, %r350;
	shl.b32 	%r288, %r287, 2;
	mov.u32 	%r289, _ZZ13spmm32_full_1PKjPKfPfPKiS5_iiE8shared_B;
	add.s32 	%r290, %r289, %r288;
	ld.shared.f32 	%f113, [%r290];
	ld.local.f32 	%f114, [%rd5];
	add.f32 	%f115, %f113, %f114;
	st.local.f32 	[%rd5], %f115;
$L__BB0_75:
	and.b32  	%r291, %r45, 8;
	setp.eq.s32 	%p42, %r291, 0;
	@%p42 bra 	$L__BB0_77;
	add.s32 	%r292, %r38, %r350;
	shl.b32 	%r293, %r292, 2;
	mov.u32 	%r294, _ZZ13spmm32_full_1PKjPKfPfPKiS5_iiE8shared_B;
	add.s32 	%r295, %r294, %r293;
	ld.shared.f32 	%f116, [%r295];
	ld.local.f32 	%f117, [%rd5];
	add.f32 	%f118, %f116, %f117;
	st.local.f32 	[%rd5], %f118;
$L__BB0_77:
	and.b32  	%r296, %r45, 4;
	setp.eq.s32 	%p43, %r296, 0;
	@%p43 bra 	$L__BB0_79;
	add.s32 	%r297, %r39, %r350;
	shl.b32 	%r298, %r297, 2;
	mov.u32 	%r299, _ZZ13spmm32_full_1PKjPKfPfPKiS5_iiE8shared_B;
	add.s32 	%r300, %r299, %r298;
	ld.shared.f32 	%f119, [%r300];
	ld.local.f32 	%f120, [%rd5];
	add.f32 	%f121, %f119, %f120;
	st.local.f32 	[%rd5], %f121;
$L__BB0_79:
	and.b32  	%r301, %r45, 2;
	setp.eq.s32 	%p44, %r301, 0;
	@%p44 bra 	$L__BB0_81;
	add.s32 	%r302, %r40, %r350;
	shl.b32 	%r303, %r302, 2;
	mov.u32 	%r304, _ZZ13spmm32_full_1PKjPKfPfPKiS5_iiE8shared_B;
	add.s32 	%r305, %r304, %r303;
	ld.shared.f32 	%f122, [%r305];
	ld.local.f32 	%f123, [%rd5];
	add.f32 	%f124, %f122, %f123;
	st.local.f32 	[%rd5], %f124;
$L__BB0_81:
	and.b32  	%r306, %r45, 1;
	setp.eq.b32 	%p45, %r306, 1;
	not.pred 	%p46, %p45;
	@%p46 bra 	$L__BB0_83;
	add.s32 	%r307, %r40, %r84;
	add.s32 	%r308, %r307, %r350;
	shl.b32 	%r309, %r308, 2;
	mov.u32 	%r310, _ZZ13spmm32_full_1PKjPKfPfPKiS5_iiE8shared_B;
	add.s32 	%r311, %r310, %r309;
	ld.shared.f32 	%f125, [%r311];
	ld.local.f32 	%f126, [%rd5];
	add.f32 	%f127, %f125, %f126;
	st.local.f32 	[%rd5], %f127;
$L__BB0_83:
	add.s32 	%r350, %r350, 1;
	setp.ne.s32 	%p47, %r350, %r84;
	@%p47 bra 	$L__BB0_19;
$L__BB0_84:
	add.s32 	%r345, %r345, 1;
	setp.eq.s32 	%p48, %r345, %r6;
	@%p48 bra 	$L__BB0_85;
	bra.uni 	$L__BB0_3;
$L__BB0_85:
	setp.lt.s32 	%p49, %r84, 1;
	@%p49 bra 	$L__BB0_98;
	and.b32  	%r313, %r2, 992;
	add.s32 	%r314, %r85, %r313;
	mul.lo.s32 	%r41, %r314, %r84;
	add.s32 	%r315, %r84, -1;
	and.b32  	%r42, %r84, 15;
	setp.lt.u32 	%p50, %r315, 15;
	mov.b32 	%r352, 0;
	@%p50 bra 	$L__BB0_89;
	and.b32  	%r352, %r84, 2147483632;
	mov.b32 	%r351, 0;
$L__BB0_88:
	.pragma "nounroll";
	mul.wide.u32 	%rd93, %r351, 4;
	add.s64 	%rd94, %rd3, %rd93;
	ld.local.f32 	%f128, [%rd94];
	add.s32 	%r317, %r351, %r41;
	cvt.u64.u32 	%rd95, %r317;
	add.s64 	%rd96, %rd95, %rd4;
	shl.b64 	%rd97, %rd96, 2;
	add.s64 	%rd98, %rd2, %rd97;
	ld.global.f32 	%f129, [%rd98];
	add.f32 	%f130, %f128, %f129;
	st.global.f32 	[%rd98], %f130;
	ld.local.f32 	%f131, [%rd94+4];
	add.s32 	%r318, %r317, 1;
	cvt.u64.u32 	%rd99, %r318;
	add.s64 	%rd100, %rd99, %rd4;
	shl.b64 	%rd101, %rd100, 2;
	add.s64 	%rd102, %rd2, %rd101;
	ld.global.f32 	%f132, [%rd102];
	add.f32 	%f133, %f131, %f132;
	st.global.f32 	[%rd102], %f133;
	ld.local.f32 	%f134, [%rd94+8];
	add.s32 	%r319, %r317, 2;
	cvt.u64.u32 	%rd103, %r319;
	add.s64 	%rd104, %rd103, %rd4;
	shl.b64 	%rd105, %rd104, 2;
	add.s64 	%rd106, %rd2, %rd105;
	ld.global.f32 	%f135, [%rd106];
	add.f32 	%f136, %f134, %f135;
	st.global.f32 	[%rd106], %f136;
	ld.local.f32 	%f137, [%rd94+12];
	add.s32 	%r320, %r317, 3;
	cvt.u64.u32 	%rd107, %r320;
	add.s64 	%rd108, %rd107, %rd4;
	shl.b64 	%rd109, %rd108, 2;
	add.s64 	%rd110, %rd2, %rd109;
	ld.global.f32 	%f138, [%rd110];
	add.f32 	%f139, %f137, %f138;
	st.global.f32 	[%rd110], %f139;
	ld.local.f32 	%f140, [%rd94+16];
	add.s32 	%r321, %r317, 4;
	cvt.u64.u32 	%rd111, %r321;
	add.s64 	%rd112, %rd111, %rd4;
	shl.b64 	%rd113, %rd112, 2;
	add.s64 	%rd114, %rd2, %rd113;
	ld.global.f32 	%f141, [%rd114];
	add.f32 	%f142, %f140, %f141;
	st.global.f32 	[%rd114], %f142;
	ld.local.f32 	%f143, [%rd94+20];
	add.s32 	%r322, %r317, 5;
	cvt.u64.u32 	%rd115, %r322;
	add.s64 	%rd116, %rd115, %rd4;
	shl.b64 	%rd117, %rd116, 2;
	add.s64 	%rd118, %rd2, %rd117;
	ld.global.f32 	%f144, [%rd118];
	add.f32 	%f145, %f143, %f144;
	st.global.f32 	[%rd118], %f145;
	ld.local.f32 	%f146, [%rd94+24];
	add.s32 	%r323, %r317, 6;
	cvt.u64.u32 	%rd119, %r323;
	add.s64 	%rd120, %rd119, %rd4;
	shl.b64 	%rd121, %rd120, 2;
	add.s64 	%rd122, %rd2, %rd121;
	ld.global.f32 	%f147, [%rd122];
	add.f32 	%f148, %f146, %f147;
	st.global.f32 	[%rd122], %f148;
	ld.local.f32 	%f149, [%rd94+28];
	add.s32 	%r324, %r317, 7;
	cvt.u64.u32 	%rd123, %r324;
	add.s64 	%rd124, %rd123, %rd4;
	shl.b64 	%rd125, %rd124, 2;
	add.s64 	%rd126, %rd2, %rd125;
	ld.global.f32 	%f150, [%rd126];
	add.f32 	%f151, %f149, %f150;
	st.global.f32 	[%rd126], %f151;
	ld.local.f32 	%f152, [%rd94+32];
	add.s32 	%r325, %r317, 8;
	cvt.u64.u32 	%rd127, %r325;
	add.s64 	%rd128, %rd127, %rd4;
	shl.b64 	%rd129, %rd128, 2;
	add.s64 	%rd130, %rd2, %rd129;
	ld.global.f32 	%f153, [%rd130];
	add.f32 	%f154, %f152, %f153;
	st.global.f32 	[%rd130], %f154;
	ld.local.f32 	%f155, [%rd94+36];
	add.s32 	%r326, %r317, 9;
	cvt.u64.u32 	%rd131, %r326;
	add.s64 	%rd132, %rd131, %rd4;
	shl.b64 	%rd133, %rd132, 2;
	add.s64 	%rd134, %rd2, %rd133;
	ld.global.f32 	%f156, [%rd134];
	add.f32 	%f157, %f155, %f156;
	st.global.f32 	[%rd134], %f157;
	ld.local.f32 	%f158, [%rd94+40];
	add.s32 	%r327, %r317, 10;
	cvt.u64.u32 	%rd135, %r327;
	add.s64 	%rd136, %rd135, %rd4;
	shl.b64 	%rd137, %rd136, 2;
	add.s64 	%rd138, %rd2, %rd137;
	ld.global.f32 	%f159, [%rd138];
	add.f32 	%f160, %f158, %f159;
	st.global.f32 	[%rd138], %f160;
	ld.local.f32 	%f161, [%rd94+44];
	add.s32 	%r328, %r317, 11;
	cvt.u64.u32 	%rd139, %r328;
	add.s64 	%rd140, %rd139, %rd4;
	shl.b64 	%rd141, %rd140, 2;
	add.s64 	%rd142, %rd2, %rd141;
	ld.global.f32 	%f162, [%rd142];
	add.f32 	%f163, %f161, %f162;
	st.global.f32 	[%rd142], %f163;
	ld.local.f32 	%f164, [%rd94+48];
	add.s32 	%r329, %r317, 12;
	cvt.u64.u32 	%rd143, %r329;
	add.s64 	%rd144, %rd143, %rd4;
	shl.b64 	%rd145, %rd144, 2;
	add.s64 	%rd146, %rd2, %rd145;
	ld.global.f32 	%f165, [%rd146];
	add.f32 	%f166, %f164, %f165;
	st.global.f32 	[%rd146], %f166;
	ld.local.f32 	%f167, [%rd94+52];
	add.s32 	%r330, %r317, 13;
	cvt.u64.u32 	%rd147, %r330;
	add.s64 	%rd148, %rd147, %rd4;
	shl.b64 	%rd149, %rd148, 2;
	add.s64 	%rd150, %rd2, %rd149;
	ld.global.f32 	%f168, [%rd150];
	add.f32 	%f169, %f167, %f168;
	st.global.f32 	[%rd150], %f169;
	ld.local.f32 	%f170, [%rd94+56];
	add.s32 	%r331, %r317, 14;
	cvt.u64.u32 	%rd151, %r331;
	add.s64 	%rd152, %rd151, %rd4;
	shl.b64 	%rd153, %rd152, 2;
	add.s64 	%rd154, %rd2, %rd153;
	ld.global.f32 	%f171, [%rd154];
	add.f32 	%f172, %f170, %f171;
	st.global.f32 	[%rd154], %f172;
	ld.local.f32 	%f173, [%rd94+60];
	add.s32 	%r332, %r317, 15;
	cvt.u64.u32 	%rd155, %r332;
	add.s64 	%rd156, %rd155, %rd4;
	shl.b64 	%rd157, %rd156, 2;
	add.s64 	%rd158, %rd2, %rd157;
	ld.global.f32 	%f174, [%rd158];
	add.f32 	%f175, %f173, %f174;
	st.global.f32 	[%rd158], %f175;
	add.s32 	%r351, %r351, 16;
	setp.ne.s32 	%p51, %r351, %r352;
	@%p51 bra 	$L__BB0_88;
$L__BB0_89:
	setp.eq.s32 	%p52, %r42, 0;
	@%p52 bra 	$L__BB0_98;
	and.b32  	%r72, %r84, 7;
	setp.lt.u32 	%p53, %r42, 8;
	@%p53 bra 	$L__BB0_92;
	mul.wide.u32 	%rd159, %r352, 4;
	add.s64 	%rd160, %rd3, %rd159;
	ld.local.f32 	%f176, [%rd160];
	add.s32 	%r333, %r352, %r41;
	cvt.u64.u32 	%rd161, %r333;
	add.s64 	%rd162, %rd161, %rd4;
	shl.b64 	%rd163, %rd162, 2;
	add.s64 	%rd164, %rd2, %rd163;
	ld.global.f32 	%f177, [%rd164];
	add.f32 	%f178, %f176, %f177;
	st.global.f32 	[%rd164], %f178;
	ld.local.f32 	%f179, [%rd160+4];
	add.s32 	%r334, %r333, 1;
	cvt.u64.u32 	%rd165, %r334;
	add.s64 	%rd166, %rd165, %rd4;
	shl.b64 	%rd167, %rd166, 2;
	add.s64 	%rd168, %rd2, %rd167;
	ld.global.f32 	%f180, [%rd168];
	add.f32 	%f181, %f179, %f180;
	st.global.f32 	[%rd168], %f181;
	ld.local.f32 	%f182, [%rd160+8];
	add.s32 	%r335, %r333, 2;
	cvt.u64.u32 	%rd169, %r335;
	add.s64 	%rd170, %rd169, %rd4;
	shl.b64 	%rd171, %rd170, 2;
	add.s64 	%rd172, %rd2, %rd171;
	ld.global.f32 	%f183, [%rd172];
	add.f32 	%f184, %f182, %f183;
	st.global.f32 	[%rd172], %f184;
	ld.local.f32 	%f185, [%rd160+12];
	add.s32 	%r336, %r333, 3;
	cvt.u64.u32 	%rd173, %r336;
	add.s64 	%rd174, %rd173, %rd4;
	shl.b64 	%rd175, %rd174, 2;
	add.s64 	%rd176, %rd2, %rd175;
	ld.global.f32 	%f186, [%rd176];
	add.f32 	%f187, %f185, %f186;
	st.global.f32 	[%rd176], %f187;
	ld.local.f32 	%f188, [%rd160+16];
	add.s32 	%r337, %r333, 4;
	cvt.u64.u32 	%rd177, %r337;
	add.s64 	%rd178, %rd177, %rd4;
	shl.b64 	%rd179, %rd178, 2;
	add.s64 	%rd180, %rd2, %rd179;
	ld.global.f32 	%f189, [%rd180];
	add.f32 	%f190, %f188, %f189;
	st.global.f32 	[%rd180], %f190;
	ld.local.f32 	%f191, [%rd160+20];
	add.s32 	%r338, %r333, 5;
	cvt.u64.u32 	%rd181, %r338;
	add.s64 	%rd182, %rd181, %rd4;
	shl.b64 	%rd183, %rd182, 2;
	add.s64 	%rd184, %rd2, %rd183;
	ld.global.f32 	%f192, [%rd184];
	add.f32 	%f193, %f191, %f192;
	st.global.f32 	[%rd184], %f193;
	ld.local.f32 	%f194, [%rd160+24];
	add.s32 	%r339, %r333, 6;
	cvt.u64.u32 	%rd185, %r339;
	add.s64 	%rd186, %rd185, %rd4;
	shl.b64 	%rd187, %rd186, 2;
	add.s64 	%rd188, %rd2, %rd187;
	ld.global.f32 	%f195, [%rd188];
	add.f32 	%f196, %f194, %f195;
	st.global.f32 	[%rd188], %f196;
	ld.local.f32 	%f197, [%rd160+28];
	add.s32 	%r340, %r333, 7;
	cvt.u64.u32 	%rd189, %r340;
	add.s64 	%rd190, %rd189, %rd4;
	shl.b64 	%rd191, %rd190, 2;
	add.s64 	%rd192, %rd2, %rd191;
	ld.global.f32 	%f198, [%rd192];
	add.f32 	%f199, %f197, %f198;
	st.global.f32 	[%rd192], %f199;
	add.s32 	%r352, %r352, 8;
$L__BB0_92:
	setp.eq.s32 	%p54, %r72, 0;
	@%p54 bra 	$L__BB0_98;
	and.b32  	%r75, %r84, 3;
	setp.lt.u32 	%p55, %r72, 4;
	@%p55 bra 	$L__BB0_95;
	mul.wide.u32 	%rd193, %r352, 4;
	add.s64 	%rd194, %rd3, %rd193;
	ld.local.f32 	%f200, [%rd194];
	add.s32 	%r341, %r352, %r41;
	cvt.u64.u32 	%rd195, %r341;
	add.s64 	%rd196, %rd195, %rd4;
	shl.b64 	%rd197, %rd196, 2;
	add.s64 	%rd198, %rd2, %rd197;
	ld.global.f32 	%f201, [%rd198];
	add.f32 	%f202, %f200, %f201;
	st.global.f32 	[%rd198], %f202;
	ld.local.f32 	%f203, [%rd194+4];
	add.s32 	%r342, %r341, 1;
	cvt.u64.u32 	%rd199, %r342;
	add.s64 	%rd200, %rd199, %rd4;
	shl.b64 	%rd201, %rd200, 2;
	add.s64 	%rd202, %rd2, %rd201;
	ld.global.f32 	%f204, [%rd202];
	add.f32 	%f205, %f203, %f204;
	st.global.f32 	[%rd202], %f205;
	ld.local.f32 	%f206, [%rd194+8];
	add.s32 	%r343, %r341, 2;
	cvt.u64.u32 	%rd203, %r343;
	add.s64 	%rd204, %rd203, %rd4;
	shl.b64 	%rd205, %rd204, 2;
	add.s64 	%rd206, %rd2, %rd205;
	ld.global.f32 	%f207, [%rd206];
	add.f32 	%f208, %f206, %f207;
	st.global.f32 	[%rd206], %f208;
	ld.local.f32 	%f209, [%rd194+12];
	add.s32 	%r344, %r341, 3;
	cvt.u64.u32 	%rd207, %r344;
	add.s64 	%rd208, %rd207, %rd4;
	shl.b64 	%rd209, %rd208, 2;
	add.s64 	%rd210, %rd2, %rd209;
	ld.global.f32 	%f210, [%rd210];
	add.f32 	%f211, %f209, %f210;
	st.global.f32 	[%rd210], %f211;
	add.s32 	%r352, %r352, 4;
$L__BB0_95:
	setp.eq.s32 	%p56, %r75, 0;
	@%p56 bra 	$L__BB0_98;
	add.s32 	%r356, %r352, %r41;
	mul.wide.u32 	%rd211, %r352, 4;
	add.s64 	%rd218, %rd3, %rd211;
	neg.s32 	%r355, %r75;
$L__BB0_97:
	.pragma "nounroll";
	ld.local.f32 	%f212, [%rd218];
	cvt.u64.u32 	%rd212, %r356;
	add.s64 	%rd213, %rd212, %rd4;
	shl.b64 	%rd214, %rd213, 2;
	add.s64 	%rd215, %rd2, %rd214;
	ld.global.f32 	%f213, [%rd215];
	add.f32 	%f214, %f212, %f213;
	st.global.f32 	[%rd215], %f214;
	add.s32 	%r356, %r356, 1;
	add.s64 	%rd218, %rd218, 4;
	add.s32 	%r355, %r355, 1;
	setp.ne.s32 	%p57, %r355, 0;
	@%p57 bra 	$L__BB0_97;
$L__BB0_98:
	ret;

}
	// .globl	_Z13spmm32_full_2PKjPKfPfPKiS5_ii
.visible .entry _Z13spmm32_full_2PKjPKfPfPKiS5_ii(
	.param .u64 .ptr .align 1 _Z13spmm32_full_2PKjPKfPfPKiS5_ii_param_0,
	.param .u64 .ptr .align 1 _Z13spmm32_full_2PKjPKfPfPKiS5_ii_param_1,
	.param .u64 .ptr .align 1 _Z13spmm32_full_2PKjPKfPfPKiS5_ii_param_2,
	.param .u64 .ptr .align 1 _Z13spmm32_full_2PKjPKfPfPKiS5_ii_param_3,
	.param .u64 .ptr .align 1 _Z13spmm32_full_2PKjPKfPfPKiS5_ii_param_4,
	.param .u32 _Z13spmm32_full_2PKjPKfPfPKiS5_ii_param_5,
	.param .u32 _Z13spmm32_full_2PKjPKfPfPKiS5_ii_param_6
)
{
	.local .align 4 .b8 	__local_depot1[28];
	.reg .b64 	%SP;
	.reg .b64 	%SPL;
	.reg .pred 	%p<47>;
	.reg .b32 	%r<316>;
	.reg .b32 	%f<184>;
	.reg .b64 	%rd<222>;

	mov.u64 	%SPL, __local_depot1;
	ld.param.u64 	%rd14, [_Z13spmm32_full_2PKjPKfPfPKiS5_ii_param_1];
	ld.param.u64 	%rd15, [_Z13spmm32_full_2PKjPKfPfPKiS5_ii_param_2];
	ld.param.u64 	%rd12, [_Z13spmm32_full_2PKjPKfPfPKiS5_ii_param_3];
	ld.param.u32 	%r99, [_Z13spmm32_full_2PKjPKfPfPKiS5_ii_param_5];
	ld.param.u32 	%r97, [_Z13spmm32_full_2PKjPKfPfPKiS5_ii_param_6];
	cvta.to.global.u64 	%rd1, %rd14;
	cvta.to.global.u64 	%rd2, %rd15;
	add.u64 	%rd3, %SPL, 0;
	mov.u32 	%r100, %ctaid.x;
	mov.u32 	%r101, %nctaid.x;
	mov.u32 	%r102, %nctaid.y;
	mov.u32 	%r103, %ctaid.y;
	mov.u32 	%r104, %ctaid.z;
	mad.lo.s32 	%r105, %r100, %r101, %r103;
	mad.lo.s32 	%r1, %r105, %r102, %r104;
	mov.u32 	%r2, %tid.x;
	shr.u32 	%r106, %r2, 5;
	// begin inline asm
	mov.u32 %r98, %laneid;
	// end inline asm
	shl.b32 	%r107, %r1, 5;
	or.b32  	%r4, %r107, %r106;
	setp.ge.s32 	%p1, %r4, %r99;
	@%p1 bra 	$L__BB1_83;
	cvta.to.global.u64 	%rd17, %rd12;
	mul.wide.s32 	%rd18, %r4, 4;
	add.s64 	%rd19, %rd17, %rd18;
	ld.global.nc.u32 	%r5, [%rd19];
	ld.global.nc.u32 	%r108, [%rd19+4];
	sub.s32 	%r6, %r108, %r5;
	mul.lo.s32 	%r109, %r1, %r97;
	shl.b32 	%r110, %r109, 10;
	cvt.u64.u32 	%rd4, %r110;
	mov.b32 	%r111, 0;
	st.local.u32 	[%rd3], %r111;
	st.local.u32 	[%rd3+4], %r111;
	st.local.u32 	[%rd3+8], %r111;
	st.local.u32 	[%rd3+12], %r111;
	st.local.u32 	[%rd3+16], %r111;
	st.local.u32 	[%rd3+20], %r111;
	st.local.u32 	[%rd3+24], %r111;
	min.s32 	%r112, %r6, %r97;
	setp.lt.s32 	%p2, %r112, 1;
	@%p2 bra 	$L__BB1_70;
	shl.b32 	%r7, %r97, 1;
	mul.lo.s32 	%r8, %r97, 3;
	shl.b32 	%r9, %r97, 2;
	mul.lo.s32 	%r10, %r97, 5;
	mul.lo.s32 	%r11, %r97, 6;
	mul.lo.s32 	%r12, %r97, 7;
	shl.b32 	%r13, %r97, 3;
	mul.lo.s32 	%r14, %r97, 9;
	mul.lo.s32 	%r15, %r97, 10;
	mul.lo.s32 	%r16, %r97, 11;
	mul.lo.s32 	%r17, %r97, 12;
	mul.lo.s32 	%r18, %r97, 13;
	mul.lo.s32 	%r19, %r97, 14;
	mul.lo.s32 	%r20, %r97, 15;
	shl.b32 	%r21, %r97, 4;
	mul.lo.s32 	%r22, %r97, 17;
	mul.lo.s32 	%r23, %r97, 18;
	mul.lo.s32 	%r24, %r97, 19;
	mul.lo.s32 	%r25, %r97, 20;
	mul.lo.s32 	%r26, %r97, 21;
	mul.lo.s32 	%r27, %r97, 22;
	mul.lo.s32 	%r28, %r97, 23;
	mul.lo.s32 	%r29, %r97, 24;
	mul.lo.s32 	%r30, %r97, 25;
	mul.lo.s32 	%r31, %r97, 26;
	mul.lo.s32 	%r32, %r97, 27;
	mul.lo.s32 	%r33, %r97, 28;
	mul.lo.s32 	%r34, %r97, 29;
	mul.lo.s32 	%r35, %r97, 30;
	mul.lo.s32 	%r36, %r97, 31;
	neg.s32 	%r37, %r97;
	mov.b32 	%r291, 0;
	cvt.s64.s32 	%rd27, %r5;
$L__BB1_3:
	ld.param.u64 	%rd219, [_Z13spmm32_full_2PKjPKfPfPKiS5_ii_param_4];
	ld.param.u64 	%rd218, [_Z13spmm32_full_2PKjPKfPfPKiS5_ii_param_0];
	shl.b32 	%r115, %r291, 5;
	add.s32 	%r116, %r115, %r98;
	cvt.u64.u32 	%rd20, %r116;
	shl.b32 	%r117, %r5, 5;
	cvt.s64.s32 	%rd21, %r117;
	add.s64 	%rd22, %rd20, %rd21;
	cvta.to.global.u64 	%rd23, %rd218;
	shl.b64 	%rd24, %rd22, 2;
	add.s64 	%rd25, %rd23, %rd24;
	ld.global.nc.u32 	%r39, [%rd25];
	cvt.u64.u32 	%rd26, %r291;
	add.s64 	%rd28, %rd26, %rd27;
	cvta.to.global.u64 	%rd29, %rd219;
	shl.b64 	%rd30, %rd28, 2;
	add.s64 	%rd5, %rd29, %rd30;
	mov.b32 	%r309, 0;
	mov.u64 	%rd220, %rd3;
	mov.u32 	%r292, %r37;
	mov.u32 	%r293, %r21;
	mov.u32 	%r294, %r22;
	mov.u32 	%r295, %r23;
	mov.u32 	%r296, %r24;
	mov.u32 	%r297, %r25;
	mov.u32 	%r298, %r26;
	mov.u32 	%r299, %r27;
	mov.u32 	%r300, %r28;
	mov.u32 	%r301, %r29;
	mov.u32 	%r302, %r30;
	mov.u32 	%r303, %r31;
	mov.u32 	%r304, %r32;
	mov.u32 	%r305, %r33;
	mov.u32 	%r306, %r34;
	mov.u32 	%r307, %r35;
	mov.u32 	%r308, %r36;
$L__BB1_4:
	setp.gt.s32 	%p3, %r39, -1;
	@%p3 bra 	$L__BB1_6;
	ld.global.nc.u32 	%r118, [%rd5];
	shl.b32 	%r119, %r118, 5;
	add.s32 	%r120, %r309, %r119;
	mul.wide.s32 	%rd31, %r120, 4;
	add.s64 	%rd32, %rd1, %rd31;
	ld.global.nc.f32 	%f1, [%rd32];
	ld.local.f32 	%f2, [%rd220];
	add.f32 	%f3, %f1, %f2;
	st.local.f32 	[%rd220], %f3;
$L__BB1_6:
	and.b32  	%r121, %r39, 1073741824;
	setp.eq.s32 	%p4, %r121, 0;
	@%p4 bra 	$L__BB1_8;
	ld.global.nc.u32 	%r122, [%rd5];
	shl.b32 	%r123, %r122, 5;
	add.s32 	%r124, %r97, %r309;
	add.s32 	%r125, %r124, %r123;
	mul.wide.s32 	%rd33, %r125, 4;
	add.s64 	%rd34, %rd1, %rd33;
	ld.global.nc.f32 	%f4, [%rd34];
	ld.local.f32 	%f5, [%rd220];
	add.f32 	%f6, %f4, %f5;
	st.local.f32 	[%rd220], %f6;
$L__BB1_8:
	and.b32  	%r126, %r39, 536870912;
	setp.eq.s32 	%p5, %r126, 0;
	@%p5 bra 	$L__BB1_10;
	ld.global.nc.u32 	%r127, [%rd5];
	shl.b32 	%r128, %r127, 5;
	add.s32 	%r129, %r7, %r309;
	add.s32 	%r130, %r129, %r128;
	mul.wide.s32 	%rd35, %r130, 4;
	add.s64 	%rd36, %rd1, %rd35;
	ld.global.nc.f32 	%f7, [%rd36];
	ld.local.f32 	%f8, [%rd220];
	add.f32 	%f9, %f7, %f8;
	st.local.f32 	[%rd220], %f9;
$L__BB1_10:
	and.b32  	%r131, %r39, 268435456;
	setp.eq.s32 	%p6, %r131, 0;
	@%p6 bra 	$L__BB1_12;
	ld.global.nc.u32 	%r132, [%rd5];
	shl.b32 	%r133, %r132, 5;
	add.s32 	%r134, %r8, %r309;
	add.s32 	%r135, %r134, %r133;
	mul.wide.s32 	%rd37, %r135, 4;
	add.s64 	%rd38, %rd1, %rd37;
	ld.global.nc.f32 	%f10, [%rd38];
	ld.local.f32 	%f11, [%rd220];
	add.f32 	%f12, %f10, %f11;
	st.local.f32 	[%rd220], %f12;
$L__BB1_12:
	and.b32  	%r136, %r39, 134217728;
	setp.eq.s32 	%p7, %r136, 0;
	@%p7 bra 	$L__BB1_14;
	ld.global.nc.u32 	%r137, [%rd5];
	shl.b32 	%r138, %r137, 5;
	add.s32 	%r139, %r9, %r309;
	add.s32 	%r140, %r139, %r138;
	mul.wide.s32 	%rd39, %r140, 4;
	add.s64 	%rd40, %rd1, %rd39;
	ld.global.nc.f32 	%f13, [%rd40];
	ld.local.f32 	%f14, [%rd220];
	add.f32 	%f15, %f13, %f14;
	st.local.f32 	[%rd220], %f15;
$L__BB1_14:
	and.b32  	%r141, %r39, 67108864;
	setp.eq.s32 	%p8, %r141, 0;
	@%p8 bra 	$L__BB1_16;
	ld.global.nc.u32 	%r142, [%rd5];
	shl.b32 	%r143, %r142, 5;
	add.s32 	%r144, %r10, %r309;
	add.s32 	%r145, %r144, %r143;
	mul.wide.s32 	%rd41, %r145, 4;
	add.s64 	%rd42, %rd1, %rd41;
	ld.global.nc.f32 	%f16, [%rd42];
	ld.local.f32 	%f17, [%rd220];
	add.f32 	%f18, %f16, %f17;
	st.local.f32 	[%rd220], %f18;
$L__BB1_16:
	and.b32  	%r146, %r39, 33554432;
	setp.eq.s32 	%p9, %r146, 0;
	@%p9 bra 	$L__BB1_18;
	ld.global.nc.u32 	%r147, [%rd5];
	shl.b32 	%r148, %r147, 5;
	add.s32 	%r149, %r11, %r309;
	add.s32 	%r150, %r149, %r148;
	mul.wide.s32 	%rd43, %r150, 4;
	add.s64 	%rd44, %rd1, %rd43;
	ld.global.nc.f32 	%f19, [%rd44];
	ld.local.f32 	%f20, [%rd220];
	add.f32 	%f21, %f19, %f20;
	st.local.f32 	[%rd220], %f21;
$L__BB1_18:
	and.b32  	%r151, %r39, 16777216;
	setp.eq.s32 	%p10, %r151, 0;
	@%p10 bra 	$L__BB1_20;
	ld.global.nc.u32 	%r152, [%rd5];
	shl.b32 	%r153, %r152, 5;
	add.s32 	%r154, %r12, %r309;
	add.s32 	%r155, %r154, %r153;
	mul.wide.s32 	%rd45, %r155, 4;
	add.s64 	%rd46, %rd1, %rd45;
	ld.global.nc.f32 	%f22, [%rd46];
	ld.local.f32 	%f23, [%rd220];
	add.f32 	%f24, %f22, %f23;
	st.local.f32 	[%rd220], %f24;
$L__BB1_20:
	and.b32  	%r156, %r39, 8388608;
	setp.eq.s32 	%p11, %r156, 0;
	@%p11 bra 	$L__BB1_22;
	ld.global.nc.u32 	%r157, [%rd5];
	shl.b32 	%r158, %r157, 5;
	add.s32 	%r159, %r13, %r309;
	add.s32 	%r160, %r159, %r158;
	mul.wide.s32 	%rd47, %r160, 4;
	add.s64 	%rd48, %rd1, %rd47;
	ld.global.nc.f32 	%f25, [%rd48];
	ld.local.f32 	%f26, [%rd220];
	add.f32 	%f27, %f25, %f26;
	st.local.f32 	[%rd220], %f27;
$L__BB1_22:
	and.b32  	%r161, %r39, 4194304;
	setp.eq.s32 	%p12, %r161, 0;
	@%p12 bra 	$L__BB1_24;
	ld.global.nc.u32 	%r162, [%rd5];
	shl.b32 	%r163, %r162, 5;
	add.s32 	%r164, %r14, %r309;
	add.s32 	%r165, %r164, %r163;
	mul.wide.s32 	%rd49, %r165, 4;
	add.s64 	%rd50, %rd1, %rd49;
	ld.global.nc.f32 	%f28, [%rd50];
	ld.local.f32 	%f29, [%rd220];
	add.f32 	%f30, %f28, %f29;
	st.local.f32 	[%rd220], %f30;
$L__BB1_24:
	and.b32  	%r166, %r39, 2097152;
	setp.eq.s32 	%p13, %r166, 0;
	@%p13 bra 	$L__BB1_26;
	ld.global.nc.u32 	%r167, [%rd5];
	shl.b32 	%r168, %r167, 5;
	add.s32 	%r169, %r15, %r309;
	add.s32 	%r170, %r169, %r168;
	mul.wide.s32 	%rd51, %r170, 4;
	add.s64 	%rd52, %rd1, %rd51;
	ld.global.nc.f32 	%f31, [%rd52];
	ld.local.f32 	%f32, [%rd220];
	add.f32 	%f33, %f31, %f32;
	st.local.f32 	[%rd220], %f33;
$L__BB1_26:
	and.b32  	%r171, %r39, 1048576;
	setp.eq.s32 	%p14, %r171, 0;
	@%p14 bra 	$L__BB1_28;
	ld.global.nc.u32 	%r172, [%rd5];
	shl.b32 	%r173, %r172, 5;
	add.s32 	%r174, %r16, %r309;
	add.s32 	%r175, %r174, %r173;
	mul.wide.s32 	%rd53, %r175, 4;
	add.s64 	%rd54, %rd1, %rd53;
	ld.global.nc.f32 	%f34, [%rd54];
	ld.local.f32 	%f35, [%rd220];
	add.f32 	%f36, %f34, %f35;
	st.local.f32 	[%rd220], %f36;
$L__BB1_28:
	and.b32  	%r176, %r39, 524288;
	setp.eq.s32 	%p15, %r176, 0;
	@%p15 bra 	$L__BB1_30;
	ld.global.nc.u32 	%r177, [%rd5];
	shl.b32 	%r178, %r177, 5;
	add.s32 	%r179, %r17, %r309;
	add.s32 	%r180, %r179, %r178;
	mul.wide.s32 	%rd55, %r180, 4;
	add.s64 	%rd56, %rd1, %rd55;
	ld.global.nc.f32 	%f37, [%rd56];
	ld.local.f32 	%f38, [%rd220];
	add.f32 	%f39, %f37, %f38;
	st.local.f32 	[%rd220], %f39;
$L__BB1_30:
	and.b32  	%r181, %r39, 262144;
	setp.eq.s32 	%p16, %r181, 0;
	@%p16 bra 	$L__BB1_32;
	ld.global.nc.u32 	%r182, [%rd5];
	shl.b32 	%r183, %r182, 5;
	add.s32 	%r184, %r18, %r309;
	add.s32 	%r185, %r184, %r183;
	mul.wide.s32 	%rd57, %r185, 4;
	add.s64 	%rd58, %rd1, %rd57;
	ld.global.nc.f32 	%f40, [%rd58];
	ld.local.f32 	%f41, [%rd220];
	add.f32 	%f42, %f40, %f41;
	st.local.f32 	[%rd220], %f42;
$L__BB1_32:
	and.b32  	%r186, %r39, 131072;
	setp.eq.s32 	%p17, %r186, 0;
	@%p17 bra 	$L__BB1_34;
	ld.global.nc.u32 	%r187, [%rd5];
	shl.b32 	%r188, %r187, 5;
	add.s32 	%r189, %r19, %r309;
	add.s32 	%r190, %r189, %r188;
	mul.wide.s32 	%rd59, %r190, 4;
	add.s64 	%rd60, %rd1, %rd59;
	ld.global.nc.f32 	%f43, [%rd60];
	ld.local.f32 	%f44, [%rd220];
	add.f32 	%f45, %f43, %f44;
	st.local.f32 	[%rd220], %f45;
$L__BB1_34:
	and.b32  	%r191, %r39, 65536;
	setp.eq.s32 	%p18, %r191, 0;
	@%p18 bra 	$L__BB1_36;
	ld.global.nc.u32 	%r192, [%rd5];
	shl.b32 	%r193, %r192, 5;
	add.s32 	%r194, %r20, %r309;
	add.s32 	%r195, %r194, %r193;
	mul.wide.s32 	%rd61, %r195, 4;
	add.s64 	%rd62, %rd1, %rd61;
	ld.global.nc.f32 	%f46, [%rd62];
	ld.local.f32 	%f47, [%rd220];
	add.f32 	%f48, %f46, %f47;
	st.local.f32 	[%rd220], %f48;
$L__BB1_36:
	and.b32  	%r196, %r39, 32768;
	setp.eq.s32 	%p19, %r196, 0;
	@%p19 bra 	$L__BB1_38;
	ld.global.nc.u32 	%r197, [%rd5];
	shl.b32 	%r198, %r197, 5;
	add.s32 	%r199, %r293, %r198;
	mul.wide.s32 	%rd63, %r199, 4;
	add.s64 	%rd64, %rd1, %rd63;
	ld.global.nc.f32 	%f49, [%rd64];
	ld.local.f32 	%f50, [%rd220];
	add.f32 	%f51, %f49, %f50;
	st.local.f32 	[%rd220], %f51;
$L__BB1_38:
	and.b32  	%r200, %r39, 16384;
	setp.eq.s32 	%p20, %r200, 0;
	@%p20 bra 	$L__BB1_40;
	ld.global.nc.u32 	%r201, [%rd5];
	shl.b32 	%r202, %r201, 5;
	add.s32 	%r203, %r294, %r202;
	mul.wide.s32 	%rd65, %r203, 4;
	add.s64 	%rd66, %rd1, %rd65;
	ld.global.nc.f32 	%f52, [%rd66];
	ld.local.f32 	%f53, [%rd220];
	add.f32 	%f54, %f52, %f53;
	st.local.f32 	[%rd220], %f54;
$L__BB1_40:
	and.b32  	%r204, %r39, 8192;
	setp.eq.s32 	%p21, %r204, 0;
	@%p21 bra 	$L__BB1_42;
	ld.global.nc.u32 	%r205, [%rd5];
	shl.b32 	%r206, %r205, 5;
	add.s32 	%r207, %r295, %r206;
	mul.wide.s32 	%rd67, %r207, 4;
	add.s64 	%rd68, %rd1, %rd67;
	ld.global.nc.f32 	%f55, [%rd68];
	ld.local.f32 	%f56, [%rd220];
	add.f32 	%f57, %f55, %f56;
	st.local.f32 	[%rd220], %f57;
$L__BB1_42:
	and.b32  	%r208, %r39, 4096;
	setp.eq.s32 	%p22, %r208, 0;
	@%p22 bra 	$L__BB1_44;
	ld.global.nc.u32 	%r209, [%rd5];
	shl.b32 	%r210, %r209, 5;
	add.s32 	%r211, %r296, %r210;
	mul.wide.s32 	%rd69, %r211, 4;
	add.s64 	%rd70, %rd1, %rd69;
	ld.global.nc.f32 	%f58, [%rd70];
	ld.local.f32 	%f59, [%rd220];
	add.f32 	%f60, %f58, %f59;
	st.local.f32 	[%rd220], %f60;
$L__BB1_44:
	and.b32  	%r212, %r39, 2048;
	setp.eq.s32 	%p23, %r212, 0;
	@%p23 bra 	$L__BB1_46;
	ld.global.nc.u32 	%r213, [%rd5];
	shl.b32 	%r214, %r213, 5;
	add.s32 	%r215, %r297, %r214;
	mul.wide.s32 	%rd71, %r215, 4;
	add.s64 	%rd72, %rd1, %rd71;
	ld.global.nc.f32 	%f61, [%rd72];
	ld.local.f32 	%f62, [%rd220];
	add.f32 	%f63, %f61, %f62;
	st.local.f32 	[%rd220], %f63;
$L__BB1_46:
	and.b32  	%r216, %r39, 1024;
	setp.eq.s32 	%p24, %r216, 0;
	@%p24 bra 	$L__BB1_48;
	ld.global.nc.u32 	%r217, [%rd5];
	shl.b32 	%r218, %r217, 5;
	add.s32 	%r219, %r298, %r218;
	mul.wide.s32 	%rd73, %r219, 4;
	add.s64 	%rd74, %rd1, %rd73;
	ld.global.nc.f32 	%f64, [%rd74];
	ld.local.f32 	%f65, [%rd220];
	add.f32 	%f66, %f64, %f65;
	st.local.f32 	[%rd220], %f66;
$L__BB1_48:
	and.b32  	%r220, %r39, 512;
	setp.eq.s32 	%p25, %r220, 0;
	@%p25 bra 	$L__BB1_50;
	ld.global.nc.u32 	%r221, [%rd5];
	shl.b32 	%r222, %r221, 5;
	add.s32 	%r223, %r299, %r222;
	mul.wide.s32 	%rd75, %r223, 4;
	add.s64 	%rd76, %rd1, %rd75;
	ld.global.nc.f32 	%f67, [%rd76];
	ld.local.f32 	%f68, [%rd220];
	add.f32 	%f69, %f67, %f68;
	st.local.f32 	[%rd220], %f69;
$L__BB1_50:
	and.b32  	%r224, %r39, 256;
	setp.eq.s32 	%p26, %r224, 0;
	@%p26 bra 	$L__BB1_52;
	ld.global.nc.u32 	%r225, [%rd5];
	shl.b32 	%r226, %r225, 5;
	add.s32 	%r227, %r300, %r226;
	mul.wide.s32 	%rd77, %r227, 4;
	add.s64 	%rd78, %rd1, %rd77;
	ld.global.nc.f32 	%f70, [%rd78];
	ld.local.f32 	%f71, [%rd220];
	add.f32 	%f72, %f70, %f71;
	st.local.f32 	[%rd220], %f72;
$L__BB1_52:
	and.b32  	%r228, %r39, 128;
	setp.eq.s32 	%p27, %r228, 0;
	@%p27 bra 	$L__BB1_54;
	ld.global.nc.u32 	%r229, [%rd5];
	shl.b32 	%r230, %r229, 5;
	add.s32 	%r231, %r301, %r230;
	mul.wide.s32 	%rd79, %r231, 4;
	add.s64 	%rd80, %rd1, %rd79;
	ld.global.nc.f32 	%f73, [%rd80];
	ld.local.f32 	%f74, [%rd220];
	add.f32 	%f75, %f73, %f74;
	st.local.f32 	[%rd220], %f75;
$L__BB1_54:
	and.b32  	%r232, %r39, 64;
	setp.eq.s32 	%p28, %r232, 0;
	@%p28 bra 	$L__BB1_56;
	ld.global.nc.u32 	%r233, [%rd5];
	shl.b32 	%r234, %r233, 5;
	add.s32 	%r235, %r302, %r234;
	mul.wide.s32 	%rd81, %r235, 4;
	add.s64 	%rd82, %rd1, %rd81;
	ld.global.nc.f32 	%f76, [%rd82];
	ld.local.f32 	%f77, [%rd220];
	add.f32 	%f78, %f76, %f77;
	st.local.f32 	[%rd220], %f78;
$L__BB1_56:
	and.b32  	%r236, %r39, 32;
	setp.eq.s32 	%p29, %r236, 0;
	@%p29 bra 	$L__BB1_58;
	ld.global.nc.u32 	%r237, [%rd5];
	shl.b32 	%r238, %r237, 5;
	add.s32 	%r239, %r303, %r238;
	mul.wide.s32 	%rd83, %r239, 4;
	add.s64 	%rd84, %rd1, %rd83;
	ld.global.nc.f32 	%f79, [%rd84];
	ld.local.f32 	%f80, [%rd220];
	add.f32 	%f81, %f79, %f80;
	st.local.f32 	[%rd220], %f81;
$L__BB1_58:
	and.b32  	%r240, %r39, 16;
	setp.eq.s32 	%p30, %r240, 0;
	@%p30 bra 	$L__BB1_60;
	ld.global.nc.u32 	%r241, [%rd5];
	shl.b32 	%r242, %r241, 5;
	add.s32 	%r243, %r304, %r242;
	mul.wide.s32 	%rd85, %r243, 4;
	add.s64 	%rd86, %rd1, %rd85;
	ld.global.nc.f32 	%f82, [%rd86];
	ld.local.f32 	%f83, [%rd220];
	add.f32 	%f84, %f82, %f83;
	st.local.f32 	[%rd220], %f84;
$L__BB1_60:
	and.b32  	%r244, %r39, 8;
	setp.eq.s32 	%p31, %r244, 0;
	@%p31 bra 	$L__BB1_62;
	ld.global.nc.u32 	%r245, [%rd5];
	shl.b32 	%r246, %r245, 5;
	add.s32 	%r247, %r305, %r246;
	mul.wide.s32 	%rd87, %r247, 4;
	add.s64 	%rd88, %rd1, %rd87;
	ld.global.nc.f32 	%f85, [%rd88];
	ld.local.f32 	%f86, [%rd220];
	add.f32 	%f87, %f85, %f86;
	st.local.f32 	[%rd220], %f87;
$L__BB1_62:
	and.b32  	%r248, %r39, 4;
	setp.eq.s32 	%p32, %r248, 0;
	@%p32 bra 	$L__BB1_64;
	ld.global.nc.u32 	%r249, [%rd5];
	shl.b32 	%r250, %r249, 5;
	add.s32 	%r251, %r306, %r250;
	mul.wide.s32 	%rd89, %r251, 4;
	add.s64 	%rd90, %rd1, %rd89;
	ld.global.nc.f32 	%f88, [%rd90];
	ld.local.f32 	%f89, [%rd220];
	add.f32 	%f90, %f88, %f89;
	st.local.f32 	[%rd220], %f90;
$L__BB1_64:
	and.b32  	%r252, %r39, 2;
	setp.eq.s32 	%p33, %r252, 0;
	@%p33 bra 	$L__BB1_66;
	ld.global.nc.u32 	%r253, [%rd5];
	shl.b32 	%r254, %r253, 5;
	add.s32 	%r255, %r307, %r254;
	mul.wide.s32 	%rd91, %r255, 4;
	add.s64 	%rd92, %rd1, %rd91;
	ld.global.nc.f32 	%f91, [%rd92];
	ld.local.f32 	%f92, [%rd220];
	add.f32 	%f93, %f91, %f92;
	st.local.f32 	[%rd220], %f93;
$L__BB1_66:
	and.b32  	%r256, %r39, 1;
	setp.eq.b32 	%p34, %r256, 1;
	not.pred 	%p35, %p34;
	@%p35 bra 	$L__BB1_68;
	ld.global.nc.u32 	%r257, [%rd5];
	shl.b32 	%r258, %r257, 5;
	add.s32 	%r259, %r308, %r258;
	mul.wide.s32 	%rd93, %r259, 4;
	add.s64 	%rd94, %rd1, %rd93;
	ld.global.nc.f32 	%f94, [%rd94];
	ld.local.f32 	%f95, [%rd220];
	add.f32 	%f96, %f94, %f95;
	st.local.f32 	[%rd220], %f96;
$L__BB1_68:
	add.s32 	%r309, %r309, 1;
	add.s32 	%r308, %r308, 1;
	add.s32 	%r307, %r307, 1;
	add.s32 	%r306, %r306, 1;
	add.s32 	%r305, %r305, 1;
	add.s32 	%r304, %r304, 1;
	add.s32 	%r303, %r303, 1;
	add.s32 	%r302, %r302, 1;
	add.s32 	%r301, %r301, 1;
	add.s32 	%r300, %r300, 1;
	add.s32 	%r299, %r299, 1;
	add.s32 	%r298, %r298, 1;
	add.s32 	%r297, %r297, 1;
	add.s32 	%r296, %r296, 1;
	add.s32 	%r295, %r295, 1;
	add.s32 	%r294, %r294, 1;
	add.s32 	%r293, %r293, 1;
	add.s32 	%r292, %r292, 1;
	setp.ne.s32 	%p36, %r292, 0;
	add.s64 	%rd220, %rd220, 4;
	@%p36 bra 	$L__BB1_4;
	add.s32 	%r291, %r291, 1;
	setp.ne.s32 	%p37, %r291, %r6;
	@%p37 bra 	$L__BB1_3;
$L__BB1_70:
	setp.lt.s32 	%p38, %r97, 1;
	@%p38 bra 	$L__BB1_83;
	and.b32  	%r77, %r2, 992;
	mul.lo.s32 	%r78, %r98, %r97;
	add.s32 	%r79, %r78, %r77;
	and.b32  	%r80, %r97, 15;
	setp.lt.u32 	%p39, %r97, 16;
	mov.b32 	%r312, 0;
	@%p39 bra 	$L__BB1_74;
	and.b32  	%r312, %r97, 2147483632;
	mov.b32 	%r310, 0;
$L__BB1_73:
	.pragma "nounroll";
	mul.wide.u32 	%rd95, %r310, 4;
	add.s64 	%rd96, %rd3, %rd95;
	ld.local.f32 	%f97, [%rd96];
	add.s32 	%r262, %r79, %r310;
	cvt.u64.u32 	%rd97, %r262;
	add.s64 	%rd98, %rd97, %rd4;
	shl.b64 	%rd99, %rd98, 2;
	add.s64 	%rd100, %rd2, %rd99;
	ld.global.f32 	%f98, [%rd100];
	add.f32 	%f99, %f97, %f98;
	st.global.f32 	[%rd100], %f99;
	ld.local.f32 	%f100, [%rd96+4];
	add.s32 	%r263, %r262, 1;
	cvt.u64.u32 	%rd101, %r263;
	add.s64 	%rd102, %rd101, %rd4;
	shl.b64 	%rd103, %rd102, 2;
	add.s64 	%rd104, %rd2, %rd103;
	ld.global.f32 	%f101, [%rd104];
	add.f32 	%f102, %f100, %f101;
	st.global.f32 	[%rd104], %f102;
	ld.local.f32 	%f103, [%rd96+8];
	add.s32 	%r264, %r262, 2;
	cvt.u64.u32 	%rd105, %r264;
	add.s64 	%rd106, %rd105, %rd4;
	shl.b64 	%rd107, %rd106, 2;
	add.s64 	%rd108, %rd2, %rd107;
	ld.global.f32 	%f104, [%rd108];
	add.f32 	%f105, %f103, %f104;
	st.global.f32 	[%rd108], %f105;
	ld.local.f32 	%f106, [%rd96+12];
	add.s32 	%r265, %r262, 3;
	cvt.u64.u32 	%rd109, %r265;
	add.s64 	%rd110, %rd109, %rd4;
	shl.b64 	%rd111, %rd110, 2;
	add.s64 	%rd112, %rd2, %rd111;
	ld.global.f32 	%f107, [%rd112];
	add.f32 	%f108, %f106, %f107;
	st.global.f32 	[%rd112], %f108;
	ld.local.f32 	%f109, [%rd96+16];
	add.s32 	%r266, %r262, 4;
	cvt.u64.u32 	%rd113, %r266;
	add.s64 	%rd114, %rd113, %rd4;
	shl.b64 	%rd115, %rd114, 2;
	add.s64 	%rd116, %rd2, %rd115;
	ld.global.f32 	%f110, [%rd116];
	add.f32 	%f111, %f109, %f110;
	st.global.f32 	[%rd116], %f111;
	ld.local.f32 	%f112, [%rd96+20];
	add.s32 	%r267, %r262, 5;
	cvt.u64.u32 	%rd117, %r267;
	add.s64 	%rd118, %rd117, %rd4;
	shl.b64 	%rd119, %rd118, 2;
	add.s64 	%rd120, %rd2, %rd119;
	ld.global.f32 	%f113, [%rd120];
	add.f32 	%f114, %f112, %f113;
	st.global.f32 	[%rd120], %f114;
	ld.local.f32 	%f115, [%rd96+24];
	add.s32 	%r268, %r262, 6;
	cvt.u64.u32 	%rd121, %r268;
	add.s64 	%rd122, %rd121, %rd4;
	shl.b64 	%rd123, %rd122, 2;
	add.s64 	%rd124, %rd2, %rd123;
	ld.global.f32 	%f116, [%rd124];
	add.f32 	%f117, %f115, %f116;
	st.global.f32 	[%rd124], %f117;
	ld.local.f32 	%f118, [%rd96+28];
	add.s32 	%r269, %r262, 7;
	cvt.u64.u32 	%rd125, %r269;
	add.s64 	%rd126, %rd125, %rd4;
	shl.b64 	%rd127, %rd126, 2;
	add.s64 	%rd128, %rd2, %rd127;
	ld.global.f32 	%f119, [%rd128];
	add.f32 	%f120, %f118, %f119;
	st.global.f32 	[%rd128], %f120;
	ld.local.f32 	%f121, [%rd96+32];
	add.s32 	%r270, %r262, 8;
	cvt.u64.u32 	%rd129, %r270;
	add.s64 	%rd130, %rd129, %rd4;
	shl.b64 	%rd131, %rd130, 2;
	add.s64 	%rd132, %rd2, %rd131;
	ld.global.f32 	%f122, [%rd132];
	add.f32 	%f123, %f121, %f122;
	st.global.f32 	[%rd132], %f123;
	ld.local.f32 	%f124, [%rd96+36];
	add.s32 	%r271, %r262, 9;
	cvt.u64.u32 	%rd133, %r271;
	add.s64 	%rd134, %rd133, %rd4;
	shl.b64 	%rd135, %rd134, 2;
	add.s64 	%rd136, %rd2, %rd135;
	ld.global.f32 	%f125, [%rd136];
	add.f32 	%f126, %f124, %f125;
	st.global.f32 	[%rd136], %f126;
	ld.local.f32 	%f127, [%rd96+40];
	add.s32 	%r272, %r262, 10;
	cvt.u64.u32 	%rd137, %r272;
	add.s64 	%rd138, %rd137, %rd4;
	shl.b64 	%rd139, %rd138, 2;
	add.s64 	%rd140, %rd2, %rd139;
	ld.global.f32 	%f128, [%rd140];
	add.f32 	%f129, %f127, %f128;
	st.global.f32 	[%rd140], %f129;
	ld.local.f32 	%f130, [%rd96+44];
	add.s32 	%r273, %r262, 11;
	cvt.u64.u32 	%rd141, %r273;
	add.s64 	%rd142, %rd141, %rd4;
	shl.b64 	%rd143, %rd142, 2;
	add.s64 	%rd144, %rd2, %rd143;
	ld.global.f32 	%f131, [%rd144];
	add.f32 	%f132, %f130, %f131;
	st.global.f32 	[%rd144], %f132;
	ld.local.f32 	%f133, [%rd96+48];
	add.s32 	%r274, %r262, 12;
	cvt.u64.u32 	%rd145, %r274;
	add.s64 	%rd146, %rd145, %rd4;
	shl.b64 	%rd147, %rd146, 2;
	add.s64 	%rd148, %rd2, %rd147;
	ld.global.f32 	%f134, [%rd148];
	add.f32 	%f135, %f133, %f134;
	st.global.f32 	[%rd148], %f135;
	ld.local.f32 	%f136, [%rd96+52];
	add.s32 	%r275, %r262, 13;
	cvt.u64.u32 	%rd149, %r275;
	add.s64 	%rd150, %rd149, %rd4;
	shl.b64 	%rd151, %rd150, 2;
	add.s64 	%rd152, %rd2, %rd151;
	ld.global.f32 	%f137, [%rd152];
	add.f32 	%f138, %f136, %f137;
	st.global.f32 	[%rd152], %f138;
	ld.local.f32 	%f139, [%rd96+56];
	add.s32 	%r276, %r262, 14;
	cvt.u64.u32 	%rd153, %r276;
	add.s64 	%rd154, %rd153, %rd4;
	shl.b64 	%rd155, %rd154, 2;
	add.s64 	%rd156, %rd2, %rd155;
	ld.global.f32 	%f140, [%rd156];
	add.f32 	%f141, %f139, %f140;
	st.global.f32 	[%rd156], %f141;
	ld.local.f32 	%f142, [%rd96+60];
	add.s32 	%r277, %r262, 15;
	cvt.u64.u32 	%rd157, %r277;
	add.s64 	%rd158, %rd157, %rd4;
	shl.b64 	%rd159, %rd158, 2;
	add.s64 	%rd160, %rd2, %rd159;
	ld.global.f32 	%f143, [%rd160];
	add.f32 	%f144, %f142, %f143;
	st.global.f32 	[%rd160], %f144;
	add.s32 	%r310, %r310, 16;
	setp.ne.s32 	%p40, %r310, %r312;
	@%p40 bra 	$L__BB1_73;
$L__BB1_74:
	setp.eq.s32 	%p41, %r80, 0;
	@%p41 bra 	$L__BB1_83;
	and.b32  	%r85, %r97, 7;
	setp.lt.u32 	%p42, %r80, 8;
	@%p42 bra 	$L__BB1_77;
	mul.wide.u32 	%rd161, %r312, 4;
	add.s64 	%rd162, %rd3, %rd161;
	ld.local.f32 	%f145, [%rd162];
	add.s32 	%r278, %r79, %r312;
	cvt.u64.u32 	%rd163, %r278;
	add.s64 	%rd164, %rd163, %rd4;
	shl.b64 	%rd165, %rd164, 2;
	add.s64 	%rd166, %rd2, %rd165;
	ld.global.f32 	%f146, [%rd166];
	add.f32 	%f147, %f145, %f146;
	st.global.f32 	[%rd166], %f147;
	ld.local.f32 	%f148, [%rd162+4];
	add.s32 	%r279, %r278, 1;
	cvt.u64.u32 	%rd167, %r279;
	add.s64 	%rd168, %rd167, %rd4;
	shl.b64 	%rd169, %rd168, 2;
	add.s64 	%rd170, %rd2, %rd169;
	ld.global.f32 	%f149, [%rd170];
	add.f32 	%f150, %f148, %f149;
	st.global.f32 	[%rd170], %f150;
	ld.local.f32 	%f151, [%rd162+8];
	add.s32 	%r280, %r278, 2;
	cvt.u64.u32 	%rd171, %r280;
	add.s64 	%rd172, %rd171, %rd4;
	shl.b64 	%rd173, %rd172, 2;
	add.s64 	%rd174, %rd2, %rd173;
	ld.global.f32 	%f152, [%rd174];
	add.f32 	%f153, %f151, %f152;
	st.global.f32 	[%rd174], %f153;
	ld.local.f32 	%f154, [%rd162+12];
	add.s32 	%r281, %r278, 3;
	cvt.u64.u32 	%rd175, %r281;
	add.s64 	%rd176, %rd175, %rd4;
	shl.b64 	%rd177, %rd176, 2;
	add.s64 	%rd178, %rd2, %rd177;
	ld.global.f32 	%f155, [%rd178];
	add.f32 	%f156, %f154, %f155;
	st.global.f32 	[%rd178], %f156;
	ld.local.f32 	%f157, [%rd162+16];
	add.s32 	%r282, %r278, 4;
	cvt.u64.u32 	%rd179, %r282;
	add.s64 	%rd180, %rd179, %rd4;
	shl.b64 	%rd181, %rd180, 2;
	add.s64 	%rd182, %rd2, %rd181;
	ld.global.f32 	%f158, [%rd182];
	add.f32 	%f159, %f157, %f158;
	st.global.f32 	[%rd182], %f159;
	ld.local.f32 	%f160, [%rd162+20];
	add.s32 	%r283, %r278, 5;
	cvt.u64.u32 	%rd183, %r283;
	add.s64 	%rd184, %rd183, %rd4;
	shl.b64 	%rd185, %rd184, 2;
	add.s64 	%rd186, %rd2, %rd185;
	ld.global.f32 	%f161, [%rd186];
	add.f32 	%f162, %f160, %f161;
	st.global.f32 	[%rd186], %f162;
	ld.local.f32 	%f163, [%rd162+24];
	add.s32 	%r284, %r278, 6;
	cvt.u64.u32 	%rd187, %r284;
	add.s64 	%rd188, %rd187, %rd4;
	shl.b64 	%rd189, %rd188, 2;
	add.s64 	%rd190, %rd2, %rd189;
	ld.global.f32 	%f164, [%rd190];
	add.f32 	%f165, %f163, %f164;
	st.global.f32 	[%rd190], %f165;
	ld.local.f32 	%f166, [%rd162+28];
	add.s32 	%r285, %r278, 7;
	cvt.u64.u32 	%rd191, %r285;
	add.s64 	%rd192, %rd191, %rd4;
	shl.b64 	%rd193, %rd192, 2;
	add.s64 	%rd194, %rd2, %rd193;
	ld.global.f32 	%f167, [%rd194];
	add.f32 	%f168, %f166, %f167;
	st.global.f32 	[%rd194], %f168;
	add.s32 	%r312, %r312, 8;
$L__BB1_77:
	setp.eq.s32 	%p43, %r85, 0;
	@%p43 bra 	$L__BB1_83;
	and.b32  	%r88, %r97, 3;
	setp.lt.u32 	%p44, %r85, 4;
	@%p44 bra 	$L__BB1_80;
	mul.wide.u32 	%rd195, %r312, 4;
	add.s64 	%rd196, %rd3, %rd195;
	ld.local.f32 	%f169, [%rd196];
	add.s32 	%r286, %r79, %r312;
	cvt.u64.u32 	%rd197, %r286;
	add.s64 	%rd198, %rd197, %rd4;
	shl.b64 	%rd199, %rd198, 2;
	add.s64 	%rd200, %rd2, %rd199;
	ld.global.f32 	%f170, [%rd200];
	add.f32 	%f171, %f169, %f170;
	st.global.f32 	[%rd200], %f171;
	ld.local.f32 	%f172, [%rd196+4];
	add.s32 	%r287, %r286, 1;
	cvt.u64.u32 	%rd201, %r287;
	add.s64 	%rd202, %rd201, %rd4;
	shl.b64 	%rd203, %rd202, 2;
	add.s64 	%rd204, %rd2, %rd203;
	ld.global.f32 	%f173, [%rd204];
	add.f32 	%f174, %f172, %f173;
	st.global.f32 	[%rd204], %f174;
	ld.local.f32 	%f175, [%rd196+8];
	add.s32 	%r288, %r286, 2;
	cvt.u64.u32 	%rd205, %r288;
	add.s64 	%rd206, %rd205, %rd4;
	shl.b64 	%rd207, %rd206, 2;
	add.s64 	%rd208, %rd2, %rd207;
	ld.global.f32 	%f176, [%rd208];
	add.f32 	%f177, %f175, %f176;
	st.global.f32 	[%rd208], %f177;
	ld.local.f32 	%f178, [%rd196+12];
	add.s32 	%r289, %r286, 3;
	cvt.u64.u32 	%rd209, %r289;
	add.s64 	%rd210, %rd209, %rd4;
	shl.b64 	%rd211, %rd210, 2;
	add.s64 	%rd212, %rd2, %rd211;
	ld.global.f32 	%f179, [%rd212];
	add.f32 	%f180, %f178, %f179;
	st.global.f32 	[%rd212], %f180;
	add.s32 	%r312, %r312, 4;
$L__BB1_80:
	setp.eq.s32 	%p45, %r88, 0;
	@%p45 bra 	$L__BB1_83;
	add.s32 	%r290, %r312, %r78;
	add.s32 	%r315, %r290, %r77;
	mul.wide.u32 	%rd213, %r312, 4;
	add.s64 	%rd221, %rd3, %rd213;
	neg.s32 	%r314, %r88;
$L__BB1_82:
	.pragma "nounroll";
	ld.local.f32 	%f181, [%rd221];
	cvt.u64.u32 	%rd214, %r315;
	add.s64 	%rd215, %rd214, %rd4;
	shl.b64 	%rd216, %rd215, 2;
	add.s64 	%rd217, %rd2, %rd216;
	ld.global.f32 	%f182, [%rd217];
	add.f32 	%f183, %f181, %f182;
	st.global.f32 	[%rd217], %f183;
	add.s32 	%r315, %r315, 1;
	add.s64 	%rd221, %rd221, 4;
	add.s32 	%r314, %r314, 1;
	setp.ne.s32 	%p46, %r314, 0;
	@%p46 bra 	$L__BB1_82;
$L__BB1_83:
	ret;

}
	// .globl	_Z11spmm32_fullPKjPKfPfPKiS5_ii
.visible .entry _Z11spmm32_fullPKjPKfPfPKiS5_ii(
	.param .u64 .ptr .align 1 _Z11spmm32_fullPKjPKfPfPKiS5_ii_param_0,
	.param .u64 .ptr .align 1 _Z11spmm32_fullPKjPKfPfPKiS5_ii_param_1,
	.param .u64 .ptr .align 1 _Z11spmm32_fullPKjPKfPfPKiS5_ii_param_2,
	.param .u64 .ptr .align 1 _Z11spmm32_fullPKjPKfPfPKiS5_ii_param_3,
	.param .u64 .ptr .align 1 _Z11spmm32_fullPKjPKfPfPKiS5_ii_param_4,
	.param .u32 _Z11spmm32_fullPKjPKfPfPKiS5_ii_param_5,
	.param .u32 _Z11spmm32_fullPKjPKfPfPKiS5_ii_param_6
)
{
	.local .align 16 .b8 	__local_depot2[256];
	.reg .b64 	%SP;
	.reg .b64 	%SPL;
	.reg .pred 	%p<46>;
	.reg .b32 	%r<252>;
	.reg .b32 	%f<185>;
	.reg .b64 	%rd<222>;

	mov.u64 	%SPL, __local_depot2;
	ld.param.u64 	%rd16, [_Z11spmm32_fullPKjPKfPfPKiS5_ii_param_0];
	ld.param.u64 	%rd19, [_Z11spmm32_fullPKjPKfPfPKiS5_ii_param_1];
	ld.param.u64 	%rd20, [_Z11spmm32_fullPKjPKfPfPKiS5_ii_param_2];
	ld.param.u64 	%rd17, [_Z11spmm32_fullPKjPKfPfPKiS5_ii_param_3];
	ld.param.u64 	%rd18, [_Z11spmm32_fullPKjPKfPfPKiS5_ii_param_4];
	ld.param.u32 	%r70, [_Z11spmm32_fullPKjPKfPfPKiS5_ii_param_5];
	ld.param.u32 	%r68, [_Z11spmm32_fullPKjPKfPfPKiS5_ii_param_6];
	cvta.to.global.u64 	%rd1, %rd19;
	cvta.to.global.u64 	%rd2, %rd20;
	add.u64 	%rd3, %SPL, 0;
	mov.u32 	%r71, %ctaid.x;
	mov.u32 	%r72, %nctaid.x;
	mov.u32 	%r73, %nctaid.y;
	mov.u32 	%r74, %ctaid.y;
	mov.u32 	%r75, %ctaid.z;
	mad.lo.s32 	%r76, %r71, %r72, %r74;
	mad.lo.s32 	%r1, %r76, %r73, %r75;
	// begin inline asm
	mov.u32 %r69, %laneid;
	// end inline asm
	setp.ge.s32 	%p1, %r1, %r70;
	@%p1 bra 	$L__BB2_83;
	cvta.to.global.u64 	%rd22, %rd17;
	mul.wide.s32 	%rd23, %r1, 4;
	add.s64 	%rd24, %rd22, %rd23;
	ld.global.nc.u32 	%r3, [%rd24];
	ld.global.nc.u32 	%r77, [%rd24+4];
	sub.s32 	%r4, %r77, %r3;
	shl.b32 	%r5, %r1, 5;
	mul.lo.s32 	%r78, %r68, %r5;
	cvt.u64.u32 	%rd4, %r78;
	mov.f32 	%f1, 0f00000000;
	st.local.v4.f32 	[%rd3], {%f1, %f1, %f1, %f1};
	st.local.v4.f32 	[%rd3+16], {%f1, %f1, %f1, %f1};
	add.s64 	%rd220, %rd3, 32;
	st.local.v4.f32 	[%rd3+32], {%f1, %f1, %f1, %f1};
	st.local.v4.f32 	[%rd3+48], {%f1, %f1, %f1, %f1};
	st.local.v4.f32 	[%rd3+64], {%f1, %f1, %f1, %f1};
	st.local.v4.f32 	[%rd3+80], {%f1, %f1, %f1, %f1};
	st.local.v4.f32 	[%rd3+96], {%f1, %f1, %f1, %f1};
	st.local.v4.f32 	[%rd3+112], {%f1, %f1, %f1, %f1};
	st.local.v4.f32 	[%rd3+128], {%f1, %f1, %f1, %f1};
	st.local.v4.f32 	[%rd3+144], {%f1, %f1, %f1, %f1};
	st.local.v4.f32 	[%rd3+160], {%f1, %f1, %f1, %f1};
	st.local.v4.f32 	[%rd3+176], {%f1, %f1, %f1, %f1};
	st.local.v4.f32 	[%rd3+192], {%f1, %f1, %f1, %f1};
	st.local.v4.f32 	[%rd3+208], {%f1, %f1, %f1, %f1};
	st.local.v4.f32 	[%rd3+224], {%f1, %f1, %f1, %f1};
	st.local.v4.f32 	[%rd3+240], {%f1, %f1, %f1, %f1};
	min.s32 	%r79, %r4, %r68;
	setp.lt.s32 	%p2, %r79, 1;
	@%p2 bra 	$L__BB2_70;
	neg.s32 	%r6, %r68;
	cvta.to.global.u64 	%rd6, %rd16;
	cvta.to.global.u64 	%rd7, %rd18;
	mov.b32 	%r242, 0;
$L__BB2_3:
	shl.b32 	%r82, %r242, 5;
	add.s32 	%r83, %r82, %r69;
	cvt.u64.u32 	%rd25, %r83;
	shl.b32 	%r84, %r3, 5;
	cvt.s64.s32 	%rd26, %r84;
	add.s64 	%rd27, %rd25, %rd26;
	shl.b64 	%rd28, %rd27, 2;
	add.s64 	%rd29, %rd6, %rd28;
	ld.global.nc.u32 	%r8, [%rd29];
	cvt.u64.u32 	%rd30, %r242;
	cvt.s64.s32 	%rd31, %r3;
	add.s64 	%rd32, %rd30, %rd31;
	shl.b64 	%rd33, %rd32, 2;
	add.s64 	%rd8, %rd7, %rd33;
	and.b32  	%r9, %r8, 1073741824;
	and.b32  	%r10, %r8, 536870912;
	and.b32  	%r11, %r8, 268435456;
	and.b32  	%r12, %r8, 134217728;
	and.b32  	%r13, %r8, 67108864;
	and.b32  	%r14, %r8, 33554432;
	and.b32  	%r15, %r8, 16777216;
	and.b32  	%r16, %r8, 8388608;
	and.b32  	%r17, %r8, 4194304;
	and.b32  	%r18, %r8, 2097152;
	and.b32  	%r19, %r8, 1048576;
	and.b32  	%r20, %r8, 524288;
	and.b32  	%r21, %r8, 262144;
	and.b32  	%r22, %r8, 131072;
	and.b32  	%r23, %r8, 65536;
	and.b32  	%r24, %r8, 32768;
	and.b32  	%r25, %r8, 16384;
	and.b32  	%r26, %r8, 8192;
	and.b32  	%r27, %r8, 4096;
	and.b32  	%r28, %r8, 2048;
	and.b32  	%r29, %r8, 1024;
	and.b32  	%r30, %r8, 512;
	and.b32  	%r31, %r8, 256;
	and.b32  	%r32, %r8, 128;
	and.b32  	%r33, %r8, 64;
	and.b32  	%r34, %r8, 32;
	and.b32  	%r35, %r8, 16;
	and.b32  	%r36, %r8, 8;
	and.b32  	%r37, %r8, 4;
	and.b32  	%r38, %r8, 2;
	and.b32  	%r39, %r8, 1;
	mov.b32 	%r244, 0;
	mov.u64 	%rd219, %rd3;
	mov.u32 	%r243, %r6;
$L__BB2_4:
	setp.gt.s32 	%p3, %r8, -1;
	@%p3 bra 	$L__BB2_6;
	ld.global.nc.u32 	%r85, [%rd8];
	shl.b32 	%r86, %r85, 5;
	add.s32 	%r87, %r244, %r86;
	mul.lo.s32 	%r88, %r87, %r68;
	mul.wide.s32 	%rd34, %r88, 4;
	add.s64 	%rd35, %rd1, %rd34;
	ld.global.nc.f32 	%f2, [%rd35];
	ld.local.f32 	%f3, [%rd219];
	add.f32 	%f4, %f2, %f3;
	st.local.f32 	[%rd219], %f4;
$L__BB2_6:
	setp.eq.s32 	%p4, %r9, 0;
	@%p4 bra 	$L__BB2_8;
	ld.global.nc.u32 	%r89, [%rd8];
	shl.b32 	%r90, %r89, 5;
	add.s32 	%r91, %r244, %r90;
	mul.lo.s32 	%r92, %r91, %r68;
	mul.wide.s32 	%rd36, %r92, 4;
	add.s64 	%rd37, %rd1, %rd36;
	ld.global.nc.f32 	%f5, [%rd37+4];
	ld.local.f32 	%f6, [%rd219];
	add.f32 	%f7, %f5, %f6;
	st.local.f32 	[%rd219], %f7;
$L__BB2_8:
	setp.eq.s32 	%p5, %r10, 0;
	@%p5 bra 	$L__BB2_10;
	ld.global.nc.u32 	%r93, [%rd8];
	shl.b32 	%r94, %r93, 5;
	add.s32 	%r95, %r244, %r94;
	mul.lo.s32 	%r96, %r95, %r68;
	mul.wide.s32 	%rd38, %r96, 4;
	add.s64 	%rd39, %rd1, %rd38;
	ld.global.nc.f32 	%f8, [%rd39+8];
	ld.local.f32 	%f9, [%rd219];
	add.f32 	%f10, %f8, %f9;
	st.local.f32 	[%rd219], %f10;
$L__BB2_10:
	setp.eq.s32 	%p6, %r11, 0;
	@%p6 bra 	$L__BB2_12;
	ld.global.nc.u32 	%r97, [%rd8];
	shl.b32 	%r98, %r97, 5;
	add.s32 	%r99, %r244, %r98;
	mul.lo.s32 	%r100, %r99, %r68;
	mul.wide.s32 	%rd40, %r100, 4;
	add.s64 	%rd41, %rd1, %rd40;
	ld.global.nc.f32 	%f11, [%rd41+12];
	ld.local.f32 	%f12, [%rd219];
	add.f32 	%f13, %f11, %f12;
	st.local.f32 	[%rd219], %f13;
$L__BB2_12:
	setp.eq.s32 	%p7, %r12, 0;
	@%p7 bra 	$L__BB2_14;
	ld.global.nc.u32 	%r101, [%rd8];
	shl.b32 	%r102, %r101, 5;
	add.s32 	%r103, %r244, %r102;
	mul.lo.s32 	%r104, %r103, %r68;
	mul.wide.s32 	%rd42, %r104, 4;
	add.s64 	%rd43, %rd1, %rd42;
	ld.global.nc.f32 	%f14, [%rd43+16];
	ld.local.f32 	%f15, [%rd219];
	add.f32 	%f16, %f14, %f15;
	st.local.f32 	[%rd219], %f16;
$L__BB2_14:
	setp.eq.s32 	%p8, %r13, 0;
	@%p8 bra 	$L__BB2_16;
	ld.global.nc.u32 	%r105, [%rd8];
	shl.b32 	%r106, %r105, 5;
	add.s32 	%r107, %r244, %r106;
	mul.lo.s32 	%r108, %r107, %r68;
	mul.wide.s32 	%rd44, %r108, 4;
	add.s64 	%rd45, %rd1, %rd44;
	ld.global.nc.f32 	%f17, [%rd45+20];
	ld.local.f32 	%f18, [%rd219];
	add.f32 	%f19, %f17, %f18;
	st.local.f32 	[%rd219], %f19;
$L__BB2_16:
	setp.eq.s32 	%p9, %r14, 0;
	@%p9 bra 	$L__BB2_18;
	ld.global.nc.u32 	%r109, [%rd8];
	shl.b32 	%r110, %r109, 5;
	add.s32 	%r111, %r244, %r110;
	mul.lo.s32 	%r112, %r111, %r68;
	mul.wide.s32 	%rd46, %r112, 4;
	add.s64 	%rd47, %rd1, %rd46;
	ld.global.nc.f32 	%f20, [%rd47+24];
	ld.local.f32 	%f21, [%rd219];
	add.f32 	%f22, %f20, %f21;
	st.local.f32 	[%rd219], %f22;
$L__BB2_18:
	setp.eq.s32 	%p10, %r15, 0;
	@%p10 bra 	$L__BB2_20;
	ld.global.nc.u32 	%r113, [%rd8];
	shl.b32 	%r114, %r113, 5;
	add.s32 	%r115, %r244, %r114;
	mul.lo.s32 	%r116, %r115, %r68;
	mul.wide.s32 	%rd48, %r116, 4;
	add.s64 	%rd49, %rd1, %rd48;
	ld.global.nc.f32 	%f23, [%rd49+28];
	ld.local.f32 	%f24, [%rd219];
	add.f32 	%f25, %f23, %f24;
	st.local.f32 	[%rd219], %f25;
$L__BB2_20:
	setp.eq.s32 	%p11, %r16, 0;
	@%p11 bra 	$L__BB2_22;
	ld.global.nc.u32 	%r117, [%rd8];
	shl.b32 	%r118, %r117, 5;
	add.s32 	%r119, %r244, %r118;
	mul.lo.s32 	%r120, %r119, %r68;
	mul.wide.s32 	%rd50, %r120, 4;
	add.s64 	%rd51, %rd1, %rd50;
	ld.global.nc.f32 	%f26, [%rd51+32];
	ld.local.f32 	%f27, [%rd219];
	add.f32 	%f28, %f26, %f27;
	st.local.f32 	[%rd219], %f28;
$L__BB2_22:
	setp.eq.s32 	%p12, %r17, 0;
	@%p12 bra 	$L__BB2_24;
	ld.global.nc.u32 	%r121, [%rd8];
	shl.b32 	%r122, %r121, 5;
	add.s32 	%r123, %r244, %r122;
	mul.lo.s32 	%r124, %r123, %r68;
	mul.wide.s32 	%rd52, %r124, 4;
	add.s64 	%rd53, %rd1, %rd52;
	ld.global.nc.f32 	%f29, [%rd53+36];
	ld.local.f32 	%f30, [%rd219];
	add.f32 	%f31, %f29, %f30;
	st.local.f32 	[%rd219], %f31;
$L__BB2_24:
	setp.eq.s32 	%p13, %r18, 0;
	@%p13 bra 	$L__BB2_26;
	ld.global.nc.u32 	%r125, [%rd8];
	shl.b32 	%r126, %r125, 5;
	add.s32 	%r127, %r244, %r126;
	mul.lo.s32 	%r128, %r127, %r68;
	mul.wide.s32 	%rd54, %r128, 4;
	add.s64 	%rd55, %rd1, %rd54;
	ld.global.nc.f32 	%f32, [%rd55+40];
	ld.local.f32 	%f33, [%rd219];
	add.f32 	%f34, %f32, %f33;
	st.local.f32 	[%rd219], %f34;
$L__BB2_26:
	setp.eq.s32 	%p14, %r19, 0;
	@%p14 bra 	$L__BB2_28;
	ld.global.nc.u32 	%r129, [%rd8];
	shl.b32 	%r130, %r129, 5;
	add.s32 	%r131, %r244, %r130;
	mul.lo.s32 	%r132, %r131, %r68;
	mul.wide.s32 	%rd56, %r132, 4;
	add.s64 	%rd57, %rd1, %rd56;
	ld.global.nc.f32 	%f35, [%rd57+44];
	ld.local.f32 	%f36, [%rd219];
	add.f32 	%f37, %f35, %f36;
	st.local.f32 	[%rd219], %f37;
$L__BB2_28:
	setp.eq.s32 	%p15, %r20, 0;
	@%p15 bra 	$L__BB2_30;
	ld.global.nc.u32 	%r133, [%rd8];
	shl.b32 	%r134, %r133, 5;
	add.s32 	%r135, %r244, %r134;
	mul.lo.s32 	%r136, %r135, %r68;
	mul.wide.s32 	%rd58, %r136, 4;
	add.s64 	%rd59, %rd1, %rd58;
	ld.global.nc.f32 	%f38, [%rd59+48];
	ld.local.f32 	%f39, [%rd219];
	add.f32 	%f40, %f38, %f39;
	st.local.f32 	[%rd219], %f40;
$L__BB2_30:
	setp.eq.s32 	%p16, %r21, 0;
	@%p16 bra 	$L__BB2_32;
	ld.global.nc.u32 	%r137, [%rd8];
	shl.b32 	%r138, %r137, 5;
	add.s32 	%r139, %r244, %r138;
	mul.lo.s32 	%r140, %r139, %r68;
	mul.wide.s32 	%rd60, %r140, 4;
	add.s64 	%rd61, %rd1, %rd60;
	ld.global.nc.f32 	%f41, [%rd61+52];
	ld.local.f32 	%f42, [%rd219];
	add.f32 	%f43, %f41, %f42;
	st.local.f32 	[%rd219], %f43;
$L__BB2_32:
	setp.eq.s32 	%p17, %r22, 0;
	@%p17 bra 	$L__BB2_34;
	ld.global.nc.u32 	%r141, [%rd8];
	shl.b32 	%r142, %r141, 5;
	add.s32 	%r143, %r244, %r142;
	mul.lo.s32 	%r144, %r143, %r68;
	mul.wide.s32 	%rd62, %r144, 4;
	add.s64 	%rd63, %rd1, %rd62;
	ld.global.nc.f32 	%f44, [%rd63+56];
	ld.local.f32 	%f45, [%rd219];
	add.f32 	%f46, %f44, %f45;
	st.local.f32 	[%rd219], %f46;
$L__BB2_34:
	setp.eq.s32 	%p18, %r23, 0;
	@%p18 bra 	$L__BB2_36;
	ld.global.nc.u32 	%r145, [%rd8];
	shl.b32 	%r146, %r145, 5;
	add.s32 	%r147, %r244, %r146;
	mul.lo.s32 	%r148, %r147, %r68;
	mul.wide.s32 	%rd64, %r148, 4;
	add.s64 	%rd65, %rd1, %rd64;
	ld.global.nc.f32 	%f47, [%rd65+60];
	ld.local.f32 	%f48, [%rd219];
	add.f32 	%f49, %f47, %f48;
	st.local.f32 	[%rd219], %f49;
$L__BB2_36:
	setp.eq.s32 	%p19, %r24, 0;
	@%p19 bra 	$L__BB2_38;
	ld.global.nc.u32 	%r149, [%rd8];
	shl.b32 	%r150, %r149, 5;
	add.s32 	%r151, %r244, %r150;
	mul.lo.s32 	%r152, %r151, %r68;
	mul.wide.s32 	%rd66, %r152, 4;
	add.s64 	%rd67, %rd1, %rd66;
	ld.global.nc.f32 	%f50, [%rd67+64];
	ld.local.f32 	%f51, [%rd219];
	add.f32 	%f52, %f50, %f51;
	st.local.f32 	[%rd219], %f52;
$L__BB2_38:
	setp.eq.s32 	%p20, %r25, 0;
	@%p20 bra 	$L__BB2_40;
	ld.global.nc.u32 	%r153, [%rd8];
	shl.b32 	%r154, %r153, 5;
	add.s32 	%r155, %r244, %r154;
	mul.lo.s32 	%r156, %r155, %r68;
	mul.wide.s32 	%rd68, %r156, 4;
	add.s64 	%rd69, %rd1, %rd68;
	ld.global.nc.f32 	%f53, [%rd69+68];
	ld.local.f32 	%f54, [%rd219];
	add.f32 	%f55, %f53, %f54;
	st.local.f32 	[%rd219], %f55;
$L__BB2_40:
	setp.eq.s32 	%p21, %r26, 0;
	@%p21 bra 	$L__BB2_42;
	ld.global.nc.u32 	%r157, [%rd8];
	shl.b32 	%r158, %r157, 5;
	add.s32 	%r159, %r244, %r158;
	mul.lo.s32 	%r160, %r159, %r68;
	mul.wide.s32 	%rd70, %r160, 4;
	add.s64 	%rd71, %rd1, %rd70;
	ld.global.nc.f32 	%f56, [%rd71+72];
	ld.local.f32 	%f57, [%rd219];
	add.f32 	%f58, %f56, %f57;
	st.local.f32 	[%rd219], %f58;
$L__BB2_42:
	setp.eq.s32 	%p22, %r27, 0;
	@%p22 bra 	$L__BB2_44;
	ld.global.nc.u32 	%r161, [%rd8];
	shl.b32 	%r162, %r161, 5;
	add.s32 	%r163, %r244, %r162;
	mul.lo.s32 	%r164, %r163, %r68;
	mul.wide.s32 	%rd72, %r164, 4;
	add.s64 	%rd73, %rd1, %rd72;
	ld.global.nc.f32 	%f59, [%rd73+76];
	ld.local.f32 	%f60, [%rd219];
	add.f32 	%f61, %f59, %f60;
	st.local.f32 	[%rd219], %f61;
$L__BB2_44:
	setp.eq.s32 	%p23, %r28, 0;
	@%p23 bra 	$L__BB2_46;
	ld.global.nc.u32 	%r165, [%rd8];
	shl.b32 	%r166, %r165, 5;
	add.s32 	%r167, %r244, %r166;
	mul.lo.s32 	%r168, %r167, %r68;
	mul.wide.s32 	%rd74, %r168, 4;
	add.s64 	%rd75, %rd1, %rd74;
	ld.global.nc.f32 	%f62, [%rd75+80];
	ld.local.f32 	%f63, [%rd219];
	add.f32 	%f64, %f62, %f63;
	st.local.f32 	[%rd219], %f64;
$L__BB2_46:
	setp.eq.s32 	%p24, %r29, 0;
	@%p24 bra 	$L__BB2_48;
	ld.global.nc.u32 	%r169, [%rd8];
	shl.b32 	%r170, %r169, 5;
	add.s32 	%r171, %r244, %r170;
	mul.lo.s32 	%r172, %r171, %r68;
	mul.wide.s32 	%rd76, %r172, 4;
	add.s64 	%rd77, %rd1, %rd76;
	ld.global.nc.f32 	%f65, [%rd77+84];
	ld.local.f32 	%f66, [%rd219];
	add.f32 	%f67, %f65, %f66;
	st.local.f32 	[%rd219], %f67;
$L__BB2_48:
	setp.eq.s32 	%p25, %r30, 0;
	@%p25 bra 	$L__BB2_50;
	ld.global.nc.u32 	%r173, [%rd8];
	shl.b32 	%r174, %r173, 5;
	add.s32 	%r175, %r244, %r174;
	mul.lo.s32 	%r176, %r175, %r68;
	mul.wide.s32 	%rd78, %r176, 4;
	add.s64 	%rd79, %rd1, %rd78;
	ld.global.nc.f32 	%f68, [%rd79+88];
	ld.local.f32 	%f69, [%rd219];
	add.f32 	%f70, %f68, %f69;
	st.local.f32 	[%rd219], %f70;
$L__BB2_50:
	setp.eq.s32 	%p26, %r31, 0;
	@%p26 bra 	$L__BB2_52;
	ld.global.nc.u32 	%r177, [%rd8];
	shl.b32 	%r178, %r177, 5;
	add.s32 	%r179, %r244, %r178;
	mul.lo.s32 	%r180, %r179, %r68;
	mul.wide.s32 	%rd80, %r180, 4;
	add.s64 	%rd81, %rd1, %rd80;
	ld.global.nc.f32 	%f71, [%rd81+92];
	ld.local.f32 	%f72, [%rd219];
	add.f32 	%f73, %f71, %f72;
	st.local.f32 	[%rd219], %f73;
$L__BB2_52:
	setp.eq.s32 	%p27, %r32, 0;
	@%p27 bra 	$L__BB2_54;
	ld.global.nc.u32 	%r181, [%rd8];
	shl.b32 	%r182, %r181, 5;
	add.s32 	%r183, %r244, %r182;
	mul.lo.s32 	%r184, %r183, %r68;
	mul.wide.s32 	%rd82, %r184, 4;
	add.s64 	%rd83, %rd1, %rd82;
	ld.global.nc.f32 	%f74, [%rd83+96];
	ld.local.f32 	%f75, [%rd219];
	add.f32 	%f76, %f74, %f75;
	st.local.f32 	[%rd219], %f76;
$L__BB2_54:
	setp.eq.s32 	%p28, %r33, 0;
	@%p28 bra 	$L__BB2_56;
	ld.global.nc.u32 	%r185, [%rd8];
	shl.b32 	%r186, %r185, 5;
	add.s32 	%r187, %r244, %r186;
	mul.lo.s32 	%r188, %r187, %r68;
	mul.wide.s32 	%rd84, %r188, 4;
	add.s64 	%rd85, %rd1, %rd84;
	ld.global.nc.f32 	%f77, [%rd85+100];
	ld.local.f32 	%f78, [%rd219];
	add.f32 	%f79, %f77, %f78;
	st.local.f32 	[%rd219], %f79;
$L__BB2_56:
	setp.eq.s32 	%p29, %r34, 0;
	@%p29 bra 	$L__BB2_58;
	ld.global.nc.u32 	%r189, [%rd8];
	shl.b32 	%r190, %r189, 5;
	add.s32 	%r191, %r244, %r190;
	mul.lo.s32 	%r192, %r191, %r68;
	mul.wide.s32 	%rd86, %r192, 4;
	add.s64 	%rd87, %rd1, %rd86;
	ld.global.nc.f32 	%f80, [%rd87+104];
	ld.local.f32 	%f81, [%rd219];
	add.f32 	%f82, %f80, %f81;
	st.local.f32 	[%rd219], %f82;
$L__BB2_58:
	setp.eq.s32 	%p30, %r35, 0;
	@%p30 bra 	$L__BB2_60;
	ld.global.nc.u32 	%r193, [%rd8];
	shl.b32 	%r194, %r193, 5;
	add.s32 	%r195, %r244, %r194;
	mul.lo.s32 	%r196, %r195, %r68;
	mul.wide.s32 	%rd88, %r196, 4;
	add.s64 	%rd89, %rd1, %rd88;
	ld.global.nc.f32 	%f83, [%rd89+108];
	ld.local.f32 	%f84, [%rd219];
	add.f32 	%f85, %f83, %f84;
	st.local.f32 	[%rd219], %f85;
$L__BB2_60:
	setp.eq.s32 	%p31, %r36, 0;
	@%p31 bra 	$L__BB2_62;
	ld.global.nc.u32 	%r197, [%rd8];
	shl.b32 	%r198, %r197, 5;
	add.s32 	%r199, %r244, %r198;
	mul.lo.s32 	%r200, %r199, %r68;
	mul.wide.s32 	%rd90, %r200, 4;
	add.s64 	%rd91, %rd1, %rd90;
	ld.global.nc.f32 	%f86, [%rd91+112];
	ld.local.f32 	%f87, [%rd219];
	add.f32 	%f88, %f86, %f87;
	st.local.f32 	[%rd219], %f88;
$L__BB2_62:
	setp.eq.s32 	%p32, %r37, 0;
	@%p32 bra 	$L__BB2_64;
	ld.global.nc.u32 	%r201, [%rd8];
	shl.b32 	%r202, %r201, 5;
	add.s32 	%r203, %r244, %r202;
	mul.lo.s32 	%r204, %r203, %r68;
	mul.wide.s32 	%rd92, %r204, 4;
	add.s64 	%rd93, %rd1, %rd92;
	ld.global.nc.f32 	%f89, [%rd93+116];
	ld.local.f32 	%f90, [%rd219];
	add.f32 	%f91, %f89, %f90;
	st.local.f32 	[%rd219], %f91;
$L__BB2_64:
	setp.eq.s32 	%p33, %r38, 0;
	@%p33 bra 	$L__BB2_66;
	ld.global.nc.u32 	%r205, [%rd8];
	shl.b32 	%r206, %r205, 5;
	add.s32 	%r207, %r244, %r206;
	mul.lo.s32 	%r208, %r207, %r68;
	mul.wide.s32 	%rd94, %r208, 4;
	add.s64 	%rd95, %rd1, %rd94;
	ld.global.nc.f32 	%f92, [%rd95+120];
	ld.local.f32 	%f93, [%rd219];
	add.f32 	%f94, %f92, %f93;
	st.local.f32 	[%rd219], %f94;
$L__BB2_66:
	setp.eq.s32 	%p34, %r39, 0;
	@%p34 bra 	$L__BB2_68;
	ld.global.nc.u32 	%r209, [%rd8];
	shl.b32 	%r210, %r209, 5;
	add.s32 	%r211, %r244, %r210;
	mul.lo.s32 	%r212, %r211, %r68;
	mul.wide.s32 	%rd96, %r212, 4;
	add.s64 	%rd97, %rd1, %rd96;
	ld.global.nc.f32 	%f95, [%rd97+124];
	ld.local.f32 	%f96, [%rd219];
	add.f32 	%f97, %f95, %f96;
	st.local.f32 	[%rd219], %f97;
$L__BB2_68:
	add.s32 	%r244, %r244, 1;
	add.s32 	%r243, %r243, 1;
	setp.ne.s32 	%p35, %r243, 0;
	add.s64 	%rd219, %rd219, 4;
	@%p35 bra 	$L__BB2_4;
	add.s32 	%r242, %r242, 1;
	setp.ne.s32 	%p36, %r242, %r4;
	@%p36 bra 	$L__BB2_3;
$L__BB2_70:
	setp.lt.s32 	%p37, %r68, 1;
	@%p37 bra 	$L__BB2_83;
	mul.lo.s32 	%r45, %r69, %r68;
	add.s32 	%r46, %r45, %r5;
	and.b32  	%r47, %r68, 15;
	setp.lt.u32 	%p38, %r68, 16;
	mov.b32 	%r248, 0;
	@%p38 bra 	$L__BB2_74;
	and.b32  	%r248, %r68, 2147483632;
	neg.s32 	%r246, %r248;
	add.s32 	%r245, %r46, 7;
$L__BB2_73:
	.pragma "nounroll";
	ld.local.v4.f32 	{%f98, %f99, %f100, %f101}, [%rd220+-32];
	add.s32 	%r214, %r245, -7;
	cvt.u64.u32 	%rd98, %r214;
	add.s64 	%rd99, %rd98, %rd4;
	shl.b64 	%rd100, %rd99, 2;
	add.s64 	%rd101, %rd2, %rd100;
	ld.global.f32 	%f102, [%rd101];
	add.f32 	%f103, %f98, %f102;
	st.global.f32 	[%rd101], %f103;
	add.s32 	%r215, %r245, -6;
	cvt.u64.u32 	%rd102, %r215;
	add.s64 	%rd103, %rd102, %rd4;
	shl.b64 	%rd104, %rd103, 2;
	add.s64 	%rd105, %rd2, %rd104;
	ld.global.f32 	%f104, [%rd105];
	add.f32 	%f105, %f99, %f104;
	st.global.f32 	[%rd105], %f105;
	add.s32 	%r216, %r245, -5;
	cvt.u64.u32 	%rd106, %r216;
	add.s64 	%rd107, %rd106, %rd4;
	shl.b64 	%rd108, %rd107, 2;
	add.s64 	%rd109, %rd2, %rd108;
	ld.global.f32 	%f106, [%rd109];
	add.f32 	%f107, %f100, %f106;
	st.global.f32 	[%rd109], %f107;
	add.s32 	%r217, %r245, -4;
	cvt.u64.u32 	%rd110, %r217;
	add.s64 	%rd111, %rd110, %rd4;
	shl.b64 	%rd112, %rd111, 2;
	add.s64 	%rd113, %rd2, %rd112;
	ld.global.f32 	%f108, [%rd113];
	add.f32 	%f109, %f101, %f108;
	st.global.f32 	[%rd113], %f109;
	ld.local.v4.f32 	{%f110, %f111, %f112, %f113}, [%rd220+-16];
	add.s32 	%r218, %r245, -3;
	cvt.u64.u32 	%rd114, %r218;
	add.s64 	%rd115, %rd114, %rd4;
	shl.b64 	%rd116, %rd115, 2;
	add.s64 	%rd117, %rd2, %rd116;
	ld.global.f32 	%f114, [%rd117];
	add.f32 	%f115, %f110, %f114;
	st.global.f32 	[%rd117], %f115;
	add.s32 	%r219, %r245, -2;
	cvt.u64.u32 	%rd118, %r219;
	add.s64 	%rd119, %rd118, %rd4;
	shl.b64 	%rd120, %rd119, 2;
	add.s64 	%rd121, %rd2, %rd120;
	ld.global.f32 	%f116, [%rd121];
	add.f32 	%f117, %f111, %f116;
	st.global.f32 	[%rd121], %f117;
	add.s32 	%r220, %r245, -1;
	cvt.u64.u32 	%rd122, %r220;
	add.s64 	%rd123, %rd122, %rd4;
	shl.b64 	%rd124, %rd123, 2;
	add.s64 	%rd125, %rd2, %rd124;
	ld.global.f32 	%f118, [%rd125];
	add.f32 	%f119, %f112, %f118;
	st.global.f32 	[%rd125], %f119;
	add.s32 	%r221, %r245, 8;
	cvt.u64.u32 	%rd126, %r245;
	add.s64 	%rd127, %rd126, %rd4;
	shl.b64 	%rd128, %rd127, 2;
	add.s64 	%rd129, %rd2, %rd128;
	ld.global.f32 	%f120, [%rd129];
	add.f32 	%f121, %f113, %f120;
	st.global.f32 	[%rd129], %f121;
	ld.local.v4.f32 	{%f122, %f123, %f124, %f125}, [%rd220];
	add.s32 	%r222, %r245, 1;
	cvt.u64.u32 	%rd130, %r222;
	add.s64 	%rd131, %rd130, %rd4;
	shl.b64 	%rd132, %rd131, 2;
	add.s64 	%rd133, %rd2, %rd132;
	ld.global.f32 	%f126, [%rd133];
	add.f32 	%f127, %f122, %f126;
	st.global.f32 	[%rd133], %f127;
	add.s32 	%r223, %r245, 2;
	cvt.u64.u32 	%rd134, %r223;
	add.s64 	%rd135, %rd134, %rd4;
	shl.b64 	%rd136, %rd135, 2;
	add.s64 	%rd137, %rd2, %rd136;
	ld.global.f32 	%f128, [%rd137];
	add.f32 	%f129, %f123, %f128;
	st.global.f32 	[%rd137], %f129;
	add.s32 	%r224, %r245, 3;
	cvt.u64.u32 	%rd138, %r224;
	add.s64 	%rd139, %rd138, %rd4;
	shl.b64 	%rd140, %rd139, 2;
	add.s64 	%rd141, %rd2, %rd140;
	ld.global.f32 	%f130, [%rd141];
	add.f32 	%f131, %f124, %f130;
	st.global.f32 	[%rd141], %f131;
	add.s32 	%r225, %r245, 4;
	cvt.u64.u32 	%rd142, %r225;
	add.s64 	%rd143, %rd142, %rd4;
	shl.b64 	%rd144, %rd143, 2;
	add.s64 	%rd145, %rd2, %rd144;
	ld.global.f32 	%f132, [%rd145];
	add.f32 	%f133, %f125, %f132;
	st.global.f32 	[%rd145], %f133;
	ld.local.v4.f32 	{%f134, %f135, %f136, %f137}, [%rd220+16];
	add.s32 	%r226, %r245, 5;
	cvt.u64.u32 	%rd146, %r226;
	add.s64 	%rd147, %rd146, %rd4;
	shl.b64 	%rd148, %rd147, 2;
	add.s64 	%rd149, %rd2, %rd148;
	ld.global.f32 	%f138, [%rd149];
	add.f32 	%f139, %f134, %f138;
	st.global.f32 	[%rd149], %f139;
	add.s32 	%r227, %r245, 6;
	cvt.u64.u32 	%rd150, %r227;
	add.s64 	%rd151, %rd150, %rd4;
	shl.b64 	%rd152, %rd151, 2;
	add.s64 	%rd153, %rd2, %rd152;
	ld.global.f32 	%f140, [%rd153];
	add.f32 	%f141, %f135, %f140;
	st.global.f32 	[%rd153], %f141;
	add.s32 	%r228, %r245, 7;
	cvt.u64.u32 	%rd154, %r228;
	add.s64 	%rd155, %rd154, %rd4;
	shl.b64 	%rd156, %rd155, 2;
	add.s64 	%rd157, %rd2, %rd156;
	ld.global.f32 	%f142, [%rd157];
	add.f32 	%f143, %f136, %f142;
	st.global.f32 	[%rd157], %f143;
	cvt.u64.u32 	%rd158, %r221;
	add.s64 	%rd159, %rd158, %rd4;
	shl.b64 	%rd160, %rd159, 2;
	add.s64 	%rd161, %rd2, %rd160;
	ld.global.f32 	%f144, [%rd161];
	add.f32 	%f145, %f137, %f144;
	st.global.f32 	[%rd161], %f145;
	add.s32 	%r246, %r246, 16;
	add.s32 	%r245, %r245, 16;
	add.s64 	%rd220, %rd220, 64;
	setp.ne.s32 	%p39, %r246, 0;
	@%p39 bra 	$L__BB2_73;
$L__BB2_74:
	setp.eq.s32 	%p40, %r47, 0;
	@%p40 bra 	$L__BB2_83;
	and.b32  	%r56, %r68, 7;
	setp.lt.u32 	%p41, %r47, 8;
	@%p41 bra 	$L__BB2_77;
	mul.wide.u32 	%rd162, %r248, 4;
	add.s64 	%rd163, %rd3, %rd162;
	ld.local.f32 	%f146, [%rd163];
	add.s32 	%r229, %r46, %r248;
	cvt.u64.u32 	%rd164, %r229;
	add.s64 	%rd165, %rd164, %rd4;
	shl.b64 	%rd166, %rd165, 2;
	add.s64 	%rd167, %rd2, %rd166;
	ld.global.f32 	%f147, [%rd167];
	add.f32 	%f148, %f146, %f147;
	st.global.f32 	[%rd167], %f148;
	ld.local.f32 	%f149, [%rd163+4];
	add.s32 	%r230, %r229, 1;
	cvt.u64.u32 	%rd168, %r230;
	add.s64 	%rd169, %rd168, %rd4;
	shl.b64 	%rd170, %rd169, 2;
	add.s64 	%rd171, %rd2, %rd170;
	ld.global.f32 	%f150, [%rd171];
	add.f32 	%f151, %f149, %f150;
	st.global.f32 	[%rd171], %f151;
	ld.local.f32 	%f152, [%rd163+8];
	add.s32 	%r231, %r229, 2;
	cvt.u64.u32 	%rd172, %r231;
	add.s64 	%rd173, %rd172, %rd4;
	shl.b64 	%rd174, %rd173, 2;
	add.s64 	%rd175, %rd2, %rd174;
	ld.global.f32 	%f153, [%rd175];
	add.f32 	%f154, %f152, %f153;
	st.global.f32 	[%rd175], %f154;
	ld.local.f32 	%f155, [%rd163+12];
	add.s32 	%r232, %r229, 3;
	cvt.u64.u32 	%rd176, %r232;
	add.s64 	%rd177, %rd176, %rd4;
	shl.b64 	%rd178, %rd177, 2;
	add.s64 	%rd179, %rd2, %rd178;
	ld.global.f32 	%f156, [%rd179];
	add.f32 	%f157, %f155, %f156;
	st.global.f32 	[%rd179], %f157;
	ld.local.f32 	%f158, [%rd163+16];
	add.s32 	%r233, %r229, 4;
	cvt.u64.u32 	%rd180, %r233;
	add.s64 	%rd181, %rd180, %rd4;
	shl.b64 	%rd182, %rd181, 2;
	add.s64 	%rd183, %rd2, %rd182;
	ld.global.f32 	%f159, [%rd183];
	add.f32 	%f160, %f158, %f159;
	st.global.f32 	[%rd183], %f160;
	ld.local.f32 	%f161, [%rd163+20];
	add.s32 	%r234, %r229, 5;
	cvt.u64.u32 	%rd184, %r234;
	add.s64 	%rd185, %rd184, %rd4;
	shl.b64 	%rd186, %rd185, 2;
	add.s64 	%rd187, %rd2, %rd186;
	ld.global.f32 	%f162, [%rd187];
	add.f32 	%f163, %f161, %f162;
	st.global.f32 	[%rd187], %f163;
	ld.local.f32 	%f164, [%rd163+24];
	add.s32 	%r235, %r229, 6;
	cvt.u64.u32 	%rd188, %r235;
	add.s64 	%rd189, %rd188, %rd4;
	shl.b64 	%rd190, %rd189, 2;
	add.s64 	%rd191, %rd2, %rd190;
	ld.global.f32 	%f165, [%rd191];
	add.f32 	%f166, %f164, %f165;
	st.global.f32 	[%rd191], %f166;
	ld.local.f32 	%f167, [%rd163+28];
	add.s32 	%r236, %r229, 7;
	cvt.u64.u32 	%rd192, %r236;
	add.s64 	%rd193, %rd192, %rd4;
	shl.b64 	%rd194, %rd193, 2;
	add.s64 	%rd195, %rd2, %rd194;
	ld.global.f32 	%f168, [%rd195];
	add.f32 	%f169, %f167, %f168;
	st.global.f32 	[%rd195], %f169;
	add.s32 	%r248, %r248, 8;
$L__BB2_77:
	setp.eq.s32 	%p42, %r56, 0;
	@%p42 bra 	$L__BB2_83;
	and.b32  	%r59, %r68, 3;
	setp.lt.u32 	%p43, %r56, 4;
	@%p43 bra 	$L__BB2_80;
	mul.wide.u32 	%rd196, %r248, 4;
	add.s64 	%rd197, %rd3, %rd196;
	ld.local.f32 	%f170, [%rd197];
	add.s32 	%r237, %r46, %r248;
	cvt.u64.u32 	%rd198, %r237;
	add.s64 	%rd199, %rd198, %rd4;
	shl.b64 	%rd200, %rd199, 2;
	add.s64 	%rd201, %rd2, %rd200;
	ld.global.f32 	%f171, [%rd201];
	add.f32 	%f172, %f170, %f171;
	st.global.f32 	[%rd201], %f172;
	ld.local.f32 	%f173, [%rd197+4];
	add.s32 	%r238, %r237, 1;
	cvt.u64.u32 	%rd202, %r238;
	add.s64 	%rd203, %rd202, %rd4;
	shl.b64 	%rd204, %rd203, 2;
	add.s64 	%rd205, %rd2, %rd204;
	ld.global.f32 	%f174, [%rd205];
	add.f32 	%f175, %f173, %f174;
	st.global.f32 	[%rd205], %f175;
	ld.local.f32 	%f176, [%rd197+8];
	add.s32 	%r239, %r237, 2;
	cvt.u64.u32 	%rd206, %r239;
	add.s64 	%rd207, %rd206, %rd4;
	shl.b64 	%rd208, %rd207, 2;
	add.s64 	%rd209, %rd2, %rd208;
	ld.global.f32 	%f177, [%rd209];
	add.f32 	%f178, %f176, %f177;
	st.global.f32 	[%rd209], %f178;
	ld.local.f32 	%f179, [%rd197+12];
	add.s32 	%r240, %r237, 3;
	cvt.u64.u32 	%rd210, %r240;
	add.s64 	%rd211, %rd210, %rd4;
	shl.b64 	%rd212, %rd211, 2;
	add.s64 	%rd213, %rd2, %rd212;
	ld.global.f32 	%f180, [%rd213];
	add.f32 	%f181, %f179, %f180;
	st.global.f32 	[%rd213], %f181;
	add.s32 	%r248, %r248, 4;
$L__BB2_80:
	setp.eq.s32 	%p44, %r59, 0;
	@%p44 bra 	$L__BB2_83;
	add.s32 	%r241, %r248, %r45;
	add.s32 	%r251, %r241, %r5;
	mul.wide.u32 	%rd214, %r248, 4;
	add.s64 	%rd221, %rd3, %rd214;
	neg.s32 	%r250, %r59;
$L__BB2_82:
	.pragma "nounroll";
	ld.local.f32 	%f182, [%rd221];
	cvt.u64.u32 	%rd215, %r251;
	add.s64 	%rd216, %rd215, %rd4;
	shl.b64 	%rd217, %rd216, 2;
	add.s64 	%rd218, %rd2, %rd217;
	ld.global.f32 	%f183, [%rd218];
	add.f32 	%f184, %f182, %f183;
	st.global.f32 	[%rd218], %f184;
	add.s32 	%r251, %r251, 1;
	add.s64 	%rd221, %rd221, 4;
	add.s32 	%r250, %r250, 1;
	setp.ne.s32 	%p45, %r250, 0;
	@%p45 bra 	$L__BB2_82;
$L__BB2_83:
	ret;

}
	// .globl	_Z13spmm32_full_4PKjPKfPfPKiS5_ii
.visible .entry _Z13spmm32_full_4PKjPKfPfPKiS5_ii(
	.param .u64 .ptr .align 1 _Z13spmm32_full_4PKjPKfPfPKiS5_ii_param_0,
	.param .u64 .ptr .align 1 _Z13spmm32_full_4PKjPKfPfPKiS5_ii_param_1,
	.param .u64 .ptr .align 1 _Z13spmm32_full_4PKjPKfPfPKiS5_ii_param_2,
	.param .u64 .ptr .align 1 _Z13spmm32_full_4PKjPKfPfPKiS5_ii_param_3,
	.param .u64 .ptr .align 1 _Z13spmm32_full_4PKjPKfPfPKiS5_ii_param_4,
	.param .u32 _Z13spmm32_full_4PKjPKfPfPKiS5_ii_param_5,
	.param .u32 _Z13spmm32_full_4PKjPKfPfPKiS5_ii_param_6
)
{
	.local .align 4 .b8 	__local_depot3[28];
	.reg .b64 	%SP;
	.reg .b64 	%SPL;
	.reg .pred 	%p<58>;
	.reg .b32 	%r<346>;
	.reg .b32 	%f<215>;
	.reg .b64 	%rd<219>;
	// demoted variable
	.shared .align 4 .b8 _ZZ13spmm32_full_4PKjPKfPfPKiS5_iiE8shared_B[896];
	mov.u64 	%SPL, __local_depot3;
	ld.param.u64 	%rd12, [_Z13spmm32_full_4PKjPKfPfPKiS5_ii_param_1];
	ld.param.u64 	%rd13, [_Z13spmm32_full_4PKjPKfPfPKiS5_ii_param_2];
	ld.param.u64 	%rd10, [_Z13spmm32_full_4PKjPKfPfPKiS5_ii_param_3];
	ld.param.u32 	%r86, [_Z13spmm32_full_4PKjPKfPfPKiS5_ii_param_5];
	ld.param.u32 	%r84, [_Z13spmm32_full_4PKjPKfPfPKiS5_ii_param_6];
	cvta.to.global.u64 	%rd1, %rd12;
	cvta.to.global.u64 	%rd2, %rd13;
	add.u64 	%rd3, %SPL, 0;
	mov.u32 	%r87, %ctaid.x;
	mov.u32 	%r88, %nctaid.x;
	mov.u32 	%r89, %nctaid.y;
	mov.u32 	%r90, %ctaid.y;
	mov.u32 	%r91, %ctaid.z;
	mad.lo.s32 	%r92, %r87, %r88, %r90;
	mad.lo.s32 	%r1, %r92, %r89, %r91;
	// begin inline asm
	mov.u32 %r85, %laneid;
	// end inline asm
	setp.ge.s32 	%p1, %r1, %r86;
	@%p1 bra 	$L__BB3_98;
	cvta.to.global.u64 	%rd15, %rd10;
	mul.wide.s32 	%rd16, %r1, 4;
	add.s64 	%rd17, %rd15, %rd16;
	ld.global.nc.u32 	%r3, [%rd17];
	ld.global.nc.u32 	%r93, [%rd17+4];
	sub.s32 	%r4, %r93, %r3;
	shl.b32 	%r5, %r1, 5;
	mul.lo.s32 	%r94, %r84, %r5;
	cvt.u64.u32 	%rd4, %r94;
	mov.b32 	%r95, 0;
	st.local.u32 	[%rd3], %r95;
	st.local.u32 	[%rd3+4], %r95;
	st.local.u32 	[%rd3+8], %r95;
	st.local.u32 	[%rd3+12], %r95;
	st.local.u32 	[%rd3+16], %r95;
	st.local.u32 	[%rd3+20], %r95;
	st.local.u32 	[%rd3+24], %r95;
	setp.lt.s32 	%p2, %r4, 1;
	@%p2 bra 	$L__BB3_85;
	mul.lo.s32 	%r6, %r85, %r84;
	and.b32  	%r7, %r84, 15;
	and.b32  	%r8, %r84, 7;
	and.b32  	%r9, %r84, 2147483632;
	and.b32  	%r10, %r84, 3;
	shl.b32 	%r11, %r84, 1;
	mul.lo.s32 	%r12, %r84, 3;
	shl.b32 	%r13, %r84, 2;
	mul.lo.s32 	%r14, %r84, 5;
	mul.lo.s32 	%r15, %r84, 6;
	mul.lo.s32 	%r16, %r84, 7;
	shl.b32 	%r17, %r84, 3;
	mul.lo.s32 	%r18, %r84, 9;
	mul.lo.s32 	%r19, %r84, 10;
	mul.lo.s32 	%r20, %r84, 11;
	mul.lo.s32 	%r21, %r84, 12;
	mul.lo.s32 	%r22, %r84, 13;
	mul.lo.s32 	%r23, %r84, 14;
	shl.b32 	%r24, %r84, 4;
	mul.lo.s32 	%r25, %r84, 17;
	mul.lo.s32 	%r26, %r84, 18;
	mul.lo.s32 	%r27, %r84, 19;
	mul.lo.s32 	%r28, %r84, 20;
	mul.lo.s32 	%r29, %r84, 21;
	mul.lo.s32 	%r30, %r84, 22;
	mul.lo.s32 	%r31, %r84, 23;
	mul.lo.s32 	%r32, %r84, 24;
	mul.lo.s32 	%r33, %r84, 25;
	mul.lo.s32 	%r34, %r84, 26;
	mul.lo.s32 	%r35, %r84, 27;
	mul.lo.s32 	%r36, %r84, 28;
	mul.lo.s32 	%r37, %r84, 29;
	mul.lo.s32 	%r38, %r84, 30;
	mul.lo.s32 	%r39, %r84, 31;
	mov.b32 	%r334, 0;
	cvt.s64.s32 	%rd25, %r3;
$L__BB3_3:
	ld.param.u64 	%rd216, [_Z13spmm32_full_4PKjPKfPfPKiS5_ii_param_0];
	setp.lt.s32 	%p3, %r84, 1;
	shl.b32 	%r97, %r334, 5;
	add.s32 	%r98, %r97, %r85;
	cvt.u64.u32 	%rd18, %r98;
	shl.b32 	%r99, %r3, 5;
	cvt.s64.s32 	%rd19, %r99;
	add.s64 	%rd20, %rd18, %rd19;
	cvta.to.global.u64 	%rd21, %rd216;
	shl.b64 	%rd22, %rd20, 2;
	add.s64 	%rd23, %rd21, %rd22;
	ld.global.nc.u32 	%r45, [%rd23];
	@%p3 bra 	$L__BB3_17;
	ld.param.u64 	%rd217, [_Z13spmm32_full_4PKjPKfPfPKiS5_ii_param_4];
	add.s32 	%r101, %r84, -1;
	setp.lt.u32 	%p4, %r101, 15;
	cvt.u64.u32 	%rd24, %r334;
	add.s64 	%rd26, %rd24, %rd25;
	cvta.to.global.u64 	%rd27, %rd217;
	shl.b64 	%rd28, %rd26, 2;
	add.s64 	%rd29, %rd27, %rd28;
	ld.global.nc.u32 	%r102, [%rd29];
	mul.lo.s32 	%r103, %r84, %r102;
	shl.b32 	%r104, %r103, 5;
	add.s32 	%r46, %r6, %r104;
	mov.b32 	%r337, 0;
	@%p4 bra 	$L__BB3_7;
	mov.b32 	%r335, 0;
$L__BB3_6:
	.pragma "nounroll";
	add.s32 	%r106, %r335, %r46;
	mul.wide.u32 	%rd30, %r106, 4;
	add.s64 	%rd31, %rd1, %rd30;
	ld.global.nc.f32 	%f1, [%rd31];
	add.s32 	%r107, %r335, %r6;
	shl.b32 	%r108, %r107, 2;
	mov.u32 	%r109, _ZZ13spmm32_full_4PKjPKfPfPKiS5_iiE8shared_B;
	add.s32 	%r110, %r109, %r108;
	st.shared.f32 	[%r110], %f1;
	add.s32 	%r111, %r106, 1;
	mul.wide.u32 	%rd32, %r111, 4;
	add.s64 	%rd33, %rd1, %rd32;
	ld.global.nc.f32 	%f2, [%rd33];
	st.shared.f32 	[%r110+4], %f2;
	add.s32 	%r112, %r106, 2;
	mul.wide.u32 	%rd34, %r112, 4;
	add.s64 	%rd35, %rd1, %rd34;
	ld.global.nc.f32 	%f3, [%rd35];
	st.shared.f32 	[%r110+8], %f3;
	add.s32 	%r113, %r106, 3;
	mul.wide.u32 	%rd36, %r113, 4;
	add.s64 	%rd37, %rd1, %rd36;
	ld.global.nc.f32 	%f4, [%rd37];
	st.shared.f32 	[%r110+12], %f4;
	add.s32 	%r114, %r106, 4;
	mul.wide.u32 	%rd38, %r114, 4;
	add.s64 	%rd39, %rd1, %rd38;
	ld.global.nc.f32 	%f5, [%rd39];
	st.shared.f32 	[%r110+16], %f5;
	add.s32 	%r115, %r106, 5;
	mul.wide.u32 	%rd40, %r115, 4;
	add.s64 	%rd41, %rd1, %rd40;
	ld.global.nc.f32 	%f6, [%rd41];
	st.shared.f32 	[%r110+20], %f6;
	add.s32 	%r116, %r106, 6;
	mul.wide.u32 	%rd42, %r116, 4;
	add.s64 	%rd43, %rd1, %rd42;
	ld.global.nc.f32 	%f7, [%rd43];
	st.shared.f32 	[%r110+24], %f7;
	add.s32 	%r117, %r106, 7;
	mul.wide.u32 	%rd44, %r117, 4;
	add.s64 	%rd45, %rd1, %rd44;
	ld.global.nc.f32 	%f8, [%rd45];
	st.shared.f32 	[%r110+28], %f8;
	add.s32 	%r118, %r106, 8;
	mul.wide.u32 	%rd46, %r118, 4;
	add.s64 	%rd47, %rd1, %rd46;
	ld.global.nc.f32 	%f9, [%rd47];
	st.shared.f32 	[%r110+32], %f9;
	add.s32 	%r119, %r106, 9;
	mul.wide.u32 	%rd48, %r119, 4;
	add.s64 	%rd49, %rd1, %rd48;
	ld.global.nc.f32 	%f10, [%rd49];
	st.shared.f32 	[%r110+36], %f10;
	add.s32 	%r120, %r106, 10;
	mul.wide.u32 	%rd50, %r120, 4;
	add.s64 	%rd51, %rd1, %rd50;
	ld.global.nc.f32 	%f11, [%rd51];
	st.shared.f32 	[%r110+40], %f11;
	add.s32 	%r121, %r106, 11;
	mul.wide.u32 	%rd52, %r121, 4;
	add.s64 	%rd53, %rd1, %rd52;
	ld.global.nc.f32 	%f12, [%rd53];
	st.shared.f32 	[%r110+44], %f12;
	add.s32 	%r122, %r106, 12;
	mul.wide.u32 	%rd54, %r122, 4;
	add.s64 	%rd55, %rd1, %rd54;
	ld.global.nc.f32 	%f13, [%rd55];
	st.shared.f32 	[%r110+48], %f13;
	add.s32 	%r123, %r106, 13;
	mul.wide.u32 	%rd56, %r123, 4;
	add.s64 	%rd57, %rd1, %rd56;
	ld.global.nc.f32 	%f14, [%rd57];
	st.shared.f32 	[%r110+52], %f14;
	add.s32 	%r124, %r106, 14;
	mul.wide.u32 	%rd58, %r124, 4;
	add.s64 	%rd59, %rd1, %rd58;
	ld.global.nc.f32 	%f15, [%rd59];
	st.shared.f32 	[%r110+56], %f15;
	add.s32 	%r125, %r106, 15;
	mul.wide.u32 	%rd60, %r125, 4;
	add.s64 	%rd61, %rd1, %rd60;
	ld.global.nc.f32 	%f16, [%rd61];
	st.shared.f32 	[%r110+60], %f16;
	add.s32 	%r335, %r335, 16;
	setp.ne.s32 	%p5, %r335, %r9;
	mov.u32 	%r337, %r9;
	@%p5 bra 	$L__BB3_6;
$L__BB3_7:
	setp.eq.s32 	%p6, %r7, 0;
	@%p6 bra 	$L__BB3_17;
	add.s32 	%r126, %r7, -1;
	setp.lt.u32 	%p7, %r126, 7;
	@%p7 bra 	$L__BB3_10;
	add.s32 	%r127, %r337, %r46;
	mul.wide.u32 	%rd62, %r127, 4;
	add.s64 	%rd63, %rd1, %rd62;
	ld.global.nc.f32 	%f17, [%rd63];
	add.s32 	%r128, %r337, %r6;
	shl.b32 	%r129, %r128, 2;
	mov.u32 	%r130, _ZZ13spmm32_full_4PKjPKfPfPKiS5_iiE8shared_B;
	add.s32 	%r131, %r130, %r129;
	st.shared.f32 	[%r131], %f17;
	add.s32 	%r132, %r127, 1;
	mul.wide.u32 	%rd64, %r132, 4;
	add.s64 	%rd65, %rd1, %rd64;
	ld.global.nc.f32 	%f18, [%rd65];
	st.shared.f32 	[%r131+4], %f18;
	add.s32 	%r133, %r127, 2;
	mul.wide.u32 	%rd66, %r133, 4;
	add.s64 	%rd67, %rd1, %rd66;
	ld.global.nc.f32 	%f19, [%rd67];
	st.shared.f32 	[%r131+8], %f19;
	add.s32 	%r134, %r127, 3;
	mul.wide.u32 	%rd68, %r134, 4;
	add.s64 	%rd69, %rd1, %rd68;
	ld.global.nc.f32 	%f20, [%rd69];
	st.shared.f32 	[%r131+12], %f20;
	add.s32 	%r135, %r127, 4;
	mul.wide.u32 	%rd70, %r135, 4;
	add.s64 	%rd71, %rd1, %rd70;
	ld.global.nc.f32 	%f21, [%rd71];
	st.shared.f32 	[%r131+16], %f21;
	add.s32 	%r136, %r127, 5;
	mul.wide.u32 	%rd72, %r136, 4;
	add.s64 	%rd73, %rd1, %rd72;
	ld.global.nc.f32 	%f22, [%rd73];
	st.shared.f32 	[%r131+20], %f22;
	add.s32 	%r137, %r127, 6;
	mul.wide.u32 	%rd74, %r137, 4;
	add.s64 	%rd75, %rd1, %rd74;
	ld.global.nc.f32 	%f23, [%rd75];
	st.shared.f32 	[%r131+24], %f23;
	add.s32 	%r138, %r127, 7;
	mul.wide.u32 	%rd76, %r138, 4;
	add.s64 	%rd77, %rd1, %rd76;
	ld.global.nc.f32 	%f24, [%rd77];
	st.shared.f32 	[%r131+28], %f24;
	add.s32 	%r337, %r337, 8;
$L__BB3_10:
	setp.eq.s32 	%p8, %r8, 0;
	@%p8 bra 	$L__BB3_17;
	add.s32 	%r139, %r8, -1;
	setp.lt.u32 	%p9, %r139, 3;
	@%p9 bra 	$L__BB3_13;
	add.s32 	%r140, %r337, %r46;
	mul.wide.u32 	%rd78, %r140, 4;
	add.s64 	%rd79, %rd1, %rd78;
	ld.global.nc.f32 	%f25, [%rd79];
	add.s32 	%r141, %r337, %r6;
	shl.b32 	%r142, %r141, 2;
	mov.u32 	%r143, _ZZ13spmm32_full_4PKjPKfPfPKiS5_iiE8shared_B;
	add.s32 	%r144, %r143, %r142;
	st.shared.f32 	[%r144], %f25;
	add.s32 	%r145, %r140, 1;
	mul.wide.u32 	%rd80, %r145, 4;
	add.s64 	%rd81, %rd1, %rd80;
	ld.global.nc.f32 	%f26, [%rd81];
	st.shared.f32 	[%r144+4], %f26;
	add.s32 	%r146, %r140, 2;
	mul.wide.u32 	%rd82, %r146, 4;
	add.s64 	%rd83, %rd1, %rd82;
	ld.global.nc.f32 	%f27, [%rd83];
	st.shared.f32 	[%r144+8], %f27;
	add.s32 	%r147, %r140, 3;
	mul.wide.u32 	%rd84, %r147, 4;
	add.s64 	%rd85, %rd1, %rd84;
	ld.global.nc.f32 	%f28, [%rd85];
	st.shared.f32 	[%r144+12], %f28;
	add.s32 	%r337, %r337, 4;
$L__BB3_13:
	setp.eq.s32 	%p10, %r10, 0;
	@%p10 bra 	$L__BB3_17;
	setp.eq.s32 	%p11, %r10, 1;
	add.s32 	%r54, %r337, %r46;
	mul.wide.u32 	%rd86, %r54, 4;
	add.s64 	%rd87, %rd1, %rd86;
	ld.global.nc.f32 	%f29, [%rd87];
	add.s32 	%r148, %r337, %r6;
	shl.b32 	%r149, %r148, 2;
	mov.u32 	%r150, _ZZ13spmm32_full_4PKjPKfPfPKiS5_iiE8shared_B;
	add.s32 	%r55, %r150, %r149;
	st.shared.f32 	[%r55], %f29;
	@%p11 bra 	$L__BB3_17;
	setp.eq.s32 	%p12, %r10, 2;
	add.s32 	%r151, %r54, 1;
	mul.wide.u32 	%rd88, %r151, 4;
	add.s64 	%rd89, %rd1, %rd88;
	ld.global.nc.f32 	%f30, [%rd89];
	st.shared.f32 	[%r55+4], %f30;
	@%p12 bra 	$L__BB3_17;
	add.s32 	%r152, %r54, 2;
	mul.wide.u32 	%rd90, %r152, 4;
	add.s64 	%rd91, %rd1, %rd90;
	ld.global.nc.f32 	%f31, [%rd91];
	st.shared.f32 	[%r55+8], %f31;
$L__BB3_17:
	setp.lt.s32 	%p13, %r84, 1;
	bar.sync 	0;
	@%p13 bra 	$L__BB3_84;
	and.b32  	%r56, %r45, 65536;
	and.b32  	%r57, %r45, 32768;
	and.b32  	%r58, %r45, 16384;
	and.b32  	%r59, %r45, 8192;
	and.b32  	%r60, %r45, 4096;
	and.b32  	%r61, %r45, 2048;
	and.b32  	%r62, %r45, 256;
	and.b32  	%r63, %r45, 128;
	and.b32  	%r64, %r45, 16;
	and.b32  	%r65, %r45, 8;
	mov.b32 	%r339, 0;
$L__BB3_19:
	setp.gt.s32 	%p14, %r45, -1;
	mul.wide.u32 	%rd92, %r339, 4;
	add.s64 	%rd5, %rd3, %rd92;
	@%p14 bra 	$L__BB3_21;
	shl.b32 	%r154, %r339, 2;
	mov.u32 	%r155, _ZZ13spmm32_full_4PKjPKfPfPKiS5_iiE8shared_B;
	add.s32 	%r156, %r155, %r154;
	ld.shared.f32 	%f32, [%r156];
	ld.local.f32 	%f33, [%rd5];
	add.f32 	%f34, %f32, %f33;
	st.local.f32 	[%rd5], %f34;
$L__BB3_21:
	and.b32  	%r157, %r45, 1073741824;
	setp.eq.s32 	%p15, %r157, 0;
	@%p15 bra 	$L__BB3_23;
	add.s32 	%r158, %r84, %r339;
	shl.b32 	%r159, %r158, 2;
	mov.u32 	%r160, _ZZ13spmm32_full_4PKjPKfPfPKiS5_iiE8shared_B;
	add.s32 	%r161, %r160, %r159;
	ld.shared.f32 	%f35, [%r161];
	ld.local.f32 	%f36, [%rd5];
	add.f32 	%f37, %f35, %f36;
	st.local.f32 	[%rd5], %f37;
$L__BB3_23:
	and.b32  	%r162, %r45, 536870912;
	setp.eq.s32 	%p16, %r162, 0;
	@%p16 bra 	$L__BB3_25;
	add.s32 	%r163, %r11, %r339;
	shl.b32 	%r164, %r163, 2;
	mov.u32 	%r165, _ZZ13spmm32_full_4PKjPKfPfPKiS5_iiE8shared_B;
	add.s32 	%r166, %r165, %r164;
	ld.shared.f32 	%f38, [%r166];
	ld.local.f32 	%f39, [%rd5];
	add.f32 	%f40, %f38, %f39;
	st.local.f32 	[%rd5], %f40;
$L__BB3_25:
	and.b32  	%r167, %r45, 268435456;
	setp.eq.s32 	%p17, %r167, 0;
	@%p17 bra 	$L__BB3_27;
	add.s32 	%r168, %r12, %r339;
	shl.b32 	%r169, %r168, 2;
	mov.u32 	%r170, _ZZ13spmm32_full_4PKjPKfPfPKiS5_iiE8shared_B;
	add.s32 	%r171, %r170, %r169;
	ld.shared.f32 	%f41, [%r171];
	ld.local.f32 	%f42, [%rd5];
	add.f32 	%f43, %f41, %f42;
	st.local.f32 	[%rd5], %f43;
$L__BB3_27:
	and.b32  	%r172, %r45, 134217728;
	setp.eq.s32 	%p18, %r172, 0;
	@%p18 bra 	$L__BB3_29;
	add.s32 	%r173, %r13, %r339;
	shl.b32 	%r174, %r173, 2;
	mov.u32 	%r175, _ZZ13spmm32_full_4PKjPKfPfPKiS5_iiE8shared_B;
	add.s32 	%r176, %r175, %r174;
	ld.shared.f32 	%f44, [%r176];
	ld.local.f32 	%f45, [%rd5];
	add.f32 	%f46, %f44, %f45;
	st.local.f32 	[%rd5], %f46;
$L__BB3_29:
	and.b32  	%r177, %r45, 67108864;
	setp.eq.s32 	%p19, %r177, 0;
	@%p19 bra 	$L__BB3_31;
	add.s32 	%r178, %r14, %r339;
	shl.b32 	%r179, %r178, 2;
	mov.u32 	%r180, _ZZ13spmm32_full_4PKjPKfPfPKiS5_iiE8shared_B;
	add.s32 	%r181, %r180, %r179;
	ld.shared.f32 	%f47, [%r181];
	ld.local.f32 	%f48, [%rd5];
	add.f32 	%f49, %f47, %f48;
	st.local.f32 	[%rd5], %f49;
$L__BB3_31:
	and.b32  	%r182, %r45, 33554432;
	setp.eq.s32 	%p20, %r182, 0;
	@%p20 bra 	$L__BB3_33;
	add.s32 	%r183, %r15, %r339;
	shl.b32 	%r184, %r183, 2;
	mov.u32 	%r185, _ZZ13spmm32_full_4PKjPKfPfPKiS5_iiE8shared_B;
	add.s32 	%r186, %r185, %r184;
	ld.shared.f32 	%f50, [%r186];
	ld.local.f32 	%f51, [%rd5];
	add.f32 	%f52, %f50, %f51;
	st.local.f32 	[%rd5], %f52;
$L__BB3_33:
	and.b32  	%r187, %r45, 16777216;
	setp.eq.s32 	%p21, %r187, 0;
	@%p21 bra 	$L__BB3_35;
	add.s32 	%r188, %r16, %r339;
	shl.b32 	%r189, %r188, 2;
	mov.u32 	%r190, _ZZ13spmm32_full_4PKjPKfPfPKiS5_iiE8shared_B;
	add.s32 	%r191, %r190, %r189;
	ld.shared.f32 	%f53, [%r191];
	ld.local.f32 	%f54, [%rd5];
	add.f32 	%f55, %f53, %f54;
	st.local.f32 	[%rd5], %f55;
$L__BB3_35:
	and.b32  	%r192, %r45, 8388608;
	setp.eq.s32 	%p22, %r192, 0;
	@%p22 bra 	$L__BB3_37;
	add.s32 	%r193, %r17, %r339;
	shl.b32 	%r194, %r193, 2;
	mov.u32 	%r195, _ZZ13spmm32_full_4PKjPKfPfPKiS5_iiE8shared_B;
	add.s32 	%r196, %r195, %r194;
	ld.shared.f32 	%f56, [%r196];
	ld.local.f32 	%f57, [%rd5];
	add.f32 	%f58, %f56, %f57;
	st.local.f32 	[%rd5], %f58;
$L__BB3_37:
	and.b32  	%r197, %r45, 4194304;
	setp.eq.s32 	%p23, %r197, 0;
	@%p23 bra 	$L__BB3_39;
	add.s32 	%r198, %r18, %r339;
	shl.b32 	%r199, %r198, 2;
	mov.u32 	%r200, _ZZ13spmm32_full_4PKjPKfPfPKiS5_iiE8shared_B;
	add.s32 	%r201, %r200, %r199;
	ld.shared.f32 	%f59, [%r201];
	ld.local.f32 	%f60, [%rd5];
	add.f32 	%f61, %f59, %f60;
	st.local.f32 	[%rd5], %f61;
$L__BB3_39:
	and.b32  	%r202, %r45, 2097152;
	setp.eq.s32 	%p24, %r202, 0;
	@%p24 bra 	$L__BB3_41;
	add.s32 	%r203, %r19, %r339;
	shl.b32 	%r204, %r203, 2;
	mov.u32 	%r205, _ZZ13spmm32_full_4PKjPKfPfPKiS5_iiE8shared_B;
	add.s32 	%r206, %r205, %r204;
	ld.shared.f32 	%f62, [%r206];
	ld.local.f32 	%f63, [%rd5];
	add.f32 	%f64, %f62, %f63;
	st.local.f32 	[%rd5], %f64;
$L__BB3_41:
	and.b32  	%r207, %r45, 1048576;
	setp.eq.s32 	%p25, %r207, 0;
	@%p25 bra 	$L__BB3_43;
	add.s32 	%r208, %r20, %r339;
	shl.b32 	%r209, %r208, 2;
	mov.u32 	%r210, _ZZ13spmm32_full_4PKjPKfPfPKiS5_iiE8shared_B;
	add.s32 	%r211, %r210, %r209;
	ld.shared.f32 	%f65, [%r211];
	ld.local.f32 	%f66, [%rd5];
	add.f32 	%f67, %f65, %f66;
	st.local.f32 	[%rd5], %f67;
$L__BB3_43:
	and.b32  	%r212, %r45, 524288;
	setp.eq.s32 	%p26, %r212, 0;
	@%p26 bra 	$L__BB3_45;
	add.s32 	%r213, %r21, %r339;
	shl.b32 	%r214, %r213, 2;
	mov.u32 	%r215, _ZZ13spmm32_full_4PKjPKfPfPKiS5_iiE8shared_B;
	add.s32 	%r216, %r215, %r214;
	ld.shared.f32 	%f68, [%r216];
	ld.local.f32 	%f69, [%rd5];
	add.f32 	%f70, %f68, %f69;
	st.local.f32 	[%rd5], %f70;
$L__BB3_45:
	and.b32  	%r217, %r45, 262144;
	setp.eq.s32 	%p27, %r217, 0;
	@%p27 bra 	$L__BB3_47;
	add.s32 	%r218, %r22, %r339;
	shl.b32 	%r219, %r218, 2;
	mov.u32 	%r220, _ZZ13spmm32_full_4PKjPKfPfPKiS5_iiE8shared_B;
	add.s32 	%r221, %r220, %r219;
	ld.shared.f32 	%f71, [%r221];
	ld.local.f32 	%f72, [%rd5];
	add.f32 	%f73, %f71, %f72;
	st.local.f32 	[%rd5], %f73;
$L__BB3_47:
	and.b32  	%r222, %r45, 131072;
	setp.eq.s32 	%p28, %r222, 0;
	@%p28 bra 	$L__BB3_49;
	add.s32 	%r223, %r23, %r339;
	shl.b32 	%r224, %r223, 2;
	mov.u32 	%r225, _ZZ13spmm32_full_4PKjPKfPfPKiS5_iiE8shared_B;
	add.s32 	%r226, %r225, %r224;
	ld.shared.f32 	%f74, [%r226];
	ld.local.f32 	%f75, [%rd5];
	add.f32 	%f76, %f74, %f75;
	st.local.f32 	[%rd5], %f76;
$L__BB3_49:
	setp.eq.s32 	%p29, %r56, 0;
	@%p29 bra 	$L__BB3_51;
	mad.lo.s32 	%r227, %r84, 15, %r339;
	shl.b32 	%r228, %r227, 2;
	mov.u32 	%r229, _ZZ13spmm32_full_4PKjPKfPfPKiS5_iiE8shared_B;
	add.s32 	%r230, %r229, %r228;
	ld.shared.f32 	%f77, [%r230];
	ld.local.f32 	%f78, [%rd5];
	add.f32 	%f79, %f77, %f78;
	st.local.f32 	[%rd5], %f79;
$L__BB3_51:
	setp.eq.s32 	%p30, %r57, 0;
	@%p30 bra 	$L__BB3_53;
	add.s32 	%r231, %r24, %r339;
	shl.b32 	%r232, %r231, 2;
	mov.u32 	%r233, _ZZ13spmm32_full_4PKjPKfPfPKiS5_iiE8shared_B;
	add.s32 	%r234, %r233, %r232;
	ld.shared.f32 	%f80, [%r234];
	ld.local.f32 	%f81, [%rd5];
	add.f32 	%f82, %f80, %f81;
	st.local.f32 	[%rd5], %f82;
$L__BB3_53:
	setp.eq.s32 	%p31, %r58, 0;
	@%p31 bra 	$L__BB3_55;
	add.s32 	%r235, %r25, %r339;
	shl.b32 	%r236, %r235, 2;
	mov.u32 	%r237, _ZZ13spmm32_full_4PKjPKfPfPKiS5_iiE8shared_B;
	add.s32 	%r238, %r237, %r236;
	ld.shared.f32 	%f83, [%r238];
	ld.local.f32 	%f84, [%rd5];
	add.f32 	%f85, %f83, %f84;
	st.local.f32 	[%rd5], %f85;
$L__BB3_55:
	setp.eq.s32 	%p32, %r59, 0;
	@%p32 bra 	$L__BB3_57;
	add.s32 	%r239, %r26, %r339;
	shl.b32 	%r240, %r239, 2;
	mov.u32 	%r241, _ZZ13spmm32_full_4PKjPKfPfPKiS5_iiE8shared_B;
	add.s32 	%r242, %r241, %r240;
	ld.shared.f32 	%f86, [%r242];
	ld.local.f32 	%f87, [%rd5];
	add.f32 	%f88, %f86, %f87;
	st.local.f32 	[%rd5], %f88;
$L__BB3_57:
	setp.eq.s32 	%p33, %r60, 0;
	@%p33 bra 	$L__BB3_59;
	add.s32 	%r243, %r27, %r339;
	shl.b32 	%r244, %r243, 2;
	mov.u32 	%r245, _ZZ13spmm32_full_4PKjPKfPfPKiS5_iiE8shared_B;
	add.s32 	%r246, %r245, %r244;
	ld.shared.f32 	%f89, [%r246];
	ld.local.f32 	%f90, [%rd5];
	add.f32 	%f91, %f89, %f90;
	st.local.f32 	[%rd5], %f91;
$L__BB3_59:
	setp.eq.s32 	%p34, %r61, 0;
	@%p34 bra 	$L__BB3_61;
	add.s32 	%r247, %r28, %r339;
	shl.b32 	%r248, %r247, 2;
	mov.u32 	%r249, _ZZ13spmm32_full_4PKjPKfPfPKiS5_iiE8shared_B;
	add.s32 	%r250, %r249, %r248;
	ld.shared.f32 	%f92, [%r250];
	ld.local.f32 	%f93, [%rd5];
	add.f32 	%f94, %f92, %f93;
	st.local.f32 	[%rd5], %f94;
$L__BB3_61:
	and.b32  	%r251, %r45, 1024;
	setp.eq.s32 	%p35, %r251, 0;
	@%p35 bra 	$L__BB3_63;
	add.s32 	%r252, %r29, %r339;
	shl.b32 	%r253, %r252, 2;
	mov.u32 	%r254, _ZZ13spmm32_full_4PKjPKfPfPKiS5_iiE8shared_B;
	add.s32 	%r255, %r254, %r253;
	ld.shared.f32 	%f95, [%r255];
	ld.local.f32 	%f96, [%rd5];
	add.f32 	%f97, %f95, %f96;
	st.local.f32 	[%rd5], %f97;
$L__BB3_63:
	and.b32  	%r256, %r45, 512;
	setp.eq.s32 	%p36, %r256, 0;
	@%p36 bra 	$L__BB3_65;
	add.s32 	%r257, %r30, %r339;
	shl.b32 	%r258, %r257, 2;
	mov.u32 	%r259, _ZZ13spmm32_full_4PKjPKfPfPKiS5_iiE8shared_B;
	add.s32 	%r260, %r259, %r258;
	ld.shared.f32 	%f98, [%r260];
	ld.local.f32 	%f99, [%rd5];
	add.f32 	%f100, %f98, %f99;
	st.local.f32 	[%rd5], %f100;
$L__BB3_65:
	setp.eq.s32 	%p37, %r62, 0;
	@%p37 bra 	$L__BB3_67;
	add.s32 	%r261, %r31, %r339;
	shl.b32 	%r262, %r261, 2;
	mov.u32 	%r263, _ZZ13spmm32_full_4PKjPKfPfPKiS5_iiE8shared_B;
	add.s32 	%r264, %r263, %r262;
	ld.shared.f32 	%f101, [%r264];
	ld.local.f32 	%f102, [%rd5];
	add.f32 	%f103, %f101, %f102;
	st.local.f32 	[%rd5], %f103;
$L__BB3_67:
	setp.eq.s32 	%p38, %r63, 0;
	@%p38 bra 	$L__BB3_69;
	add.s32 	%r265, %r32, %r339;
	shl.b32 	%r266, %r265, 2;
	mov.u32 	%r267, _ZZ13spmm32_full_4PKjPKfPfPKiS5_iiE8shared_B;
	add.s32 	%r268, %r267, %r266;
	ld.shared.f32 	%f104, [%r268];
	ld.local.f32 	%f105, [%rd5];
	add.f32 	%f106, %f104, %f105;
	st.local.f32 	[%rd5], %f106;
$L__BB3_69:
	and.b32  	%r269, %r45, 64;
	setp.eq.s32 	%p39, %r269, 0;
	@%p39 bra 	$L__BB3_71;
	add.s32 	%r270, %r33, %r339;
	shl.b32 	%r271, %r270, 2;
	mov.u32 	%r272, _ZZ13spmm32_full_4PKjPKfPfPKiS5_iiE8shared_B;
	add.s32 	%r273, %r272, %r271;
	ld.shared.f32 	%f107, [%r273];
	ld.local.f32 	%f108, [%rd5];
	add.f32 	%f109, %f107, %f108;
	st.local.f32 	[%rd5], %f109;
$L__BB3_71:
	and.b32  	%r274, %r45, 32;
	setp.eq.s32 	%p40, %r274, 0;
	@%p40 bra 	$L__BB3_73;
	add.s32 	%r275, %r34, %r339;
	shl.b32 	%r276, %r275, 2;
	mov.u32 	%r277, _ZZ13spmm32_full_4PKjPKfPfPKiS5_iiE8shared_B;
	add.s32 	%r278, %r277, %r276;
	ld.shared.f32 	%f110, [%r278];
	ld.local.f32 	%f111, [%rd5];
	add.f32 	%f112, %f110, %f111;
	st.local.f32 	[%rd5], %f112;
$L__BB3_73:
	setp.eq.s32 	%p41, %r64, 0;
	@%p41 bra 	$L__BB3_75;
	add.s32 	%r279, %r35, %r339;
	shl.b32 	%r280, %r279, 2;
	mov.u32 	%r281, _ZZ13spmm32_full_4PKjPKfPfPKiS5_iiE8shared_B;
	add.s32 	%r282, %r281, %r280;
	ld.shared.f32 	%f113, [%r282];
	ld.local.f32 	%f114, [%rd5];
	add.f32 	%f115, %f113, %f114;
	st.local.f32 	[%rd5], %f115;
$L__BB3_75:
	setp.eq.s32 	%p42, %r65, 0;
	@%p42 bra 	$L__BB3_77;
	add.s32 	%r283, %r36, %r339;
	shl.b32 	%r284, %r283, 2;
	mov.u32 	%r285, _ZZ13spmm32_full_4PKjPKfPfPKiS5_iiE8shared_B;
	add.s32 	%r286, %r285, %r284;
	ld.shared.f32 	%f116, [%r286];
	ld.local.f32 	%f117, [%rd5];
	add.f32 	%f118, %f116, %f117;
	st.local.f32 	[%rd5], %f118;
$L__BB3_77:
	and.b32  	%r287, %r45, 4;
	setp.eq.s32 	%p43, %r287, 0;
	@%p43 bra 	$L__BB3_79;
	add.s32 	%r288, %r37, %r339;
	shl.b32 	%r289, %r288, 2;
	mov.u32 	%r290, _ZZ13spmm32_full_4PKjPKfPfPKiS5_iiE8shared_B;
	add.s32 	%r291, %r290, %r289;
	ld.shared.f32 	%f119, [%r291];
	ld.local.f32 	%f120, [%rd5];
	add.f32 	%f121, %f119, %f120;
	st.local.f32 	[%rd5], %f121;
$L__BB3_79:
	and.b32  	%r292, %r45, 2;
	setp.eq.s32 	%p44, %r292, 0;
	@%p44 bra 	$L__BB3_81;
	add.s32 	%r293, %r38, %r339;
	shl.b32 	%r294, %r293, 2;
	mov.u32 	%r295, _ZZ13spmm32_full_4PKjPKfPfPKiS5_iiE8shared_B;
	add.s32 	%r296, %r295, %r294;
	ld.shared.f32 	%f122, [%r296];
	ld.local.f32 	%f123, [%rd5];
	add.f32 	%f124, %f122, %f123;
	st.local.f32 	[%rd5], %f124;
$L__BB3_81:
	and.b32  	%r297, %r45, 1;
	setp.eq.b32 	%p45, %r297, 1;
	not.pred 	%p46, %p45;
	@%p46 bra 	$L__BB3_83;
	add.s32 	%r298, %r39, %r339;
	shl.b32 	%r299, %r298, 2;
	mov.u32 	%r300, _ZZ13spmm32_full_4PKjPKfPfPKiS5_iiE8shared_B;
	add.s32 	%r301, %r300, %r299;
	ld.shared.f32 	%f125, [%r301];
	ld.local.f32 	%f126, [%rd5];
	add.f32 	%f127, %f125, %f126;
	st.local.f32 	[%rd5], %f127;
$L__BB3_83:
	add.s32 	%r339, %r339, 1;
	setp.ne.s32 	%p47, %r339, %r84;
	@%p47 bra 	$L__BB3_19;
$L__BB3_84:
	add.s32 	%r334, %r334, 1;
	setp.eq.s32 	%p48, %r334, %r4;
	@%p48 bra 	$L__BB3_85;
	bra.uni 	$L__BB3_3;
$L__BB3_85:
	setp.lt.s32 	%p49, %r84, 1;
	@%p49 bra 	$L__BB3_98;
	mul.lo.s32 	%r40, %r85, %r84;
	add.s32 	%r41, %r40, %r5;
	add.s32 	%r303, %r84, -1;
	and.b32  	%r42, %r84, 15;
	setp.lt.u32 	%p50, %r303, 15;
	mov.b32 	%r341, 0;
	@%p50 bra 	$L__BB3_89;
	and.b32  	%r341, %r84, 2147483632;
	mov.b32 	%r340, 0;
$L__BB3_88:
	.pragma "nounroll";
	mul.wide.u32 	%rd93, %r340, 4;
	add.s64 	%rd94, %rd3, %rd93;
	ld.local.f32 	%f128, [%rd94];
	add.s32 	%r305, %r41, %r340;
	cvt.u64.u32 	%rd95, %r305;
	add.s64 	%rd96, %rd95, %rd4;
	shl.b64 	%rd97, %rd96, 2;
	add.s64 	%rd98, %rd2, %rd97;
	ld.global.f32 	%f129, [%rd98];
	add.f32 	%f130, %f128, %f129;
	st.global.f32 	[%rd98], %f130;
	ld.local.f32 	%f131, [%rd94+4];
	add.s32 	%r306, %r305, 1;
	cvt.u64.u32 	%rd99, %r306;
	add.s64 	%rd100, %rd99, %rd4;
	shl.b64 	%rd101, %rd100, 2;
	add.s64 	%rd102, %rd2, %rd101;
	ld.global.f32 	%f132, [%rd102];
	add.f32 	%f133, %f131, %f132;
	st.global.f32 	[%rd102], %f133;
	ld.local.f32 	%f134, [%rd94+8];
	add.s32 	%r307, %r305, 2;
	cvt.u64.u32 	%rd103, %r307;
	add.s64 	%rd104, %rd103, %rd4;
	shl.b64 	%rd105, %rd104, 2;
	add.s64 	%rd106, %rd2, %rd105;
	ld.global.f32 	%f135, [%rd106];
	add.f32 	%f136, %f134, %f135;
	st.global.f32 	[%rd106], %f136;
	ld.local.f32 	%f137, [%rd94+12];
	add.s32 	%r308, %r305, 3;
	cvt.u64.u32 	%rd107, %r308;
	add.s64 	%rd108, %rd107, %rd4;
	shl.b64 	%rd109, %rd108, 2;
	add.s64 	%rd110, %rd2, %rd109;
	ld.global.f32 	%f138, [%rd110];
	add.f32 	%f139, %f137, %f138;
	st.global.f32 	[%rd110], %f139;
	ld.local.f32 	%f140, [%rd94+16];
	add.s32 	%r309, %r305, 4;
	cvt.u64.u32 	%rd111, %r309;
	add.s64 	%rd112, %rd111, %rd4;
	shl.b64 	%rd113, %rd112, 2;
	add.s64 	%rd114, %rd2, %rd113;
	ld.global.f32 	%f141, [%rd114];
	add.f32 	%f142, %f140, %f141;
	st.global.f32 	[%rd114], %f142;
	ld.local.f32 	%f143, [%rd94+20];
	add.s32 	%r310, %r305, 5;
	cvt.u64.u32 	%rd115, %r310;
	add.s64 	%rd116, %rd115, %rd4;
	shl.b64 	%rd117, %rd116, 2;
	add.s64 	%rd118, %rd2, %rd117;
	ld.global.f32 	%f144, [%rd118];
	add.f32 	%f145, %f143, %f144;
	st.global.f32 	[%rd118], %f145;
	ld.local.f32 	%f146, [%rd94+24];
	add.s32 	%r311, %r305, 6;
	cvt.u64.u32 	%rd119, %r311;
	add.s64 	%rd120, %rd119, %rd4;
	shl.b64 	%rd121, %rd120, 2;
	add.s64 	%rd122, %rd2, %rd121;
	ld.global.f32 	%f147, [%rd122];
	add.f32 	%f148, %f146, %f147;
	st.global.f32 	[%rd122], %f148;
	ld.local.f32 	%f149, [%rd94+28];
	add.s32 	%r312, %r305, 7;
	cvt.u64.u32 	%rd123, %r312;
	add.s64 	%rd124, %rd123, %rd4;
	shl.b64 	%rd125, %rd124, 2;
	add.s64 	%rd126, %rd2, %rd125;
	ld.global.f32 	%f150, [%rd126];
	add.f32 	%f151, %f149, %f150;
	st.global.f32 	[%rd126], %f151;
	ld.local.f32 	%f152, [%rd94+32];
	add.s32 	%r313, %r305, 8;
	cvt.u64.u32 	%rd127, %r313;
	add.s64 	%rd128, %rd127, %rd4;
	shl.b64 	%rd129, %rd128, 2;
	add.s64 	%rd130, %rd2, %rd129;
	ld.global.f32 	%f153, [%rd130];
	add.f32 	%f154, %f152, %f153;
	st.global.f32 	[%rd130], %f154;
	ld.local.f32 	%f155, [%rd94+36];
	add.s32 	%r314, %r305, 9;
	cvt.u64.u32 	%rd131, %r314;
	add.s64 	%rd132, %rd131, %rd4;
	shl.b64 	%rd133, %rd132, 2;
	add.s64 	%rd134, %rd2, %rd133;
	ld.global.f32 	%f156, [%rd134];
	add.f32 	%f157, %f155, %f156;
	st.global.f32 	[%rd134], %f157;
	ld.local.f32 	%f158, [%rd94+40];
	add.s32 	%r315, %r305, 10;
	cvt.u64.u32 	%rd135, %r315;
	add.s64 	%rd136, %rd135, %rd4;
	shl.b64 	%rd137, %rd136, 2;
	add.s64 	%rd138, %rd2, %rd137;
	ld.global.f32 	%f159, [%rd138];
	add.f32 	%f160, %f158, %f159;
	st.global.f32 	[%rd138], %f160;
	ld.local.f32 	%f161, [%rd94+44];
	add.s32 	%r316, %r305, 11;
	cvt.u64.u32 	%rd139, %r316;
	add.s64 	%rd140, %rd139, %rd4;
	shl.b64 	%rd141, %rd140, 2;
	add.s64 	%rd142, %rd2, %rd141;
	ld.global.f32 	%f162, [%rd142];
	add.f32 	%f163, %f161, %f162;
	st.global.f32 	[%rd142], %f163;
	ld.local.f32 	%f164, [%rd94+48];
	add.s32 	%r317, %r305, 12;
	cvt.u64.u32 	%rd143, %r317;
	add.s64 	%rd144, %rd143, %rd4;
	shl.b64 	%rd145, %rd144, 2;
	add.s64 	%rd146, %rd2, %rd145;
	ld.global.f32 	%f165, [%rd146];
	add.f32 	%f166, %f164, %f165;
	st.global.f32 	[%rd146], %f166;
	ld.local.f32 	%f167, [%rd94+52];
	add.s32 	%r318, %r305, 13;
	cvt.u64.u32 	%rd147, %r318;
	add.s64 	%rd148, %rd147, %rd4;
	shl.b64 	%rd149, %rd148, 2;
	add.s64 	%rd150, %rd2, %rd149;
	ld.global.f32 	%f168, [%rd150];
	add.f32 	%f169, %f167, %f168;
	st.global.f32 	[%rd150], %f169;
	ld.local.f32 	%f170, [%rd94+56];
	add.s32 	%r319, %r305, 14;
	cvt.u64.u32 	%rd151, %r319;
	add.s64 	%rd152, %rd151, %rd4;
	shl.b64 	%rd153, %rd152, 2;
	add.s64 	%rd154, %rd2, %rd153;
	ld.global.f32 	%f171, [%rd154];
	add.f32 	%f172, %f170, %f171;
	st.global.f32 	[%rd154], %f172;
	ld.local.f32 	%f173, [%rd94+60];
	add.s32 	%r320, %r305, 15;
	cvt.u64.u32 	%rd155, %r320;
	add.s64 	%rd156, %rd155, %rd4;
	shl.b64 	%rd157, %rd156, 2;
	add.s64 	%rd158, %rd2, %rd157;
	ld.global.f32 	%f174, [%rd158];
	add.f32 	%f175, %f173, %f174;
	st.global.f32 	[%rd158], %f175;
	add.s32 	%r340, %r340, 16;
	setp.ne.s32 	%p51, %r340, %r341;
	@%p51 bra 	$L__BB3_88;
$L__BB3_89:
	setp.eq.s32 	%p52, %r42, 0;
	@%p52 bra 	$L__BB3_98;
	and.b32  	%r72, %r84, 7;
	setp.lt.u32 	%p53, %r42, 8;
	@%p53 bra 	$L__BB3_92;
	mul.wide.u32 	%rd159, %r341, 4;
	add.s64 	%rd160, %rd3, %rd159;
	ld.local.f32 	%f176, [%rd160];
	add.s32 	%r321, %r41, %r341;
	cvt.u64.u32 	%rd161, %r321;
	add.s64 	%rd162, %rd161, %rd4;
	shl.b64 	%rd163, %rd162, 2;
	add.s64 	%rd164, %rd2, %rd163;
	ld.global.f32 	%f177, [%rd164];
	add.f32 	%f178, %f176, %f177;
	st.global.f32 	[%rd164], %f178;
	ld.local.f32 	%f179, [%rd160+4];
	add.s32 	%r322, %r321, 1;
	cvt.u64.u32 	%rd165, %r322;
	add.s64 	%rd166, %rd165, %rd4;
	shl.b64 	%rd167, %rd166, 2;
	add.s64 	%rd168, %rd2, %rd167;
	ld.global.f32 	%f180, [%rd168];
	add.f32 	%f181, %f179, %f180;
	st.global.f32 	[%rd168], %f181;
	ld.local.f32 	%f182, [%rd160+8];
	add.s32 	%r323, %r321, 2;
	cvt.u64.u32 	%rd169, %r323;
	add.s64 	%rd170, %rd169, %rd4;
	shl.b64 	%rd171, %rd170, 2;
	add.s64 	%rd172, %rd2, %rd171;
	ld.global.f32 	%f183, [%rd172];
	add.f32 	%f184, %f182, %f183;
	st.global.f32 	[%rd172], %f184;
	ld.local.f32 	%f185, [%rd160+12];
	add.s32 	%r324, %r321, 3;
	cvt.u64.u32 	%rd173, %r324;
	add.s64 	%rd174, %rd173, %rd4;
	shl.b64 	%rd175, %rd174, 2;
	add.s64 	%rd176, %rd2, %rd175;
	ld.global.f32 	%f186, [%rd176];
	add.f32 	%f187, %f185, %f186;
	st.global.f32 	[%rd176], %f187;
	ld.local.f32 	%f188, [%rd160+16];
	add.s32 	%r325, %r321, 4;
	cvt.u64.u32 	%rd177, %r325;
	add.s64 	%rd178, %rd177, %rd4;
	shl.b64 	%rd179, %rd178, 2;
	add.s64 	%rd180, %rd2, %rd179;
	ld.global.f32 	%f189, [%rd180];
	add.f32 	%f190, %f188, %f189;
	st.global.f32 	[%rd180], %f190;
	ld.local.f32 	%f191, [%rd160+20];
	add.s32 	%r326, %r321, 5;
	cvt.u64.u32 	%rd181, %r326;
	add.s64 	%rd182, %rd181, %rd4;
	shl.b64 	%rd183, %rd182, 2;
	add.s64 	%rd184, %rd2, %rd183;
	ld.global.f32 	%f192, [%rd184];
	add.f32 	%f193, %f191, %f192;
	st.global.f32 	[%rd184], %f193;
	ld.local.f32 	%f194, [%rd160+24];
	add.s32 	%r327, %r321, 6;
	cvt.u64.u32 	%rd185, %r327;
	add.s64 	%rd186, %rd185, %rd4;
	shl.b64 	%rd187, %rd186, 2;
	add.s64 	%rd188, %rd2, %rd187;
	ld.global.f32 	%f195, [%rd188];
	add.f32 	%f196, %f194, %f195;
	st.global.f32 	[%rd188], %f196;
	ld.local.f32 	%f197, [%rd160+28];
	add.s32 	%r328, %r321, 7;
	cvt.u64.u32 	%rd189, %r328;
	add.s64 	%rd190, %rd189, %rd4;
	shl.b64 	%rd191, %rd190, 2;
	add.s64 	%rd192, %rd2, %rd191;
	ld.global.f32 	%f198, [%rd192];
	add.f32 	%f199, %f197, %f198;
	st.global.f32 	[%rd192], %f199;
	add.s32 	%r341, %r341, 8;
$L__BB3_92:
	setp.eq.s32 	%p54, %r72, 0;
	@%p54 bra 	$L__BB3_98;
	and.b32  	%r75, %r84, 3;
	setp.lt.u32 	%p55, %r72, 4;
	@%p55 bra 	$L__BB3_95;
	mul.wide.u32 	%rd193, %r341, 4;
	add.s64 	%rd194, %rd3, %rd193;
	ld.local.f32 	%f200, [%rd194];
	add.s32 	%r329, %r41, %r341;
	cvt.u64.u32 	%rd195, %r329;
	add.s64 	%rd196, %rd195, %rd4;
	shl.b64 	%rd197, %rd196, 2;
	add.s64 	%rd198, %rd2, %rd197;
	ld.global.f32 	%f201, [%rd198];
	add.f32 	%f202, %f200, %f201;
	st.global.f32 	[%rd198], %f202;
	ld.local.f32 	%f203, [%rd194+4];
	add.s32 	%r330, %r329, 1;
	cvt.u64.u32 	%rd199, %r330;
	add.s64 	%rd200, %rd199, %rd4;
	shl.b64 	%rd201, %rd200, 2;
	add.s64 	%rd202, %rd2, %rd201;
	ld.global.f32 	%f204, [%rd202];
	add.f32 	%f205, %f203, %f204;
	st.global.f32 	[%rd202], %f205;
	ld.local.f32 	%f206, [%rd194+8];
	add.s32 	%r331, %r329, 2;
	cvt.u64.u32 	%rd203, %r331;
	add.s64 	%rd204, %rd203, %rd4;
	shl.b64 	%rd205, %rd204, 2;
	add.s64 	%rd206, %rd2, %rd205;
	ld.global.f32 	%f207, [%rd206];
	add.f32 	%f208, %f206, %f207;
	st.global.f32 	[%rd206], %f208;
	ld.local.f32 	%f209, [%rd194+12];
	add.s32 	%r332, %r329, 3;
	cvt.u64.u32 	%rd207, %r332;
	add.s64 	%rd208, %rd207, %rd4;
	shl.b64 	%rd209, %rd208, 2;
	add.s64 	%rd210, %rd2, %rd209;
	ld.global.f32 	%f210, [%rd210];
	add.f32 	%f211, %f209, %f210;
	st.global.f32 	[%rd210], %f211;
	add.s32 	%r341, %r341, 4;
$L__BB3_95:
	setp.eq.s32 	%p56, %r75, 0;
	@%p56 bra 	$L__BB3_98;
	add.s32 	%r333, %r341, %r40;
	add.s32 	%r345, %r333, %r5;
	mul.wide.u32 	%rd211, %r341, 4;
	add.s64 	%rd218, %rd3, %rd211;
	neg.s32 	%r344, %r75;
$L__BB3_97:
	.pragma "nounroll";
	ld.local.f32 	%f212, [%rd218];
	cvt.u64.u32 	%rd212, %r345;
	add.s64 	%rd213, %rd212, %rd4;
	shl.b64 	%rd214, %rd213, 2;
	add.s64 	%rd215, %rd2, %rd214;
	ld.global.f32 	%f213, [%rd215];
	add.f32 	%f214, %f212, %f213;
	st.global.f32 	[%rd215], %f214;
	add.s32 	%r345, %r345, 1;
	add.s64 	%rd218, %rd218, 4;
	add.s32 	%r344, %r344, 1;
	setp.ne.s32 	%p57, %r344, 0;
	@%p57 bra 	$L__BB3_97;
$L__BB3_98:
	ret;

}
	// .globl	_Z11spmm16_fullPKtPKfPfPKiS5_ii
.visible .entry _Z11spmm16_fullPKtPKfPfPKiS5_ii(
	.param .u64 .ptr .align 1 _Z11spmm16_fullPKtPKfPfPKiS5_ii_param_0,
	.param .u64 .ptr .align 1 _Z11spmm16_fullPKtPKfPfPKiS5_ii_param_1,
	.param .u64 .ptr .align 1 _Z11spmm16_fullPKtPKfPfPKiS5_ii_param_2,
	.param .u64 .ptr .align 1 _Z11spmm16_fullPKtPKfPfPKiS5_ii_param_3,
	.param .u64 .ptr .align 1 _Z11spmm16_fullPKtPKfPfPKiS5_ii_param_4,
	.param .u32 _Z11spmm16_fullPKtPKfPfPKiS5_ii_param_5,
	.param .u32 _Z11spmm16_fullPKtPKfPfPKiS5_ii_param_6
)
{
	.local .align 16 .b8 	__local_depot4[256];
	.reg .b64 	%SP;
	.reg .b64 	%SPL;
	.reg .pred 	%p<82>;
	.reg .b16 	%rs<5>;
	.reg .b32 	%r<556>;
	.reg .b32 	%f<252>;
	.reg .b64 	%rd<445>;

	mov.u64 	%SPL, __local_depot4;
	ld.param.u64 	%rd19, [_Z11spmm16_fullPKtPKfPfPKiS5_ii_param_3];
	ld.param.u32 	%r97, [_Z11spmm16_fullPKtPKfPfPKiS5_ii_param_5];
	add.u64 	%rd1, %SPL, 0;
	mov.u32 	%r98, %ctaid.x;
	mov.u32 	%r99, %nctaid.x;
	mov.u32 	%r100, %nctaid.y;
	mov.u32 	%r101, %ctaid.y;
	mov.u32 	%r102, %ctaid.z;
	mad.lo.s32 	%r103, %r98, %r99, %r101;
	mad.lo.s32 	%r1, %r103, %r100, %r102;
	// begin inline asm
	mov.u32 %r96, %laneid;
	// end inline asm
	setp.ge.s32 	%p1, %r1, %r97;
	@%p1 bra 	$L__BB4_155;
	cvta.to.global.u64 	%rd22, %rd19;
	mul.wide.s32 	%rd23, %r1, 4;
	add.s64 	%rd24, %rd22, %rd23;
	ld.global.nc.u32 	%r3, [%rd24];
	ld.global.nc.u32 	%r105, [%rd24+4];
	sub.s32 	%r4, %r105, %r3;
	mov.f32 	%f1, 0f00000000;
	st.local.v4.f32 	[%rd1], {%f1, %f1, %f1, %f1};
	st.local.v4.f32 	[%rd1+16], {%f1, %f1, %f1, %f1};
	st.local.v4.f32 	[%rd1+32], {%f1, %f1, %f1, %f1};
	st.local.v4.f32 	[%rd1+48], {%f1, %f1, %f1, %f1};
	st.local.v4.f32 	[%rd1+64], {%f1, %f1, %f1, %f1};
	st.local.v4.f32 	[%rd1+80], {%f1, %f1, %f1, %f1};
	st.local.v4.f32 	[%rd1+96], {%f1, %f1, %f1, %f1};
	st.local.v4.f32 	[%rd1+112], {%f1, %f1, %f1, %f1};
	st.local.v4.f32 	[%rd1+128], {%f1, %f1, %f1, %f1};
	st.local.v4.f32 	[%rd1+144], {%f1, %f1, %f1, %f1};
	st.local.v4.f32 	[%rd1+160], {%f1, %f1, %f1, %f1};
	st.local.v4.f32 	[%rd1+176], {%f1, %f1, %f1, %f1};
	st.local.v4.f32 	[%rd1+192], {%f1, %f1, %f1, %f1};
	st.local.v4.f32 	[%rd1+208], {%f1, %f1, %f1, %f1};
	st.local.v4.f32 	[%rd1+224], {%f1, %f1, %f1, %f1};
	st.local.v4.f32 	[%rd1+240], {%f1, %f1, %f1, %f1};
	add.s32 	%r106, %r4, 3;
	shr.s32 	%r107, %r106, 31;
	shr.u32 	%r108, %r107, 30;
	add.s32 	%r109, %r106, %r108;
	and.b32  	%r110, %r109, -4;
	add.s32 	%r5, %r110, -4;
	setp.lt.s32 	%p2, %r4, 5;
	mov.b32 	%r546, 0;
	@%p2 bra 	$L__BB4_72;
	ld.param.u32 	%r471, [_Z11spmm16_fullPKtPKfPfPKiS5_ii_param_6];
	setp.lt.s32 	%p3, %r471, 1;
	@%p3 bra 	$L__BB4_71;
	mov.b32 	%r546, 0;
	shl.b32 	%r117, %r96, 1;
	and.b32  	%r118, %r117, -32;
	and.b32  	%r120, %r96, 15;
	shl.b32 	%r122, %r3, 4;
	mul.wide.s32 	%rd26, %r122, 2;
	mul.wide.s32 	%rd279, %r3, 4;
$L__BB4_4:
	ld.param.u32 	%r472, [_Z11spmm16_fullPKtPKfPfPKiS5_ii_param_6];
	ld.param.u64 	%rd372, [_Z11spmm16_fullPKtPKfPfPKiS5_ii_param_0];
	neg.s32 	%r544, %r472;
	shl.b32 	%r116, %r546, 4;
	add.s32 	%r119, %r116, %r118;
	or.b32  	%r121, %r119, %r120;
	cvta.to.global.u64 	%rd25, %rd372;
	add.s64 	%rd27, %rd25, %rd26;
	mul.wide.u32 	%rd28, %r121, 2;
	add.s64 	%rd29, %rd27, %rd28;
	ld.global.nc.u16 	%rs1, [%rd29];
	cvt.u32.u16 	%r123, %rs1;
	ld.global.nc.u16 	%rs2, [%rd29+32];
	cvt.u32.u16 	%r124, %rs2;
	and.b32  	%r8, %r123, 32768;
	and.b32  	%r9, %r123, 16384;
	and.b32  	%r10, %r123, 8192;
	and.b32  	%r11, %r123, 4096;
	and.b32  	%r12, %r123, 2048;
	and.b32  	%r13, %r123, 1024;
	and.b32  	%r14, %r123, 512;
	and.b32  	%r15, %r123, 256;
	and.b32  	%r16, %r123, 128;
	and.b32  	%r17, %r123, 64;
	and.b32  	%r18, %r123, 32;
	and.b32  	%r19, %r123, 16;
	and.b32  	%r20, %r123, 8;
	and.b32  	%r21, %r123, 4;
	and.b32  	%r22, %r123, 2;
	and.b32  	%r23, %r123, 1;
	and.b32  	%r24, %r124, 32768;
	and.b32  	%r25, %r124, 16384;
	and.b32  	%r26, %r124, 8192;
	and.b32  	%r27, %r124, 4096;
	and.b32  	%r28, %r124, 2048;
	and.b32  	%r29, %r124, 1024;
	and.b32  	%r30, %r124, 512;
	and.b32  	%r31, %r124, 256;
	and.b32  	%r32, %r124, 128;
	and.b32  	%r33, %r124, 64;
	and.b32  	%r34, %r124, 32;
	and.b32  	%r35, %r124, 16;
	and.b32  	%r36, %r124, 8;
	and.b32  	%r37, %r124, 4;
	and.b32  	%r38, %r124, 2;
	and.b32  	%r39, %r124, 1;
	mov.b32 	%r545, 0;
	mov.u64 	%rd441, %rd1;
$L__BB4_5:
	setp.eq.s32 	%p4, %r8, 0;
	@%p4 bra 	$L__BB4_7;
	ld.param.u32 	%r473, [_Z11spmm16_fullPKtPKfPfPKiS5_ii_param_6];
	ld.param.u64 	%rd408, [_Z11spmm16_fullPKtPKfPfPKiS5_ii_param_4];
	ld.param.u64 	%rd374, [_Z11spmm16_fullPKtPKfPfPKiS5_ii_param_1];
	cvta.to.global.u64 	%rd30, %rd408;
	add.s64 	%rd32, %rd30, %rd279;
	shr.u32 	%r125, %r96, 3;
	add.s32 	%r126, %r546, %r125;
	mul.wide.u32 	%rd33, %r126, 4;
	add.s64 	%rd34, %rd32, %rd33;
	ld.global.nc.u32 	%r127, [%rd34];
	shl.b32 	%r128, %r127, 4;
	add.s32 	%r129, %r545, %r128;
	mul.lo.s32 	%r130, %r129, %r473;
	cvta.to.global.u64 	%rd35, %rd374;
	mul.wide.s32 	%rd36, %r130, 4;
	add.s64 	%rd37, %rd35, %rd36;
	ld.global.nc.f32 	%f2, [%rd37];
	ld.local.f32 	%f3, [%rd441];
	add.f32 	%f4, %f2, %f3;
	st.local.f32 	[%rd441], %f4;
$L__BB4_7:
	setp.eq.s32 	%p5, %r9, 0;
	@%p5 bra 	$L__BB4_9;
	ld.param.u32 	%r474, [_Z11spmm16_fullPKtPKfPfPKiS5_ii_param_6];
	ld.param.u64 	%rd409, [_Z11spmm16_fullPKtPKfPfPKiS5_ii_param_4];
	ld.param.u64 	%rd375, [_Z11spmm16_fullPKtPKfPfPKiS5_ii_param_1];
	cvta.to.global.u64 	%rd38, %rd409;
	add.s64 	%rd40, %rd38, %rd279;
	shr.u32 	%r131, %r96, 3;
	add.s32 	%r132, %r546, %r131;
	mul.wide.u32 	%rd41, %r132, 4;
	add.s64 	%rd42, %rd40, %rd41;
	ld.global.nc.u32 	%r133, [%rd42];
	shl.b32 	%r134, %r133, 4;
	add.s32 	%r135, %r545, %r134;
	mul.lo.s32 	%r136, %r135, %r474;
	cvta.to.global.u64 	%rd43, %rd375;
	mul.wide.s32 	%rd44, %r136, 4;
	add.s64 	%rd45, %rd43, %rd44;
	ld.global.nc.f32 	%f5, [%rd45+4];
	ld.local.f32 	%f6, [%rd441];
	add.f32 	%f7, %f5, %f6;
	st.local.f32 	[%rd441], %f7;
$L__BB4_9:
	setp.eq.s32 	%p6, %r10, 0;
	@%p6 bra 	$L__BB4_11;
	ld.param.u32 	%r475, [_Z11spmm16_fullPKtPKfPfPKiS5_ii_param_6];
	ld.param.u64 	%rd410, [_Z11spmm16_fullPKtPKfPfPKiS5_ii_param_4];
	ld.param.u64 	%rd376, [_Z11spmm16_fullPKtPKfPfPKiS5_ii_param_1];
	cvta.to.global.u64 	%rd46, %rd410;
	add.s64 	%rd48, %rd46, %rd279;
	shr.u32 	%r137, %r96, 3;
	add.s32 	%r138, %r546, %r137;
	mul.wide.u32 	%rd49, %r138, 4;
	add.s64 	%rd50, %rd48, %rd49;
	ld.global.nc.u32 	%r139, [%rd50];
	shl.b32 	%r140, %r139, 4;
	add.s32 	%r141, %r545, %r140;
	mul.lo.s32 	%r142, %r141, %r475;
	cvta.to.global.u64 	%rd51, %rd376;
	mul.wide.s32 	%rd52, %r142, 4;
	add.s64 	%rd53, %rd51, %rd52;
	ld.global.nc.f32 	%f8, [%rd53+8];
	ld.local.f32 	%f9, [%rd441];
	add.f32 	%f10, %f8, %f9;
	st.local.f32 	[%rd441], %f10;
$L__BB4_11:
	setp.eq.s32 	%p7, %r11, 0;
	@%p7 bra 	$L__BB4_13;
	ld.param.u32 	%r476, [_Z11spmm16_fullPKtPKfPfPKiS5_ii_param_6];
	ld.param.u64 	%rd411, [_Z11spmm16_fullPKtPKfPfPKiS5_ii_param_4];
	ld.param.u64 	%rd377, [_Z11spmm16_fullPKtPKfPfPKiS5_ii_param_1];
	cvta.to.global.u64 	%rd54, %rd411;
	add.s64 	%rd56, %rd54, %rd279;
	shr.u32 	%r143, %r96, 3;
	add.s32 	%r144, %r546, %r143;
	mul.wide.u32 	%rd57, %r144, 4;
	add.s64 	%rd58, %rd56, %rd57;
	ld.global.nc.u32 	%r145, [%rd58];
	shl.b32 	%r146, %r145, 4;
	add.s32 	%r147, %r545, %r146;
	mul.lo.s32 	%r148, %r147, %r476;
	cvta.to.global.u64 	%rd59, %rd377;
	mul.wide.s32 	%rd60, %r148, 4;
	add.s64 	%rd61, %rd59, %rd60;
	ld.global.nc.f32 	%f11, [%rd61+12];
	ld.local.f32 	%f12, [%rd441];
	add.f32 	%f13, %f11, %f12;
	st.local.f32 	[%rd441], %f13;
$L__BB4_13:
	setp.eq.s32 	%p8, %r12, 0;
	@%p8 bra 	$L__BB4_15;
	ld.param.u32 	%r477, [_Z11spmm16_fullPKtPKfPfPKiS5_ii_param_6];
	ld.param.u64 	%rd412, [_Z11spmm16_fullPKtPKfPfPKiS5_ii_param_4];
	ld.param.u64 	%rd378, [_Z11spmm16_fullPKtPKfPfPKiS5_ii_param_1];
	cvta.to.global.u64 	%rd62, %rd412;
	add.s64 	%rd64, %rd62, %rd279;
	shr.u32 	%r149, %r96, 3;
	add.s32 	%r150, %r546, %r149;
	mul.wide.u32 	%rd65, %r150, 4;
	add.s64 	%rd66, %rd64, %rd65;
	ld.global.nc.u32 	%r151, [%rd66];
	shl.b32 	%r152, %r151, 4;
	add.s32 	%r153, %r545, %r152;
	mul.lo.s32 	%r154, %r153, %r477;
	cvta.to.global.u64 	%rd67, %rd378;
	mul.wide.s32 	%rd68, %r154, 4;
	add.s64 	%rd69, %rd67, %rd68;
	ld.global.nc.f32 	%f14, [%rd69+16];
	ld.local.f32 	%f15, [%rd441];
	add.f32 	%f16, %f14, %f15;
	st.local.f32 	[%rd441], %f16;
$L__BB4_15:
	setp.eq.s32 	%p9, %r13, 0;
	@%p9 bra 	$L__BB4_17;
	ld.param.u32 	%r478, [_Z11spmm16_fullPKtPKfPfPKiS5_ii_param_6];
	ld.param.u64 	%rd413, [_Z11spmm16_fullPKtPKfPfPKiS5_ii_param_4];
	ld.param.u64 	%rd379, [_Z11spmm16_fullPKtPKfPfPKiS5_ii_param_1];
	cvta.to.global.u64 	%rd70, %rd413;
	add.s64 	%rd72, %rd70, %rd279;
	shr.u32 	%r155, %r96, 3;
	add.s32 	%r156, %r546, %r155;
	mul.wide.u32 	%rd73, %r156, 4;
	add.s64 	%rd74, %rd72, %rd73;
	ld.global.nc.u32 	%r157, [%rd74];
	shl.b32 	%r158, %r157, 4;
	add.s32 	%r159, %r545, %r158;
	mul.lo.s32 	%r160, %r159, %r478;
	cvta.to.global.u64 	%rd75, %rd379;
	mul.wide.s32 	%rd76, %r160, 4;
	add.s64 	%rd77, %rd75, %rd76;
	ld.global.nc.f32 	%f17, [%rd77+20];
	ld.local.f32 	%f18, [%rd441];
	add.f32 	%f19, %f17, %f18;
	st.local.f32 	[%rd441], %f19;
$L__BB4_17:
	setp.eq.s32 	%p10, %r14, 0;
	@%p10 bra 	$L__BB4_19;
	ld.param.u32 	%r479, [_Z11spmm16_fullPKtPKfPfPKiS5_ii_param_6];
	ld.param.u64 	%rd414, [_Z11spmm16_fullPKtPKfPfPKiS5_ii_param_4];
	ld.param.u64 	%rd380, [_Z11spmm16_fullPKtPKfPfPKiS5_ii_param_1];
	cvta.to.global.u64 	%rd78, %rd414;
	add.s64 	%rd80, %rd78, %rd279;
	shr.u32 	%r161, %r96, 3;
	add.s32 	%r162, %r546, %r161;
	mul.wide.u32 	%rd81, %r162, 4;
	add.s64 	%rd82, %rd80, %rd81;
	ld.global.nc.u32 	%r163, [%rd82];
	shl.b32 	%r164, %r163, 4;
	add.s32 	%r165, %r545, %r164;
	mul.lo.s32 	%r166, %r165, %r479;
	cvta.to.global.u64 	%rd83, %rd380;
	mul.wide.s32 	%rd84, %r166, 4;
	add.s64 	%rd85, %rd83, %rd84;
	ld.global.nc.f32 	%f20, [%rd85+24];
	ld.local.f32 	%f21, [%rd441];
	add.f32 	%f22, %f20, %f21;
	st.local.f32 	[%rd441], %f22;
$L__BB4_19:
	setp.eq.s32 	%p11, %r15, 0;
	@%p11 bra 	$L__BB4_21;
	ld.param.u32 	%r480, [_Z11spmm16_fullPKtPKfPfPKiS5_ii_param_6];
	ld.param.u64 	%rd415, [_Z11spmm16_fullPKtPKfPfPKiS5_ii_param_4];
	ld.param.u64 	%rd381, [_Z11spmm16_fullPKtPKfPfPKiS5_ii_param_1];
	cvta.to.global.u64 	%rd86, %rd415;
	add.s64 	%rd88, %rd86, %rd279;
	shr.u32 	%r167, %r96, 3;
	add.s32 	%r168, %r546, %r167;
	mul.wide.u32 	%rd89, %r168, 4;
	add.s64 	%rd90, %rd88, %rd89;
	ld.global.nc.u32 	%r169, [%rd90];
	shl.b32 	%r170, %r169, 4;
	add.s32 	%r171, %r545, %r170;
	mul.lo.s32 	%r172, %r171, %r480;
	cvta.to.global.u64 	%rd91, %rd381;
	mul.wide.s32 	%rd92, %r172, 4;
	add.s64 	%rd93, %rd91, %rd92;
	ld.global.nc.f32 	%f23, [%rd93+28];
	ld.local.f32 	%f24, [%rd441];
	add.f32 	%f25, %f23, %f24;
	st.local.f32 	[%rd441], %f25;
$L__BB4_21:
	setp.eq.s32 	%p12, %r16, 0;
	@%p12 bra 	$L__BB4_23;
	ld.param.u32 	%r481, [_Z11spmm16_fullPKtPKfPfPKiS5_ii_param_6];
	ld.param.u64 	%rd416, [_Z11spmm16_fullPKtPKfPfPKiS5_ii_param_4];
	ld.param.u64 	%rd382, [_Z11spmm16_fullPKtPKfPfPKiS5_ii_param_1];
	cvta.to.global.u64 	%rd94, %rd416;
	add.s64 	%rd96, %rd94, %rd279;
	shr.u32 	%r173, %r96, 3;
	add.s32 	%r174, %r546, %r173;
	mul.wide.u32 	%rd97, %r174, 4;
	add.s64 	%rd98, %rd96, %rd97;
	ld.global.nc.u32 	%r175, [%rd98];
	shl.b32 	%r176, %r175, 4;
	add.s32 	%r177, %r545, %r176;
	mul.lo.s32 	%r178, %r177, %r481;
	cvta.to.global.u64 	%rd99, %rd382;
	mul.wide.s32 	%rd100, %r178, 4;
	add.s64 	%rd101, %rd99, %rd100;
	ld.global.nc.f32 	%f26, [%rd101+32];
	ld.local.f32 	%f27, [%rd441];
	add.f32 	%f28, %f26, %f27;
	st.local.f32 	[%rd441], %f28;
$L__BB4_23:
	setp.eq.s32 	%p13, %r17, 0;
	@%p13 bra 	$L__BB4_25;
	ld.param.u32 	%r482, [_Z11spmm16_fullPKtPKfPfPKiS5_ii_param_6];
	ld.param.u64 	%rd417, [_Z11spmm16_fullPKtPKfPfPKiS5_ii_param_4];
	ld.param.u64 	%rd383, [_Z11spmm16_fullPKtPKfPfPKiS5_ii_param_1];
	cvta.to.global.u64 	%rd102, %rd417;
	add.s64 	%rd104, %rd102, %rd279;
	shr.u32 	%r179, %r96, 3;
	add.s32 	%r180, %r546, %r179;
	mul.wide.u32 	%rd105, %r180, 4;
	add.s64 	%rd106, %rd104, %rd105;
	ld.global.nc.u32 	%r181, [%rd106];
	shl.b32 	%r182, %r181, 4;
	add.s32 	%r183, %r545, %r182;
	mul.lo.s32 	%r184, %r183, %r482;
	cvta.to.global.u64 	%rd107, %rd383;
	mul.wide.s32 	%rd108, %r184, 4;
	add.s64 	%rd109, %rd107, %rd108;
	ld.global.nc.f32 	%f29, [%rd109+36];
	ld.local.f32 	%f30, [%rd441];
	add.f32 	%f31, %f29, %f30;
	st.local.f32 	[%rd441], %f31;
$L__BB4_25:
	setp.eq.s32 	%p14, %r18, 0;
	@%p14 bra 	$L__BB4_27;
	ld.param.u32 	%r483, [_Z11spmm16_fullPKtPKfPfPKiS5_ii_param_6];
	ld.param.u64 	%rd418, [_Z11spmm16_fullPKtPKfPfPKiS5_ii_param_4];
	ld.param.u64 	%rd384, [_Z11spmm16_fullPKtPKfPfPKiS5_ii_param_1];
	cvta.to.global.u64 	%rd110, %rd418;
	add.s64 	%rd112, %rd110, %rd279;
	shr.u32 	%r185, %r96, 3;
	add.s32 	%r186, %r546, %r185;
	mul.wide.u32 	%rd113, %r186, 4;
	add.s64 	%rd114, %rd112, %rd113;
	ld.global.nc.u32 	%r187, [%rd114];
	shl.b32 	%r188, %r187, 4;
	add.s32 	%r189, %r545, %r188;
	mul.lo.s32 	%r190, %r189, %r483;
	cvta.to.global.u64 	%rd115, %rd384;
	mul.wide.s32 	%rd116, %r190, 4;
	add.s64 	%rd117, %rd115, %rd116;
	ld.global.nc.f32 	%f32, [%rd117+40];
	ld.local.f32 	%f33, [%rd441];
	add.f32 	%f34, %f32, %f33;
	st.local.f32 	[%rd441], %f34;
$L__BB4_27:
	setp.eq.s32 	%p15, %r19, 0;
	@%p15 bra 	$L__BB4_29;
	ld.param.u32 	%r484, [_Z11spmm16_fullPKtPKfPfPKiS5_ii_param_6];
	ld.param.u64 	%rd419, [_Z11spmm16_fullPKtPKfPfPKiS5_ii_param_4];
	ld.param.u64 	%rd385, [_Z11spmm16_fullPKtPKfPfPKiS5_ii_param_1];
	cvta.to.global.u64 	%rd118, %rd419;
	add.s64 	%rd120, %rd118, %rd279;
	shr.u32 	%r191, %r96, 3;
	add.s32 	%r192, %r546, %r191;
	mul.wide.u32 	%rd121, %r192, 4;
	add.s64 	%rd122, %rd120, %rd121;
	ld.global.nc.u32 	%r193, [%rd122];
	shl.b32 	%r194, %r193, 4;
	add.s32 	%r195, %r545, %r194;
	mul.lo.s32 	%r196, %r195, %r484;
	cvta.to.global.u64 	%rd123, %rd385;
	mul.wide.s32 	%rd124, %r196, 4;
	add.s64 	%rd125, %rd123, %rd124;
	ld.global.nc.f32 	%f35, [%rd125+44];
	ld.local.f32 	%f36, [%rd441];
	add.f32 	%f37, %f35, %f36;
	st.local.f32 	[%rd441], %f37;
$L__BB4_29:
	setp.eq.s32 	%p16, %r20, 0;
	@%p16 bra 	$L__BB4_31;
	ld.param.u32 	%r485, [_Z11spmm16_fullPKtPKfPfPKiS5_ii_param_6];
	ld.param.u64 	%rd420, [_Z11spmm16_fullPKtPKfPfPKiS5_ii_param_4];
	ld.param.u64 	%rd386, [_Z11spmm16_fullPKtPKfPfPKiS5_ii_param_1];
	cvta.to.global.u64 	%rd126, %rd420;
	add.s64 	%rd128, %rd126, %rd279;
	shr.u32 	%r197, %r96, 3;
	add.s32 	%r198, %r546, %r197;
	mul.wide.u32 	%rd129, %r198, 4;
	add.s64 	%rd130, %rd128, %rd129;
	ld.global.nc.u32 	%r199, [%rd130];
	shl.b32 	%r200, %r199, 4;
	add.s32 	%r201, %r545, %r200;
	mul.lo.s32 	%r202, %r201, %r485;
	cvta.to.global.u64 	%rd131, %rd386;
	mul.wide.s32 	%rd132, %r202, 4;
	add.s64 	%rd133, %rd131, %rd132;
	ld.global.nc.f32 	%f38, [%rd133+48];
	ld.local.f32 	%f39, [%rd441];
	add.f32 	%f40, %f38, %f39;
	st.local.f32 	[%rd441], %f40;
$L__BB4_31:
	setp.eq.s32 	%p17, %r21, 0;
	@%p17 bra 	$L__BB4_33;
	ld.param.u32 	%r486, [_Z11spmm16_fullPKtPKfPfPKiS5_ii_param_6];
	ld.param.u64 	%rd421, [_Z11spmm16_fullPKtPKfPfPKiS5_ii_param_4];
	ld.param.u64 	%rd387, [_Z11spmm16_fullPKtPKfPfPKiS5_ii_param_1];
	cvta.to.global.u64 	%rd134, %rd421;
	add.s64 	%rd136, %rd134, %rd279;
	shr.u32 	%r203, %r96, 3;
	add.s32 	%r204, %r546, %r203;
	mul.wide.u32 	%rd137, %r204, 4;
	add.s64 	%rd138, %rd136, %rd137;
	ld.global.nc.u32 	%r205, [%rd138];
	shl.b32 	%r206, %r205, 4;
	add.s32 	%r207, %r545, %r206;
	mul.lo.s32 	%r208, %r207, %r486;
	cvta.to.global.u64 	%rd139, %rd387;
	mul.wide.s32 	%rd140, %r208, 4;
	add.s64 	%rd141, %rd139, %rd140;
	ld.global.nc.f32 	%f41, [%rd141+52];
	ld.local.f32 	%f42, [%rd441];
	add.f32 	%f43, %f41, %f42;
	st.local.f32 	[%rd441], %f43;
$L__BB4_33:
	setp.eq.s32 	%p18, %r22, 0;
	@%p18 bra 	$L__BB4_35;
	ld.param.u32 	%r487, [_Z11spmm16_fullPKtPKfPfPKiS5_ii_param_6];
	ld.param.u64 	%rd422, [_Z11spmm16_fullPKtPKfPfPKiS5_ii_param_4];
	ld.param.u64 	%rd388, [_Z11spmm16_fullPKtPKfPfPKiS5_ii_param_1];
	cvta.to.global.u64 	%rd142, %rd422;
	add.s64 	%rd144, %rd142, %rd279;
	shr.u32 	%r209, %r96, 3;
	add.s32 	%r210, %r546, %r209;
	mul.wide.u32 	%rd145, %r210, 4;
	add.s64 	%rd146, %rd144, %rd145;
	ld.global.nc.u32 	%r211, [%rd146];
	shl.b32 	%r212, %r211, 4;
	add.s32 	%r213, %r545, %r212;
	mul.lo.s32 	%r214, %r213, %r487;
	cvta.to.global.u64 	%rd147, %rd388;
	mul.wide.s32 	%rd148, %r214, 4;
	add.s64 	%rd149, %rd147, %rd148;
	ld.global.nc.f32 	%f44, [%rd149+56];
	ld.local.f32 	%f45, [%rd441];
	add.f32 	%f46, %f44, %f45;
	st.local.f32 	[%rd441], %f46;
$L__BB4_35:
	setp.eq.s32 	%p19, %r23, 0;
	@%p19 bra 	$L__BB4_37;
	ld.param.u32 	%r488, [_Z11spmm16_fullPKtPKfPfPKiS5_ii_param_6];
	ld.param.u64 	%rd423, [_Z11spmm16_fullPKtPKfPfPKiS5_ii_param_4];
	ld.param.u64 	%rd389, [_Z11spmm16_fullPKtPKfPfPKiS5_ii_param_1];
	cvta.to.global.u64 	%rd150, %rd423;
	add.s64 	%rd152, %rd150, %rd279;
	shr.u32 	%r215, %r96, 3;
	add.s32 	%r216, %r546, %r215;
	mul.wide.u32 	%rd153, %r216, 4;
	add.s64 	%rd154, %rd152, %rd153;
	ld.global.nc.u32 	%r217, [%rd154];
	shl.b32 	%r218, %r217, 4;
	add.s32 	%r219, %r545, %r218;
	mul.lo.s32 	%r220, %r219, %r488;
	cvta.to.global.u64 	%rd155, %rd389;
	mul.wide.s32 	%rd156, %r220, 4;
	add.s64 	%rd157, %rd155, %rd156;
	ld.global.nc.f32 	%f47, [%rd157+60];
	ld.local.f32 	%f48, [%rd441];
	add.f32 	%f49, %f47, %f48;
	st.local.f32 	[%rd441], %f49;
$L__BB4_37:
	setp.eq.s32 	%p20, %r24, 0;
	@%p20 bra 	$L__BB4_39;
	ld.param.u32 	%r489, [_Z11spmm16_fullPKtPKfPfPKiS5_ii_param_6];
	ld.param.u64 	%rd424, [_Z11spmm16_fullPKtPKfPfPKiS5_ii_param_4];
	ld.param.u64 	%rd390, [_Z11spmm16_fullPKtPKfPfPKiS5_ii_param_1];
	cvta.to.global.u64 	%rd158, %rd424;
	add.s64 	%rd160, %rd158, %rd279;
	shr.u32 	%r221, %r96, 3;
	add.s32 	%r222, %r546, %r221;
	mul.wide.u32 	%rd161, %r222, 4;
	add.s64 	%rd162, %rd160, %rd161;
	ld.global.nc.u32 	%r223, [%rd162];
	shl.b32 	%r224, %r223, 4;
	add.s32 	%r225, %r545, %r224;
	mul.lo.s32 	%r226, %r225, %r489;
	cvta.to.global.u64 	%rd163, %rd390;
	mul.wide.s32 	%rd164, %r226, 4;
	add.s64 	%rd165, %rd163, %rd164;
	ld.global.nc.f32 	%f50, [%rd165];
	ld.local.f32 	%f51, [%rd441];
	add.f32 	%f52, %f50, %f51;
	st.local.f32 	[%rd441], %f52;
$L__BB4_39:
	setp.eq.s32 	%p21, %r25, 0;
	@%p21 bra 	$L__BB4_41;
	ld.param.u32 	%r490, [_Z11spmm16_fullPKtPKfPfPKiS5_ii_param_6];
	ld.param.u64 	%rd425, [_Z11spmm16_fullPKtPKfPfPKiS5_ii_param_4];
	ld.param.u64 	%rd391, [_Z11spmm16_fullPKtPKfPfPKiS5_ii_param_1];
	cvta.to.global.u64 	%rd166, %rd425;
	add.s64 	%rd168, %rd166, %rd279;
	shr.u32 	%r227, %r96, 3;
	add.s32 	%r228, %r546, %r227;
	mul.wide.u32 	%rd169, %r228, 4;
	add.s64 	%rd170, %rd168, %rd169;
	ld.global.nc.u32 	%r229, [%rd170];
	shl.b32 	%r230, %r229, 4;
	add.s32 	%r231, %r545, %r230;
	mul.lo.s32 	%r232, %r231, %r490;
	cvta.to.global.u64 	%rd171, %rd391;
	mul.wide.s32 	%rd172, %r232, 4;
	add.s64 	%rd173, %rd171, %rd172;
	ld.global.nc.f32 	%f53, [%rd173+4];
	ld.local.f32 	%f54, [%rd441];
	add.f32 	%f55, %f53, %f54;
	st.local.f32 	[%rd441], %f55;
$L__BB4_41:
	setp.eq.s32 	%p22, %r26, 0;
	@%p22 bra 	$L__BB4_43;
	ld.param.u32 	%r491, [_Z11spmm16_fullPKtPKfPfPKiS5_ii_param_6];
	ld.param.u64 	%rd426, [_Z11spmm16_fullPKtPKfPfPKiS5_ii_param_4];
	ld.param.u64 	%rd392, [_Z11spmm16_fullPKtPKfPfPKiS5_ii_param_1];
	cvta.to.global.u64 	%rd174, %rd426;
	add.s64 	%rd176, %rd174, %rd279;
	shr.u32 	%r233, %r96, 3;
	add.s32 	%r234, %r546, %r233;
	mul.wide.u32 	%rd177, %r234, 4;
	add.s64 	%rd178, %rd176, %rd177;
	ld.global.nc.u32 	%r235, [%rd178];
	shl.b32 	%r236, %r235, 4;
	add.s32 	%r237, %r545, %r236;
	mul.lo.s32 	%r238, %r237, %r491;
	cvta.to.global.u64 	%rd179, %rd392;
	mul.wide.s32 	%rd180, %r238, 4;
	add.s64 	%rd181, %rd179, %rd180;
	ld.global.nc.f32 	%f56, [%rd181+8];
	ld.local.f32 	%f57, [%rd441];
	add.f32 	%f58, %f56, %f57;
	st.local.f32 	[%rd441], %f58;
$L__BB4_43:
	setp.eq.s32 	%p23, %r27, 0;
	@%p23 bra 	$L__BB4_45;
	ld.param.u32 	%r492, [_Z11spmm16_fullPKtPKfPfPKiS5_ii_param_6];
	ld.param.u64 	%rd427, [_Z11spmm16_fullPKtPKfPfPKiS5_ii_param_4];
	ld.param.u64 	%rd393, [_Z11spmm16_fullPKtPKfPfPKiS5_ii_param_1];
	cvta.to.global.u64 	%rd182, %rd427;
	add.s64 	%rd184, %rd182, %rd279;
	shr.u32 	%r239, %r96, 3;
	add.s32 	%r240, %r546, %r239;
	mul.wide.u32 	%rd185, %r240, 4;
	add.s64 	%rd186, %rd184, %rd185;
	ld.global.nc.u32 	%r241, [%rd186];
	shl.b32 	%r242, %r241, 4;
	add.s32 	%r243, %r545, %r242;
	mul.lo.s32 	%r244, %r243, %r492;
	cvta.to.global.u64 	%rd187, %rd393;
	mul.wide.s32 	%rd188, %r244, 4;
	add.s64 	%rd189, %rd187, %rd188;
	ld.global.nc.f32 	%f59, [%rd189+12];
	ld.local.f32 	%f60, [%rd441];
	add.f32 	%f61, %f59, %f60;
	st.local.f32 	[%rd441], %f61;
$L__BB4_45:
	setp.eq.s32 	%p24, %r28, 0;
	@%p24 bra 	$L__BB4_47;
	ld.param.u32 	%r493, [_Z11spmm16_fullPKtPKfPfPKiS5_ii_param_6];
	ld.param.u64 	%rd428, [_Z11spmm16_fullPKtPKfPfPKiS5_ii_param_4];
	ld.param.u64 	%rd394, [_Z11spmm16_fullPKtPKfPfPKiS5_ii_param_1];
	cvta.to.global.u64 	%rd190, %rd428;
	add.s64 	%rd192, %rd190, %rd279;
	shr.u32 	%r245, %r96, 3;
	add.s32 	%r246, %r546, %r245;
	mul.wide.u32 	%rd193, %r246, 4;
	add.s64 	%rd194, %rd192, %rd193;
	ld.global.nc.u32 	%r247, [%rd194];
	shl.b32 	%r248, %r247, 4;
	add.s32 	%r249, %r545, %r248;
	mul.lo.s32 	%r250, %r249, %r493;
	cvta.to.global.u64 	%rd195, %rd394;
	mul.wide.s32 	%rd196, %r250, 4;
	add.s64 	%rd197, %rd195, %rd196;
	ld.global.nc.f32 	%f62, [%rd197+16];
	ld.local.f32 	%f63, [%rd441];
	add.f32 	%f64, %f62, %f63;
	st.local.f32 	[%rd441], %f64;
$L__BB4_47:
	setp.eq.s32 	%p25, %r29, 0;
	@%p25 bra 	$L__BB4_49;
	ld.param.u32 	%r494, [_Z11spmm16_fullPKtPKfPfPKiS5_ii_param_6];
	ld.param.u64 	%rd429, [_Z11spmm16_fullPKtPKfPfPKiS5_ii_param_4];
	ld.param.u64 	%rd395, [_Z11spmm16_fullPKtPKfPfPKiS5_ii_param_1];
	cvta.to.global.u64 	%rd198, %rd429;
	add.s64 	%rd200, %rd198, %rd279;
	shr.u32 	%r251, %r96, 3;
	add.s32 	%r252, %r546, %r251;
	mul.wide.u32 	%rd201, %r252, 4;
	add.s64 	%rd202, %rd200, %rd201;
	ld.global.nc.u32 	%r253, [%rd202];
	shl.b32 	%r254, %r253, 4;
	add.s32 	%r255, %r545, %r254;
	mul.lo.s32 	%r256, %r255, %r494;
	cvta.to.global.u64 	%rd203, %rd395;
	mul.wide.s32 	%rd204, %r256, 4;
	add.s64 	%rd205, %rd203, %rd204;
	ld.global.nc.f32 	%f65, [%rd205+20];
	ld.local.f32 	%f66, [%rd441];
	add.f32 	%f67, %f65, %f66;
	st.local.f32 	[%rd441], %f67;
$L__BB4_49:
	setp.eq.s32 	%p26, %r30, 0;
	@%p26 bra 	$L__BB4_51;
	ld.param.u32 	%r495, [_Z11spmm16_fullPKtPKfPfPKiS5_ii_param_6];
	ld.param.u64 	%rd430, [_Z11spmm16_fullPKtPKfPfPKiS5_ii_param_4];
	ld.param.u64 	%rd396, [_Z11spmm16_fullPKtPKfPfPKiS5_ii_param_1];
	cvta.to.global.u64 	%rd206, %rd430;
	add.s64 	%rd208, %rd206, %rd279;
	shr.u32 	%r257, %r96, 3;
	add.s32 	%r258, %r546, %r257;
	mul.wide.u32 	%rd209, %r258, 4;
	add.s64 	%rd210, %rd208, %rd209;
	ld.global.nc.u32 	%r259, [%rd210];
	shl.b32 	%r260, %r259, 4;
	add.s32 	%r261, %r545, %r260;
	mul.lo.s32 	%r262, %r261, %r495;
	cvta.to.global.u64 	%rd211, %rd396;
	mul.wide.s32 	%rd212, %r262, 4;
	add.s64 	%rd213, %rd211, %rd212;
	ld.global.nc.f32 	%f68, [%rd213+24];
	ld.local.f32 	%f69, [%rd441];
	add.f32 	%f70, %f68, %f69;
	st.local.f32 	[%rd441], %f70;
$L__BB4_51:
	setp.eq.s32 	%p27, %r31, 0;
	@%p27 bra 	$L__BB4_53;
	ld.param.u32 	%r496, [_Z11spmm16_fullPKtPKfPfPKiS5_ii_param_6];
	ld.param.u64 	%rd431, [_Z11spmm16_fullPKtPKfPfPKiS5_ii_param_4];
	ld.param.u64 	%rd397, [_Z11spmm16_fullPKtPKfPfPKiS5_ii_param_1];
	cvta.to.global.u64 	%rd214, %rd431;
	add.s64 	%rd216, %rd214, %rd279;
	shr.u32 	%r263, %r96, 3;
	add.s32 	%r264, %r546, %r263;
	mul.wide.u32 	%rd217, %r264, 4;
	add.s64 	%rd218, %rd216, %rd217;
	ld.global.nc.u32 	%r265, [%rd218];
	shl.b32 	%r266, %r265, 4;
	add.s32 	%r267, %r545, %r266;
	mul.lo.s32 	%r268, %r267, %r496;
	cvta.to.global.u64 	%rd219, %rd397;
	mul.wide.s32 	%rd220, %r268, 4;
	add.s64 	%rd221, %rd219, %rd220;
	ld.global.nc.f32 	%f71, [%rd221+28];
	ld.local.f32 	%f72, [%rd441];
	add.f32 	%f73, %f71, %f72;
	st.local.f32 	[%rd441], %f73;
$L__BB4_53:
	setp.eq.s32 	%p28, %r32, 0;
	@%p28 bra 	$L__BB4_55;
	ld.param.u32 	%r497, [_Z11spmm16_fullPKtPKfPfPKiS5_ii_param_6];
	ld.param.u64 	%rd432, [_Z11spmm16_fullPKtPKfPfPKiS5_ii_param_4];
	ld.param.u64 	%rd398, [_Z11spmm16_fullPKtPKfPfPKiS5_ii_param_1];
	cvta.to.global.u64 	%rd222, %rd432;
	add.s64 	%rd224, %rd222, %rd279;
	shr.u32 	%r269, %r96, 3;
	add.s32 	%r270, %r546, %r269;
	mul.wide.u32 	%rd225, %r270, 4;
	add.s64 	%rd226, %rd224, %rd225;
	ld.global.nc.u32 	%r271, [%rd226];
	shl.b32 	%r272, %r271, 4;
	add.s32 	%r273, %r545, %r272;
	mul.lo.s32 	%r274, %r273, %r497;
	cvta.to.global.u64 	%rd227, %rd398;
	mul.wide.s32 	%rd228, %r274, 4;
	add.s64 	%rd229, %rd227, %rd228;
	ld.global.nc.f32 	%f74, [%rd229+32];
	ld.local.f32 	%f75, [%rd441];
	add.f32 	%f76, %f74, %f75;
	st.local.f32 	[%rd441], %f76;
$L__BB4_55:
	setp.eq.s32 	%p29, %r33, 0;
	@%p29 bra 	$L__BB4_57;
	ld.param.u32 	%r498, [_Z11spmm16_fullPKtPKfPfPKiS5_ii_param_6];
	ld.param.u64 	%rd433, [_Z11spmm16_fullPKtPKfPfPKiS5_ii_param_4];
	ld.param.u64 	%rd399, [_Z11spmm16_fullPKtPKfPfPKiS5_ii_param_1];
	cvta.to.global.u64 	%rd230, %rd433;
	add.s64 	%rd232, %rd230, %rd279;
	shr.u32 	%r275, %r96, 3;
	add.s32 	%r276, %r546, %r275;
	mul.wide.u32 	%rd233, %r276, 4;
	add.s64 	%rd234, %rd232, %rd233;
	ld.global.nc.u32 	%r277, [%rd234];
	shl.b32 	%r278, %r277, 4;
	add.s32 	%r279, %r545, %r278;
	mul.lo.s32 	%r280, %r279, %r498;
	cvta.to.global.u64 	%rd235, %rd399;
	mul.wide.s32 	%rd236, %r280, 4;
	add.s64 	%rd237, %rd235, %rd236;
	ld.global.nc.f32 	%f77, [%rd237+36];
	ld.local.f32 	%f78, [%rd441];
	add.f32 	%f79, %f77, %f78;
	st.local.f32 	[%rd441], %f79;
$L__BB4_57:
	setp.eq.s32 	%p30, %r34, 0;
	@%p30 bra 	$L__BB4_59;
	ld.param.u32 	%r499, [_Z11spmm16_fullPKtPKfPfPKiS5_ii_param_6];
	ld.param.u64 	%rd434, [_Z11spmm16_fullPKtPKfPfPKiS5_ii_param_4];
	ld.param.u64 	%rd400, [_Z11spmm16_fullPKtPKfPfPKiS5_ii_param_1];
	cvta.to.global.u64 	%rd238, %rd434;
	add.s64 	%rd240, %rd238, %rd279;
	shr.u32 	%r281, %r96, 3;
	add.s32 	%r282, %r546, %r281;
	mul.wide.u32 	%rd241, %r282, 4;
	add.s64 	%rd242, %rd240, %rd241;
	ld.global.nc.u32 	%r283, [%rd242];
	shl.b32 	%r284, %r283, 4;
	add.s32 	%r285, %r545, %r284;
	mul.lo.s32 	%r286, %r285, %r499;
	cvta.to.global.u64 	%rd243, %rd400;
	mul.wide.s32 	%rd244, %r286, 4;
	add.s64 	%rd245, %rd243, %rd244;
	ld.global.nc.f32 	%f80, [%rd245+40];
	ld.local.f32 	%f81, [%rd441];
	add.f32 	%f82, %f80, %f81;
	st.local.f32 	[%rd441], %f82;
$L__BB4_59:
	setp.eq.s32 	%p31, %r35, 0;
	@%p31 bra 	$L__BB4_61;
	ld.param.u32 	%r500, [_Z11spmm16_fullPKtPKfPfPKiS5_ii_param_6];
	ld.param.u64 	%rd435, [_Z11spmm16_fullPKtPKfPfPKiS5_ii_param_4];
	ld.param.u64 	%rd401, [_Z11spmm16_fullPKtPKfPfPKiS5_ii_param_1];
	cvta.to.global.u64 	%rd246, %rd435;
	add.s64 	%rd248, %rd246, %rd279;
	shr.u32 	%r287, %r96, 3;
	add.s32 	%r288, %r546, %r287;
	mul.wide.u32 	%rd249, %r288, 4;
	add.s64 	%rd250, %rd248, %rd249;
	ld.global.nc.u32 	%r289, [%rd250];
	shl.b32 	%r290, %r289, 4;
	add.s32 	%r291, %r545, %r290;
	mul.lo.s32 	%r292, %r291, %r500;
	cvta.to.global.u64 	%rd251, %rd401;
	mul.wide.s32 	%rd252, %r292, 4;
	add.s64 	%rd253, %rd251, %rd252;
	ld.global.nc.f32 	%f83, [%rd253+44];
	ld.local.f32 	%f84, [%rd441];
	add.f32 	%f85, %f83, %f84;
	st.local.f32 	[%rd441], %f85;
$L__BB4_61:
	setp.eq.s32 	%p32, %r36, 0;
	@%p32 bra 	$L__BB4_63;
	ld.param.u32 	%r501, [_Z11spmm16_fullPKtPKfPfPKiS5_ii_param_6];
	ld.param.u64 	%rd436, [_Z11spmm16_fullPKtPKfPfPKiS5_ii_param_4];
	ld.param.u64 	%rd402, [_Z11spmm16_fullPKtPKfPfPKiS5_ii_param_1];
	cvta.to.global.u64 	%rd254, %rd436;
	add.s64 	%rd256, %rd254, %rd279;
	shr.u32 	%r293, %r96, 3;
	add.s32 	%r294, %r546, %r293;
	mul.wide.u32 	%rd257, %r294, 4;
	add.s64 	%rd258, %rd256, %rd257;
	ld.global.nc.u32 	%r295, [%rd258];
	shl.b32 	%r296, %r295, 4;
	add.s32 	%r297, %r545, %r296;
	mul.lo.s32 	%r298, %r297, %r501;
	cvta.to.global.u64 	%rd259, %rd402;
	mul.wide.s32 	%rd260, %r298, 4;
	add.s64 	%rd261, %rd259, %rd260;
	ld.global.nc.f32 	%f86, [%rd261+48];
	ld.local.f32 	%f87, [%rd441];
	add.f32 	%f88, %f86, %f87;
	st.local.f32 	[%rd441], %f88;
$L__BB4_63:
	setp.eq.s32 	%p33, %r37, 0;
	@%p33 bra 	$L__BB4_65;
	ld.param.u32 	%r502, [_Z11spmm16_fullPKtPKfPfPKiS5_ii_param_6];
	ld.param.u64 	%rd437, [_Z11spmm16_fullPKtPKfPfPKiS5_ii_param_4];
	ld.param.u64 	%rd403, [_Z11spmm16_fullPKtPKfPfPKiS5_ii_param_1];
	cvta.to.global.u64 	%rd262, %rd437;
	add.s64 	%rd264, %rd262, %rd279;
	shr.u32 	%r299, %r96, 3;
	add.s32 	%r300, %r546, %r299;
	mul.wide.u32 	%rd265, %r300, 4;
	add.s64 	%rd266, %rd264, %rd265;
	ld.global.nc.u32 	%r301, [%rd266];
	shl.b32 	%r302, %r301, 4;
	add.s32 	%r303, %r545, %r302;
	mul.lo.s32 	%r304, %r303, %r502;
	cvta.to.global.u64 	%rd267, %rd403;
	mul.wide.s32 	%rd268, %r304, 4;
	add.s64 	%rd269, %rd267, %rd268;
	ld.global.nc.f32 	%f89, [%rd269+52];
	ld.local.f32 	%f90, [%rd441];
	add.f32 	%f91, %f89, %f90;
	st.local.f32 	[%rd441], %f91;
$L__BB4_65:
	setp.eq.s32 	%p34, %r38, 0;
	@%p34 bra 	$L__BB4_67;
	ld.param.u32 	%r503, [_Z11spmm16_fullPKtPKfPfPKiS5_ii_param_6];
	ld.param.u64 	%rd438, [_Z11spmm16_fullPKtPKfPfPKiS5_ii_param_4];
	ld.param.u64 	%rd404, [_Z11spmm16_fullPKtPKfPfPKiS5_ii_param_1];
	cvta.to.global.u64 	%rd270, %rd438;
	add.s64 	%rd272, %rd270, %rd279;
	shr.u32 	%r305, %r96, 3;
	add.s32 	%r306, %r546, %r305;
	mul.wide.u32 	%rd273, %r306, 4;
	add.s64 	%rd274, %rd272, %rd273;
	ld.global.nc.u32 	%r307, [%rd274];
	shl.b32 	%r308, %r307, 4;
	add.s32 	%r309, %r545, %r308;
	mul.lo.s32 	%r310, %r309, %r503;
	cvta.to.global.u64 	%rd275, %rd404;
	mul.wide.s32 	%rd276, %r310, 4;
	add.s64 	%rd277, %rd275, %rd276;
	ld.global.nc.f32 	%f92, [%rd277+56];
	ld.local.f32 	%f93, [%rd441];
	add.f32 	%f94, %f92, %f93;
	st.local.f32 	[%rd441], %f94;
$L__BB4_67:
	setp.eq.s32 	%p35, %r39, 0;
	@%p35 bra 	$L__BB4_69;
	ld.param.u32 	%r504, [_Z11spmm16_fullPKtPKfPfPKiS5_ii_param_6];
	ld.param.u64 	%rd439, [_Z11spmm16_fullPKtPKfPfPKiS5_ii_param_4];
	ld.param.u64 	%rd405, [_Z11spmm16_fullPKtPKfPfPKiS5_ii_param_1];
	cvta.to.global.u64 	%rd278, %rd439;
	add.s64 	%rd280, %rd278, %rd279;
	shr.u32 	%r311, %r96, 3;
	add.s32 	%r312, %r546, %r311;
	mul.wide.u32 	%rd281, %r312, 4;
	add.s64 	%rd282, %rd280, %rd281;
	ld.global.nc.u32 	%r313, [%rd282];
	shl.b32 	%r314, %r313, 4;
	add.s32 	%r315, %r545, %r314;
	mul.lo.s32 	%r316, %r315, %r504;
	cvta.to.global.u64 	%rd283, %rd405;
	mul.wide.s32 	%rd284, %r316, 4;
	add.s64 	%rd285, %rd283, %rd284;
	ld.global.nc.f32 	%f95, [%rd285+60];
	ld.local.f32 	%f96, [%rd441];
	add.f32 	%f97, %f95, %f96;
	st.local.f32 	[%rd441], %f97;
$L__BB4_69:
	add.s32 	%r545, %r545, 1;
	add.s32 	%r544, %r544, 1;
	setp.ne.s32 	%p36, %r544, 0;
	add.s64 	%rd441, %rd441, 4;
	@%p36 bra 	$L__BB4_5;
	add.s32 	%r546, %r546, 4;
	setp.lt.s32 	%p37, %r546, %r5;
	@%p37 bra 	$L__BB4_4;
	bra.uni 	$L__BB4_72;
$L__BB4_71:
	max.s32 	%r111, %r5, 4;
	add.s32 	%r112, %r111, -1;
	and.b32  	%r113, %r112, -4;
	add.s32 	%r546, %r113, 4;
$L__BB4_72:
	ld.param.u64 	%rd373, [_Z11spmm16_fullPKtPKfPfPKiS5_ii_param_0];
	cvta.to.global.u64 	%rd286, %rd373;
	shl.b32 	%r318, %r3, 4;
	mul.wide.s32 	%rd287, %r318, 2;
	add.s64 	%rd4, %rd286, %rd287;
	shl.b32 	%r319, %r546, 4;
	shl.b32 	%r320, %r96, 1;
	and.b32  	%r321, %r320, -32;
	add.s32 	%r322, %r319, %r321;
	and.b32  	%r47, %r96, 15;
	or.b32  	%r48, %r322, %r47;
	shl.b32 	%r49, %r4, 4;
	setp.ge.u32 	%p38, %r48, %r49;
	mov.b32 	%r547, 0;
	@%p38 bra 	$L__BB4_74;
	mul.wide.u32 	%rd288, %r48, 2;
	add.s64 	%rd289, %rd4, %rd288;
	ld.global.nc.u16 	%rs3, [%rd289];
	cvt.u32.u16 	%r323, %rs3;
	shl.b32 	%r547, %r323, 16;
$L__BB4_74:
	add.s32 	%r325, %r48, 16;
	setp.ge.u32 	%p39, %r325, %r49;
	mov.b32 	%r548, 0;
	@%p39 bra 	$L__BB4_76;
	mul.wide.u32 	%rd290, %r48, 2;
	add.s64 	%rd291, %rd4, %rd290;
	ld.global.nc.u16 	%rs4, [%rd291+32];
	cvt.u32.u16 	%r548, %rs4;
$L__BB4_76:
	ld.param.u32 	%r505, [_Z11spmm16_fullPKtPKfPfPKiS5_ii_param_6];
	setp.lt.s32 	%p40, %r505, 1;
	@%p40 bra 	$L__BB4_155;
	ld.param.u32 	%r506, [_Z11spmm16_fullPKtPKfPfPKiS5_ii_param_6];
	ld.param.u64 	%rd440, [_Z11spmm16_fullPKtPKfPfPKiS5_ii_param_4];
	shr.u32 	%r327, %r96, 3;
	add.s32 	%r328, %r546, %r327;
	cvta.to.global.u64 	%rd292, %rd440;
	mul.wide.s32 	%rd293, %r3, 4;
	add.s64 	%rd294, %rd292, %rd293;
	mul.wide.u32 	%rd295, %r328, 4;
	add.s64 	%rd5, %rd294, %rd295;
	and.b32  	%r54, %r547, 268435456;
	and.b32  	%r55, %r547, 134217728;
	and.b32  	%r56, %r547, 67108864;
	and.b32  	%r57, %r547, 33554432;
	and.b32  	%r58, %r547, 65536;
	and.b32  	%r59, %r548, 32768;
	and.b32  	%r60, %r548, 16384;
	and.b32  	%r61, %r548, 8192;
	and.b32  	%r62, %r548, 4096;
	and.b32  	%r63, %r548, 2048;
	and.b32  	%r64, %r548, 1024;
	and.b32  	%r65, %r548, 512;
	and.b32  	%r66, %r548, 256;
	and.b32  	%r67, %r548, 128;
	and.b32  	%r68, %r548, 64;
	and.b32  	%r69, %r548, 32;
	and.b32  	%r70, %r548, 16;
	and.b32  	%r71, %r548, 8;
	and.b32  	%r72, %r548, 4;
	and.b32  	%r73, %r548, 2;
	and.b32  	%r74, %r548, 1;
	neg.s32 	%r549, %r506;
	mov.b32 	%r550, 0;
	mov.u64 	%rd442, %rd1;
$L__BB4_78:
	ld.param.u64 	%rd406, [_Z11spmm16_fullPKtPKfPfPKiS5_ii_param_1];
	cvta.to.global.u64 	%rd7, %rd406;
	setp.gt.s32 	%p41, %r547, -1;
	@%p41 bra 	$L__BB4_80;
	ld.param.u32 	%r507, [_Z11spmm16_fullPKtPKfPfPKiS5_ii_param_6];
	ld.global.nc.u32 	%r329, [%rd5];
	shl.b32 	%r330, %r329, 4;
	add.s32 	%r331, %r550, %r330;
	mul.lo.s32 	%r332, %r331, %r507;
	mul.wide.s32 	%rd296, %r332, 4;
	add.s64 	%rd297, %rd7, %rd296;
	ld.global.nc.f32 	%f98, [%rd297];
	ld.local.f32 	%f99, [%rd442];
	add.f32 	%f100, %f98, %f99;
	st.local.f32 	[%rd442], %f100;
$L__BB4_80:
	and.b32  	%r333, %r547, 1073741824;
	setp.eq.s32 	%p42, %r333, 0;
	@%p42 bra 	$L__BB4_82;
	ld.param.u32 	%r508, [_Z11spmm16_fullPKtPKfPfPKiS5_ii_param_6];
	ld.global.nc.u32 	%r334, [%rd5];
	shl.b32 	%r335, %r334, 4;
	add.s32 	%r336, %r550, %r335;
	mul.lo.s32 	%r337, %r336, %r508;
	mul.wide.s32 	%rd298, %r337, 4;
	add.s64 	%rd299, %rd7, %rd298;
	ld.global.nc.f32 	%f101, [%rd299+4];
	ld.local.f32 	%f102, [%rd442];
	add.f32 	%f103, %f101, %f102;
	st.local.f32 	[%rd442], %f103;
$L__BB4_82:
	and.b32  	%r338, %r547, 536870912;
	setp.eq.s32 	%p43, %r338, 0;
	@%p43 bra 	$L__BB4_84;
	ld.param.u32 	%r509, [_Z11spmm16_fullPKtPKfPfPKiS5_ii_param_6];
	ld.global.nc.u32 	%r339, [%rd5];
	shl.b32 	%r340, %r339, 4;
	add.s32 	%r341, %r550, %r340;
	mul.lo.s32 	%r342, %r341, %r509;
	mul.wide.s32 	%rd300, %r342, 4;
	add.s64 	%rd301, %rd7, %rd300;
	ld.global.nc.f32 	%f104, [%rd301+8];
	ld.local.f32 	%f105, [%rd442];
	add.f32 	%f106, %f104, %f105;
	st.local.f32 	[%rd442], %f106;
$L__BB4_84:
	setp.eq.s32 	%p44, %r54, 0;
	@%p44 bra 	$L__BB4_86;
	ld.param.u32 	%r510, [_Z11spmm16_fullPKtPKfPfPKiS5_ii_param_6];
	ld.global.nc.u32 	%r343, [%rd5];
	shl.b32 	%r344, %r343, 4;
	add.s32 	%r345, %r550, %r344;
	mul.lo.s32 	%r346, %r345, %r510;
	mul.wide.s32 	%rd302, %r346, 4;
	add.s64 	%rd303, %rd7, %rd302;
	ld.global.nc.f32 	%f107, [%rd303+12];
	ld.local.f32 	%f108, [%rd442];
	add.f32 	%f109, %f107, %f108;
	st.local.f32 	[%rd442], %f109;
$L__BB4_86:
	setp.eq.s32 	%p45, %r55, 0;
	@%p45 bra 	$L__BB4_88;
	ld.param.u32 	%r511, [_Z11spmm16_fullPKtPKfPfPKiS5_ii_param_6];
	ld.global.nc.u32 	%r347, [%rd5];
	shl.b32 	%r348, %r347, 4;
	add.s32 	%r349, %r550, %r348;
	mul.lo.s32 	%r350, %r349, %r511;
	mul.wide.s32 	%rd304, %r350, 4;
	add.s64 	%rd305, %rd7, %rd304;
	ld.global.nc.f32 	%f110, [%rd305+16];
	ld.local.f32 	%f111, [%rd442];
	add.f32 	%f112, %f110, %f111;
	st.local.f32 	[%rd442], %f112;
$L__BB4_88:
	setp.eq.s32 	%p46, %r56, 0;
	@%p46 bra 	$L__BB4_90;
	ld.param.u32 	%r512, [_Z11spmm16_fullPKtPKfPfPKiS5_ii_param_6];
	ld.global.nc.u32 	%r351, [%rd5];
	shl.b32 	%r352, %r351, 4;
	add.s32 	%r353, %r550, %r352;
	mul.lo.s32 	%r354, %r353, %r512;
	mul.wide.s32 	%rd306, %r354, 4;
	add.s64 	%rd307, %rd7, %rd306;
	ld.global.nc.f32 	%f113, [%rd307+20];
	ld.local.f32 	%f114, [%rd442];
	add.f32 	%f115, %f113, %f114;
	st.local.f32 	[%rd442], %f115;
$L__BB4_90:
	setp.eq.s32 	%p47, %r57, 0;
	@%p47 bra 	$L__BB4_92;
	ld.param.u32 	%r513, [_Z11spmm16_fullPKtPKfPfPKiS5_ii_param_6];
	ld.global.nc.u32 	%r355, [%rd5];
	shl.b32 	%r356, %r355, 4;
	add.s32 	%r357, %r550, %r356;
	mul.lo.s32 	%r358, %r357, %r513;
	mul.wide.s32 	%rd308, %r358, 4;
	add.s64 	%rd309, %rd7, %rd308;
	ld.global.nc.f32 	%f116, [%rd309+24];
	ld.local.f32 	%f117, [%rd442];
	add.f32 	%f118, %f116, %f117;
	st.local.f32 	[%rd442], %f118;
$L__BB4_92:
	and.b32  	%r359, %r547, 16777216;
	setp.eq.s32 	%p48, %r359, 0;
	@%p48 bra 	$L__BB4_94;
	ld.param.u32 	%r514, [_Z11spmm16_fullPKtPKfPfPKiS5_ii_param_6];
	ld.global.nc.u32 	%r360, [%rd5];
	shl.b32 	%r361, %r360, 4;
	add.s32 	%r362, %r550, %r361;
	mul.lo.s32 	%r363, %r362, %r514;
	mul.wide.s32 	%rd310, %r363, 4;
	add.s64 	%rd311, %rd7, %rd310;
	ld.global.nc.f32 	%f119, [%rd311+28];
	ld.local.f32 	%f120, [%rd442];
	add.f32 	%f121, %f119, %f120;
	st.local.f32 	[%rd442], %f121;
$L__BB4_94:
	and.b32  	%r364, %r547, 8388608;
	setp.eq.s32 	%p49, %r364, 0;
	@%p49 bra 	$L__BB4_96;
	ld.param.u32 	%r515, [_Z11spmm16_fullPKtPKfPfPKiS5_ii_param_6];
	ld.global.nc.u32 	%r365, [%rd5];
	shl.b32 	%r366, %r365, 4;
	add.s32 	%r367, %r550, %r366;
	mul.lo.s32 	%r368, %r367, %r515;
	mul.wide.s32 	%rd312, %r368, 4;
	add.s64 	%rd313, %rd7, %rd312;
	ld.global.nc.f32 	%f122, [%rd313+32];
	ld.local.f32 	%f123, [%rd442];
	add.f32 	%f124, %f122, %f123;
	st.local.f32 	[%rd442], %f124;
$L__BB4_96:
	and.b32  	%r369, %r547, 4194304;
	setp.eq.s32 	%p50, %r369, 0;
	@%p50 bra 	$L__BB4_98;
	ld.param.u32 	%r516, [_Z11spmm16_fullPKtPKfPfPKiS5_ii_param_6];
	ld.global.nc.u32 	%r370, [%rd5];
	shl.b32 	%r371, %r370, 4;
	add.s32 	%r372, %r550, %r371;
	mul.lo.s32 	%r373, %r372, %r516;
	mul.wide.s32 	%rd314, %r373, 4;
	add.s64 	%rd315, %rd7, %rd314;
	ld.global.nc.f32 	%f125, [%rd315+36];
	ld.local.f32 	%f126, [%rd442];
	add.f32 	%f127, %f125, %f126;
	st.local.f32 	[%rd442], %f127;
$L__BB4_98:
	and.b32  	%r374, %r547, 2097152;
	setp.eq.s32 	%p51, %r374, 0;
	@%p51 bra 	$L__BB4_100;
	ld.param.u32 	%r517, [_Z11spmm16_fullPKtPKfPfPKiS5_ii_param_6];
	ld.global.nc.u32 	%r375, [%rd5];
	shl.b32 	%r376, %r375, 4;
	add.s32 	%r377, %r550, %r376;
	mul.lo.s32 	%r378, %r377, %r517;
	mul.wide.s32 	%rd316, %r378, 4;
	add.s64 	%rd317, %rd7, %rd316;
	ld.global.nc.f32 	%f128, [%rd317+40];
	ld.local.f32 	%f129, [%rd442];
	add.f32 	%f130, %f128, %f129;
	st.local.f32 	[%rd442], %f130;
$L__BB4_100:
	and.b32  	%r379, %r547, 1048576;
	setp.eq.s32 	%p52, %r379, 0;
	@%p52 bra 	$L__BB4_102;
	ld.param.u32 	%r518, [_Z11spmm16_fullPKtPKfPfPKiS5_ii_param_6];
	ld.global.nc.u32 	%r380, [%rd5];
	shl.b32 	%r381, %r380, 4;
	add.s32 	%r382, %r550, %r381;
	mul.lo.s32 	%r383, %r382, %r518;
	mul.wide.s32 	%rd318, %r383, 4;
	add.s64 	%rd319, %rd7, %rd318;
	ld.global.nc.f32 	%f131, [%rd319+44];
	ld.local.f32 	%f132, [%rd442];
	add.f32 	%f133, %f131, %f132;
	st.local.f32 	[%rd442], %f133;
$L__BB4_102:
	and.b32  	%r384, %r547, 524288;
	setp.eq.s32 	%p53, %r384, 0;
	@%p53 bra 	$L__BB4_104;
	ld.param.u32 	%r519, [_Z11spmm16_fullPKtPKfPfPKiS5_ii_param_6];
	ld.global.nc.u32 	%r385, [%rd5];
	shl.b32 	%r386, %r385, 4;
	add.s32 	%r387, %r550, %r386;
	mul.lo.s32 	%r388, %r387, %r519;
	mul.wide.s32 	%rd320, %r388, 4;
	add.s64 	%rd321, %rd7, %rd320;
	ld.global.nc.f32 	%f134, [%rd321+48];
	ld.local.f32 	%f135, [%rd442];
	add.f32 	%f136, %f134, %f135;
	st.local.f32 	[%rd442], %f136;
$L__BB4_104:
	and.b32  	%r389, %r547, 262144;
	setp.eq.s32 	%p54, %r389, 0;
	@%p54 bra 	$L__BB4_106;
	ld.param.u32 	%r520, [_Z11spmm16_fullPKtPKfPfPKiS5_ii_param_6];
	ld.global.nc.u32 	%r390, [%rd5];
	shl.b32 	%r391, %r390, 4;
	add.s32 	%r392, %r550, %r391;
	mul.lo.s32 	%r393, %r392, %r520;
	mul.wide.s32 	%rd322, %r393, 4;
	add.s64 	%rd323, %rd7, %rd322;
	ld.global.nc.f32 	%f137, [%rd323+52];
	ld.local.f32 	%f138, [%rd442];
	add.f32 	%f139, %f137, %f138;
	st.local.f32 	[%rd442], %f139;
$L__BB4_106:
	and.b32  	%r394, %r547, 131072;
	setp.eq.s32 	%p55, %r394, 0;
	@%p55 bra 	$L__BB4_108;
	ld.param.u32 	%r521, [_Z11spmm16_fullPKtPKfPfPKiS5_ii_param_6];
	ld.global.nc.u32 	%r395, [%rd5];
	shl.b32 	%r396, %r395, 4;
	add.s32 	%r397, %r550, %r396;
	mul.lo.s32 	%r398, %r397, %r521;
	mul.wide.s32 	%rd324, %r398, 4;
	add.s64 	%rd325, %rd7, %rd324;
	ld.global.nc.f32 	%f140, [%rd325+56];
	ld.local.f32 	%f141, [%rd442];
	add.f32 	%f142, %f140, %f141;
	st.local.f32 	[%rd442], %f142;
$L__BB4_108:
	setp.eq.s32 	%p56, %r58, 0;
	@%p56 bra 	$L__BB4_110;
	ld.param.u32 	%r522, [_Z11spmm16_fullPKtPKfPfPKiS5_ii_param_6];
	ld.global.nc.u32 	%r399, [%rd5];
	shl.b32 	%r400, %r399, 4;
	add.s32 	%r401, %r550, %r400;
	mul.lo.s32 	%r402, %r401, %r522;
	mul.wide.s32 	%rd326, %r402, 4;
	add.s64 	%rd327, %rd7, %rd326;
	ld.global.nc.f32 	%f143, [%rd327+60];
	ld.local.f32 	%f144, [%rd442];
	add.f32 	%f145, %f143, %f144;
	st.local.f32 	[%rd442], %f145;
$L__BB4_110:
	setp.eq.s32 	%p57, %r59, 0;
	@%p57 bra 	$L__BB4_112;
	ld.param.u32 	%r523, [_Z11spmm16_fullPKtPKfPfPKiS5_ii_param_6];
	ld.global.nc.u32 	%r403, [%rd5];
	shl.b32 	%r404, %r403, 4;
	add.s32 	%r405, %r550, %r404;
	mul.lo.s32 	%r406, %r405, %r523;
	mul.wide.s32 	%rd328, %r406, 4;
	add.s64 	%rd329, %rd7, %rd328;
	ld.global.nc.f32 	%f146, [%rd329];
	ld.local.f32 	%f147, [%rd442];
	add.f32 	%f148, %f146, %f147;
	st.local.f32 	[%rd442], %f148;
$L__BB4_112:
	setp.eq.s32 	%p58, %r60, 0;
	@%p58 bra 	$L__BB4_114;
	ld.param.u32 	%r524, [_Z11spmm16_fullPKtPKfPfPKiS5_ii_param_6];
	ld.global.nc.u32 	%r407, [%rd5];
	shl.b32 	%r408, %r407, 4;
	add.s32 	%r409, %r550, %r408;
	mul.lo.s32 	%r410, %r409, %r524;
	mul.wide.s32 	%rd330, %r410, 4;
	add.s64 	%rd331, %rd7, %rd330;
	ld.global.nc.f32 	%f149, [%rd331+4];
	ld.local.f32 	%f150, [%rd442];
	add.f32 	%f151, %f149, %f150;
	st.local.f32 	[%rd442], %f151;
$L__BB4_114:
	setp.eq.s32 	%p59, %r61, 0;
	@%p59 bra 	$L__BB4_116;
	ld.param.u32 	%r525, [_Z11spmm16_fullPKtPKfPfPKiS5_ii_param_6];
	ld.global.nc.u32 	%r411, [%rd5];
	shl.b32 	%r412, %r411, 4;
	add.s32 	%r413, %r550, %r412;
	mul.lo.s32 	%r414, %r413, %r525;
	mul.wide.s32 	%rd332, %r414, 4;
	add.s64 	%rd333, %rd7, %rd332;
	ld.global.nc.f32 	%f152, [%rd333+8];
	ld.local.f32 	%f153, [%rd442];
	add.f32 	%f154, %f152, %f153;
	st.local.f32 	[%rd442], %f154;
$L__BB4_116:
	setp.eq.s32 	%p60, %r62, 0;
	@%p60 bra 	$L__BB4_118;
	ld.param.u32 	%r526, [_Z11spmm16_fullPKtPKfPfPKiS5_ii_param_6];
	ld.global.nc.u32 	%r415, [%rd5];
	shl.b32 	%r416, %r415, 4;
	add.s32 	%r417, %r550, %r416;
	mul.lo.s32 	%r418, %r417, %r526;
	mul.wide.s32 	%rd334, %r418, 4;
	add.s64 	%rd335, %rd7, %rd334;
	ld.global.nc.f32 	%f155, [%rd335+12];
	ld.local.f32 	%f156, [%rd442];
	add.f32 	%f157, %f155, %f156;
	st.local.f32 	[%rd442], %f157;
$L__BB4_118:
	setp.eq.s32 	%p61, %r63, 0;
	@%p61 bra 	$L__BB4_120;
	ld.param.u32 	%r527, [_Z11spmm16_fullPKtPKfPfPKiS5_ii_param_6];
	ld.global.nc.u32 	%r419, [%rd5];
	shl.b32 	%r420, %r419, 4;
	add.s32 	%r421, %r550, %r420;
	mul.lo.s32 	%r422, %r421, %r527;
	mul.wide.s32 	%rd336, %r422, 4;
	add.s64 	%rd337, %rd7, %rd336;
	ld.global.nc.f32 	%f158, [%rd337+16];
	ld.local.f32 	%f159, [%rd442];
	add.f32 	%f160, %f158, %f159;
	st.local.f32 	[%rd442], %f160;
$L__BB4_120:
	setp.eq.s32 	%p62, %r64, 0;
	@%p62 bra 	$L__BB4_122;
	ld.param.u32 	%r528, [_Z11spmm16_fullPKtPKfPfPKiS5_ii_param_6];
	ld.global.nc.u32 	%r423, [%rd5];
	shl.b32 	%r424, %r423, 4;
	add.s32 	%r425, %r550, %r424;
	mul.lo.s32 	%r426, %r425, %r528;
	mul.wide.s32 	%rd338, %r426, 4;
	add.s64 	%rd339, %rd7, %rd338;
	ld.global.nc.f32 	%f161, [%rd339+20];
	ld.local.f32 	%f162, [%rd442];
	add.f32 	%f163, %f161, %f162;
	st.local.f32 	[%rd442], %f163;
$L__BB4_122:
	setp.eq.s32 	%p63, %r65, 0;
	@%p63 bra 	$L__BB4_124;
	ld.param.u32 	%r529, [_Z11spmm16_fullPKtPKfPfPKiS5_ii_param_6];
	ld.global.nc.u32 	%r427, [%rd5];
	shl.b32 	%r428, %r427, 4;
	add.s32 	%r429, %r550, %r428;
	mul.lo.s32 	%r430, %r429, %r529;
	mul.wide.s32 	%rd340, %r430, 4;
	add.s64 	%rd341, %rd7, %rd340;
	ld.global.nc.f32 	%f164, [%rd341+24];
	ld.local.f32 	%f165, [%rd442];
	add.f32 	%f166, %f164, %f165;
	st.local.f32 	[%rd442], %f166;
$L__BB4_124:
	setp.eq.s32 	%p64, %r66, 0;
	@%p64 bra 	$L__BB4_126;
	ld.param.u32 	%r530, [_Z11spmm16_fullPKtPKfPfPKiS5_ii_param_6];
	ld.global.nc.u32 	%r431, [%rd5];
	shl.b32 	%r432, %r431, 4;
	add.s32 	%r433, %r550, %r432;
	mul.lo.s32 	%r434, %r433, %r530;
	mul.wide.s32 	%rd342, %r434, 4;
	add.s64 	%rd343, %rd7, %rd342;
	ld.global.nc.f32 	%f167, [%rd343+28];
	ld.local.f32 	%f168, [%rd442];
	add.f32 	%f169, %f167, %f168;
	st.local.f32 	[%rd442], %f169;
$L__BB4_126:
	setp.eq.s32 	%p65, %r67, 0;
	@%p65 bra 	$L__BB4_128;
	ld.param.u32 	%r531, [_Z11spmm16_fullPKtPKfPfPKiS5_ii_param_6];
	ld.global.nc.u32 	%r435, [%rd5];
	shl.b32 	%r436, %r435, 4;
	add.s32 	%r437, %r550, %r436;
	mul.lo.s32 	%r438, %r437, %r531;
	mul.wide.s32 	%rd344, %r438, 4;
	add.s64 	%rd345, %rd7, %rd344;
	ld.global.nc.f32 	%f170, [%rd345+32];
	ld.local.f32 	%f171, [%rd442];
	add.f32 	%f172, %f170, %f171;
	st.local.f32 	[%rd442], %f172;
$L__BB4_128:
	setp.eq.s32 	%p66, %r68, 0;
	@%p66 bra 	$L__BB4_130;
	ld.param.u32 	%r532, [_Z11spmm16_fullPKtPKfPfPKiS5_ii_param_6];
	ld.global.nc.u32 	%r439, [%rd5];
	shl.b32 	%r440, %r439, 4;
	add.s32 	%r441, %r550, %r440;
	mul.lo.s32 	%r442, %r441, %r532;
	mul.wide.s32 	%rd346, %r442, 4;
	add.s64 	%rd347, %rd7, %rd346;
	ld.global.nc.f32 	%f173, [%rd347+36];
	ld.local.f32 	%f174, [%rd442];
	add.f32 	%f175, %f173, %f174;
	st.local.f32 	[%rd442], %f175;
$L__BB4_130:
	setp.eq.s32 	%p67, %r69, 0;
	@%p67 bra 	$L__BB4_132;
	ld.param.u32 	%r533, [_Z11spmm16_fullPKtPKfPfPKiS5_ii_param_6];
	ld.global.nc.u32 	%r443, [%rd5];
	shl.b32 	%r444, %r443, 4;
	add.s32 	%r445, %r550, %r444;
	mul.lo.s32 	%r446, %r445, %r533;
	mul.wide.s32 	%rd348, %r446, 4;
	add.s64 	%rd349, %rd7, %rd348;
	ld.global.nc.f32 	%f176, [%rd349+40];
	ld.local.f32 	%f177, [%rd442];
	add.f32 	%f178, %f176, %f177;
	st.local.f32 	[%rd442], %f178;
$L__BB4_132:
	setp.eq.s32 	%p68, %r70, 0;
	@%p68 bra 	$L__BB4_134;
	ld.param.u32 	%r534, [_Z11spmm16_fullPKtPKfPfPKiS5_ii_param_6];
	ld.global.nc.u32 	%r447, [%rd5];
	shl.b32 	%r448, %r447, 4;
	add.s32 	%r449, %r550, %r448;
	mul.lo.s32 	%r450, %r449, %r534;
	mul.wide.s32 	%rd350, %r450, 4;
	add.s64 	%rd351, %rd7, %rd350;
	ld.global.nc.f32 	%f179, [%rd351+44];
	ld.local.f32 	%f180, [%rd442];
	add.f32 	%f181, %f179, %f180;
	st.local.f32 	[%rd442], %f181;
$L__BB4_134:
	setp.eq.s32 	%p69, %r71, 0;
	@%p69 bra 	$L__BB4_136;
	ld.param.u32 	%r535, [_Z11spmm16_fullPKtPKfPfPKiS5_ii_param_6];
	ld.global.nc.u32 	%r451, [%rd5];
	shl.b32 	%r452, %r451, 4;
	add.s32 	%r453, %r550, %r452;
	mul.lo.s32 	%r454, %r453, %r535;
	mul.wide.s32 	%rd352, %r454, 4;
	add.s64 	%rd353, %rd7, %rd352;
	ld.global.nc.f32 	%f182, [%rd353+48];
	ld.local.f32 	%f183, [%rd442];
	add.f32 	%f184, %f182, %f183;
	st.local.f32 	[%rd442], %f184;
$L__BB4_136:
	setp.eq.s32 	%p70, %r72, 0;
	@%p70 bra 	$L__BB4_138;
	ld.param.u32 	%r536, [_Z11spmm16_fullPKtPKfPfPKiS5_ii_param_6];
	ld.global.nc.u32 	%r455, [%rd5];
	shl.b32 	%r456, %r455, 4;
	add.s32 	%r457, %r550, %r456;
	mul.lo.s32 	%r458, %r457, %r536;
	mul.wide.s32 	%rd354, %r458, 4;
	add.s64 	%rd355, %rd7, %rd354;
	ld.global.nc.f32 	%f185, [%rd355+52];
	ld.local.f32 	%f186, [%rd442];
	add.f32 	%f187, %f185, %f186;
	st.local.f32 	[%rd442], %f187;
$L__BB4_138:
	setp.eq.s32 	%p71, %r73, 0;
	@%p71 bra 	$L__BB4_140;
	ld.param.u32 	%r537, [_Z11spmm16_fullPKtPKfPfPKiS5_ii_param_6];
	ld.global.nc.u32 	%r459, [%rd5];
	shl.b32 	%r460, %r459, 4;
	add.s32 	%r461, %r550, %r460;
	mul.lo.s32 	%r462, %r461, %r537;
	mul.wide.s32 	%rd356, %r462, 4;
	add.s64 	%rd357, %rd7, %rd356;
	ld.global.nc.f32 	%f188, [%rd357+56];
	ld.local.f32 	%f189, [%rd442];
	add.f32 	%f190, %f188, %f189;
	st.local.f32 	[%rd442], %f190;
$L__BB4_140:
	setp.eq.s32 	%p72, %r74, 0;
	@%p72 bra 	$L__BB4_142;
	ld.param.u32 	%r538, [_Z11spmm16_fullPKtPKfPfPKiS5_ii_param_6];
	ld.global.nc.u32 	%r463, [%rd5];
	shl.b32 	%r464, %r463, 4;
	add.s32 	%r465, %r550, %r464;
	mul.lo.s32 	%r466, %r465, %r538;
	mul.wide.s32 	%rd358, %r466, 4;
	add.s64 	%rd359, %rd7, %rd358;
	ld.global.nc.f32 	%f191, [%rd359+60];
	ld.local.f32 	%f192, [%rd442];
	add.f32 	%f193, %f191, %f192;
	st.local.f32 	[%rd442], %f193;
$L__BB4_142:
	add.s32 	%r550, %r550, 1;
	add.s32 	%r549, %r549, 1;
	setp.eq.s32 	%p73, %r549, 0;
	add.s64 	%rd442, %rd442, 4;
	@%p73 bra 	$L__BB4_143;
	bra.uni 	$L__BB4_78;
$L__BB4_143:
	ld.param.u32 	%r539, [_Z11spmm16_fullPKtPKfPfPKiS5_ii_param_6];
	ld.param.u64 	%rd407, [_Z11spmm16_fullPKtPKfPfPKiS5_ii_param_2];
	shl.b32 	%r468, %r1, 4;
	cvt.u64.u32 	%rd360, %r468;
	mul.lo.s32 	%r469, %r539, %r468;
	cvt.u64.u32 	%rd361, %r469;
	add.s64 	%rd362, %rd361, %rd360;
	cvt.u64.u32 	%rd363, %r47;
	or.b64  	%rd364, %rd362, %rd363;
	cvta.to.global.u64 	%rd365, %rd407;
	shl.b64 	%rd366, %rd364, 2;
	add.s64 	%rd8, %rd365, %rd366;
	add.s32 	%r470, %r539, -1;
	and.b32  	%r78, %r539, 15;
	setp.lt.u32 	%p74, %r470, 15;
	mov.b32 	%r552, 0;
	@%p74 bra 	$L__BB4_146;
	ld.param.u32 	%r540, [_Z11spmm16_fullPKtPKfPfPKiS5_ii_param_6];
	add.s64 	%rd443, %rd1, 32;
	and.b32  	%r552, %r540, 2147483632;
	neg.s32 	%r551, %r552;
$L__BB4_145:
	.pragma "nounroll";
	ld.local.f32 	%f194, [%rd443+-32];
	atom.global.add.f32 	%f195, [%rd8], %f194;
	ld.local.f32 	%f196, [%rd443+-28];
	atom.global.add.f32 	%f197, [%rd8], %f196;
	ld.local.f32 	%f198, [%rd443+-24];
	atom.global.add.f32 	%f199, [%rd8], %f198;
	ld.local.f32 	%f200, [%rd443+-20];
	atom.global.add.f32 	%f201, [%rd8], %f200;
	ld.local.f32 	%f202, [%rd443+-16];
	atom.global.add.f32 	%f203, [%rd8], %f202;
	ld.local.f32 	%f204, [%rd443+-12];
	atom.global.add.f32 	%f205, [%rd8], %f204;
	ld.local.f32 	%f206, [%rd443+-8];
	atom.global.add.f32 	%f207, [%rd8], %f206;
	ld.local.f32 	%f208, [%rd443+-4];
	atom.global.add.f32 	%f209, [%rd8], %f208;
	ld.local.f32 	%f210, [%rd443];
	atom.global.add.f32 	%f211, [%rd8], %f210;
	ld.local.f32 	%f212, [%rd443+4];
	atom.global.add.f32 	%f213, [%rd8], %f212;
	ld.local.f32 	%f214, [%rd443+8];
	atom.global.add.f32 	%f215, [%rd8], %f214;
	ld.local.f32 	%f216, [%rd443+12];
	atom.global.add.f32 	%f217, [%rd8], %f216;
	ld.local.f32 	%f218, [%rd443+16];
	atom.global.add.f32 	%f219, [%rd8], %f218;
	ld.local.f32 	%f220, [%rd443+20];
	atom.global.add.f32 	%f221, [%rd8], %f220;
	ld.local.f32 	%f222, [%rd443+24];
	atom.global.add.f32 	%f223, [%rd8], %f222;
	ld.local.f32 	%f224, [%rd443+28];
	atom.global.add.f32 	%f225, [%rd8], %f224;
	add.s32 	%r551, %r551, 16;
	add.s64 	%rd443, %rd443, 64;
	setp.ne.s32 	%p75, %r551, 0;
	@%p75 bra 	$L__BB4_145;
$L__BB4_146:
	setp.eq.s32 	%p76, %r78, 0;
	@%p76 bra 	$L__BB4_155;
	ld.param.u32 	%r541, [_Z11spmm16_fullPKtPKfPfPKiS5_ii_param_6];
	and.b32  	%r86, %r541, 7;
	setp.lt.u32 	%p77, %r78, 8;
	@%p77 bra 	$L__BB4_149;
	mul.wide.u32 	%rd367, %r552, 4;
	add.s64 	%rd368, %rd1, %rd367;
	ld.local.f32 	%f226, [%rd368];
	atom.global.add.f32 	%f227, [%rd8], %f226;
	ld.local.f32 	%f228, [%rd368+4];
	atom.global.add.f32 	%f229, [%rd8], %f228;
	ld.local.f32 	%f230, [%rd368+8];
	atom.global.add.f32 	%f231, [%rd8], %f230;
	ld.local.f32 	%f232, [%rd368+12];
	atom.global.add.f32 	%f233, [%rd8], %f232;
	ld.local.f32 	%f234, [%rd368+16];
	atom.global.add.f32 	%f235, [%rd8], %f234;
	ld.local.f32 	%f236, [%rd368+20];
	atom.global.add.f32 	%f237, [%rd8], %f236;
	ld.local.f32 	%f238, [%rd368+24];
	atom.global.add.f32 	%f239, [%rd8], %f238;
	ld.local.f32 	%f240, [%rd368+28];
	atom.global.add.f32 	%f241, [%rd8], %f240;
	add.s32 	%r552, %r552, 8;
$L__BB4_149:
	setp.eq.s32 	%p78, %r86, 0;
	@%p78 bra 	$L__BB4_155;
	ld.param.u32 	%r542, [_Z11spmm16_fullPKtPKfPfPKiS5_ii_param_6];
	and.b32  	%r89, %r542, 3;
	setp.lt.u32 	%p79, %r86, 4;
	@%p79 bra 	$L__BB4_152;
	mul.wide.u32 	%rd369, %r552, 4;
	add.s64 	%rd370, %rd1, %rd369;
	ld.local.f32 	%f242, [%rd370];
	atom.global.add.f32 	%f243, [%rd8], %f242;
	ld.local.f32 	%f244, [%rd370+4];
	atom.global.add.f32 	%f245, [%rd8], %f244;
	ld.local.f32 	%f246, [%rd370+8];
	atom.global.add.f32 	%f247, [%rd8], %f246;
	ld.local.f32 	%f248, [%rd370+12];
	atom.global.add.f32 	%f249, [%rd8], %f248;
	add.s32 	%r552, %r552, 4;
$L__BB4_152:
	setp.eq.s32 	%p80, %r89, 0;
	@%p80 bra 	$L__BB4_155;
	mul.wide.u32 	%rd371, %r552, 4;
	add.s64 	%rd444, %rd1, %rd371;
	neg.s32 	%r555, %r89;
$L__BB4_154:
	.pragma "nounroll";
	ld.local.f32 	%f250, [%rd444];
	atom.global.add.f32 	%f251, [%rd8], %f250;
	add.s64 	%rd444, %rd444, 4;
	add.s32 	%r555, %r555, 1;
	setp.ne.s32 	%p81, %r555, 0;
	@%p81 bra 	$L__BB4_154;
$L__BB4_155:
	ret;

}
	// .globl	_Z10spmm8_fullPKhPKfPfPKiS5_ii
.visible .entry _Z10spmm8_fullPKhPKfPfPKiS5_ii(
	.param .u64 .ptr .align 1 _Z10spmm8_fullPKhPKfPfPKiS5_ii_param_0,
	.param .u64 .ptr .align 1 _Z10spmm8_fullPKhPKfPfPKiS5_ii_param_1,
	.param .u64 .ptr .align 1 _Z10spmm8_fullPKhPKfPfPKiS5_ii_param_2,
	.param .u64 .ptr .align 1 _Z10spmm8_fullPKhPKfPfPKiS5_ii_param_3,
	.param .u64 .ptr .align 1 _Z10spmm8_fullPKhPKfPfPKiS5_ii_param_4,
	.param .u32 _Z10spmm8_fullPKhPKfPfPKiS5_ii_param_5,
	.param .u32 _Z10spmm8_fullPKhPKfPfPKiS5_ii_param_6
)
{
	.local .align 16 .b8 	__local_depot5[256];
	.reg .b64 	%SP;
	.reg .b64 	%SPL;
	.reg .pred 	%p<84>;
	.reg .b16 	%rs<10>;
	.reg .b32 	%r<572>;
	.reg .b32 	%f<252>;
	.reg .b64 	%rd<507>;

	mov.u64 	%SPL, __local_depot5;
	ld.param.u64 	%rd19, [_Z10spmm8_fullPKhPKfPfPKiS5_ii_param_3];
	ld.param.u32 	%r112, [_Z10spmm8_fullPKhPKfPfPKiS5_ii_param_5];
	add.u64 	%rd1, %SPL, 0;
	mov.u32 	%r113, %ctaid.x;
	mov.u32 	%r114, %nctaid.x;
	mov.u32 	%r115, %nctaid.y;
	mov.u32 	%r116, %ctaid.y;
	mov.u32 	%r117, %ctaid.z;
	mad.lo.s32 	%r118, %r113, %r114, %r116;
	mad.lo.s32 	%r1, %r118, %r115, %r117;
	// begin inline asm
	mov.u32 %r111, %laneid;
	// end inline asm
	setp.ge.s32 	%p1, %r1, %r112;
	@%p1 bra 	$L__BB5_159;
	cvta.to.global.u64 	%rd22, %rd19;
	mul.wide.s32 	%rd23, %r1, 4;
	add.s64 	%rd24, %rd22, %rd23;
	ld.global.nc.u32 	%r3, [%rd24];
	ld.global.nc.u32 	%r120, [%rd24+4];
	sub.s32 	%r4, %r120, %r3;
	mov.f32 	%f1, 0f00000000;
	st.local.v4.f32 	[%rd1], {%f1, %f1, %f1, %f1};
	st.local.v4.f32 	[%rd1+16], {%f1, %f1, %f1, %f1};
	st.local.v4.f32 	[%rd1+32], {%f1, %f1, %f1, %f1};
	st.local.v4.f32 	[%rd1+48], {%f1, %f1, %f1, %f1};
	st.local.v4.f32 	[%rd1+64], {%f1, %f1, %f1, %f1};
	st.local.v4.f32 	[%rd1+80], {%f1, %f1, %f1, %f1};
	st.local.v4.f32 	[%rd1+96], {%f1, %f1, %f1, %f1};
	st.local.v4.f32 	[%rd1+112], {%f1, %f1, %f1, %f1};
	st.local.v4.f32 	[%rd1+128], {%f1, %f1, %f1, %f1};
	st.local.v4.f32 	[%rd1+144], {%f1, %f1, %f1, %f1};
	st.local.v4.f32 	[%rd1+160], {%f1, %f1, %f1, %f1};
	st.local.v4.f32 	[%rd1+176], {%f1, %f1, %f1, %f1};
	st.local.v4.f32 	[%rd1+192], {%f1, %f1, %f1, %f1};
	st.local.v4.f32 	[%rd1+208], {%f1, %f1, %f1, %f1};
	st.local.v4.f32 	[%rd1+224], {%f1, %f1, %f1, %f1};
	st.local.v4.f32 	[%rd1+240], {%f1, %f1, %f1, %f1};
	add.s32 	%r121, %r4, 15;
	shr.s32 	%r122, %r121, 31;
	shr.u32 	%r123, %r122, 28;
	add.s32 	%r124, %r121, %r123;
	and.b32  	%r125, %r124, -16;
	add.s32 	%r5, %r125, -16;
	setp.lt.s32 	%p2, %r4, 17;
	mov.b32 	%r560, 0;
	@%p2 bra 	$L__BB5_72;
	ld.param.u32 	%r485, [_Z10spmm8_fullPKhPKfPfPKiS5_ii_param_6];
	setp.lt.s32 	%p3, %r485, 1;
	@%p3 bra 	$L__BB5_71;
	mov.b32 	%r560, 0;
	shl.b32 	%r132, %r111, 2;
	and.b32  	%r133, %r132, -32;
	and.b32  	%r135, %r111, 7;
	shl.b32 	%r137, %r3, 3;
	cvt.s64.s32 	%rd27, %r137;
	mul.wide.s32 	%rd279, %r3, 4;
$L__BB5_4:
	ld.param.u32 	%r486, [_Z10spmm8_fullPKhPKfPfPKiS5_ii_param_6];
	ld.param.u64 	%rd403, [_Z10spmm8_fullPKhPKfPfPKiS5_ii_param_0];
	neg.s32 	%r558, %r486;
	shl.b32 	%r131, %r560, 3;
	add.s32 	%r134, %r131, %r133;
	or.b32  	%r136, %r134, %r135;
	cvt.u64.u32 	%rd25, %r136;
	cvta.to.global.u64 	%rd26, %rd403;
	add.s64 	%rd28, %rd26, %rd27;
	add.s64 	%rd29, %rd28, %rd25;
	ld.global.nc.u8 	%rs1, [%rd29];
	cvt.u32.u8 	%r138, %rs1;
	ld.global.nc.u8 	%rs2, [%rd29+8];
	cvt.u32.u8 	%r139, %rs2;
	ld.global.nc.u8 	%rs3, [%rd29+16];
	cvt.u32.u8 	%r140, %rs3;
	ld.global.nc.u8 	%rs4, [%rd29+24];
	cvt.u32.u8 	%r141, %rs4;
	and.b32  	%r8, %r138, 128;
	and.b32  	%r9, %r138, 64;
	and.b32  	%r10, %r138, 32;
	and.b32  	%r11, %r138, 16;
	and.b32  	%r12, %r138, 8;
	and.b32  	%r13, %r138, 4;
	and.b32  	%r14, %r138, 2;
	and.b32  	%r15, %r138, 1;
	and.b32  	%r16, %r139, 128;
	and.b32  	%r17, %r139, 64;
	and.b32  	%r18, %r139, 32;
	and.b32  	%r19, %r139, 16;
	and.b32  	%r20, %r139, 8;
	and.b32  	%r21, %r139, 4;
	and.b32  	%r22, %r139, 2;
	and.b32  	%r23, %r139, 1;
	and.b32  	%r24, %r140, 128;
	and.b32  	%r25, %r140, 64;
	and.b32  	%r26, %r140, 32;
	and.b32  	%r27, %r140, 16;
	and.b32  	%r28, %r140, 8;
	and.b32  	%r29, %r140, 4;
	and.b32  	%r30, %r140, 2;
	and.b32  	%r31, %r140, 1;
	and.b32  	%r32, %r141, 128;
	and.b32  	%r33, %r141, 64;
	and.b32  	%r34, %r141, 32;
	and.b32  	%r35, %r141, 16;
	and.b32  	%r36, %r141, 8;
	and.b32  	%r37, %r141, 4;
	and.b32  	%r38, %r141, 2;
	and.b32  	%r39, %r141, 1;
	mov.b32 	%r559, 0;
	mov.u64 	%rd503, %rd1;
$L__BB5_5:
	setp.eq.s32 	%p4, %r8, 0;
	@%p4 bra 	$L__BB5_7;
	ld.param.u32 	%r487, [_Z10spmm8_fullPKhPKfPfPKiS5_ii_param_6];
	ld.param.u64 	%rd470, [_Z10spmm8_fullPKhPKfPfPKiS5_ii_param_4];
	ld.param.u64 	%rd405, [_Z10spmm8_fullPKhPKfPfPKiS5_ii_param_1];
	cvta.to.global.u64 	%rd30, %rd470;
	add.s64 	%rd32, %rd30, %rd279;
	shr.u32 	%r142, %r111, 1;
	add.s32 	%r143, %r560, %r142;
	mul.wide.u32 	%rd33, %r143, 4;
	add.s64 	%rd34, %rd32, %rd33;
	ld.global.nc.u32 	%r144, [%rd34];
	shl.b32 	%r145, %r144, 3;
	add.s32 	%r146, %r559, %r145;
	mul.lo.s32 	%r147, %r146, %r487;
	cvta.to.global.u64 	%rd35, %rd405;
	mul.wide.s32 	%rd36, %r147, 4;
	add.s64 	%rd37, %rd35, %rd36;
	ld.global.nc.f32 	%f2, [%rd37];
	ld.local.f32 	%f3, [%rd503];
	add.f32 	%f4, %f2, %f3;
	st.local.f32 	[%rd503], %f4;
$L__BB5_7:
	setp.eq.s32 	%p5, %r9, 0;
	@%p5 bra 	$L__BB5_9;
	ld.param.u32 	%r488, [_Z10spmm8_fullPKhPKfPfPKiS5_ii_param_6];
	ld.param.u64 	%rd471, [_Z10spmm8_fullPKhPKfPfPKiS5_ii_param_4];
	ld.param.u64 	%rd406, [_Z10spmm8_fullPKhPKfPfPKiS5_ii_param_1];
	cvta.to.global.u64 	%rd38, %rd471;
	add.s64 	%rd40, %rd38, %rd279;
	shr.u32 	%r148, %r111, 1;
	add.s32 	%r149, %r560, %r148;
	mul.wide.u32 	%rd41, %r149, 4;
	add.s64 	%rd42, %rd40, %rd41;
	ld.global.nc.u32 	%r150, [%rd42];
	shl.b32 	%r151, %r150, 3;
	add.s32 	%r152, %r559, %r151;
	mul.lo.s32 	%r153, %r152, %r488;
	cvta.to.global.u64 	%rd43, %rd406;
	mul.wide.s32 	%rd44, %r153, 4;
	add.s64 	%rd45, %rd43, %rd44;
	ld.global.nc.f32 	%f5, [%rd45+4];
	ld.local.f32 	%f6, [%rd503];
	add.f32 	%f7, %f5, %f6;
	st.local.f32 	[%rd503], %f7;
$L__BB5_9:
	setp.eq.s32 	%p6, %r10, 0;
	@%p6 bra 	$L__BB5_11;
	ld.param.u32 	%r489, [_Z10spmm8_fullPKhPKfPfPKiS5_ii_param_6];
	ld.param.u64 	%rd472, [_Z10spmm8_fullPKhPKfPfPKiS5_ii_param_4];
	ld.param.u64 	%rd407, [_Z10spmm8_fullPKhPKfPfPKiS5_ii_param_1];
	cvta.to.global.u64 	%rd46, %rd472;
	add.s64 	%rd48, %rd46, %rd279;
	shr.u32 	%r154, %r111, 1;
	add.s32 	%r155, %r560, %r154;
	mul.wide.u32 	%rd49, %r155, 4;
	add.s64 	%rd50, %rd48, %rd49;
	ld.global.nc.u32 	%r156, [%rd50];
	shl.b32 	%r157, %r156, 3;
	add.s32 	%r158, %r559, %r157;
	mul.lo.s32 	%r159, %r158, %r489;
	cvta.to.global.u64 	%rd51, %rd407;
	mul.wide.s32 	%rd52, %r159, 4;
	add.s64 	%rd53, %rd51, %rd52;
	ld.global.nc.f32 	%f8, [%rd53+8];
	ld.local.f32 	%f9, [%rd503];
	add.f32 	%f10, %f8, %f9;
	st.local.f32 	[%rd503], %f10;
$L__BB5_11:
	setp.eq.s32 	%p7, %r11, 0;
	@%p7 bra 	$L__BB5_13;
	ld.param.u32 	%r490, [_Z10spmm8_fullPKhPKfPfPKiS5_ii_param_6];
	ld.param.u64 	%rd473, [_Z10spmm8_fullPKhPKfPfPKiS5_ii_param_4];
	ld.param.u64 	%rd408, [_Z10spmm8_fullPKhPKfPfPKiS5_ii_param_1];
	cvta.to.global.u64 	%rd54, %rd473;
	add.s64 	%rd56, %rd54, %rd279;
	shr.u32 	%r160, %r111, 1;
	add.s32 	%r161, %r560, %r160;
	mul.wide.u32 	%rd57, %r161, 4;
	add.s64 	%rd58, %rd56, %rd57;
	ld.global.nc.u32 	%r162, [%rd58];
	shl.b32 	%r163, %r162, 3;
	add.s32 	%r164, %r559, %r163;
	mul.lo.s32 	%r165, %r164, %r490;
	cvta.to.global.u64 	%rd59, %rd408;
	mul.wide.s32 	%rd60, %r165, 4;
	add.s64 	%rd61, %rd59, %rd60;
	ld.global.nc.f32 	%f11, [%rd61+12];
	ld.local.f32 	%f12, [%rd503];
	add.f32 	%f13, %f11, %f12;
	st.local.f32 	[%rd503], %f13;
$L__BB5_13:
	setp.eq.s32 	%p8, %r12, 0;
	@%p8 bra 	$L__BB5_15;
	ld.param.u32 	%r491, [_Z10spmm8_fullPKhPKfPfPKiS5_ii_param_6];
	ld.param.u64 	%rd474, [_Z10spmm8_fullPKhPKfPfPKiS5_ii_param_4];
	ld.param.u64 	%rd409, [_Z10spmm8_fullPKhPKfPfPKiS5_ii_param_1];
	cvta.to.global.u64 	%rd62, %rd474;
	add.s64 	%rd64, %rd62, %rd279;
	shr.u32 	%r166, %r111, 1;
	add.s32 	%r167, %r560, %r166;
	mul.wide.u32 	%rd65, %r167, 4;
	add.s64 	%rd66, %rd64, %rd65;
	ld.global.nc.u32 	%r168, [%rd66];
	shl.b32 	%r169, %r168, 3;
	add.s32 	%r170, %r559, %r169;
	mul.lo.s32 	%r171, %r170, %r491;
	cvta.to.global.u64 	%rd67, %rd409;
	mul.wide.s32 	%rd68, %r171, 4;
	add.s64 	%rd69, %rd67, %rd68;
	ld.global.nc.f32 	%f14, [%rd69+16];
	ld.local.f32 	%f15, [%rd503];
	add.f32 	%f16, %f14, %f15;
	st.local.f32 	[%rd503], %f16;
$L__BB5_15:
	setp.eq.s32 	%p9, %r13, 0;
	@%p9 bra 	$L__BB5_17;
	ld.param.u32 	%r492, [_Z10spmm8_fullPKhPKfPfPKiS5_ii_param_6];
	ld.param.u64 	%rd475, [_Z10spmm8_fullPKhPKfPfPKiS5_ii_param_4];
	ld.param.u64 	%rd410, [_Z10spmm8_fullPKhPKfPfPKiS5_ii_param_1];
	cvta.to.global.u64 	%rd70, %rd475;
	add.s64 	%rd72, %rd70, %rd279;
	shr.u32 	%r172, %r111, 1;
	add.s32 	%r173, %r560, %r172;
	mul.wide.u32 	%rd73, %r173, 4;
	add.s64 	%rd74, %rd72, %rd73;
	ld.global.nc.u32 	%r174, [%rd74];
	shl.b32 	%r175, %r174, 3;
	add.s32 	%r176, %r559, %r175;
	mul.lo.s32 	%r177, %r176, %r492;
	cvta.to.global.u64 	%rd75, %rd410;
	mul.wide.s32 	%rd76, %r177, 4;
	add.s64 	%rd77, %rd75, %rd76;
	ld.global.nc.f32 	%f17, [%rd77+20];
	ld.local.f32 	%f18, [%rd503];
	add.f32 	%f19, %f17, %f18;
	st.local.f32 	[%rd503], %f19;
$L__BB5_17:
	setp.eq.s32 	%p10, %r14, 0;
	@%p10 bra 	$L__BB5_19;
	ld.param.u32 	%r493, [_Z10spmm8_fullPKhPKfPfPKiS5_ii_param_6];
	ld.param.u64 	%rd476, [_Z10spmm8_fullPKhPKfPfPKiS5_ii_param_4];
	ld.param.u64 	%rd411, [_Z10spmm8_fullPKhPKfPfPKiS5_ii_param_1];
	cvta.to.global.u64 	%rd78, %rd476;
	add.s64 	%rd80, %rd78, %rd279;
	shr.u32 	%r178, %r111, 1;
	add.s32 	%r179, %r560, %r178;
	mul.wide.u32 	%rd81, %r179, 4;
	add.s64 	%rd82, %rd80, %rd81;
	ld.global.nc.u32 	%r180, [%rd82];
	shl.b32 	%r181, %r180, 3;
	add.s32 	%r182, %r559, %r181;
	mul.lo.s32 	%r183, %r182, %r493;
	cvta.to.global.u64 	%rd83, %rd411;
	mul.wide.s32 	%rd84, %r183, 4;
	add.s64 	%rd85, %rd83, %rd84;
	ld.global.nc.f32 	%f20, [%rd85+24];
	ld.local.f32 	%f21, [%rd503];
	add.f32 	%f22, %f20, %f21;
	st.local.f32 	[%rd503], %f22;
$L__BB5_19:
	setp.eq.s32 	%p11, %r15, 0;
	@%p11 bra 	$L__BB5_21;
	ld.param.u32 	%r494, [_Z10spmm8_fullPKhPKfPfPKiS5_ii_param_6];
	ld.param.u64 	%rd477, [_Z10spmm8_fullPKhPKfPfPKiS5_ii_param_4];
	ld.param.u64 	%rd412, [_Z10spmm8_fullPKhPKfPfPKiS5_ii_param_1];
	cvta.to.global.u64 	%rd86, %rd477;
	add.s64 	%rd88, %rd86, %rd279;
	shr.u32 	%r184, %r111, 1;
	add.s32 	%r185, %r560, %r184;
	mul.wide.u32 	%rd89, %r185, 4;
	add.s64 	%rd90, %rd88, %rd89;
	ld.global.nc.u32 	%r186, [%rd90];
	shl.b32 	%r187, %r186, 3;
	add.s32 	%r188, %r559, %r187;
	mul.lo.s32 	%r189, %r188, %r494;
	cvta.to.global.u64 	%rd91, %rd412;
	mul.wide.s32 	%rd92, %r189, 4;
	add.s64 	%rd93, %rd91, %rd92;
	ld.global.nc.f32 	%f23, [%rd93+28];
	ld.local.f32 	%f24, [%rd503];
	add.f32 	%f25, %f23, %f24;
	st.local.f32 	[%rd503], %f25;
$L__BB5_21:
	setp.eq.s32 	%p12, %r16, 0;
	@%p12 bra 	$L__BB5_23;
	ld.param.u32 	%r495, [_Z10spmm8_fullPKhPKfPfPKiS5_ii_param_6];
	ld.param.u64 	%rd478, [_Z10spmm8_fullPKhPKfPfPKiS5_ii_param_4];
	ld.param.u64 	%rd413, [_Z10spmm8_fullPKhPKfPfPKiS5_ii_param_1];
	cvta.to.global.u64 	%rd94, %rd478;
	add.s64 	%rd96, %rd94, %rd279;
	shr.u32 	%r190, %r111, 1;
	add.s32 	%r191, %r560, %r190;
	mul.wide.u32 	%rd97, %r191, 4;
	add.s64 	%rd98, %rd96, %rd97;
	ld.global.nc.u32 	%r192, [%rd98];
	shl.b32 	%r193, %r192, 3;
	add.s32 	%r194, %r559, %r193;
	mul.lo.s32 	%r195, %r194, %r495;
	cvta.to.global.u64 	%rd99, %rd413;
	mul.wide.s32 	%rd100, %r195, 4;
	add.s64 	%rd101, %rd99, %rd100;
	ld.global.nc.f32 	%f26, [%rd101];
	ld.local.f32 	%f27, [%rd503];
	add.f32 	%f28, %f26, %f27;
	st.local.f32 	[%rd503], %f28;
$L__BB5_23:
	setp.eq.s32 	%p13, %r17, 0;
	@%p13 bra 	$L__BB5_25;
	ld.param.u32 	%r496, [_Z10spmm8_fullPKhPKfPfPKiS5_ii_param_6];
	ld.param.u64 	%rd479, [_Z10spmm8_fullPKhPKfPfPKiS5_ii_param_4];
	ld.param.u64 	%rd414, [_Z10spmm8_fullPKhPKfPfPKiS5_ii_param_1];
	cvta.to.global.u64 	%rd102, %rd479;
	add.s64 	%rd104, %rd102, %rd279;
	shr.u32 	%r196, %r111, 1;
	add.s32 	%r197, %r560, %r196;
	mul.wide.u32 	%rd105, %r197, 4;
	add.s64 	%rd106, %rd104, %rd105;
	ld.global.nc.u32 	%r198, [%rd106];
	shl.b32 	%r199, %r198, 3;
	add.s32 	%r200, %r559, %r199;
	mul.lo.s32 	%r201, %r200, %r496;
	cvta.to.global.u64 	%rd107, %rd414;
	mul.wide.s32 	%rd108, %r201, 4;
	add.s64 	%rd109, %rd107, %rd108;
	ld.global.nc.f32 	%f29, [%rd109+4];
	ld.local.f32 	%f30, [%rd503];
	add.f32 	%f31, %f29, %f30;
	st.local.f32 	[%rd503], %f31;
$L__BB5_25:
	setp.eq.s32 	%p14, %r18, 0;
	@%p14 bra 	$L__BB5_27;
	ld.param.u32 	%r497, [_Z10spmm8_fullPKhPKfPfPKiS5_ii_param_6];
	ld.param.u64 	%rd480, [_Z10spmm8_fullPKhPKfPfPKiS5_ii_param_4];
	ld.param.u64 	%rd415, [_Z10spmm8_fullPKhPKfPfPKiS5_ii_param_1];
	cvta.to.global.u64 	%rd110, %rd480;
	add.s64 	%rd112, %rd110, %rd279;
	shr.u32 	%r202, %r111, 1;
	add.s32 	%r203, %r560, %r202;
	mul.wide.u32 	%rd113, %r203, 4;
	add.s64 	%rd114, %rd112, %rd113;
	ld.global.nc.u32 	%r204, [%rd114];
	shl.b32 	%r205, %r204, 3;
	add.s32 	%r206, %r559, %r205;
	mul.lo.s32 	%r207, %r206, %r497;
	cvta.to.global.u64 	%rd115, %rd415;
	mul.wide.s32 	%rd116, %r207, 4;
	add.s64 	%rd117, %rd115, %rd116;
	ld.global.nc.f32 	%f32, [%rd117+8];
	ld.local.f32 	%f33, [%rd503];
	add.f32 	%f34, %f32, %f33;
	st.local.f32 	[%rd503], %f34;
$L__BB5_27:
	setp.eq.s32 	%p15, %r19, 0;
	@%p15 bra 	$L__BB5_29;
	ld.param.u32 	%r498, [_Z10spmm8_fullPKhPKfPfPKiS5_ii_param_6];
	ld.param.u64 	%rd481, [_Z10spmm8_fullPKhPKfPfPKiS5_ii_param_4];
	ld.param.u64 	%rd416, [_Z10spmm8_fullPKhPKfPfPKiS5_ii_param_1];
	cvta.to.global.u64 	%rd118, %rd481;
	add.s64 	%rd120, %rd118, %rd279;
	shr.u32 	%r208, %r111, 1;
	add.s32 	%r209, %r560, %r208;
	mul.wide.u32 	%rd121, %r209, 4;
	add.s64 	%rd122, %rd120, %rd121;
	ld.global.nc.u32 	%r210, [%rd122];
	shl.b32 	%r211, %r210, 3;
	add.s32 	%r212, %r559, %r211;
	mul.lo.s32 	%r213, %r212, %r498;
	cvta.to.global.u64 	%rd123, %rd416;
	mul.wide.s32 	%rd124, %r213, 4;
	add.s64 	%rd125, %rd123, %rd124;
	ld.global.nc.f32 	%f35, [%rd125+12];
	ld.local.f32 	%f36, [%rd503];
	add.f32 	%f37, %f35, %f36;
	st.local.f32 	[%rd503], %f37;
$L__BB5_29:
	setp.eq.s32 	%p16, %r20, 0;
	@%p16 bra 	$L__BB5_31;
	ld.param.u32 	%r499, [_Z10spmm8_fullPKhPKfPfPKiS5_ii_param_6];
	ld.param.u64 	%rd482, [_Z10spmm8_fullPKhPKfPfPKiS5_ii_param_4];
	ld.param.u64 	%rd417, [_Z10spmm8_fullPKhPKfPfPKiS5_ii_param_1];
	cvta.to.global.u64 	%rd126, %rd482;
	add.s64 	%rd128, %rd126, %rd279;
	shr.u32 	%r214, %r111, 1;
	add.s32 	%r215, %r560, %r214;
	mul.wide.u32 	%rd129, %r215, 4;
	add.s64 	%rd130, %rd128, %rd129;
	ld.global.nc.u32 	%r216, [%rd130];
	shl.b32 	%r217, %r216, 3;
	add.s32 	%r218, %r559, %r217;
	mul.lo.s32 	%r219, %r218, %r499;
	cvta.to.global.u64 	%rd131, %rd417;
	mul.wide.s32 	%rd132, %r219, 4;
	add.s64 	%rd133, %rd131, %rd132;
	ld.global.nc.f32 	%f38, [%rd133+16];
	ld.local.f32 	%f39, [%rd503];
	add.f32 	%f40, %f38, %f39;
	st.local.f32 	[%rd503], %f40;
$L__BB5_31:
	setp.eq.s32 	%p17, %r21, 0;
	@%p17 bra 	$L__BB5_33;
	ld.param.u32 	%r500, [_Z10spmm8_fullPKhPKfPfPKiS5_ii_param_6];
	ld.param.u64 	%rd483, [_Z10spmm8_fullPKhPKfPfPKiS5_ii_param_4];
	ld.param.u64 	%rd418, [_Z10spmm8_fullPKhPKfPfPKiS5_ii_param_1];
	cvta.to.global.u64 	%rd134, %rd483;
	add.s64 	%rd136, %rd134, %rd279;
	shr.u32 	%r220, %r111, 1;
	add.s32 	%r221, %r560, %r220;
	mul.wide.u32 	%rd137, %r221, 4;
	add.s64 	%rd138, %rd136, %rd137;
	ld.global.nc.u32 	%r222, [%rd138];
	shl.b32 	%r223, %r222, 3;
	add.s32 	%r224, %r559, %r223;
	mul.lo.s32 	%r225, %r224, %r500;
	cvta.to.global.u64 	%rd139, %rd418;
	mul.wide.s32 	%rd140, %r225, 4;
	add.s64 	%rd141, %rd139, %rd140;
	ld.global.nc.f32 	%f41, [%rd141+20];
	ld.local.f32 	%f42, [%rd503];
	add.f32 	%f43, %f41, %f42;
	st.local.f32 	[%rd503], %f43;
$L__BB5_33:
	setp.eq.s32 	%p18, %r22, 0;
	@%p18 bra 	$L__BB5_35;
	ld.param.u32 	%r501, [_Z10spmm8_fullPKhPKfPfPKiS5_ii_param_6];
	ld.param.u64 	%rd484, [_Z10spmm8_fullPKhPKfPfPKiS5_ii_param_4];
	ld.param.u64 	%rd419, [_Z10spmm8_fullPKhPKfPfPKiS5_ii_param_1];
	cvta.to.global.u64 	%rd142, %rd484;
	add.s64 	%rd144, %rd142, %rd279;
	shr.u32 	%r226, %r111, 1;
	add.s32 	%r227, %r560, %r226;
	mul.wide.u32 	%rd145, %r227, 4;
	add.s64 	%rd146, %rd144, %rd145;
	ld.global.nc.u32 	%r228, [%rd146];
	shl.b32 	%r229, %r228, 3;
	add.s32 	%r230, %r559, %r229;
	mul.lo.s32 	%r231, %r230, %r501;
	cvta.to.global.u64 	%rd147, %rd419;
	mul.wide.s32 	%rd148, %r231, 4;
	add.s64 	%rd149, %rd147, %rd148;
	ld.global.nc.f32 	%f44, [%rd149+24];
	ld.local.f32 	%f45, [%rd503];
	add.f32 	%f46, %f44, %f45;
	st.local.f32 	[%rd503], %f46;
$L__BB5_35:
	setp.eq.s32 	%p19, %r23, 0;
	@%p19 bra 	$L__BB5_37;
	ld.param.u32 	%r502, [_Z10spmm8_fullPKhPKfPfPKiS5_ii_param_6];
	ld.param.u64 	%rd485, [_Z10spmm8_fullPKhPKfPfPKiS5_ii_param_4];
	ld.param.u64 	%rd420, [_Z10spmm8_fullPKhPKfPfPKiS5_ii_param_1];
	cvta.to.global.u64 	%rd150, %rd485;
	add.s64 	%rd152, %rd150, %rd279;
	shr.u32 	%r232, %r111, 1;
	add.s32 	%r233, %r560, %r232;
	mul.wide.u32 	%rd153, %r233, 4;
	add.s64 	%rd154, %rd152, %rd153;
	ld.global.nc.u32 	%r234, [%rd154];
	shl.b32 	%r235, %r234, 3;
	add.s32 	%r236, %r559, %r235;
	mul.lo.s32 	%r237, %r236, %r502;
	cvta.to.global.u64 	%rd155, %rd420;
	mul.wide.s32 	%rd156, %r237, 4;
	add.s64 	%rd157, %rd155, %rd156;
	ld.global.nc.f32 	%f47, [%rd157+28];
	ld.local.f32 	%f48, [%rd503];
	add.f32 	%f49, %f47, %f48;
	st.local.f32 	[%rd503], %f49;
$L__BB5_37:
	setp.eq.s32 	%p20, %r24, 0;
	@%p20 bra 	$L__BB5_39;
	ld.param.u32 	%r503, [_Z10spmm8_fullPKhPKfPfPKiS5_ii_param_6];
	ld.param.u64 	%rd486, [_Z10spmm8_fullPKhPKfPfPKiS5_ii_param_4];
	ld.param.u64 	%rd421, [_Z10spmm8_fullPKhPKfPfPKiS5_ii_param_1];
	cvta.to.global.u64 	%rd158, %rd486;
	add.s64 	%rd160, %rd158, %rd279;
	shr.u32 	%r238, %r111, 1;
	add.s32 	%r239, %r560, %r238;
	mul.wide.u32 	%rd161, %r239, 4;
	add.s64 	%rd162, %rd160, %rd161;
	ld.global.nc.u32 	%r240, [%rd162];
	shl.b32 	%r241, %r240, 3;
	add.s32 	%r242, %r559, %r241;
	mul.lo.s32 	%r243, %r242, %r503;
	cvta.to.global.u64 	%rd163, %rd421;
	mul.wide.s32 	%rd164, %r243, 4;
	add.s64 	%rd165, %rd163, %rd164;
	ld.global.nc.f32 	%f50, [%rd165];
	ld.local.f32 	%f51, [%rd503];
	add.f32 	%f52, %f50, %f51;
	st.local.f32 	[%rd503], %f52;
$L__BB5_39:
	setp.eq.s32 	%p21, %r25, 0;
	@%p21 bra 	$L__BB5_41;
	ld.param.u32 	%r504, [_Z10spmm8_fullPKhPKfPfPKiS5_ii_param_6];
	ld.param.u64 	%rd487, [_Z10spmm8_fullPKhPKfPfPKiS5_ii_param_4];
	ld.param.u64 	%rd422, [_Z10spmm8_fullPKhPKfPfPKiS5_ii_param_1];
	cvta.to.global.u64 	%rd166, %rd487;
	add.s64 	%rd168, %rd166, %rd279;
	shr.u32 	%r244, %r111, 1;
	add.s32 	%r245, %r560, %r244;
	mul.wide.u32 	%rd169, %r245, 4;
	add.s64 	%rd170, %rd168, %rd169;
	ld.global.nc.u32 	%r246, [%rd170];
	shl.b32 	%r247, %r246, 3;
	add.s32 	%r248, %r559, %r247;
	mul.lo.s32 	%r249, %r248, %r504;
	cvta.to.global.u64 	%rd171, %rd422;
	mul.wide.s32 	%rd172, %r249, 4;
	add.s64 	%rd173, %rd171, %rd172;
	ld.global.nc.f32 	%f53, [%rd173+4];
	ld.local.f32 	%f54, [%rd503];
	add.f32 	%f55, %f53, %f54;
	st.local.f32 	[%rd503], %f55;
$L__BB5_41:
	setp.eq.s32 	%p22, %r26, 0;
	@%p22 bra 	$L__BB5_43;
	ld.param.u32 	%r505, [_Z10spmm8_fullPKhPKfPfPKiS5_ii_param_6];
	ld.param.u64 	%rd488, [_Z10spmm8_fullPKhPKfPfPKiS5_ii_param_4];
	ld.param.u64 	%rd423, [_Z10spmm8_fullPKhPKfPfPKiS5_ii_param_1];
	cvta.to.global.u64 	%rd174, %rd488;
	add.s64 	%rd176, %rd174, %rd279;
	shr.u32 	%r250, %r111, 1;
	add.s32 	%r251, %r560, %r250;
	mul.wide.u32 	%rd177, %r251, 4;
	add.s64 	%rd178, %rd176, %rd177;
	ld.global.nc.u32 	%r252, [%rd178];
	shl.b32 	%r253, %r252, 3;
	add.s32 	%r254, %r559, %r253;
	mul.lo.s32 	%r255, %r254, %r505;
	cvta.to.global.u64 	%rd179, %rd423;
	mul.wide.s32 	%rd180, %r255, 4;
	add.s64 	%rd181, %rd179, %rd180;
	ld.global.nc.f32 	%f56, [%rd181+8];
	ld.local.f32 	%f57, [%rd503];
	add.f32 	%f58, %f56, %f57;
	st.local.f32 	[%rd503], %f58;
$L__BB5_43:
	setp.eq.s32 	%p23, %r27, 0;
	@%p23 bra 	$L__BB5_45;
	ld.param.u32 	%r506, [_Z10spmm8_fullPKhPKfPfPKiS5_ii_param_6];
	ld.param.u64 	%rd489, [_Z10spmm8_fullPKhPKfPfPKiS5_ii_param_4];
	ld.param.u64 	%rd424, [_Z10spmm8_fullPKhPKfPfPKiS5_ii_param_1];
	cvta.to.global.u64 	%rd182, %rd489;
	add.s64 	%rd184, %rd182, %rd279;
	shr.u32 	%r256, %r111, 1;
	add.s32 	%r257, %r560, %r256;
	mul.wide.u32 	%rd185, %r257, 4;
	add.s64 	%rd186, %rd184, %rd185;
	ld.global.nc.u32 	%r258, [%rd186];
	shl.b32 	%r259, %r258, 3;
	add.s32 	%r260, %r559, %r259;
	mul.lo.s32 	%r261, %r260, %r506;
	cvta.to.global.u64 	%rd187, %rd424;
	mul.wide.s32 	%rd188, %r261, 4;
	add.s64 	%rd189, %rd187, %rd188;
	ld.global.nc.f32 	%f59, [%rd189+12];
	ld.local.f32 	%f60, [%rd503];
	add.f32 	%f61, %f59, %f60;
	st.local.f32 	[%rd503], %f61;
$L__BB5_45:
	setp.eq.s32 	%p24, %r28, 0;
	@%p24 bra 	$L__BB5_47;
	ld.param.u32 	%r507, [_Z10spmm8_fullPKhPKfPfPKiS5_ii_param_6];
	ld.param.u64 	%rd490, [_Z10spmm8_fullPKhPKfPfPKiS5_ii_param_4];
	ld.param.u64 	%rd425, [_Z10spmm8_fullPKhPKfPfPKiS5_ii_param_1];
	cvta.to.global.u64 	%rd190, %rd490;
	add.s64 	%rd192, %rd190, %rd279;
	shr.u32 	%r262, %r111, 1;
	add.s32 	%r263, %r560, %r262;
	mul.wide.u32 	%rd193, %r263, 4;
	add.s64 	%rd194, %rd192, %rd193;
	ld.global.nc.u32 	%r264, [%rd194];
	shl.b32 	%r265, %r264, 3;
	add.s32 	%r266, %r559, %r265;
	mul.lo.s32 	%r267, %r266, %r507;
	cvta.to.global.u64 	%rd195, %rd425;
	mul.wide.s32 	%rd196, %r267, 4;
	add.s64 	%rd197, %rd195, %rd196;
	ld.global.nc.f32 	%f62, [%rd197+16];
	ld.local.f32 	%f63, [%rd503];
	add.f32 	%f64, %f62, %f63;
	st.local.f32 	[%rd503], %f64;
$L__BB5_47:
	setp.eq.s32 	%p25, %r29, 0;
	@%p25 bra 	$L__BB5_49;
	ld.param.u32 	%r508, [_Z10spmm8_fullPKhPKfPfPKiS5_ii_param_6];
	ld.param.u64 	%rd491, [_Z10spmm8_fullPKhPKfPfPKiS5_ii_param_4];
	ld.param.u64 	%rd426, [_Z10spmm8_fullPKhPKfPfPKiS5_ii_param_1];
	cvta.to.global.u64 	%rd198, %rd491;
	add.s64 	%rd200, %rd198, %rd279;
	shr.u32 	%r268, %r111, 1;
	add.s32 	%r269, %r560, %r268;
	mul.wide.u32 	%rd201, %r269, 4;
	add.s64 	%rd202, %rd200, %rd201;
	ld.global.nc.u32 	%r270, [%rd202];
	shl.b32 	%r271, %r270, 3;
	add.s32 	%r272, %r559, %r271;
	mul.lo.s32 	%r273, %r272, %r508;
	cvta.to.global.u64 	%rd203, %rd426;
	mul.wide.s32 	%rd204, %r273, 4;
	add.s64 	%rd205, %rd203, %rd204;
	ld.global.nc.f32 	%f65, [%rd205+20];
	ld.local.f32 	%f66, [%rd503];
	add.f32 	%f67, %f65, %f66;
	st.local.f32 	[%rd503], %f67;
$L__BB5_49:
	setp.eq.s32 	%p26, %r30, 0;
	@%p26 bra 	$L__BB5_51;
	ld.param.u32 	%r509, [_Z10spmm8_fullPKhPKfPfPKiS5_ii_param_6];
	ld.param.u64 	%rd492, [_Z10spmm8_fullPKhPKfPfPKiS5_ii_param_4];
	ld.param.u64 	%rd427, [_Z10spmm8_fullPKhPKfPfPKiS5_ii_param_1];
	cvta.to.global.u64 	%rd206, %rd492;
	add.s64 	%rd208, %rd206, %rd279;
	shr.u32 	%r274, %r111, 1;
	add.s32 	%r275, %r560, %r274;
	mul.wide.u32 	%rd209, %r275, 4;
	add.s64 	%rd210, %rd208, %rd209;
	ld.global.nc.u32 	%r276, [%rd210];
	shl.b32 	%r277, %r276, 3;
	add.s32 	%r278, %r559, %r277;
	mul.lo.s32 	%r279, %r278, %r509;
	cvta.to.global.u64 	%rd211, %rd427;
	mul.wide.s32 	%rd212, %r279, 4;
	add.s64 	%rd213, %rd211, %rd212;
	ld.global.nc.f32 	%f68, [%rd213+24];
	ld.local.f32 	%f69, [%rd503];
	add.f32 	%f70, %f68, %f69;
	st.local.f32 	[%rd503], %f70;
$L__BB5_51:
	setp.eq.s32 	%p27, %r31, 0;
	@%p27 bra 	$L__BB5_53;
	ld.param.u32 	%r510, [_Z10spmm8_fullPKhPKfPfPKiS5_ii_param_6];
	ld.param.u64 	%rd493, [_Z10spmm8_fullPKhPKfPfPKiS5_ii_param_4];
	ld.param.u64 	%rd428, [_Z10spmm8_fullPKhPKfPfPKiS5_ii_param_1];
	cvta.to.global.u64 	%rd214, %rd493;
	add.s64 	%rd216, %rd214, %rd279;
	shr.u32 	%r280, %r111, 1;
	add.s32 	%r281, %r560, %r280;
	mul.wide.u32 	%rd217, %r281, 4;
	add.s64 	%rd218, %rd216, %rd217;
	ld.global.nc.u32 	%r282, [%rd218];
	shl.b32 	%r283, %r282, 3;
	add.s32 	%r284, %r559, %r283;
	mul.lo.s32 	%r285, %r284, %r510;
	cvta.to.global.u64 	%rd219, %rd428;
	mul.wide.s32 	%rd220, %r285, 4;
	add.s64 	%rd221, %rd219, %rd220;
	ld.global.nc.f32 	%f71, [%rd221+28];
	ld.local.f32 	%f72, [%rd503];
	add.f32 	%f73, %f71, %f72;
	st.local.f32 	[%rd503], %f73;
$L__BB5_53:
	setp.eq.s32 	%p28, %r32, 0;
	@%p28 bra 	$L__BB5_55;
	ld.param.u32 	%r511, [_Z10spmm8_fullPKhPKfPfPKiS5_ii_param_6];
	ld.param.u64 	%rd494, [_Z10spmm8_fullPKhPKfPfPKiS5_ii_param_4];
	ld.param.u64 	%rd429, [_Z10spmm8_fullPKhPKfPfPKiS5_ii_param_1];
	cvta.to.global.u64 	%rd222, %rd494;
	add.s64 	%rd224, %rd222, %rd279;
	shr.u32 	%r286, %r111, 1;
	add.s32 	%r287, %r560, %r286;
	mul.wide.u32 	%rd225, %r287, 4;
	add.s64 	%rd226, %rd224, %rd225;
	ld.global.nc.u32 	%r288, [%rd226];
	shl.b32 	%r289, %r288, 3;
	add.s32 	%r290, %r559, %r289;
	mul.lo.s32 	%r291, %r290, %r511;
	cvta.to.global.u64 	%rd227, %rd429;
	mul.wide.s32 	%rd228, %r291, 4;
	add.s64 	%rd229, %rd227, %rd228;
	ld.global.nc.f32 	%f74, [%rd229];
	ld.local.f32 	%f75, [%rd503];
	add.f32 	%f76, %f74, %f75;
	st.local.f32 	[%rd503], %f76;
$L__BB5_55:
	setp.eq.s32 	%p29, %r33, 0;
	@%p29 bra 	$L__BB5_57;
	ld.param.u32 	%r512, [_Z10spmm8_fullPKhPKfPfPKiS5_ii_param_6];
	ld.param.u64 	%rd495, [_Z10spmm8_fullPKhPKfPfPKiS5_ii_param_4];
	ld.param.u64 	%rd430, [_Z10spmm8_fullPKhPKfPfPKiS5_ii_param_1];
	cvta.to.global.u64 	%rd230, %rd495;
	add.s64 	%rd232, %rd230, %rd279;
	shr.u32 	%r292, %r111, 1;
	add.s32 	%r293, %r560, %r292;
	mul.wide.u32 	%rd233, %r293, 4;
	add.s64 	%rd234, %rd232, %rd233;
	ld.global.nc.u32 	%r294, [%rd234];
	shl.b32 	%r295, %r294, 3;
	add.s32 	%r296, %r559, %r295;
	mul.lo.s32 	%r297, %r296, %r512;
	cvta.to.global.u64 	%rd235, %rd430;
	mul.wide.s32 	%rd236, %r297, 4;
	add.s64 	%rd237, %rd235, %rd236;
	ld.global.nc.f32 	%f77, [%rd237+4];
	ld.local.f32 	%f78, [%rd503];
	add.f32 	%f79, %f77, %f78;
	st.local.f32 	[%rd503], %f79;
$L__BB5_57:
	setp.eq.s32 	%p30, %r34, 0;
	@%p30 bra 	$L__BB5_59;
	ld.param.u32 	%r513, [_Z10spmm8_fullPKhPKfPfPKiS5_ii_param_6];
	ld.param.u64 	%rd496, [_Z10spmm8_fullPKhPKfPfPKiS5_ii_param_4];
	ld.param.u64 	%rd431, [_Z10spmm8_fullPKhPKfPfPKiS5_ii_param_1];
	cvta.to.global.u64 	%rd238, %rd496;
	add.s64 	%rd240, %rd238, %rd279;
	shr.u32 	%r298, %r111, 1;
	add.s32 	%r299, %r560, %r298;
	mul.wide.u32 	%rd241, %r299, 4;
	add.s64 	%rd242, %rd240, %rd241;
	ld.global.nc.u32 	%r300, [%rd242];
	shl.b32 	%r301, %r300, 3;
	add.s32 	%r302, %r559, %r301;
	mul.lo.s32 	%r303, %r302, %r513;
	cvta.to.global.u64 	%rd243, %rd431;
	mul.wide.s32 	%rd244, %r303, 4;
	add.s64 	%rd245, %rd243, %rd244;
	ld.global.nc.f32 	%f80, [%rd245+8];
	ld.local.f32 	%f81, [%rd503];
	add.f32 	%f82, %f80, %f81;
	st.local.f32 	[%rd503], %f82;
$L__BB5_59:
	setp.eq.s32 	%p31, %r35, 0;
	@%p31 bra 	$L__BB5_61;
	ld.param.u32 	%r514, [_Z10spmm8_fullPKhPKfPfPKiS5_ii_param_6];
	ld.param.u64 	%rd497, [_Z10spmm8_fullPKhPKfPfPKiS5_ii_param_4];
	ld.param.u64 	%rd432, [_Z10spmm8_fullPKhPKfPfPKiS5_ii_param_1];
	cvta.to.global.u64 	%rd246, %rd497;
	add.s64 	%rd248, %rd246, %rd279;
	shr.u32 	%r304, %r111, 1;
	add.s32 	%r305, %r560, %r304;
	mul.wide.u32 	%rd249, %r305, 4;
	add.s64 	%rd250, %rd248, %rd249;
	ld.global.nc.u32 	%r306, [%rd250];
	shl.b32 	%r307, %r306, 3;
	add.s32 	%r308, %r559, %r307;
	mul.lo.s32 	%r309, %r308, %r514;
	cvta.to.global.u64 	%rd251, %rd432;
	mul.wide.s32 	%rd252, %r309, 4;
	add.s64 	%rd253, %rd251, %rd252;
	ld.global.nc.f32 	%f83, [%rd253+12];
	ld.local.f32 	%f84, [%rd503];
	add.f32 	%f85, %f83, %f84;
	st.local.f32 	[%rd503], %f85;
$L__BB5_61:
	setp.eq.s32 	%p32, %r36, 0;
	@%p32 bra 	$L__BB5_63;
	ld.param.u32 	%r515, [_Z10spmm8_fullPKhPKfPfPKiS5_ii_param_6];
	ld.param.u64 	%rd498, [_Z10spmm8_fullPKhPKfPfPKiS5_ii_param_4];
	ld.param.u64 	%rd433, [_Z10spmm8_fullPKhPKfPfPKiS5_ii_param_1];
	cvta.to.global.u64 	%rd254, %rd498;
	add.s64 	%rd256, %rd254, %rd279;
	shr.u32 	%r310, %r111, 1;
	add.s32 	%r311, %r560, %r310;
	mul.wide.u32 	%rd257, %r311, 4;
	add.s64 	%rd258, %rd256, %rd257;
	ld.global.nc.u32 	%r312, [%rd258];
	shl.b32 	%r313, %r312, 3;
	add.s32 	%r314, %r559, %r313;
	mul.lo.s32 	%r315, %r314, %r515;
	cvta.to.global.u64 	%rd259, %rd433;
	mul.wide.s32 	%rd260, %r315, 4;
	add.s64 	%rd261, %rd259, %rd260;
	ld.global.nc.f32 	%f86, [%rd261+16];
	ld.local.f32 	%f87, [%rd503];
	add.f32 	%f88, %f86, %f87;
	st.local.f32 	[%rd503], %f88;
$L__BB5_63:
	setp.eq.s32 	%p33, %r37, 0;
	@%p33 bra 	$L__BB5_65;
	ld.param.u32 	%r516, [_Z10spmm8_fullPKhPKfPfPKiS5_ii_param_6];
	ld.param.u64 	%rd499, [_Z10spmm8_fullPKhPKfPfPKiS5_ii_param_4];
	ld.param.u64 	%rd434, [_Z10spmm8_fullPKhPKfPfPKiS5_ii_param_1];
	cvta.to.global.u64 	%rd262, %rd499;
	add.s64 	%rd264, %rd262, %rd279;
	shr.u32 	%r316, %r111, 1;
	add.s32 	%r317, %r560, %r316;
	mul.wide.u32 	%rd265, %r317, 4;
	add.s64 	%rd266, %rd264, %rd265;
	ld.global.nc.u32 	%r318, [%rd266];
	shl.b32 	%r319, %r318, 3;
	add.s32 	%r320, %r559, %r319;
	mul.lo.s32 	%r321, %r320, %r516;
	cvta.to.global.u64 	%rd267, %rd434;
	mul.wide.s32 	%rd268, %r321, 4;
	add.s64 	%rd269, %rd267, %rd268;
	ld.global.nc.f32 	%f89, [%rd269+20];
	ld.local.f32 	%f90, [%rd503];
	add.f32 	%f91, %f89, %f90;
	st.local.f32 	[%rd503], %f91;
$L__BB5_65:
	setp.eq.s32 	%p34, %r38, 0;
	@%p34 bra 	$L__BB5_67;
	ld.param.u32 	%r517, [_Z10spmm8_fullPKhPKfPfPKiS5_ii_param_6];
	ld.param.u64 	%rd500, [_Z10spmm8_fullPKhPKfPfPKiS5_ii_param_4];
	ld.param.u64 	%rd435, [_Z10spmm8_fullPKhPKfPfPKiS5_ii_param_1];
	cvta.to.global.u64 	%rd270, %rd500;
	add.s64 	%rd272, %rd270, %rd279;
	shr.u32 	%r322, %r111, 1;
	add.s32 	%r323, %r560, %r322;
	mul.wide.u32 	%rd273, %r323, 4;
	add.s64 	%rd274, %rd272, %rd273;
	ld.global.nc.u32 	%r324, [%rd274];
	shl.b32 	%r325, %r324, 3;
	add.s32 	%r326, %r559, %r325;
	mul.lo.s32 	%r327, %r326, %r517;
	cvta.to.global.u64 	%rd275, %rd435;
	mul.wide.s32 	%rd276, %r327, 4;
	add.s64 	%rd277, %rd275, %rd276;
	ld.global.nc.f32 	%f92, [%rd277+24];
	ld.local.f32 	%f93, [%rd503];
	add.f32 	%f94, %f92, %f93;
	st.local.f32 	[%rd503], %f94;
$L__BB5_67:
	setp.eq.s32 	%p35, %r39, 0;
	@%p35 bra 	$L__BB5_69;
	ld.param.u32 	%r518, [_Z10spmm8_fullPKhPKfPfPKiS5_ii_param_6];
	ld.param.u64 	%rd501, [_Z10spmm8_fullPKhPKfPfPKiS5_ii_param_4];
	ld.param.u64 	%rd436, [_Z10spmm8_fullPKhPKfPfPKiS5_ii_param_1];
	cvta.to.global.u64 	%rd278, %rd501;
	add.s64 	%rd280, %rd278, %rd279;
	shr.u32 	%r328, %r111, 1;
	add.s32 	%r329, %r560, %r328;
	mul.wide.u32 	%rd281, %r329, 4;
	add.s64 	%rd282, %rd280, %rd281;
	ld.global.nc.u32 	%r330, [%rd282];
	shl.b32 	%r331, %r330, 3;
	add.s32 	%r332, %r559, %r331;
	mul.lo.s32 	%r333, %r332, %r518;
	cvta.to.global.u64 	%rd283, %rd436;
	mul.wide.s32 	%rd284, %r333, 4;
	add.s64 	%rd285, %rd283, %rd284;
	ld.global.nc.f32 	%f95, [%rd285+28];
	ld.local.f32 	%f96, [%rd503];
	add.f32 	%f97, %f95, %f96;
	st.local.f32 	[%rd503], %f97;
$L__BB5_69:
	add.s32 	%r559, %r559, 1;
	add.s32 	%r558, %r558, 1;
	setp.ne.s32 	%p36, %r558, 0;
	add.s64 	%rd503, %rd503, 4;
	@%p36 bra 	$L__BB5_5;
	add.s32 	%r560, %r560, 16;
	setp.lt.s32 	%p37, %r560, %r5;
	@%p37 bra 	$L__BB5_4;
	bra.uni 	$L__BB5_72;
$L__BB5_71:
	max.s32 	%r126, %r5, 16;
	add.s32 	%r127, %r126, -1;
	and.b32  	%r128, %r127, -16;
	add.s32 	%r560, %r128, 16;
$L__BB5_72:
	ld.param.u64 	%rd404, [_Z10spmm8_fullPKhPKfPfPKiS5_ii_param_0];
	cvta.to.global.u64 	%rd286, %rd404;
	shl.b32 	%r335, %r3, 3;
	cvt.s64.s32 	%rd287, %r335;
	add.s64 	%rd4, %rd286, %rd287;
	shl.b32 	%r336, %r560, 3;
	shl.b32 	%r337, %r111, 2;
	and.b32  	%r338, %r337, -32;
	add.s32 	%r339, %r336, %r338;
	and.b32  	%r47, %r111, 7;
	or.b32  	%r48, %r339, %r47;
	shl.b32 	%r49, %r4, 3;
	setp.ge.u32 	%p38, %r48, %r49;
	mov.b32 	%r561, 0;
	@%p38 bra 	$L__BB5_74;
	cvt.u64.u32 	%rd288, %r48;
	add.s64 	%rd289, %rd4, %rd288;
	ld.global.nc.u8 	%rs5, [%rd289];
	cvt.u32.u8 	%r340, %rs5;
	shl.b32 	%r561, %r340, 24;
$L__BB5_74:
	add.s32 	%r342, %r48, 8;
	setp.ge.u32 	%p39, %r342, %r49;
	cvt.u64.u32 	%rd290, %r48;
	add.s64 	%rd5, %rd4, %rd290;
	mov.b32 	%r562, 0;
	@%p39 bra 	$L__BB5_76;
	ld.global.nc.u8 	%rs6, [%rd5+8];
	cvt.u32.u8 	%r343, %rs6;
	shl.b32 	%r562, %r343, 16;
$L__BB5_76:
	add.s32 	%r345, %r48, 16;
	setp.ge.u32 	%p40, %r345, %r49;
	mov.b32 	%r563, 0;
	@%p40 bra 	$L__BB5_78;
	ld.global.nc.u8 	%rs7, [%rd5+16];
	cvt.u16.u8 	%rs8, %rs7;
	mul.wide.u16 	%r563, %rs8, 256;
$L__BB5_78:
	add.s32 	%r347, %r48, 24;
	setp.ge.u32 	%p41, %r347, %r49;
	mov.b32 	%r564, 0;
	@%p41 bra 	$L__BB5_80;
	ld.global.nc.u8 	%rs9, [%rd5+24];
	cvt.u32.u8 	%r564, %rs9;
$L__BB5_80:
	ld.param.u32 	%r519, [_Z10spmm8_fullPKhPKfPfPKiS5_ii_param_6];
	or.b32  	%r348, %r562, %r564;
	or.b32  	%r58, %r348, %r561;
	setp.lt.s32 	%p42, %r519, 1;
	@%p42 bra 	$L__BB5_159;
	ld.param.u32 	%r520, [_Z10spmm8_fullPKhPKfPfPKiS5_ii_param_6];
	ld.param.u64 	%rd502, [_Z10spmm8_fullPKhPKfPfPKiS5_ii_param_4];
	or.b32  	%r350, %r58, %r563;
	shr.u32 	%r351, %r111, 1;
	add.s32 	%r352, %r560, %r351;
	cvta.to.global.u64 	%rd291, %rd502;
	mul.wide.s32 	%rd292, %r3, 4;
	add.s64 	%rd293, %rd291, %rd292;
	mul.wide.u32 	%rd294, %r352, 4;
	add.s64 	%rd6, %rd293, %rd294;
	and.b32  	%r59, %r350, 1073741824;
	and.b32  	%r60, %r350, 536870912;
	and.b32  	%r61, %r350, 268435456;
	and.b32  	%r62, %r350, 134217728;
	and.b32  	%r63, %r350, 67108864;
	and.b32  	%r64, %r350, 33554432;
	and.b32  	%r65, %r350, 16777216;
	and.b32  	%r66, %r350, 8388608;
	and.b32  	%r67, %r350, 4194304;
	and.b32  	%r68, %r350, 2097152;
	and.b32  	%r69, %r350, 1048576;
	and.b32  	%r70, %r350, 524288;
	and.b32  	%r71, %r350, 262144;
	and.b32  	%r72, %r350, 131072;
	and.b32  	%r73, %r350, 65536;
	and.b32  	%r74, %r563, 32768;
	and.b32  	%r75, %r563, 16384;
	and.b32  	%r76, %r563, 8192;
	and.b32  	%r77, %r563, 4096;
	and.b32  	%r78, %r563, 2048;
	and.b32  	%r79, %r563, 1024;
	and.b32  	%r80, %r563, 512;
	and.b32  	%r81, %r563, 256;
	and.b32  	%r82, %r564, 128;
	and.b32  	%r83, %r564, 64;
	and.b32  	%r84, %r564, 32;
	and.b32  	%r85, %r564, 16;
	and.b32  	%r86, %r564, 8;
	and.b32  	%r87, %r564, 4;
	and.b32  	%r88, %r564, 2;
	and.b32  	%r89, %r564, 1;
	neg.s32 	%r565, %r520;
	mov.b32 	%r566, 0;
	mov.u64 	%rd504, %rd1;
$L__BB5_82:
	setp.gt.s32 	%p43, %r561, -1;
	@%p43 bra 	$L__BB5_84;
	ld.param.u32 	%r521, [_Z10spmm8_fullPKhPKfPfPKiS5_ii_param_6];
	ld.param.u64 	%rd437, [_Z10spmm8_fullPKhPKfPfPKiS5_ii_param_1];
	ld.global.nc.u32 	%r353, [%rd6];
	shl.b32 	%r354, %r353, 3;
	add.s32 	%r355, %r566, %r354;
	mul.lo.s32 	%r356, %r355, %r521;
	cvta.to.global.u64 	%rd295, %rd437;
	mul.wide.s32 	%rd296, %r356, 4;
	add.s64 	%rd297, %rd295, %rd296;
	ld.global.nc.f32 	%f98, [%rd297];
	ld.local.f32 	%f99, [%rd504];
	add.f32 	%f100, %f98, %f99;
	st.local.f32 	[%rd504], %f100;
$L__BB5_84:
	setp.eq.s32 	%p44, %r59, 0;
	@%p44 bra 	$L__BB5_86;
	ld.param.u32 	%r522, [_Z10spmm8_fullPKhPKfPfPKiS5_ii_param_6];
	ld.param.u64 	%rd438, [_Z10spmm8_fullPKhPKfPfPKiS5_ii_param_1];
	ld.global.nc.u32 	%r357, [%rd6];
	shl.b32 	%r358, %r357, 3;
	add.s32 	%r359, %r566, %r358;
	mul.lo.s32 	%r360, %r359, %r522;
	cvta.to.global.u64 	%rd298, %rd438;
	mul.wide.s32 	%rd299, %r360, 4;
	add.s64 	%rd300, %rd298, %rd299;
	ld.global.nc.f32 	%f101, [%rd300+4];
	ld.local.f32 	%f102, [%rd504];
	add.f32 	%f103, %f101, %f102;
	st.local.f32 	[%rd504], %f103;
$L__BB5_86:
	setp.eq.s32 	%p45, %r60, 0;
	@%p45 bra 	$L__BB5_88;
	ld.param.u32 	%r523, [_Z10spmm8_fullPKhPKfPfPKiS5_ii_param_6];
	ld.param.u64 	%rd439, [_Z10spmm8_fullPKhPKfPfPKiS5_ii_param_1];
	ld.global.nc.u32 	%r361, [%rd6];
	shl.b32 	%r362, %r361, 3;
	add.s32 	%r363, %r566, %r362;
	mul.lo.s32 	%r364, %r363, %r523;
	cvta.to.global.u64 	%rd301, %rd439;
	mul.wide.s32 	%rd302, %r364, 4;
	add.s64 	%rd303, %rd301, %rd302;
	ld.global.nc.f32 	%f104, [%rd303+8];
	ld.local.f32 	%f105, [%rd504];
	add.f32 	%f106, %f104, %f105;
	st.local.f32 	[%rd504], %f106;
$L__BB5_88:
	setp.eq.s32 	%p46, %r61, 0;
	@%p46 bra 	$L__BB5_90;
	ld.param.u32 	%r524, [_Z10spmm8_fullPKhPKfPfPKiS5_ii_param_6];
	ld.param.u64 	%rd440, [_Z10spmm8_fullPKhPKfPfPKiS5_ii_param_1];
	ld.global.nc.u32 	%r365, [%rd6];
	shl.b32 	%r366, %r365, 3;
	add.s32 	%r367, %r566, %r366;
	mul.lo.s32 	%r368, %r367, %r524;
	cvta.to.global.u64 	%rd304, %rd440;
	mul.wide.s32 	%rd305, %r368, 4;
	add.s64 	%rd306, %rd304, %rd305;
	ld.global.nc.f32 	%f107, [%rd306+12];
	ld.local.f32 	%f108, [%rd504];
	add.f32 	%f109, %f107, %f108;
	st.local.f32 	[%rd504], %f109;
$L__BB5_90:
	setp.eq.s32 	%p47, %r62, 0;
	@%p47 bra 	$L__BB5_92;
	ld.param.u32 	%r525, [_Z10spmm8_fullPKhPKfPfPKiS5_ii_param_6];
	ld.param.u64 	%rd441, [_Z10spmm8_fullPKhPKfPfPKiS5_ii_param_1];
	ld.global.nc.u32 	%r369, [%rd6];
	shl.b32 	%r370, %r369, 3;
	add.s32 	%r371, %r566, %r370;
	mul.lo.s32 	%r372, %r371, %r525;
	cvta.to.global.u64 	%rd307, %rd441;
	mul.wide.s32 	%rd308, %r372, 4;
	add.s64 	%rd309, %rd307, %rd308;
	ld.global.nc.f32 	%f110, [%rd309+16];
	ld.local.f32 	%f111, [%rd504];
	add.f32 	%f112, %f110, %f111;
	st.local.f32 	[%rd504], %f112;
$L__BB5_92:
	setp.eq.s32 	%p48, %r63, 0;
	@%p48 bra 	$L__BB5_94;
	ld.param.u32 	%r526, [_Z10spmm8_fullPKhPKfPfPKiS5_ii_param_6];
	ld.param.u64 	%rd442, [_Z10spmm8_fullPKhPKfPfPKiS5_ii_param_1];
	ld.global.nc.u32 	%r373, [%rd6];
	shl.b32 	%r374, %r373, 3;
	add.s32 	%r375, %r566, %r374;
	mul.lo.s32 	%r376, %r375, %r526;
	cvta.to.global.u64 	%rd310, %rd442;
	mul.wide.s32 	%rd311, %r376, 4;
	add.s64 	%rd312, %rd310, %rd311;
	ld.global.nc.f32 	%f113, [%rd312+20];
	ld.local.f32 	%f114, [%rd504];
	add.f32 	%f115, %f113, %f114;
	st.local.f32 	[%rd504], %f115;
$L__BB5_94:
	setp.eq.s32 	%p49, %r64, 0;
	@%p49 bra 	$L__BB5_96;
	ld.param.u32 	%r527, [_Z10spmm8_fullPKhPKfPfPKiS5_ii_param_6];
	ld.param.u64 	%rd443, [_Z10spmm8_fullPKhPKfPfPKiS5_ii_param_1];
	ld.global.nc.u32 	%r377, [%rd6];
	shl.b32 	%r378, %r377, 3;
	add.s32 	%r379, %r566, %r378;
	mul.lo.s32 	%r380, %r379, %r527;
	cvta.to.global.u64 	%rd313, %rd443;
	mul.wide.s32 	%rd314, %r380, 4;
	add.s64 	%rd315, %rd313, %rd314;
	ld.global.nc.f32 	%f116, [%rd315+24];
	ld.local.f32 	%f117, [%rd504];
	add.f32 	%f118, %f116, %f117;
	st.local.f32 	[%rd504], %f118;
$L__BB5_96:
	setp.eq.s32 	%p50, %r65, 0;
	@%p50 bra 	$L__BB5_98;
	ld.param.u32 	%r528, [_Z10spmm8_fullPKhPKfPfPKiS5_ii_param_6];
	ld.param.u64 	%rd444, [_Z10spmm8_fullPKhPKfPfPKiS5_ii_param_1];
	ld.global.nc.u32 	%r381, [%rd6];
	shl.b32 	%r382, %r381, 3;
	add.s32 	%r383, %r566, %r382;
	mul.lo.s32 	%r384, %r383, %r528;
	cvta.to.global.u64 	%rd316, %rd444;
	mul.wide.s32 	%rd317, %r384, 4;
	add.s64 	%rd318, %rd316, %rd317;
	ld.global.nc.f32 	%f119, [%rd318+28];
	ld.local.f32 	%f120, [%rd504];
	add.f32 	%f121, %f119, %f120;
	st.local.f32 	[%rd504], %f121;
$L__BB5_98:
	setp.eq.s32 	%p51, %r66, 0;
	@%p51 bra 	$L__BB5_100;
	ld.param.u32 	%r529, [_Z10spmm8_fullPKhPKfPfPKiS5_ii_param_6];
	ld.param.u64 	%rd445, [_Z10spmm8_fullPKhPKfPfPKiS5_ii_param_1];
	ld.global.nc.u32 	%r385, [%rd6];
	shl.b32 	%r386, %r385, 3;
	add.s32 	%r387, %r566, %r386;
	mul.lo.s32 	%r388, %r387, %r529;
	cvta.to.global.u64 	%rd319, %rd445;
	mul.wide.s32 	%rd320, %r388, 4;
	add.s64 	%rd321, %rd319, %rd320;
	ld.global.nc.f32 	%f122, [%rd321];
	ld.local.f32 	%f123, [%rd504];
	add.f32 	%f124, %f122, %f123;
	st.local.f32 	[%rd504], %f124;
$L__BB5_100:
	setp.eq.s32 	%p52, %r67, 0;
	@%p52 bra 	$L__BB5_102;
	ld.param.u32 	%r530, [_Z10spmm8_fullPKhPKfPfPKiS5_ii_param_6];
	ld.param.u64 	%rd446, [_Z10spmm8_fullPKhPKfPfPKiS5_ii_param_1];
	ld.global.nc.u32 	%r389, [%rd6];
	shl.b32 	%r390, %r389, 3;
	add.s32 	%r391, %r566, %r390;
	mul.lo.s32 	%r392, %r391, %r530;
	cvta.to.global.u64 	%rd322, %rd446;
	mul.wide.s32 	%rd323, %r392, 4;
	add.s64 	%rd324, %rd322, %rd323;
	ld.global.nc.f32 	%f125, [%rd324+4];
	ld.local.f32 	%f126, [%rd504];
	add.f32 	%f127, %f125, %f126;
	st.local.f32 	[%rd504], %f127;
$L__BB5_102:
	setp.eq.s32 	%p53, %r68, 0;
	@%p53 bra 	$L__BB5_104;
	ld.param.u32 	%r531, [_Z10spmm8_fullPKhPKfPfPKiS5_ii_param_6];
	ld.param.u64 	%rd447, [_Z10spmm8_fullPKhPKfPfPKiS5_ii_param_1];
	ld.global.nc.u32 	%r393, [%rd6];
	shl.b32 	%r394, %r393, 3;
	add.s32 	%r395, %r566, %r394;
	mul.lo.s32 	%r396, %r395, %r531;
	cvta.to.global.u64 	%rd325, %rd447;
	mul.wide.s32 	%rd326, %r396, 4;
	add.s64 	%rd327, %rd325, %rd326;
	ld.global.nc.f32 	%f128, [%rd327+8];
	ld.local.f32 	%f129, [%rd504];
	add.f32 	%f130, %f128, %f129;
	st.local.f32 	[%rd504], %f130;
$L__BB5_104:
	setp.eq.s32 	%p54, %r69, 0;
	@%p54 bra 	$L__BB5_106;
	ld.param.u32 	%r532, [_Z10spmm8_fullPKhPKfPfPKiS5_ii_param_6];
	ld.param.u64 	%rd448, [_Z10spmm8_fullPKhPKfPfPKiS5_ii_param_1];
	ld.global.nc.u32 	%r397, [%rd6];
	shl.b32 	%r398, %r397, 3;
	add.s32 	%r399, %r566, %r398;
	mul.lo.s32 	%r400, %r399, %r532;
	cvta.to.global.u64 	%rd328, %rd448;
	mul.wide.s32 	%rd329, %r400, 4;
	add.s64 	%rd330, %rd328, %rd329;
	ld.global.nc.f32 	%f131, [%rd330+12];
	ld.local.f32 	%f132, [%rd504];
	add.f32 	%f133, %f131, %f132;
	st.local.f32 	[%rd504], %f133;
$L__BB5_106:
	setp.eq.s32 	%p55, %r70, 0;
	@%p55 bra 	$L__BB5_108;
	ld.param.u32 	%r533, [_Z10spmm8_fullPKhPKfPfPKiS5_ii_param_6];
	ld.param.u64 	%rd449, [_Z10spmm8_fullPKhPKfPfPKiS5_ii_param_1];
	ld.global.nc.u32 	%r401, [%rd6];
	shl.b32 	%r402, %r401, 3;
	add.s32 	%r403, %r566, %r402;
	mul.lo.s32 	%r404, %r403, %r533;
	cvta.to.global.u64 	%rd331, %rd449;
	mul.wide.s32 	%rd332, %r404, 4;
	add.s64 	%rd333, %rd331, %rd332;
	ld.global.nc.f32 	%f134, [%rd333+16];
	ld.local.f32 	%f135, [%rd504];
	add.f32 	%f136, %f134, %f135;
	st.local.f32 	[%rd504], %f136;
$L__BB5_108:
	setp.eq.s32 	%p56, %r71, 0;
	@%p56 bra 	$L__BB5_110;
	ld.param.u32 	%r534, [_Z10spmm8_fullPKhPKfPfPKiS5_ii_param_6];
	ld.param.u64 	%rd450, [_Z10spmm8_fullPKhPKfPfPKiS5_ii_param_1];
	ld.global.nc.u32 	%r405, [%rd6];
	shl.b32 	%r406, %r405, 3;
	add.s32 	%r407, %r566, %r406;
	mul.lo.s32 	%r408, %r407, %r534;
	cvta.to.global.u64 	%rd334, %rd450;
	mul.wide.s32 	%rd335, %r408, 4;
	add.s64 	%rd336, %rd334, %rd335;
	ld.global.nc.f32 	%f137, [%rd336+20];
	ld.local.f32 	%f138, [%rd504];
	add.f32 	%f139, %f137, %f138;
	st.local.f32 	[%rd504], %f139;
$L__BB5_110:
	setp.eq.s32 	%p57, %r72, 0;
	@%p57 bra 	$L__BB5_112;
	ld.param.u32 	%r535, [_Z10spmm8_fullPKhPKfPfPKiS5_ii_param_6];
	ld.param.u64 	%rd451, [_Z10spmm8_fullPKhPKfPfPKiS5_ii_param_1];
	ld.global.nc.u32 	%r409, [%rd6];
	shl.b32 	%r410, %r409, 3;
	add.s32 	%r411, %r566, %r410;
	mul.lo.s32 	%r412, %r411, %r535;
	cvta.to.global.u64 	%rd337, %rd451;
	mul.wide.s32 	%rd338, %r412, 4;
	add.s64 	%rd339, %rd337, %rd338;
	ld.global.nc.f32 	%f140, [%rd339+24];
	ld.local.f32 	%f141, [%rd504];
	add.f32 	%f142, %f140, %f141;
	st.local.f32 	[%rd504], %f142;
$L__BB5_112:
	setp.eq.s32 	%p58, %r73, 0;
	@%p58 bra 	$L__BB5_114;
	ld.param.u32 	%r536, [_Z10spmm8_fullPKhPKfPfPKiS5_ii_param_6];
	ld.param.u64 	%rd452, [_Z10spmm8_fullPKhPKfPfPKiS5_ii_param_1];
	ld.global.nc.u32 	%r413, [%rd6];
	shl.b32 	%r414, %r413, 3;
	add.s32 	%r415, %r566, %r414;
	mul.lo.s32 	%r416, %r415, %r536;
	cvta.to.global.u64 	%rd340, %rd452;
	mul.wide.s32 	%rd341, %r416, 4;
	add.s64 	%rd342, %rd340, %rd341;
	ld.global.nc.f32 	%f143, [%rd342+28];
	ld.local.f32 	%f144, [%rd504];
	add.f32 	%f145, %f143, %f144;
	st.local.f32 	[%rd504], %f145;
$L__BB5_114:
	setp.eq.s32 	%p59, %r74, 0;
	@%p59 bra 	$L__BB5_116;
	ld.param.u32 	%r537, [_Z10spmm8_fullPKhPKfPfPKiS5_ii_param_6];
	ld.param.u64 	%rd453, [_Z10spmm8_fullPKhPKfPfPKiS5_ii_param_1];
	ld.global.nc.u32 	%r417, [%rd6];
	shl.b32 	%r418, %r417, 3;
	add.s32 	%r419, %r566, %r418;
	mul.lo.s32 	%r420, %r419, %r537;
	cvta.to.global.u64 	%rd343, %rd453;
	mul.wide.s32 	%rd344, %r420, 4;
	add.s64 	%rd345, %rd343, %rd344;
	ld.global.nc.f32 	%f146, [%rd345];
	ld.local.f32 	%f147, [%rd504];
	add.f32 	%f148, %f146, %f147;
	st.local.f32 	[%rd504], %f148;
$L__BB5_116:
	setp.eq.s32 	%p60, %r75, 0;
	@%p60 bra 	$L__BB5_118;
	ld.param.u32 	%r538, [_Z10spmm8_fullPKhPKfPfPKiS5_ii_param_6];
	ld.param.u64 	%rd454, [_Z10spmm8_fullPKhPKfPfPKiS5_ii_param_1];
	ld.global.nc.u32 	%r421, [%rd6];
	shl.b32 	%r422, %r421, 3;
	add.s32 	%r423, %r566, %r422;
	mul.lo.s32 	%r424, %r423, %r538;
	cvta.to.global.u64 	%rd346, %rd454;
	mul.wide.s32 	%rd347, %r424, 4;
	add.s64 	%rd348, %rd346, %rd347;
	ld.global.nc.f32 	%f149, [%rd348+4];
	ld.local.f32 	%f150, [%rd504];
	add.f32 	%f151, %f149, %f150;
	st.local.f32 	[%rd504], %f151;
$L__BB5_118:
	setp.eq.s32 	%p61, %r76, 0;
	@%p61 bra 	$L__BB5_120;
	ld.param.u32 	%r539, [_Z10spmm8_fullPKhPKfPfPKiS5_ii_param_6];
	ld.param.u64 	%rd455, [_Z10spmm8_fullPKhPKfPfPKiS5_ii_param_1];
	ld.global.nc.u32 	%r425, [%rd6];
	shl.b32 	%r426, %r425, 3;
	add.s32 	%r427, %r566, %r426;
	mul.lo.s32 	%r428, %r427, %r539;
	cvta.to.global.u64 	%rd349, %rd455;
	mul.wide.s32 	%rd350, %r428, 4;
	add.s64 	%rd351, %rd349, %rd350;
	ld.global.nc.f32 	%f152, [%rd351+8];
	ld.local.f32 	%f153, [%rd504];
	add.f32 	%f154, %f152, %f153;
	st.local.f32 	[%rd504], %f154;
$L__BB5_120:
	setp.eq.s32 	%p62, %r77, 0;
	@%p62 bra 	$L__BB5_122;
	ld.param.u32 	%r540, [_Z10spmm8_fullPKhPKfPfPKiS5_ii_param_6];
	ld.param.u64 	%rd456, [_Z10spmm8_fullPKhPKfPfPKiS5_ii_param_1];
	ld.global.nc.u32 	%r429, [%rd6];
	shl.b32 	%r430, %r429, 3;
	add.s32 	%r431, %r566, %r430;
	mul.lo.s32 	%r432, %r431, %r540;
	cvta.to.global.u64 	%rd352, %rd456;
	mul.wide.s32 	%rd353, %r432, 4;
	add.s64 	%rd354, %rd352, %rd353;
	ld.global.nc.f32 	%f155, [%rd354+12];
	ld.local.f32 	%f156, [%rd504];
	add.f32 	%f157, %f155, %f156;
	st.local.f32 	[%rd504], %f157;
$L__BB5_122:
	setp.eq.s32 	%p63, %r78, 0;
	@%p63 bra 	$L__BB5_124;
	ld.param.u32 	%r541, [_Z10spmm8_fullPKhPKfPfPKiS5_ii_param_6];
	ld.param.u64 	%rd457, [_Z10spmm8_fullPKhPKfPfPKiS5_ii_param_1];
	ld.global.nc.u32 	%r433, [%rd6];
	shl.b32 	%r434, %r433, 3;
	add.s32 	%r435, %r566, %r434;
	mul.lo.s32 	%r436, %r435, %r541;
	cvta.to.global.u64 	%rd355, %rd457;
	mul.wide.s32 	%rd356, %r436, 4;
	add.s64 	%rd357, %rd355, %rd356;
	ld.global.nc.f32 	%f158, [%rd357+16];
	ld.local.f32 	%f159, [%rd504];
	add.f32 	%f160, %f158, %f159;
	st.local.f32 	[%rd504], %f160;
$L__BB5_124:
	setp.eq.s32 	%p64, %r79, 0;
	@%p64 bra 	$L__BB5_126;
	ld.param.u32 	%r542, [_Z10spmm8_fullPKhPKfPfPKiS5_ii_param_6];
	ld.param.u64 	%rd458, [_Z10spmm8_fullPKhPKfPfPKiS5_ii_param_1];
	ld.global.nc.u32 	%r437, [%rd6];
	shl.b32 	%r438, %r437, 3;
	add.s32 	%r439, %r566, %r438;
	mul.lo.s32 	%r440, %r439, %r542;
	cvta.to.global.u64 	%rd358, %rd458;
	mul.wide.s32 	%rd359, %r440, 4;
	add.s64 	%rd360, %rd358, %rd359;
	ld.global.nc.f32 	%f161, [%rd360+20];
	ld.local.f32 	%f162, [%rd504];
	add.f32 	%f163, %f161, %f162;
	st.local.f32 	[%rd504], %f163;
$L__BB5_126:
	setp.eq.s32 	%p65, %r80, 0;
	@%p65 bra 	$L__BB5_128;
	ld.param.u32 	%r543, [_Z10spmm8_fullPKhPKfPfPKiS5_ii_param_6];
	ld.param.u64 	%rd459, [_Z10spmm8_fullPKhPKfPfPKiS5_ii_param_1];
	ld.global.nc.u32 	%r441, [%rd6];
	shl.b32 	%r442, %r441, 3;
	add.s32 	%r443, %r566, %r442;
	mul.lo.s32 	%r444, %r443, %r543;
	cvta.to.global.u64 	%rd361, %rd459;
	mul.wide.s32 	%rd362, %r444, 4;
	add.s64 	%rd363, %rd361, %rd362;
	ld.global.nc.f32 	%f164, [%rd363+24];
	ld.local.f32 	%f165, [%rd504];
	add.f32 	%f166, %f164, %f165;
	st.local.f32 	[%rd504], %f166;
$L__BB5_128:
	setp.eq.s32 	%p66, %r81, 0;
	@%p66 bra 	$L__BB5_130;
	ld.param.u32 	%r544, [_Z10spmm8_fullPKhPKfPfPKiS5_ii_param_6];
	ld.param.u64 	%rd460, [_Z10spmm8_fullPKhPKfPfPKiS5_ii_param_1];
	ld.global.nc.u32 	%r445, [%rd6];
	shl.b32 	%r446, %r445, 3;
	add.s32 	%r447, %r566, %r446;
	mul.lo.s32 	%r448, %r447, %r544;
	cvta.to.global.u64 	%rd364, %rd460;
	mul.wide.s32 	%rd365, %r448, 4;
	add.s64 	%rd366, %rd364, %rd365;
	ld.global.nc.f32 	%f167, [%rd366+28];
	ld.local.f32 	%f168, [%rd504];
	add.f32 	%f169, %f167, %f168;
	st.local.f32 	[%rd504], %f169;
$L__BB5_130:
	setp.eq.s32 	%p67, %r82, 0;
	@%p67 bra 	$L__BB5_132;
	ld.param.u32 	%r545, [_Z10spmm8_fullPKhPKfPfPKiS5_ii_param_6];
	ld.param.u64 	%rd461, [_Z10spmm8_fullPKhPKfPfPKiS5_ii_param_1];
	ld.global.nc.u32 	%r449, [%rd6];
	shl.b32 	%r450, %r449, 3;
	add.s32 	%r451, %r566, %r450;
	mul.lo.s32 	%r452, %r451, %r545;
	cvta.to.global.u64 	%rd367, %rd461;
	mul.wide.s32 	%rd368, %r452, 4;
	add.s64 	%rd369, %rd367, %rd368;
	ld.global.nc.f32 	%f170, [%rd369];
	ld.local.f32 	%f171, [%rd504];
	add.f32 	%f172, %f170, %f171;
	st.local.f32 	[%rd504], %f172;
$L__BB5_132:
	setp.eq.s32 	%p68, %r83, 0;
	@%p68 bra 	$L__BB5_134;
	ld.param.u32 	%r546, [_Z10spmm8_fullPKhPKfPfPKiS5_ii_param_6];
	ld.param.u64 	%rd462, [_Z10spmm8_fullPKhPKfPfPKiS5_ii_param_1];
	ld.global.nc.u32 	%r453, [%rd6];
	shl.b32 	%r454, %r453, 3;
	add.s32 	%r455, %r566, %r454;
	mul.lo.s32 	%r456, %r455, %r546;
	cvta.to.global.u64 	%rd370, %rd462;
	mul.wide.s32 	%rd371, %r456, 4;
	add.s64 	%rd372, %rd370, %rd371;
	ld.global.nc.f32 	%f173, [%rd372+4];
	ld.local.f32 	%f174, [%rd504];
	add.f32 	%f175, %f173, %f174;
	st.local.f32 	[%rd504], %f175;
$L__BB5_134:
	setp.eq.s32 	%p69, %r84, 0;
	@%p69 bra 	$L__BB5_136;
	ld.param.u32 	%r547, [_Z10spmm8_fullPKhPKfPfPKiS5_ii_param_6];
	ld.param.u64 	%rd463, [_Z10spmm8_fullPKhPKfPfPKiS5_ii_param_1];
	ld.global.nc.u32 	%r457, [%rd6];
	shl.b32 	%r458, %r457, 3;
	add.s32 	%r459, %r566, %r458;
	mul.lo.s32 	%r460, %r459, %r547;
	cvta.to.global.u64 	%rd373, %rd463;
	mul.wide.s32 	%rd374, %r460, 4;
	add.s64 	%rd375, %rd373, %rd374;
	ld.global.nc.f32 	%f176, [%rd375+8];
	ld.local.f32 	%f177, [%rd504];
	add.f32 	%f178, %f176, %f177;
	st.local.f32 	[%rd504], %f178;
$L__BB5_136:
	setp.eq.s32 	%p70, %r85, 0;
	@%p70 bra 	$L__BB5_138;
	ld.param.u32 	%r548, [_Z10spmm8_fullPKhPKfPfPKiS5_ii_param_6];
	ld.param.u64 	%rd464, [_Z10spmm8_fullPKhPKfPfPKiS5_ii_param_1];
	ld.global.nc.u32 	%r461, [%rd6];
	shl.b32 	%r462, %r461, 3;
	add.s32 	%r463, %r566, %r462;
	mul.lo.s32 	%r464, %r463, %r548;
	cvta.to.global.u64 	%rd376, %rd464;
	mul.wide.s32 	%rd377, %r464, 4;
	add.s64 	%rd378, %rd376, %rd377;
	ld.global.nc.f32 	%f179, [%rd378+12];
	ld.local.f32 	%f180, [%rd504];
	add.f32 	%f181, %f179, %f180;
	st.local.f32 	[%rd504], %f181;
$L__BB5_138:
	setp.eq.s32 	%p71, %r86, 0;
	@%p71 bra 	$L__BB5_140;
	ld.param.u32 	%r549, [_Z10spmm8_fullPKhPKfPfPKiS5_ii_param_6];
	ld.param.u64 	%rd465, [_Z10spmm8_fullPKhPKfPfPKiS5_ii_param_1];
	ld.global.nc.u32 	%r465, [%rd6];
	shl.b32 	%r466, %r465, 3;
	add.s32 	%r467, %r566, %r466;
	mul.lo.s32 	%r468, %r467, %r549;
	cvta.to.global.u64 	%rd379, %rd465;
	mul.wide.s32 	%rd380, %r468, 4;
	add.s64 	%rd381, %rd379, %rd380;
	ld.global.nc.f32 	%f182, [%rd381+16];
	ld.local.f32 	%f183, [%rd504];
	add.f32 	%f184, %f182, %f183;
	st.local.f32 	[%rd504], %f184;
$L__BB5_140:
	setp.eq.s32 	%p72, %r87, 0;
	@%p72 bra 	$L__BB5_142;
	ld.param.u32 	%r550, [_Z10spmm8_fullPKhPKfPfPKiS5_ii_param_6];
	ld.param.u64 	%rd466, [_Z10spmm8_fullPKhPKfPfPKiS5_ii_param_1];
	ld.global.nc.u32 	%r469, [%rd6];
	shl.b32 	%r470, %r469, 3;
	add.s32 	%r471, %r566, %r470;
	mul.lo.s32 	%r472, %r471, %r550;
	cvta.to.global.u64 	%rd382, %rd466;
	mul.wide.s32 	%rd383, %r472, 4;
	add.s64 	%rd384, %rd382, %rd383;
	ld.global.nc.f32 	%f185, [%rd384+20];
	ld.local.f32 	%f186, [%rd504];
	add.f32 	%f187, %f185, %f186;
	st.local.f32 	[%rd504], %f187;
$L__BB5_142:
	setp.eq.s32 	%p73, %r88, 0;
	@%p73 bra 	$L__BB5_144;
	ld.param.u32 	%r551, [_Z10spmm8_fullPKhPKfPfPKiS5_ii_param_6];
	ld.param.u64 	%rd467, [_Z10spmm8_fullPKhPKfPfPKiS5_ii_param_1];
	ld.global.nc.u32 	%r473, [%rd6];
	shl.b32 	%r474, %r473, 3;
	add.s32 	%r475, %r566, %r474;
	mul.lo.s32 	%r476, %r475, %r551;
	cvta.to.global.u64 	%rd385, %rd467;
	mul.wide.s32 	%rd386, %r476, 4;
	add.s64 	%rd387, %rd385, %rd386;
	ld.global.nc.f32 	%f188, [%rd387+24];
	ld.local.f32 	%f189, [%rd504];
	add.f32 	%f190, %f188, %f189;
	st.local.f32 	[%rd504], %f190;
$L__BB5_144:
	setp.eq.s32 	%p74, %r89, 0;
	@%p74 bra 	$L__BB5_146;
	ld.param.u32 	%r552, [_Z10spmm8_fullPKhPKfPfPKiS5_ii_param_6];
	ld.param.u64 	%rd468, [_Z10spmm8_fullPKhPKfPfPKiS5_ii_param_1];
	ld.global.nc.u32 	%r477, [%rd6];
	shl.b32 	%r478, %r477, 3;
	add.s32 	%r479, %r566, %r478;
	mul.lo.s32 	%r480, %r479, %r552;
	cvta.to.global.u64 	%rd388, %rd468;
	mul.wide.s32 	%rd389, %r480, 4;
	add.s64 	%rd390, %rd388, %rd389;
	ld.global.nc.f32 	%f191, [%rd390+28];
	ld.local.f32 	%f192, [%rd504];
	add.f32 	%f193, %f191, %f192;
	st.local.f32 	[%rd504], %f193;
$L__BB5_146:
	add.s32 	%r566, %r566, 1;
	add.s32 	%r565, %r565, 1;
	setp.eq.s32 	%p75, %r565, 0;
	add.s64 	%rd504, %rd504, 4;
	@%p75 bra 	$L__BB5_147;
	bra.uni 	$L__BB5_82;
$L__BB5_147:
	ld.param.u32 	%r553, [_Z10spmm8_fullPKhPKfPfPKiS5_ii_param_6];
	ld.param.u64 	%rd469, [_Z10spmm8_fullPKhPKfPfPKiS5_ii_param_2];
	shl.b32 	%r482, %r1, 3;
	cvt.u64.u32 	%rd391, %r482;
	mul.lo.s32 	%r483, %r553, %r482;
	cvt.u64.u32 	%rd392, %r483;
	add.s64 	%rd393, %rd392, %rd391;
	cvt.u64.u32 	%rd394, %r47;
	or.b64  	%rd395, %rd393, %rd394;
	cvta.to.global.u64 	%rd396, %rd469;
	shl.b64 	%rd397, %rd395, 2;
	add.s64 	%rd8, %rd396, %rd397;
	add.s32 	%r484, %r553, -1;
	and.b32  	%r93, %r553, 15;
	setp.lt.u32 	%p76, %r484, 15;
	mov.b32 	%r568, 0;
	@%p76 bra 	$L__BB5_150;
	ld.param.u32 	%r554, [_Z10spmm8_fullPKhPKfPfPKiS5_ii_param_6];
	add.s64 	%rd505, %rd1, 32;
	and.b32  	%r568, %r554, 2147483632;
	neg.s32 	%r567, %r568;
$L__BB5_149:
	.pragma "nounroll";
	ld.local.f32 	%f194, [%rd505+-32];
	atom.global.add.f32 	%f195, [%rd8], %f194;
	ld.local.f32 	%f196, [%rd505+-28];
	atom.global.add.f32 	%f197, [%rd8], %f196;
	ld.local.f32 	%f198, [%rd505+-24];
	atom.global.add.f32 	%f199, [%rd8], %f198;
	ld.local.f32 	%f200, [%rd505+-20];
	atom.global.add.f32 	%f201, [%rd8], %f200;
	ld.local.f32 	%f202, [%rd505+-16];
	atom.global.add.f32 	%f203, [%rd8], %f202;
	ld.local.f32 	%f204, [%rd505+-12];
	atom.global.add.f32 	%f205, [%rd8], %f204;
	ld.local.f32 	%f206, [%rd505+-8];
	atom.global.add.f32 	%f207, [%rd8], %f206;
	ld.local.f32 	%f208, [%rd505+-4];
	atom.global.add.f32 	%f209, [%rd8], %f208;
	ld.local.f32 	%f210, [%rd505];
	atom.global.add.f32 	%f211, [%rd8], %f210;
	ld.local.f32 	%f212, [%rd505+4];
	atom.global.add.f32 	%f213, [%rd8], %f212;
	ld.local.f32 	%f214, [%rd505+8];
	atom.global.add.f32 	%f215, [%rd8], %f214;
	ld.local.f32 	%f216, [%rd505+12];
	atom.global.add.f32 	%f217, [%rd8], %f216;
	ld.local.f32 	%f218, [%rd505+16];
	atom.global.add.f32 	%f219, [%rd8], %f218;
	ld.local.f32 	%f220, [%rd505+20];
	atom.global.add.f32 	%f221, [%rd8], %f220;
	ld.local.f32 	%f222, [%rd505+24];
	atom.global.add.f32 	%f223, [%rd8], %f222;
	ld.local.f32 	%f224, [%rd505+28];
	atom.global.add.f32 	%f225, [%rd8], %f224;
	add.s32 	%r567, %r567, 16;
	add.s64 	%rd505, %rd505, 64;
	setp.ne.s32 	%p77, %r567, 0;
	@%p77 bra 	$L__BB5_149;
$L__BB5_150:
	setp.eq.s32 	%p78, %r93, 0;
	@%p78 bra 	$L__BB5_159;
	ld.param.u32 	%r555, [_Z10spmm8_fullPKhPKfPfPKiS5_ii_param_6];
	and.b32  	%r101, %r555, 7;
	setp.lt.u32 	%p79, %r93, 8;
	@%p79 bra 	$L__BB5_153;
	mul.wide.u32 	%rd398, %r568, 4;
	add.s64 	%rd399, %rd1, %rd398;
	ld.local.f32 	%f226, [%rd399];
	atom.global.add.f32 	%f227, [%rd8], %f226;
	ld.local.f32 	%f228, [%rd399+4];
	atom.global.add.f32 	%f229, [%rd8], %f228;
	ld.local.f32 	%f230, [%rd399+8];
	atom.global.add.f32 	%f231, [%rd8], %f230;
	ld.local.f32 	%f232, [%rd399+12];
	atom.global.add.f32 	%f233, [%rd8], %f232;
	ld.local.f32 	%f234, [%rd399+16];
	atom.global.add.f32 	%f235, [%rd8], %f234;
	ld.local.f32 	%f236, [%rd399+20];
	atom.global.add.f32 	%f237, [%rd8], %f236;
	ld.local.f32 	%f238, [%rd399+24];
	atom.global.add.f32 	%f239, [%rd8], %f238;
	ld.local.f32 	%f240, [%rd399+28];
	atom.global.add.f32 	%f241, [%rd8], %f240;
	add.s32 	%r568, %r568, 8;
$L__BB5_153:
	setp.eq.s32 	%p80, %r101, 0;
	@%p80 bra 	$L__BB5_159;
	ld.param.u32 	%r556, [_Z10spmm8_fullPKhPKfPfPKiS5_ii_param_6];
	and.b32  	%r104, %r556, 3;
	setp.lt.u32 	%p81, %r101, 4;
	@%p81 bra 	$L__BB5_156;
	mul.wide.u32 	%rd400, %r568, 4;
	add.s64 	%rd401, %rd1, %rd400;
	ld.local.f32 	%f242, [%rd401];
	atom.global.add.f32 	%f243, [%rd8], %f242;
	ld.local.f32 	%f244, [%rd401+4];
	atom.global.add.f32 	%f245, [%rd8], %f244;
	ld.local.f32 	%f246, [%rd401+8];
	atom.global.add.f32 	%f247, [%rd8], %f246;
	ld.local.f32 	%f248, [%rd401+12];
	atom.global.add.f32 	%f249, [%rd8], %f248;
	add.s32 	%r568, %r568, 4;
$L__BB5_156:
	setp.eq.s32 	%p82, %r104, 0;
	@%p82 bra 	$L__BB5_159;
	mul.wide.u32 	%rd402, %r568, 4;
	add.s64 	%rd506, %rd1, %rd402;
	neg.s32 	%r571, %r104;
$L__BB5_158:
	.pragma "nounroll";
	ld.local.f32 	%f250, [%rd506];
	atom.global.add.f32 	%f251, [%rd8], %f250;
	add.s64 	%rd506, %rd506, 4;
	add.s32 	%r571, %r571, 1;
	setp.ne.s32 	%p83, %r571, 0;
	@%p83 bra 	$L__BB5_158;
$L__BB5_159:
	ret;

}
	// .globl	_Z10spmm4_fullPKhPKfPfPKiS5_ii
.visible .entry _Z10spmm4_fullPKhPKfPfPKiS5_ii(
	.param .u64 .ptr .align 1 _Z10spmm4_fullPKhPKfPfPKiS5_ii_param_0,
	.param .u64 .ptr .align 1 _Z10spmm4_fullPKhPKfPfPKiS5_ii_param_1,
	.param .u64 .ptr .align 1 _Z10spmm4_fullPKhPKfPfPKiS5_ii_param_2,
	.param .u64 .ptr .align 1 _Z10spmm4_fullPKhPKfPfPKiS5_ii_param_3,
	.param .u64 .ptr .align 1 _Z10spmm4_fullPKhPKfPfPKiS5_ii_param_4,
	.param .u32 _Z10spmm4_fullPKhPKfPfPKiS5_ii_param_5,
	.param .u32 _Z10spmm4_fullPKhPKfPfPKiS5_ii_param_6
)
{
	.local .align 16 .b8 	__local_depot6[256];
	.reg .b64 	%SP;
	.reg .b64 	%SPL;
	.reg .pred 	%p<52>;
	.reg .b16 	%rs<15>;
	.reg .b32 	%r<278>;
	.reg .b32 	%f<156>;
	.reg .b64 	%rd<120>;

	mov.u64 	%SPL, __local_depot6;
	ld.param.u64 	%rd19, [_Z10spmm4_fullPKhPKfPfPKiS5_ii_param_0];
	ld.param.u64 	%rd23, [_Z10spmm4_fullPKhPKfPfPKiS5_ii_param_1];
	ld.param.u64 	%rd21, [_Z10spmm4_fullPKhPKfPfPKiS5_ii_param_3];
	ld.param.u64 	%rd22, [_Z10spmm4_fullPKhPKfPfPKiS5_ii_param_4];
	ld.param.u32 	%r80, [_Z10spmm4_fullPKhPKfPfPKiS5_ii_param_5];
	ld.param.u32 	%r78, [_Z10spmm4_fullPKhPKfPfPKiS5_ii_param_6];
	cvta.to.global.u64 	%rd1, %rd23;
	add.u64 	%rd2, %SPL, 0;
	mov.u32 	%r81, %ctaid.x;
	mov.u32 	%r82, %nctaid.x;
	mov.u32 	%r83, %nctaid.y;
	mov.u32 	%r84, %ctaid.y;
	mov.u32 	%r85, %ctaid.z;
	mad.lo.s32 	%r86, %r81, %r82, %r84;
	mad.lo.s32 	%r1, %r86, %r83, %r85;
	// begin inline asm
	mov.u32 %r79, %laneid;
	// end inline asm
	setp.ge.s32 	%p1, %r1, %r80;
	@%p1 bra 	$L__BB6_95;
	cvta.to.global.u64 	%rd25, %rd21;
	cvta.to.global.u64 	%rd26, %rd19;
	cvta.to.global.u64 	%rd27, %rd22;
	mul.wide.s32 	%rd28, %r1, 4;
	add.s64 	%rd29, %rd25, %rd28;
	ld.global.nc.u32 	%r88, [%rd29];
	ld.global.nc.u32 	%r89, [%rd29+4];
	sub.s32 	%r3, %r89, %r88;
	shl.b32 	%r90, %r88, 2;
	cvt.s64.s32 	%rd30, %r90;
	add.s64 	%rd3, %rd26, %rd30;
	mul.wide.s32 	%rd31, %r88, 4;
	add.s64 	%rd4, %rd27, %rd31;
	mov.f32 	%f1, 0f00000000;
	st.local.v4.f32 	[%rd2], {%f1, %f1, %f1, %f1};
	st.local.v4.f32 	[%rd2+16], {%f1, %f1, %f1, %f1};
	st.local.v4.f32 	[%rd2+32], {%f1, %f1, %f1, %f1};
	st.local.v4.f32 	[%rd2+48], {%f1, %f1, %f1, %f1};
	st.local.v4.f32 	[%rd2+64], {%f1, %f1, %f1, %f1};
	st.local.v4.f32 	[%rd2+80], {%f1, %f1, %f1, %f1};
	st.local.v4.f32 	[%rd2+96], {%f1, %f1, %f1, %f1};
	st.local.v4.f32 	[%rd2+112], {%f1, %f1, %f1, %f1};
	st.local.v4.f32 	[%rd2+128], {%f1, %f1, %f1, %f1};
	st.local.v4.f32 	[%rd2+144], {%f1, %f1, %f1, %f1};
	st.local.v4.f32 	[%rd2+160], {%f1, %f1, %f1, %f1};
	st.local.v4.f32 	[%rd2+176], {%f1, %f1, %f1, %f1};
	st.local.v4.f32 	[%rd2+192], {%f1, %f1, %f1, %f1};
	st.local.v4.f32 	[%rd2+208], {%f1, %f1, %f1, %f1};
	st.local.v4.f32 	[%rd2+224], {%f1, %f1, %f1, %f1};
	st.local.v4.f32 	[%rd2+240], {%f1, %f1, %f1, %f1};
	add.s32 	%r91, %r3, 31;
	shr.s32 	%r92, %r91, 31;
	shr.u32 	%r93, %r92, 27;
	add.s32 	%r94, %r91, %r93;
	and.b32  	%r95, %r94, -32;
	add.s32 	%r4, %r95, -32;
	setp.lt.s32 	%p2, %r3, 33;
	mov.b32 	%r266, 0;
	@%p2 bra 	$L__BB6_40;
	setp.lt.s32 	%p3, %r78, 1;
	@%p3 bra 	$L__BB6_39;
	mov.b32 	%r266, 0;
	neg.s32 	%r6, %r78;
	and.b32  	%r101, %r79, 1073741820;
	and.b32  	%r104, %r79, 3;
	shr.u32 	%r113, %r79, 2;
$L__BB6_4:
	add.s32 	%r102, %r266, %r101;
	shl.b32 	%r103, %r102, 2;
	or.b32  	%r105, %r103, %r104;
	cvt.u64.u32 	%rd32, %r105;
	add.s64 	%rd33, %rd3, %rd32;
	ld.global.nc.u8 	%rs1, [%rd33+12];
	cvt.u32.u8 	%r106, %rs1;
	ld.global.nc.u8 	%rs2, [%rd33+8];
	cvt.u16.u8 	%rs3, %rs2;
	mul.wide.u16 	%r107, %rs3, 16;
	ld.global.nc.u8 	%rs4, [%rd33+4];
	cvt.u16.u8 	%rs5, %rs4;
	mul.wide.u16 	%r108, %rs5, 256;
	ld.global.nc.u8 	%rs6, [%rd33];
	cvt.u16.u8 	%rs7, %rs6;
	mul.wide.u16 	%r109, %rs7, 4096;
	or.b32  	%r110, %r108, %r109;
	or.b32  	%r111, %r107, %r106;
	or.b32  	%r112, %r111, %r110;
	add.s32 	%r114, %r266, %r113;
	mul.wide.u32 	%rd34, %r114, 4;
	add.s64 	%rd5, %rd4, %rd34;
	and.b32  	%r7, %r110, 32768;
	and.b32  	%r8, %r110, 16384;
	and.b32  	%r9, %r110, 8192;
	and.b32  	%r10, %r110, 4096;
	and.b32  	%r11, %r112, 2048;
	and.b32  	%r12, %r112, 1024;
	and.b32  	%r13, %r112, 512;
	and.b32  	%r14, %r112, 256;
	and.b32  	%r15, %r111, 128;
	and.b32  	%r16, %r111, 64;
	and.b32  	%r17, %r111, 32;
	and.b32  	%r18, %r111, 16;
	and.b32  	%r19, %r106, 8;
	and.b32  	%r20, %r106, 4;
	and.b32  	%r21, %r106, 2;
	and.b32  	%r22, %r106, 1;
	mov.b32 	%r265, 0;
	mov.u64 	%rd116, %rd2;
	mov.u32 	%r264, %r6;
$L__BB6_5:
	setp.eq.s32 	%p4, %r7, 0;
	@%p4 bra 	$L__BB6_7;
	ld.global.nc.u32 	%r115, [%rd5];
	shl.b32 	%r116, %r115, 3;
	add.s32 	%r117, %r265, %r116;
	mul.lo.s32 	%r118, %r117, %r78;
	mul.wide.s32 	%rd35, %r118, 4;
	add.s64 	%rd36, %rd1, %rd35;
	ld.global.nc.f32 	%f2, [%rd36];
	ld.local.f32 	%f3, [%rd116];
	add.f32 	%f4, %f2, %f3;
	st.local.f32 	[%rd116], %f4;
$L__BB6_7:
	setp.eq.s32 	%p5, %r8, 0;
	@%p5 bra 	$L__BB6_9;
	ld.global.nc.u32 	%r119, [%rd5];
	shl.b32 	%r120, %r119, 3;
	add.s32 	%r121, %r265, %r120;
	mul.lo.s32 	%r122, %r121, %r78;
	mul.wide.s32 	%rd37, %r122, 4;
	add.s64 	%rd38, %rd1, %rd37;
	ld.global.nc.f32 	%f5, [%rd38+4];
	ld.local.f32 	%f6, [%rd116];
	add.f32 	%f7, %f5, %f6;
	st.local.f32 	[%rd116], %f7;
$L__BB6_9:
	setp.eq.s32 	%p6, %r9, 0;
	@%p6 bra 	$L__BB6_11;
	ld.global.nc.u32 	%r123, [%rd5];
	shl.b32 	%r124, %r123, 3;
	add.s32 	%r125, %r265, %r124;
	mul.lo.s32 	%r126, %r125, %r78;
	mul.wide.s32 	%rd39, %r126, 4;
	add.s64 	%rd40, %rd1, %rd39;
	ld.global.nc.f32 	%f8, [%rd40+8];
	ld.local.f32 	%f9, [%rd116];
	add.f32 	%f10, %f8, %f9;
	st.local.f32 	[%rd116], %f10;
$L__BB6_11:
	setp.eq.s32 	%p7, %r10, 0;
	@%p7 bra 	$L__BB6_13;
	ld.global.nc.u32 	%r127, [%rd5];
	shl.b32 	%r128, %r127, 3;
	add.s32 	%r129, %r265, %r128;
	mul.lo.s32 	%r130, %r129, %r78;
	mul.wide.s32 	%rd41, %r130, 4;
	add.s64 	%rd42, %rd1, %rd41;
	ld.global.nc.f32 	%f11, [%rd42+12];
	ld.local.f32 	%f12, [%rd116];
	add.f32 	%f13, %f11, %f12;
	st.local.f32 	[%rd116], %f13;
$L__BB6_13:
	setp.eq.s32 	%p8, %r11, 0;
	@%p8 bra 	$L__BB6_15;
	ld.global.nc.u32 	%r131, [%rd5];
	shl.b32 	%r132, %r131, 3;
	add.s32 	%r133, %r265, %r132;
	mul.lo.s32 	%r134, %r133, %r78;
	mul.wide.s32 	%rd43, %r134, 4;
	add.s64 	%rd44, %rd1, %rd43;
	ld.global.nc.f32 	%f14, [%rd44];
	ld.local.f32 	%f15, [%rd116];
	add.f32 	%f16, %f14, %f15;
	st.local.f32 	[%rd116], %f16;
$L__BB6_15:
	setp.eq.s32 	%p9, %r12, 0;
	@%p9 bra 	$L__BB6_17;
	ld.global.nc.u32 	%r135, [%rd5];
	shl.b32 	%r136, %r135, 3;
	add.s32 	%r137, %r265, %r136;
	mul.lo.s32 	%r138, %r137, %r78;
	mul.wide.s32 	%rd45, %r138, 4;
	add.s64 	%rd46, %rd1, %rd45;
	ld.global.nc.f32 	%f17, [%rd46+4];
	ld.local.f32 	%f18, [%rd116];
	add.f32 	%f19, %f17, %f18;
	st.local.f32 	[%rd116], %f19;
$L__BB6_17:
	setp.eq.s32 	%p10, %r13, 0;
	@%p10 bra 	$L__BB6_19;
	ld.global.nc.u32 	%r139, [%rd5];
	shl.b32 	%r140, %r139, 3;
	add.s32 	%r141, %r265, %r140;
	mul.lo.s32 	%r142, %r141, %r78;
	mul.wide.s32 	%rd47, %r142, 4;
	add.s64 	%rd48, %rd1, %rd47;
	ld.global.nc.f32 	%f20, [%rd48+8];
	ld.local.f32 	%f21, [%rd116];
	add.f32 	%f22, %f20, %f21;
	st.local.f32 	[%rd116], %f22;
$L__BB6_19:
	setp.eq.s32 	%p11, %r14, 0;
	@%p11 bra 	$L__BB6_21;
	ld.global.nc.u32 	%r143, [%rd5];
	shl.b32 	%r144, %r143, 3;
	add.s32 	%r145, %r265, %r144;
	mul.lo.s32 	%r146, %r145, %r78;
	mul.wide.s32 	%rd49, %r146, 4;
	add.s64 	%rd50, %rd1, %rd49;
	ld.global.nc.f32 	%f23, [%rd50+12];
	ld.local.f32 	%f24, [%rd116];
	add.f32 	%f25, %f23, %f24;
	st.local.f32 	[%rd116], %f25;
$L__BB6_21:
	setp.eq.s32 	%p12, %r15, 0;
	@%p12 bra 	$L__BB6_23;
	ld.global.nc.u32 	%r147, [%rd5];
	shl.b32 	%r148, %r147, 3;
	add.s32 	%r149, %r265, %r148;
	mul.lo.s32 	%r150, %r149, %r78;
	mul.wide.s32 	%rd51, %r150, 4;
	add.s64 	%rd52, %rd1, %rd51;
	ld.global.nc.f32 	%f26, [%rd52];
	ld.local.f32 	%f27, [%rd116];
	add.f32 	%f28, %f26, %f27;
	st.local.f32 	[%rd116], %f28;
$L__BB6_23:
	setp.eq.s32 	%p13, %r16, 0;
	@%p13 bra 	$L__BB6_25;
	ld.global.nc.u32 	%r151, [%rd5];
	shl.b32 	%r152, %r151, 3;
	add.s32 	%r153, %r265, %r152;
	mul.lo.s32 	%r154, %r153, %r78;
	mul.wide.s32 	%rd53, %r154, 4;
	add.s64 	%rd54, %rd1, %rd53;
	ld.global.nc.f32 	%f29, [%rd54+4];
	ld.local.f32 	%f30, [%rd116];
	add.f32 	%f31, %f29, %f30;
	st.local.f32 	[%rd116], %f31;
$L__BB6_25:
	setp.eq.s32 	%p14, %r17, 0;
	@%p14 bra 	$L__BB6_27;
	ld.global.nc.u32 	%r155, [%rd5];
	shl.b32 	%r156, %r155, 3;
	add.s32 	%r157, %r265, %r156;
	mul.lo.s32 	%r158, %r157, %r78;
	mul.wide.s32 	%rd55, %r158, 4;
	add.s64 	%rd56, %rd1, %rd55;
	ld.global.nc.f32 	%f32, [%rd56+8];
	ld.local.f32 	%f33, [%rd116];
	add.f32 	%f34, %f32, %f33;
	st.local.f32 	[%rd116], %f34;
$L__BB6_27:
	setp.eq.s32 	%p15, %r18, 0;
	@%p15 bra 	$L__BB6_29;
	ld.global.nc.u32 	%r159, [%rd5];
	shl.b32 	%r160, %r159, 3;
	add.s32 	%r161, %r265, %r160;
	mul.lo.s32 	%r162, %r161, %r78;
	mul.wide.s32 	%rd57, %r162, 4;
	add.s64 	%rd58, %rd1, %rd57;
	ld.global.nc.f32 	%f35, [%rd58+12];
	ld.local.f32 	%f36, [%rd116];
	add.f32 	%f37, %f35, %f36;
	st.local.f32 	[%rd116], %f37;
$L__BB6_29:
	setp.eq.s32 	%p16, %r19, 0;
	@%p16 bra 	$L__BB6_31;
	ld.global.nc.u32 	%r163, [%rd5];
	shl.b32 	%r164, %r163, 3;
	add.s32 	%r165, %r265, %r164;
	mul.lo.s32 	%r166, %r165, %r78;
	mul.wide.s32 	%rd59, %r166, 4;
	add.s64 	%rd60, %rd1, %rd59;
	ld.global.nc.f32 	%f38, [%rd60];
	ld.local.f32 	%f39, [%rd116];
	add.f32 	%f40, %f38, %f39;
	st.local.f32 	[%rd116], %f40;
$L__BB6_31:
	setp.eq.s32 	%p17, %r20, 0;
	@%p17 bra 	$L__BB6_33;
	ld.global.nc.u32 	%r167, [%rd5];
	shl.b32 	%r168, %r167, 3;
	add.s32 	%r169, %r265, %r168;
	mul.lo.s32 	%r170, %r169, %r78;
	mul.wide.s32 	%rd61, %r170, 4;
	add.s64 	%rd62, %rd1, %rd61;
	ld.global.nc.f32 	%f41, [%rd62+4];
	ld.local.f32 	%f42, [%rd116];
	add.f32 	%f43, %f41, %f42;
	st.local.f32 	[%rd116], %f43;
$L__BB6_33:
	setp.eq.s32 	%p18, %r21, 0;
	@%p18 bra 	$L__BB6_35;
	ld.global.nc.u32 	%r171, [%rd5];
	shl.b32 	%r172, %r171, 3;
	add.s32 	%r173, %r265, %r172;
	mul.lo.s32 	%r174, %r173, %r78;
	mul.wide.s32 	%rd63, %r174, 4;
	add.s64 	%rd64, %rd1, %rd63;
	ld.global.nc.f32 	%f44, [%rd64+8];
	ld.local.f32 	%f45, [%rd116];
	add.f32 	%f46, %f44, %f45;
	st.local.f32 	[%rd116], %f46;
$L__BB6_35:
	setp.eq.s32 	%p19, %r22, 0;
	@%p19 bra 	$L__BB6_37;
	ld.global.nc.u32 	%r175, [%rd5];
	shl.b32 	%r176, %r175, 3;
	add.s32 	%r177, %r265, %r176;
	mul.lo.s32 	%r178, %r177, %r78;
	mul.wide.s32 	%rd65, %r178, 4;
	add.s64 	%rd66, %rd1, %rd65;
	ld.global.nc.f32 	%f47, [%rd66+12];
	ld.local.f32 	%f48, [%rd116];
	add.f32 	%f49, %f47, %f48;
	st.local.f32 	[%rd116], %f49;
$L__BB6_37:
	add.s32 	%r265, %r265, 1;
	add.s32 	%r264, %r264, 1;
	setp.ne.s32 	%p20, %r264, 0;
	add.s64 	%rd116, %rd116, 4;
	@%p20 bra 	$L__BB6_5;
	add.s32 	%r266, %r266, 32;
	setp.lt.s32 	%p21, %r266, %r4;
	@%p21 bra 	$L__BB6_4;
	bra.uni 	$L__BB6_40;
$L__BB6_39:
	max.s32 	%r96, %r4, 32;
	add.s32 	%r97, %r96, -1;
	and.b32  	%r98, %r97, -32;
	add.s32 	%r266, %r98, 32;
$L__BB6_40:
	and.b32  	%r180, %r79, 1073741820;
	add.s32 	%r181, %r266, %r180;
	shl.b32 	%r182, %r181, 2;
	and.b32  	%r30, %r79, 3;
	or.b32  	%r31, %r182, %r30;
	shl.b32 	%r32, %r3, 2;
	setp.ge.u32 	%p22, %r31, %r32;
	mov.b32 	%r267, 0;
	@%p22 bra 	$L__BB6_42;
	cvt.u64.u32 	%rd67, %r31;
	add.s64 	%rd68, %rd3, %rd67;
	ld.global.nc.u8 	%rs8, [%rd68];
	cvt.u16.u8 	%rs9, %rs8;
	mul.wide.u16 	%r267, %rs9, 4096;
$L__BB6_42:
	add.s32 	%r184, %r31, 4;
	setp.ge.u32 	%p23, %r184, %r32;
	cvt.u64.u32 	%rd69, %r31;
	add.s64 	%rd8, %rd3, %rd69;
	mov.b32 	%r268, 0;
	@%p23 bra 	$L__BB6_44;
	ld.global.nc.u8 	%rs10, [%rd8+4];
	cvt.u16.u8 	%rs11, %rs10;
	mul.wide.u16 	%r268, %rs11, 256;
$L__BB6_44:
	add.s32 	%r186, %r31, 8;
	setp.ge.u32 	%p24, %r186, %r32;
	mov.b32 	%r269, 0;
	@%p24 bra 	$L__BB6_46;
	ld.global.nc.u8 	%rs12, [%rd8+8];
	cvt.u16.u8 	%rs13, %rs12;
	mul.wide.u16 	%r269, %rs13, 16;
$L__BB6_46:
	add.s32 	%r188, %r31, 12;
	setp.ge.u32 	%p25, %r188, %r32;
	mov.b32 	%r270, 0;
	@%p25 bra 	$L__BB6_48;
	ld.global.nc.u8 	%rs14, [%rd8+12];
	cvt.u32.u8 	%r270, %rs14;
$L__BB6_48:
	or.b32  	%r189, %r268, %r267;
	or.b32  	%r41, %r189, %r269;
	setp.lt.s32 	%p26, %r78, 1;
	@%p26 bra 	$L__BB6_95;
	and.b32  	%r191, %r41, 65520;
	or.b32  	%r192, %r270, %r191;
	shr.u32 	%r193, %r79, 2;
	add.s32 	%r194, %r266, %r193;
	mul.wide.u32 	%rd70, %r194, 4;
	add.s64 	%rd9, %rd4, %rd70;
	and.b32  	%r42, %r41, 32768;
	and.b32  	%r43, %r41, 16384;
	and.b32  	%r44, %r41, 8192;
	and.b32  	%r45, %r41, 4096;
	and.b32  	%r46, %r41, 2048;
	and.b32  	%r47, %r41, 1024;
	and.b32  	%r48, %r41, 512;
	and.b32  	%r49, %r41, 256;
	and.b32  	%r50, %r192, 128;
	and.b32  	%r51, %r192, 64;
	and.b32  	%r52, %r192, 32;
	and.b32  	%r53, %r192, 16;
	and.b32  	%r54, %r270, 8;
	and.b32  	%r55, %r270, 4;
	and.b32  	%r56, %r270, 2;
	and.b32  	%r57, %r270, 1;
	neg.s32 	%r271, %r78;
	mov.b32 	%r272, 0;
	mov.u64 	%rd117, %rd2;
$L__BB6_50:
	setp.eq.s32 	%p27, %r42, 0;
	@%p27 bra 	$L__BB6_52;
	ld.global.nc.u32 	%r195, [%rd9];
	shl.b32 	%r196, %r195, 3;
	add.s32 	%r197, %r272, %r196;
	mul.lo.s32 	%r198, %r197, %r78;
	mul.wide.s32 	%rd71, %r198, 4;
	add.s64 	%rd72, %rd1, %rd71;
	ld.global.nc.f32 	%f50, [%rd72];
	ld.local.f32 	%f51, [%rd117];
	add.f32 	%f52, %f50, %f51;
	st.local.f32 	[%rd117], %f52;
$L__BB6_52:
	setp.eq.s32 	%p28, %r43, 0;
	@%p28 bra 	$L__BB6_54;
	ld.global.nc.u32 	%r199, [%rd9];
	shl.b32 	%r200, %r199, 3;
	add.s32 	%r201, %r272, %r200;
	mul.lo.s32 	%r202, %r201, %r78;
	mul.wide.s32 	%rd73, %r202, 4;
	add.s64 	%rd74, %rd1, %rd73;
	ld.global.nc.f32 	%f53, [%rd74+4];
	ld.local.f32 	%f54, [%rd117];
	add.f32 	%f55, %f53, %f54;
	st.local.f32 	[%rd117], %f55;
$L__BB6_54:
	setp.eq.s32 	%p29, %r44, 0;
	@%p29 bra 	$L__BB6_56;
	ld.global.nc.u32 	%r203, [%rd9];
	shl.b32 	%r204, %r203, 3;
	add.s32 	%r205, %r272, %r204;
	mul.lo.s32 	%r206, %r205, %r78;
	mul.wide.s32 	%rd75, %r206, 4;
	add.s64 	%rd76, %rd1, %rd75;
	ld.global.nc.f32 	%f56, [%rd76+8];
	ld.local.f32 	%f57, [%rd117];
	add.f32 	%f58, %f56, %f57;
	st.local.f32 	[%rd117], %f58;
$L__BB6_56:
	setp.eq.s32 	%p30, %r45, 0;
	@%p30 bra 	$L__BB6_58;
	ld.global.nc.u32 	%r207, [%rd9];
	shl.b32 	%r208, %r207, 3;
	add.s32 	%r209, %r272, %r208;
	mul.lo.s32 	%r210, %r209, %r78;
	mul.wide.s32 	%rd77, %r210, 4;
	add.s64 	%rd78, %rd1, %rd77;
	ld.global.nc.f32 	%f59, [%rd78+12];
	ld.local.f32 	%f60, [%rd117];
	add.f32 	%f61, %f59, %f60;
	st.local.f32 	[%rd117], %f61;
$L__BB6_58:
	setp.eq.s32 	%p31, %r46, 0;
	@%p31 bra 	$L__BB6_60;
	ld.global.nc.u32 	%r211, [%rd9];
	shl.b32 	%r212, %r211, 3;
	add.s32 	%r213, %r272, %r212;
	mul.lo.s32 	%r214, %r213, %r78;
	mul.wide.s32 	%rd79, %r214, 4;
	add.s64 	%rd80, %rd1, %rd79;
	ld.global.nc.f32 	%f62, [%rd80];
	ld.local.f32 	%f63, [%rd117];
	add.f32 	%f64, %f62, %f63;
	st.local.f32 	[%rd117], %f64;
$L__BB6_60:
	setp.eq.s32 	%p32, %r47, 0;
	@%p32 bra 	$L__BB6_62;
	ld.global.nc.u32 	%r215, [%rd9];
	shl.b32 	%r216, %r215, 3;
	add.s32 	%r217, %r272, %r216;
	mul.lo.s32 	%r218, %r217, %r78;
	mul.wide.s32 	%rd81, %r218, 4;
	add.s64 	%rd82, %rd1, %rd81;
	ld.global.nc.f32 	%f65, [%rd82+4];
	ld.local.f32 	%f66, [%rd117];
	add.f32 	%f67, %f65, %f66;
	st.local.f32 	[%rd117], %f67;
$L__BB6_62:
	setp.eq.s32 	%p33, %r48, 0;
	@%p33 bra 	$L__BB6_64;
	ld.global.nc.u32 	%r219, [%rd9];
	shl.b32 	%r220, %r219, 3;
	add.s32 	%r221, %r272, %r220;
	mul.lo.s32 	%r222, %r221, %r78;
	mul.wide.s32 	%rd83, %r222, 4;
	add.s64 	%rd84, %rd1, %rd83;
	ld.global.nc.f32 	%f68, [%rd84+8];
	ld.local.f32 	%f69, [%rd117];
	add.f32 	%f70, %f68, %f69;
	st.local.f32 	[%rd117], %f70;
$L__BB6_64:
	setp.eq.s32 	%p34, %r49, 0;
	@%p34 bra 	$L__BB6_66;
	ld.global.nc.u32 	%r223, [%rd9];
	shl.b32 	%r224, %r223, 3;
	add.s32 	%r225, %r272, %r224;
	mul.lo.s32 	%r226, %r225, %r78;
	mul.wide.s32 	%rd85, %r226, 4;
	add.s64 	%rd86, %rd1, %rd85;
	ld.global.nc.f32 	%f71, [%rd86+12];
	ld.local.f32 	%f72, [%rd117];
	add.f32 	%f73, %f71, %f72;
	st.local.f32 	[%rd117], %f73;
$L__BB6_66:
	setp.eq.s32 	%p35, %r50, 0;
	@%p35 bra 	$L__BB6_68;
	ld.global.nc.u32 	%r227, [%rd9];
	shl.b32 	%r228, %r227, 3;
	add.s32 	%r229, %r272, %r228;
	mul.lo.s32 	%r230, %r229, %r78;
	mul.wide.s32 	%rd87, %r230, 4;
	add.s64 	%rd88, %rd1, %rd87;
	ld.global.nc.f32 	%f74, [%rd88];
	ld.local.f32 	%f75, [%rd117];
	add.f32 	%f76, %f74, %f75;
	st.local.f32 	[%rd117], %f76;
$L__BB6_68:
	setp.eq.s32 	%p36, %r51, 0;
	@%p36 bra 	$L__BB6_70;
	ld.global.nc.u32 	%r231, [%rd9];
	shl.b32 	%r232, %r231, 3;
	add.s32 	%r233, %r272, %r232;
	mul.lo.s32 	%r234, %r233, %r78;
	mul.wide.s32 	%rd89, %r234, 4;
	add.s64 	%rd90, %rd1, %rd89;
	ld.global.nc.f32 	%f77, [%rd90+4];
	ld.local.f32 	%f78, [%rd117];
	add.f32 	%f79, %f77, %f78;
	st.local.f32 	[%rd117], %f79;
$L__BB6_70:
	setp.eq.s32 	%p37, %r52, 0;
	@%p37 bra 	$L__BB6_72;
	ld.global.nc.u32 	%r235, [%rd9];
	shl.b32 	%r236, %r235, 3;
	add.s32 	%r237, %r272, %r236;
	mul.lo.s32 	%r238, %r237, %r78;
	mul.wide.s32 	%rd91, %r238, 4;
	add.s64 	%rd92, %rd1, %rd91;
	ld.global.nc.f32 	%f80, [%rd92+8];
	ld.local.f32 	%f81, [%rd117];
	add.f32 	%f82, %f80, %f81;
	st.local.f32 	[%rd117], %f82;
$L__BB6_72:
	setp.eq.s32 	%p38, %r53, 0;
	@%p38 bra 	$L__BB6_74;
	ld.global.nc.u32 	%r239, [%rd9];
	shl.b32 	%r240, %r239, 3;
	add.s32 	%r241, %r272, %r240;
	mul.lo.s32 	%r242, %r241, %r78;
	mul.wide.s32 	%rd93, %r242, 4;
	add.s64 	%rd94, %rd1, %rd93;
	ld.global.nc.f32 	%f83, [%rd94+12];
	ld.local.f32 	%f84, [%rd117];
	add.f32 	%f85, %f83, %f84;
	st.local.f32 	[%rd117], %f85;
$L__BB6_74:
	setp.eq.s32 	%p39, %r54, 0;
	@%p39 bra 	$L__BB6_76;
	ld.global.nc.u32 	%r243, [%rd9];
	shl.b32 	%r244, %r243, 3;
	add.s32 	%r245, %r272, %r244;
	mul.lo.s32 	%r246, %r245, %r78;
	mul.wide.s32 	%rd95, %r246, 4;
	add.s64 	%rd96, %rd1, %rd95;
	ld.global.nc.f32 	%f86, [%rd96];
	ld.local.f32 	%f87, [%rd117];
	add.f32 	%f88, %f86, %f87;
	st.local.f32 	[%rd117], %f88;
$L__BB6_76:
	setp.eq.s32 	%p40, %r55, 0;
	@%p40 bra 	$L__BB6_78;
	ld.global.nc.u32 	%r247, [%rd9];
	shl.b32 	%r248, %r247, 3;
	add.s32 	%r249, %r272, %r248;
	mul.lo.s32 	%r250, %r249, %r78;
	mul.wide.s32 	%rd97, %r250, 4;
	add.s64 	%rd98, %rd1, %rd97;
	ld.global.nc.f32 	%f89, [%rd98+4];
	ld.local.f32 	%f90, [%rd117];
	add.f32 	%f91, %f89, %f90;
	st.local.f32 	[%rd117], %f91;
$L__BB6_78:
	setp.eq.s32 	%p41, %r56, 0;
	@%p41 bra 	$L__BB6_80;
	ld.global.nc.u32 	%r251, [%rd9];
	shl.b32 	%r252, %r251, 3;
	add.s32 	%r253, %r272, %r252;
	mul.lo.s32 	%r254, %r253, %r78;
	mul.wide.s32 	%rd99, %r254, 4;
	add.s64 	%rd100, %rd1, %rd99;
	ld.global.nc.f32 	%f92, [%rd100+8];
	ld.local.f32 	%f93, [%rd117];
	add.f32 	%f94, %f92, %f93;
	st.local.f32 	[%rd117], %f94;
$L__BB6_80:
	setp.eq.s32 	%p42, %r57, 0;
	@%p42 bra 	$L__BB6_82;
	ld.global.nc.u32 	%r255, [%rd9];
	shl.b32 	%r256, %r255, 3;
	add.s32 	%r257, %r272, %r256;
	mul.lo.s32 	%r258, %r257, %r78;
	mul.wide.s32 	%rd101, %r258, 4;
	add.s64 	%rd102, %rd1, %rd101;
	ld.global.nc.f32 	%f95, [%rd102+12];
	ld.local.f32 	%f96, [%rd117];
	add.f32 	%f97, %f95, %f96;
	st.local.f32 	[%rd117], %f97;
$L__BB6_82:
	add.s32 	%r272, %r272, 1;
	add.s32 	%r271, %r271, 1;
	setp.eq.s32 	%p43, %r271, 0;
	add.s64 	%rd117, %rd117, 4;
	@%p43 bra 	$L__BB6_83;
	bra.uni 	$L__BB6_50;
$L__BB6_83:
	ld.param.u64 	%rd115, [_Z10spmm4_fullPKhPKfPfPKiS5_ii_param_2];
	shl.b32 	%r260, %r1, 2;
	cvt.u64.u32 	%rd103, %r260;
	mul.lo.s32 	%r261, %r78, %r260;
	cvt.u64.u32 	%rd104, %r261;
	add.s64 	%rd105, %rd104, %rd103;
	cvt.u64.u32 	%rd106, %r30;
	or.b64  	%rd107, %rd105, %rd106;
	cvta.to.global.u64 	%rd108, %rd115;
	shl.b64 	%rd109, %rd107, 2;
	add.s64 	%rd11, %rd108, %rd109;
	add.s32 	%r262, %r78, -1;
	and.b32  	%r61, %r78, 15;
	setp.lt.u32 	%p44, %r262, 15;
	mov.b32 	%r274, 0;
	@%p44 bra 	$L__BB6_86;
	add.s64 	%rd118, %rd2, 32;
	and.b32  	%r274, %r78, 2147483632;
	neg.s32 	%r273, %r274;
$L__BB6_85:
	.pragma "nounroll";
	ld.local.f32 	%f98, [%rd118+-32];
	atom.global.add.f32 	%f99, [%rd11], %f98;
	ld.local.f32 	%f100, [%rd118+-28];
	atom.global.add.f32 	%f101, [%rd11], %f100;
	ld.local.f32 	%f102, [%rd118+-24];
	atom.global.add.f32 	%f103, [%rd11], %f102;
	ld.local.f32 	%f104, [%rd118+-20];
	atom.global.add.f32 	%f105, [%rd11], %f104;
	ld.local.f32 	%f106, [%rd118+-16];
	atom.global.add.f32 	%f107, [%rd11], %f106;
	ld.local.f32 	%f108, [%rd118+-12];
	atom.global.add.f32 	%f109, [%rd11], %f108;
	ld.local.f32 	%f110, [%rd118+-8];
	atom.global.add.f32 	%f111, [%rd11], %f110;
	ld.local.f32 	%f112, [%rd118+-4];
	atom.global.add.f32 	%f113, [%rd11], %f112;
	ld.local.f32 	%f114, [%rd118];
	atom.global.add.f32 	%f115, [%rd11], %f114;
	ld.local.f32 	%f116, [%rd118+4];
	atom.global.add.f32 	%f117, [%rd11], %f116;
	ld.local.f32 	%f118, [%rd118+8];
	atom.global.add.f32 	%f119, [%rd11], %f118;
	ld.local.f32 	%f120, [%rd118+12];
	atom.global.add.f32 	%f121, [%rd11], %f120;
	ld.local.f32 	%f122, [%rd118+16];
	atom.global.add.f32 	%f123, [%rd11], %f122;
	ld.local.f32 	%f124, [%rd118+20];
	atom.global.add.f32 	%f125, [%rd11], %f124;
	ld.local.f32 	%f126, [%rd118+24];
	atom.global.add.f32 	%f127, [%rd11], %f126;
	ld.local.f32 	%f128, [%rd118+28];
	atom.global.add.f32 	%f129, [%rd11], %f128;
	add.s32 	%r273, %r273, 16;
	add.s64 	%rd118, %rd118, 64;
	setp.ne.s32 	%p45, %r273, 0;
	@%p45 bra 	$L__BB6_85;
$L__BB6_86:
	setp.eq.s32 	%p46, %r61, 0;
	@%p46 bra 	$L__BB6_95;
	and.b32  	%r69, %r78, 7;
	setp.lt.u32 	%p47, %r61, 8;
	@%p47 bra 	$L__BB6_89;
	mul.wide.u32 	%rd110, %r274, 4;
	add.s64 	%rd111, %rd2, %rd110;
	ld.local.f32 	%f130, [%rd111];
	atom.global.add.f32 	%f131, [%rd11], %f130;
	ld.local.f32 	%f132, [%rd111+4];
	atom.global.add.f32 	%f133, [%rd11], %f132;
	ld.local.f32 	%f134, [%rd111+8];
	atom.global.add.f32 	%f135, [%rd11], %f134;
	ld.local.f32 	%f136, [%rd111+12];
	atom.global.add.f32 	%f137, [%rd11], %f136;
	ld.local.f32 	%f138, [%rd111+16];
	atom.global.add.f32 	%f139, [%rd11], %f138;
	ld.local.f32 	%f140, [%rd111+20];
	atom.global.add.f32 	%f141, [%rd11], %f140;
	ld.local.f32 	%f142, [%rd111+24];
	atom.global.add.f32 	%f143, [%rd11], %f142;
	ld.local.f32 	%f144, [%rd111+28];
	atom.global.add.f32 	%f145, [%rd11], %f144;
	add.s32 	%r274, %r274, 8;
$L__BB6_89:
	setp.eq.s32 	%p48, %r69, 0;
	@%p48 bra 	$L__BB6_95;
	and.b32  	%r72, %r78, 3;
	setp.lt.u32 	%p49, %r69, 4;
	@%p49 bra 	$L__BB6_92;
	mul.wide.u32 	%rd112, %r274, 4;
	add.s64 	%rd113, %rd2, %rd112;
	ld.local.f32 	%f146, [%rd113];
	atom.global.add.f32 	%f147, [%rd11], %f146;
	ld.local.f32 	%f148, [%rd113+4];
	atom.global.add.f32 	%f149, [%rd11], %f148;
	ld.local.f32 	%f150, [%rd113+8];
	atom.global.add.f32 	%f151, [%rd11], %f150;
	ld.local.f32 	%f152, [%rd113+12];
	atom.global.add.f32 	%f153, [%rd11], %f152;
	add.s32 	%r274, %r274, 4;
$L__BB6_92:
	setp.eq.s32 	%p50, %r72, 0;
	@%p50 bra 	$L__BB6_95;
	mul.wide.u32 	%rd114, %r274, 4;
	add.s64 	%rd119, %rd2, %rd114;
	neg.s32 	%r277, %r72;
$L__BB6_94:
	.pragma "nounroll";
	ld.local.f32 	%f154, [%rd119];
	atom.global.add.f32 	%f155, [%rd11], %f154;
	add.s64 	%rd119, %rd119, 4;
	add.s32 	%r277, %r277, 1;
	setp.ne.s32 	%p51, %r277, 0;
	@%p51 bra 	$L__BB6_94;
$L__BB6_95:
	ret;

}
	// .globl	_Z9spmm4_binPKhS0_PhPKiS3_ii
.visible .entry _Z9spmm4_binPKhS0_PhPKiS3_ii(
	.param .u64 .ptr .align 1 _Z9spmm4_binPKhS0_PhPKiS3_ii_param_0,
	.param .u64 .ptr .align 1 _Z9spmm4_binPKhS0_PhPKiS3_ii_param_1,
	.param .u64 .ptr .align 1 _Z9spmm4_binPKhS0_PhPKiS3_ii_param_2,
	.param .u64 .ptr .align 1 _Z9spmm4_binPKhS0_PhPKiS3_ii_param_3,
	.param .u64 .ptr .align 1 _Z9spmm4_binPKhS0_PhPKiS3_ii_param_4,
	.param .u32 _Z9spmm4_binPKhS0_PhPKiS3_ii_param_5,
	.param .u32 _Z9spmm4_binPKhS0_PhPKiS3_ii_param_6
)
{
	.local .align 16 .b8 	__local_depot7[256];
	.reg .b64 	%SP;
	.reg .b64 	%SPL;
	.reg .pred 	%p<39>;
	.reg .b16 	%rs<91>;
	.reg .b32 	%r<321>;
	.reg .b64 	%rd<153>;

	mov.u64 	%SPL, __local_depot7;
	ld.param.u64 	%rd11, [_Z9spmm4_binPKhS0_PhPKiS3_ii_param_0];
	ld.param.u64 	%rd12, [_Z9spmm4_binPKhS0_PhPKiS3_ii_param_1];
	ld.param.u64 	%rd13, [_Z9spmm4_binPKhS0_PhPKiS3_ii_param_2];
	ld.param.u64 	%rd10, [_Z9spmm4_binPKhS0_PhPKiS3_ii_param_3];
	ld.param.u64 	%rd14, [_Z9spmm4_binPKhS0_PhPKiS3_ii_param_4];
	ld.param.u32 	%r52, [_Z9spmm4_binPKhS0_PhPKiS3_ii_param_5];
	ld.param.u32 	%r50, [_Z9spmm4_binPKhS0_PhPKiS3_ii_param_6];
	cvta.to.global.u64 	%rd1, %rd12;
	cvta.to.global.u64 	%rd2, %rd14;
	cvta.to.global.u64 	%rd3, %rd11;
	cvta.to.global.u64 	%rd4, %rd13;
	add.u64 	%rd5, %SPL, 0;
	mov.u32 	%r53, %ctaid.x;
	mov.u32 	%r54, %nctaid.x;
	mov.u32 	%r55, %nctaid.y;
	mov.u32 	%r56, %ctaid.y;
	mov.u32 	%r57, %ctaid.z;
	mad.lo.s32 	%r58, %r53, %r54, %r56;
	mad.lo.s32 	%r59, %r58, %r55, %r57;
	// begin inline asm
	mov.u32 %r51, %laneid;
	// end inline asm
	shl.b32 	%r2, %r59, 3;
	shr.u32 	%r3, %r51, 2;
	add.s32 	%r4, %r3, %r2;
	setp.ge.s32 	%p1, %r4, %r52;
	@%p1 bra 	$L__BB7_28;
	cvta.to.global.u64 	%rd16, %rd10;
	mul.wide.s32 	%rd17, %r4, 4;
	add.s64 	%rd18, %rd16, %rd17;
	ld.global.nc.u32 	%r60, [%rd18];
	ld.global.nc.u32 	%r5, [%rd18+4];
	sub.s32 	%r6, %r5, %r60;
	shl.b32 	%r61, %r60, 2;
	cvt.s64.s32 	%rd6, %r61;
	cvt.s64.s32 	%rd7, %r60;
	mul.lo.s32 	%r62, %r50, %r2;
	cvt.u64.u32 	%rd8, %r62;
	mov.b32 	%r63, 0;
	st.local.v4.u32 	[%rd5], {%r63, %r63, %r63, %r63};
	st.local.v4.u32 	[%rd5+16], {%r63, %r63, %r63, %r63};
	st.local.v4.u32 	[%rd5+32], {%r63, %r63, %r63, %r63};
	st.local.v4.u32 	[%rd5+48], {%r63, %r63, %r63, %r63};
	st.local.v4.u32 	[%rd5+64], {%r63, %r63, %r63, %r63};
	st.local.v4.u32 	[%rd5+80], {%r63, %r63, %r63, %r63};
	st.local.v4.u32 	[%rd5+96], {%r63, %r63, %r63, %r63};
	st.local.v4.u32 	[%rd5+112], {%r63, %r63, %r63, %r63};
	st.local.v4.u32 	[%rd5+128], {%r63, %r63, %r63, %r63};
	st.local.v4.u32 	[%rd5+144], {%r63, %r63, %r63, %r63};
	st.local.v4.u32 	[%rd5+160], {%r63, %r63, %r63, %r63};
	st.local.v4.u32 	[%rd5+176], {%r63, %r63, %r63, %r63};
	st.local.v4.u32 	[%rd5+192], {%r63, %r63, %r63, %r63};
	st.local.v4.u32 	[%rd5+208], {%r63, %r63, %r63, %r63};
	st.local.v4.u32 	[%rd5+224], {%r63, %r63, %r63, %r63};
	st.local.v4.u32 	[%rd5+240], {%r63, %r63, %r63, %r63};
	setp.lt.s32 	%p2, %r50, 1;
	@%p2 bra 	$L__BB7_28;
	cvt.u32.u64 	%r65, %rd7;
	and.b32  	%r7, %r51, 3;
	and.b32  	%r8, %r6, 7;
	sub.s32 	%r9, %r65, %r5;
	and.b32  	%r10, %r6, 2147483640;
	and.b32  	%r11, %r6, 1;
	mov.b32 	%r303, 0;
$L__BB7_3:
	setp.lt.s32 	%p3, %r6, 1;
	@%p3 bra 	$L__BB7_16;
	setp.gt.u32 	%p4, %r9, -8;
	mul.wide.u32 	%rd19, %r303, 4;
	add.s64 	%rd9, %rd5, %rd19;
	ld.local.u32 	%r315, [%rd9];
	mov.b32 	%r311, 0;
	@%p4 bra 	$L__BB7_7;
	mov.b32 	%r305, 0;
$L__BB7_6:
	.pragma "nounroll";
	shl.b32 	%r69, %r305, 2;
	or.b32  	%r70, %r69, %r7;
	cvt.u64.u32 	%rd20, %r70;
	add.s64 	%rd21, %rd20, %rd6;
	add.s64 	%rd22, %rd3, %rd21;
	ld.global.nc.u8 	%rs1, [%rd22];
	cvt.u32.u8 	%r71, %rs1;
	cvt.u64.u32 	%rd23, %r305;
	add.s64 	%rd24, %rd23, %rd7;
	shl.b64 	%rd25, %rd24, 2;
	add.s64 	%rd26, %rd2, %rd25;
	ld.global.nc.u32 	%r72, [%rd26];
	cvt.s64.s32 	%rd27, %r72;
	add.s64 	%rd28, %rd1, %rd27;
	ld.global.nc.u8 	%rs2, [%rd28];
	cvt.u32.u8 	%r73, %rs2;
	and.b32  	%r74, %r73, %r71;
	popc.b32 	%r75, %r74;
	not.b32 	%r76, %r73;
	and.b32  	%r77, %r76, %r71;
	popc.b32 	%r78, %r77;
	ld.global.nc.u8 	%rs3, [%rd22+4];
	cvt.u32.u8 	%r79, %rs3;
	ld.global.nc.u32 	%r80, [%rd26+4];
	cvt.s64.s32 	%rd29, %r80;
	add.s64 	%rd30, %rd1, %rd29;
	ld.global.nc.u8 	%rs4, [%rd30];
	cvt.u32.u8 	%r81, %rs4;
	and.b32  	%r82, %r81, %r79;
	popc.b32 	%r83, %r82;
	not.b32 	%r84, %r81;
	and.b32  	%r85, %r84, %r79;
	popc.b32 	%r86, %r85;
	add.s32 	%r87, %r315, %r75;
	add.s32 	%r88, %r78, %r86;
	add.s32 	%r89, %r70, 8;
	cvt.u64.u32 	%rd31, %r89;
	add.s64 	%rd32, %rd31, %rd6;
	add.s64 	%rd33, %rd3, %rd32;
	ld.global.nc.u8 	%rs5, [%rd33];
	cvt.u32.u8 	%r90, %rs5;
	ld.global.nc.u32 	%r91, [%rd26+8];
	cvt.s64.s32 	%rd34, %r91;
	add.s64 	%rd35, %rd1, %rd34;
	ld.global.nc.u8 	%rs6, [%rd35];
	cvt.u32.u8 	%r92, %rs6;
	and.b32  	%r93, %r92, %r90;
	popc.b32 	%r94, %r93;
	not.b32 	%r95, %r92;
	and.b32  	%r96, %r95, %r90;
	popc.b32 	%r97, %r96;
	add.s32 	%r98, %r87, %r83;
	add.s32 	%r99, %r88, %r97;
	add.s32 	%r100, %r70, 12;
	cvt.u64.u32 	%rd36, %r100;
	add.s64 	%rd37, %rd36, %rd6;
	add.s64 	%rd38, %rd3, %rd37;
	ld.global.nc.u8 	%rs7, [%rd38];
	cvt.u32.u8 	%r101, %rs7;
	ld.global.nc.u32 	%r102, [%rd26+12];
	cvt.s64.s32 	%rd39, %r102;
	add.s64 	%rd40, %rd1, %rd39;
	ld.global.nc.u8 	%rs8, [%rd40];
	cvt.u32.u8 	%r103, %rs8;
	and.b32  	%r104, %r103, %r101;
	popc.b32 	%r105, %r104;
	not.b32 	%r106, %r103;
	and.b32  	%r107, %r106, %r101;
	popc.b32 	%r108, %r107;
	add.s32 	%r109, %r98, %r94;
	add.s32 	%r110, %r99, %r108;
	add.s32 	%r111, %r70, 16;
	cvt.u64.u32 	%rd41, %r111;
	add.s64 	%rd42, %rd41, %rd6;
	add.s64 	%rd43, %rd3, %rd42;
	ld.global.nc.u8 	%rs9, [%rd43];
	cvt.u32.u8 	%r112, %rs9;
	ld.global.nc.u32 	%r113, [%rd26+16];
	cvt.s64.s32 	%rd44, %r113;
	add.s64 	%rd45, %rd1, %rd44;
	ld.global.nc.u8 	%rs10, [%rd45];
	cvt.u32.u8 	%r114, %rs10;
	and.b32  	%r115, %r114, %r112;
	popc.b32 	%r116, %r115;
	not.b32 	%r117, %r114;
	and.b32  	%r118, %r117, %r112;
	popc.b32 	%r119, %r118;
	add.s32 	%r120, %r109, %r105;
	add.s32 	%r121, %r110, %r119;
	add.s32 	%r122, %r70, 20;
	cvt.u64.u32 	%rd46, %r122;
	add.s64 	%rd47, %rd46, %rd6;
	add.s64 	%rd48, %rd3, %rd47;
	ld.global.nc.u8 	%rs11, [%rd48];
	cvt.u32.u8 	%r123, %rs11;
	ld.global.nc.u32 	%r124, [%rd26+20];
	cvt.s64.s32 	%rd49, %r124;
	add.s64 	%rd50, %rd1, %rd49;
	ld.global.nc.u8 	%rs12, [%rd50];
	cvt.u32.u8 	%r125, %rs12;
	and.b32  	%r126, %r125, %r123;
	popc.b32 	%r127, %r126;
	not.b32 	%r128, %r125;
	and.b32  	%r129, %r128, %r123;
	popc.b32 	%r130, %r129;
	add.s32 	%r131, %r120, %r116;
	add.s32 	%r132, %r121, %r130;
	add.s32 	%r133, %r70, 24;
	cvt.u64.u32 	%rd51, %r133;
	add.s64 	%rd52, %rd51, %rd6;
	add.s64 	%rd53, %rd3, %rd52;
	ld.global.nc.u8 	%rs13, [%rd53];
	cvt.u32.u8 	%r134, %rs13;
	ld.global.nc.u32 	%r135, [%rd26+24];
	cvt.s64.s32 	%rd54, %r135;
	add.s64 	%rd55, %rd1, %rd54;
	ld.global.nc.u8 	%rs14, [%rd55];
	cvt.u32.u8 	%r136, %rs14;
	and.b32  	%r137, %r136, %r134;
	popc.b32 	%r138, %r137;
	not.b32 	%r139, %r136;
	and.b32  	%r140, %r139, %r134;
	popc.b32 	%r141, %r140;
	add.s32 	%r142, %r131, %r127;
	add.s32 	%r143, %r132, %r141;
	add.s32 	%r144, %r70, 28;
	cvt.u64.u32 	%rd56, %r144;
	add.s64 	%rd57, %rd56, %rd6;
	add.s64 	%rd58, %rd3, %rd57;
	ld.global.nc.u8 	%rs15, [%rd58];
	cvt.u32.u8 	%r145, %rs15;
	ld.global.nc.u32 	%r146, [%rd26+28];
	cvt.s64.s32 	%rd59, %r146;
	add.s64 	%rd60, %rd1, %rd59;
	ld.global.nc.u8 	%rs16, [%rd60];
	cvt.u32.u8 	%r147, %rs16;
	and.b32  	%r148, %r147, %r145;
	popc.b32 	%r149, %r148;
	not.b32 	%r150, %r147;
	and.b32  	%r151, %r150, %r145;
	popc.b32 	%r152, %r151;
	add.s32 	%r153, %r142, %r138;
	add.s32 	%r154, %r143, %r152;
	sub.s32 	%r155, %r153, %r154;
	add.s32 	%r315, %r155, %r149;
	add.s32 	%r305, %r305, 8;
	setp.ne.s32 	%p5, %r305, %r10;
	mov.u32 	%r311, %r10;
	@%p5 bra 	$L__BB7_6;
$L__BB7_7:
	setp.eq.s32 	%p6, %r8, 0;
	@%p6 bra 	$L__BB7_15;
	add.s32 	%r157, %r8, -1;
	setp.lt.u32 	%p7, %r157, 3;
	@%p7 bra 	$L__BB7_10;
	shl.b32 	%r158, %r311, 2;
	or.b32  	%r159, %r158, %r7;
	cvt.u64.u32 	%rd61, %r159;
	add.s64 	%rd62, %rd61, %rd6;
	add.s64 	%rd63, %rd3, %rd62;
	ld.global.nc.u8 	%rs17, [%rd63];
	cvt.u32.u8 	%r160, %rs17;
	cvt.u64.u32 	%rd64, %r311;
	add.s64 	%rd65, %rd64, %rd7;
	shl.b64 	%rd66, %rd65, 2;
	add.s64 	%rd67, %rd2, %rd66;
	ld.global.nc.u32 	%r161, [%rd67];
	cvt.s64.s32 	%rd68, %r161;
	add.s64 	%rd69, %rd1, %rd68;
	ld.global.nc.u8 	%rs18, [%rd69];
	cvt.u32.u8 	%r162, %rs18;
	and.b32  	%r163, %r162, %r160;
	popc.b32 	%r164, %r163;
	not.b32 	%r165, %r162;
	and.b32  	%r166, %r165, %r160;
	popc.b32 	%r167, %r166;
	add.s32 	%r168, %r159, 4;
	cvt.u64.u32 	%rd70, %r168;
	add.s64 	%rd71, %rd70, %rd6;
	add.s64 	%rd72, %rd3, %rd71;
	ld.global.nc.u8 	%rs19, [%rd72];
	cvt.u32.u8 	%r169, %rs19;
	ld.global.nc.u32 	%r170, [%rd67+4];
	cvt.s64.s32 	%rd73, %r170;
	add.s64 	%rd74, %rd1, %rd73;
	ld.global.nc.u8 	%rs20, [%rd74];
	cvt.u32.u8 	%r171, %rs20;
	and.b32  	%r172, %r171, %r169;
	popc.b32 	%r173, %r172;
	not.b32 	%r174, %r171;
	and.b32  	%r175, %r174, %r169;
	popc.b32 	%r176, %r175;
	add.s32 	%r177, %r315, %r164;
	add.s32 	%r178, %r167, %r176;
	add.s32 	%r179, %r159, 8;
	cvt.u64.u32 	%rd75, %r179;
	add.s64 	%rd76, %rd75, %rd6;
	add.s64 	%rd77, %rd3, %rd76;
	ld.global.nc.u8 	%rs21, [%rd77];
	cvt.u32.u8 	%r180, %rs21;
	ld.global.nc.u32 	%r181, [%rd67+8];
	cvt.s64.s32 	%rd78, %r181;
	add.s64 	%rd79, %rd1, %rd78;
	ld.global.nc.u8 	%rs22, [%rd79];
	cvt.u32.u8 	%r182, %rs22;
	and.b32  	%r183, %r182, %r180;
	popc.b32 	%r184, %r183;
	not.b32 	%r185, %r182;
	and.b32  	%r186, %r185, %r180;
	popc.b32 	%r187, %r186;
	add.s32 	%r188, %r177, %r173;
	add.s32 	%r189, %r178, %r187;
	add.s32 	%r190, %r159, 12;
	cvt.u64.u32 	%rd80, %r190;
	add.s64 	%rd81, %rd80, %rd6;
	add.s64 	%rd82, %rd3, %rd81;
	ld.global.nc.u8 	%rs23, [%rd82];
	cvt.u32.u8 	%r191, %rs23;
	ld.global.nc.u32 	%r192, [%rd67+12];
	cvt.s64.s32 	%rd83, %r192;
	add.s64 	%rd84, %rd1, %rd83;
	ld.global.nc.u8 	%rs24, [%rd84];
	cvt.u32.u8 	%r193, %rs24;
	and.b32  	%r194, %r193, %r191;
	popc.b32 	%r195, %r194;
	not.b32 	%r196, %r193;
	and.b32  	%r197, %r196, %r191;
	popc.b32 	%r198, %r197;
	add.s32 	%r199, %r188, %r184;
	add.s32 	%r200, %r189, %r198;
	sub.s32 	%r201, %r199, %r200;
	add.s32 	%r315, %r201, %r195;
	add.s32 	%r311, %r311, 4;
$L__BB7_10:
	and.b32  	%r203, %r6, 3;
	setp.eq.s32 	%p8, %r203, 0;
	@%p8 bra 	$L__BB7_15;
	setp.eq.s32 	%p9, %r203, 1;
	@%p9 bra 	$L__BB7_13;
	shl.b32 	%r204, %r311, 2;
	or.b32  	%r205, %r204, %r7;
	cvt.u64.u32 	%rd85, %r205;
	add.s64 	%rd86, %rd85, %rd6;
	add.s64 	%rd87, %rd3, %rd86;
	ld.global.nc.u8 	%rs25, [%rd87];
	cvt.u32.u8 	%r206, %rs25;
	cvt.u64.u32 	%rd88, %r311;
	add.s64 	%rd89, %rd88, %rd7;
	shl.b64 	%rd90, %rd89, 2;
	add.s64 	%rd91, %rd2, %rd90;
	ld.global.nc.u32 	%r207, [%rd91];
	cvt.s64.s32 	%rd92, %r207;
	add.s64 	%rd93, %rd1, %rd92;
	ld.global.nc.u8 	%rs26, [%rd93];
	cvt.u32.u8 	%r208, %rs26;
	and.b32  	%r209, %r208, %r206;
	popc.b32 	%r210, %r209;
	not.b32 	%r211, %r208;
	and.b32  	%r212, %r211, %r206;
	popc.b32 	%r213, %r212;
	add.s32 	%r214, %r205, 4;
	cvt.u64.u32 	%rd94, %r214;
	add.s64 	%rd95, %rd94, %rd6;
	add.s64 	%rd96, %rd3, %rd95;
	ld.global.nc.u8 	%rs27, [%rd96];
	cvt.u32.u8 	%r215, %rs27;
	ld.global.nc.u32 	%r216, [%rd91+4];
	cvt.s64.s32 	%rd97, %r216;
	add.s64 	%rd98, %rd1, %rd97;
	ld.global.nc.u8 	%rs28, [%rd98];
	cvt.u32.u8 	%r217, %rs28;
	and.b32  	%r218, %r217, %r215;
	popc.b32 	%r219, %r218;
	not.b32 	%r220, %r217;
	and.b32  	%r221, %r220, %r215;
	popc.b32 	%r222, %r221;
	add.s32 	%r223, %r315, %r210;
	add.s32 	%r224, %r213, %r222;
	sub.s32 	%r225, %r223, %r224;
	add.s32 	%r315, %r225, %r219;
	add.s32 	%r311, %r311, 2;
$L__BB7_13:
	setp.eq.s32 	%p10, %r11, 0;
	@%p10 bra 	$L__BB7_15;
	shl.b32 	%r226, %r311, 2;
	or.b32  	%r227, %r226, %r7;
	cvt.u64.u32 	%rd99, %r227;
	add.s64 	%rd100, %rd99, %rd6;
	add.s64 	%rd101, %rd3, %rd100;
	ld.global.nc.u8 	%rs29, [%rd101];
	cvt.u32.u8 	%r228, %rs29;
	cvt.u64.u32 	%rd102, %r311;
	add.s64 	%rd103, %rd102, %rd7;
	shl.b64 	%rd104, %rd103, 2;
	add.s64 	%rd105, %rd2, %rd104;
	ld.global.nc.u32 	%r229, [%rd105];
	cvt.s64.s32 	%rd106, %r229;
	add.s64 	%rd107, %rd1, %rd106;
	ld.global.nc.u8 	%rs30, [%rd107];
	cvt.u32.u8 	%r230, %rs30;
	and.b32  	%r231, %r230, %r228;
	popc.b32 	%r232, %r231;
	not.b32 	%r233, %r230;
	and.b32  	%r234, %r233, %r228;
	popc.b32 	%r235, %r234;
	sub.s32 	%r236, %r315, %r235;
	add.s32 	%r315, %r236, %r232;
$L__BB7_15:
	st.local.u32 	[%rd9], %r315;
$L__BB7_16:
	add.s32 	%r303, %r303, 1;
	setp.eq.s32 	%p11, %r303, %r50;
	@%p11 bra 	$L__BB7_17;
	bra.uni 	$L__BB7_3;
$L__BB7_17:
	and.b32  	%r238, %r51, -4;
	sub.s32 	%r14, 28, %r238;
	mul.lo.s32 	%r15, %r3, %r50;
	and.b32  	%r16, %r50, 7;
	setp.lt.u32 	%p12, %r50, 8;
	mov.b32 	%r318, 0;
	@%p12 bra 	$L__BB7_20;
	and.b32  	%r318, %r50, 2147483640;
	neg.s32 	%r317, %r318;
	add.s32 	%r316, %r15, 3;
$L__BB7_19:
	.pragma "nounroll";
	mov.pred 	%p13, -1;
	mov.b32 	%r239, -1;
	vote.sync.ballot.b32 	%r240, %p13, %r239;
	brev.b32 	%r241, %r240;
	shr.u32 	%r242, %r241, %r14;
	add.s32 	%r243, %r316, -3;
	cvt.u64.u32 	%rd108, %r243;
	add.s64 	%rd109, %rd108, %rd8;
	add.s64 	%rd110, %rd4, %rd109;
	ld.global.u8 	%rs31, [%rd110];
	cvt.u16.u32 	%rs32, %r242;
	and.b16  	%rs33, %rs32, 15;
	or.b16  	%rs34, %rs33, %rs31;
	st.global.u8 	[%rd110], %rs34;
	vote.sync.ballot.b32 	%r244, %p13, %r239;
	brev.b32 	%r245, %r244;
	shr.u32 	%r246, %r245, %r14;
	add.s32 	%r247, %r316, -2;
	cvt.u64.u32 	%rd111, %r247;
	add.s64 	%rd112, %rd111, %rd8;
	add.s64 	%rd113, %rd4, %rd112;
	ld.global.u8 	%rs35, [%rd113];
	cvt.u16.u32 	%rs36, %r246;
	and.b16  	%rs37, %rs36, 15;
	or.b16  	%rs38, %rs37, %rs35;
	st.global.u8 	[%rd113], %rs38;
	vote.sync.ballot.b32 	%r248, %p13, %r239;
	brev.b32 	%r249, %r248;
	shr.u32 	%r250, %r249, %r14;
	add.s32 	%r251, %r316, -1;
	cvt.u64.u32 	%rd114, %r251;
	add.s64 	%rd115, %rd114, %rd8;
	add.s64 	%rd116, %rd4, %rd115;
	ld.global.u8 	%rs39, [%rd116];
	cvt.u16.u32 	%rs40, %r250;
	and.b16  	%rs41, %rs40, 15;
	or.b16  	%rs42, %rs41, %rs39;
	st.global.u8 	[%rd116], %rs42;
	vote.sync.ballot.b32 	%r252, %p13, %r239;
	brev.b32 	%r253, %r252;
	shr.u32 	%r254, %r253, %r14;
	add.s32 	%r255, %r316, 4;
	cvt.u64.u32 	%rd117, %r316;
	add.s64 	%rd118, %rd117, %rd8;
	add.s64 	%rd119, %rd4, %rd118;
	ld.global.u8 	%rs43, [%rd119];
	cvt.u16.u32 	%rs44, %r254;
	and.b16  	%rs45, %rs44, 15;
	or.b16  	%rs46, %rs45, %rs43;
	st.global.u8 	[%rd119], %rs46;
	vote.sync.ballot.b32 	%r256, %p13, %r239;
	brev.b32 	%r257, %r256;
	shr.u32 	%r258, %r257, %r14;
	add.s32 	%r259, %r316, 1;
	cvt.u64.u32 	%rd120, %r259;
	add.s64 	%rd121, %rd120, %rd8;
	add.s64 	%rd122, %rd4, %rd121;
	ld.global.u8 	%rs47, [%rd122];
	cvt.u16.u32 	%rs48, %r258;
	and.b16  	%rs49, %rs48, 15;
	or.b16  	%rs50, %rs49, %rs47;
	st.global.u8 	[%rd122], %rs50;
	vote.sync.ballot.b32 	%r260, %p13, %r239;
	brev.b32 	%r261, %r260;
	shr.u32 	%r262, %r261, %r14;
	add.s32 	%r263, %r316, 2;
	cvt.u64.u32 	%rd123, %r263;
	add.s64 	%rd124, %rd123, %rd8;
	add.s64 	%rd125, %rd4, %rd124;
	ld.global.u8 	%rs51, [%rd125];
	cvt.u16.u32 	%rs52, %r262;
	and.b16  	%rs53, %rs52, 15;
	or.b16  	%rs54, %rs53, %rs51;
	st.global.u8 	[%rd125], %rs54;
	vote.sync.ballot.b32 	%r264, %p13, %r239;
	brev.b32 	%r265, %r264;
	shr.u32 	%r266, %r265, %r14;
	add.s32 	%r267, %r316, 3;
	cvt.u64.u32 	%rd126, %r267;
	add.s64 	%rd127, %rd126, %rd8;
	add.s64 	%rd128, %rd4, %rd127;
	ld.global.u8 	%rs55, [%rd128];
	cvt.u16.u32 	%rs56, %r266;
	and.b16  	%rs57, %rs56, 15;
	or.b16  	%rs58, %rs57, %rs55;
	st.global.u8 	[%rd128], %rs58;
	vote.sync.ballot.b32 	%r268, %p13, %r239;
	brev.b32 	%r269, %r268;
	shr.u32 	%r270, %r269, %r14;
	cvt.u64.u32 	%rd129, %r255;
	add.s64 	%rd130, %rd129, %rd8;
	add.s64 	%rd131, %rd4, %rd130;
	ld.global.u8 	%rs59, [%rd131];
	cvt.u16.u32 	%rs60, %r270;
	and.b16  	%rs61, %rs60, 15;
	or.b16  	%rs62, %rs61, %rs59;
	st.global.u8 	[%rd131], %rs62;
	add.s32 	%r317, %r317, 8;
	add.s32 	%r316, %r316, 8;
	setp.ne.s32 	%p22, %r317, 0;
	@%p22 bra 	$L__BB7_19;
$L__BB7_20:
	setp.eq.s32 	%p23, %r16, 0;
	@%p23 bra 	$L__BB7_28;
	and.b32  	%r45, %r50, 3;
	setp.lt.u32 	%p24, %r16, 4;
	@%p24 bra 	$L__BB7_23;
	mov.pred 	%p25, -1;
	mov.b32 	%r271, -1;
	vote.sync.ballot.b32 	%r272, %p25, %r271;
	brev.b32 	%r273, %r272;
	shr.u32 	%r274, %r273, %r14;
	add.s32 	%r275, %r318, %r15;
	cvt.u64.u32 	%rd132, %r275;
	add.s64 	%rd133, %rd132, %rd8;
	add.s64 	%rd134, %rd4, %rd133;
	ld.global.u8 	%rs63, [%rd134];
	cvt.u16.u32 	%rs64, %r274;
	and.b16  	%rs65, %rs64, 15;
	or.b16  	%rs66, %rs65, %rs63;
	st.global.u8 	[%rd134], %rs66;
	vote.sync.ballot.b32 	%r276, %p25, %r271;
	brev.b32 	%r277, %r276;
	shr.u32 	%r278, %r277, %r14;
	add.s32 	%r279, %r275, 1;
	cvt.u64.u32 	%rd135, %r279;
	add.s64 	%rd136, %rd135, %rd8;
	add.s64 	%rd137, %rd4, %rd136;
	ld.global.u8 	%rs67, [%rd137];
	cvt.u16.u32 	%rs68, %r278;
	and.b16  	%rs69, %rs68, 15;
	or.b16  	%rs70, %rs69, %rs67;
	st.global.u8 	[%rd137], %rs70;
	vote.sync.ballot.b32 	%r280, %p25, %r271;
	brev.b32 	%r281, %r280;
	shr.u32 	%r282, %r281, %r14;
	add.s32 	%r283, %r275, 2;
	cvt.u64.u32 	%rd138, %r283;
	add.s64 	%rd139, %rd138, %rd8;
	add.s64 	%rd140, %rd4, %rd139;
	ld.global.u8 	%rs71, [%rd140];
	cvt.u16.u32 	%rs72, %r282;
	and.b16  	%rs73, %rs72, 15;
	or.b16  	%rs74, %rs73, %rs71;
	st.global.u8 	[%rd140], %rs74;
	vote.sync.ballot.b32 	%r284, %p25, %r271;
	brev.b32 	%r285, %r284;
	shr.u32 	%r286, %r285, %r14;
	add.s32 	%r287, %r275, 3;
	cvt.u64.u32 	%rd141, %r287;
	add.s64 	%rd142, %rd141, %rd8;
	add.s64 	%rd143, %rd4, %rd142;
	ld.global.u8 	%rs75, [%rd143];
	cvt.u16.u32 	%rs76, %r286;
	and.b16  	%rs77, %rs76, 15;
	or.b16  	%rs78, %rs77, %rs75;
	st.global.u8 	[%rd143], %rs78;
	add.s32 	%r318, %r318, 4;
$L__BB7_23:
	setp.eq.s32 	%p30, %r45, 0;
	@%p30 bra 	$L__BB7_28;
	setp.eq.s32 	%p31, %r45, 1;
	@%p31 bra 	$L__BB7_26;
	mov.pred 	%p32, -1;
	mov.b32 	%r288, -1;
	vote.sync.ballot.b32 	%r289, %p32, %r288;
	brev.b32 	%r290, %r289;
	shr.u32 	%r291, %r290, %r14;
	add.s32 	%r292, %r318, %r15;
	cvt.u64.u32 	%rd144, %r292;
	add.s64 	%rd145, %rd144, %rd8;
	add.s64 	%rd146, %rd4, %rd145;
	ld.global.u8 	%rs79, [%rd146];
	cvt.u16.u32 	%rs80, %r291;
	and.b16  	%rs81, %rs80, 15;
	or.b16  	%rs82, %rs81, %rs79;
	st.global.u8 	[%rd146], %rs82;
	vote.sync.ballot.b32 	%r293, %p32, %r288;
	brev.b32 	%r294, %r293;
	shr.u32 	%r295, %r294, %r14;
	add.s32 	%r296, %r292, 1;
	cvt.u64.u32 	%rd147, %r296;
	add.s64 	%rd148, %rd147, %rd8;
	add.s64 	%rd149, %rd4, %rd148;
	ld.global.u8 	%rs83, [%rd149];
	cvt.u16.u32 	%rs84, %r295;
	and.b16  	%rs85, %rs84, 15;
	or.b16  	%rs86, %rs85, %rs83;
	st.global.u8 	[%rd149], %rs86;
	add.s32 	%r318, %r318, 2;
$L__BB7_26:
	and.b32  	%r297, %r50, 1;
	setp.eq.b32 	%p35, %r297, 1;
	not.pred 	%p36, %p35;
	@%p36 bra 	$L__BB7_28;
	mov.pred 	%p37, -1;
	mov.b32 	%r298, -1;
	vote.sync.ballot.b32 	%r299, %p37, %r298;
	brev.b32 	%r300, %r299;
	shr.u32 	%r301, %r300, %r14;
	add.s32 	%r302, %r318, %r15;
	cvt.u64.u32 	%rd150, %r302;
	add.s64 	%rd151, %rd150, %rd8;
	add.s64 	%rd152, %rd4, %rd151;
	ld.global.u8 	%rs87, [%rd152];
	cvt.u16.u32 	%rs88, %r301;
	and.b16  	%rs89, %rs88, 15;
	or.b16  	%rs90, %rs89, %rs87;
	st.global.u8 	[%rd152], %rs90;
$L__BB7_28:
	ret;

}
	// .globl	_Z11spmm4_bin_1PKhPKjPjPKiS5_i
.visible .entry _Z11spmm4_bin_1PKhPKjPjPKiS5_i(
	.param .u64 .ptr .align 1 _Z11spmm4_bin_1PKhPKjPjPKiS5_i_param_0,
	.param .u64 .ptr .align 1 _Z11spmm4_bin_1PKhPKjPjPKiS5_i_param_1,
	.param .u64 .ptr .align 1 _Z11spmm4_bin_1PKhPKjPjPKiS5_i_param_2,
	.param .u64 .ptr .align 1 _Z11spmm4_bin_1PKhPKjPjPKiS5_i_param_3,
	.param .u64 .ptr .align 1 _Z11spmm4_bin_1PKhPKjPjPKiS5_i_param_4,
	.param .u32 _Z11spmm4_bin_1PKhPKjPjPKiS5_i_param_5
)
{
	.reg .pred 	%p<24>;
	.reg .b16 	%rs<4>;
	.reg .b32 	%r<170>;
	.reg .b64 	%rd<40>;
	// demoted variable
	.shared .align 4 .b8 _ZZ11spmm4_bin_1PKhPKjPjPKiS5_iE8B_shared[128];
	ld.param.u64 	%rd9, [_Z11spmm4_bin_1PKhPKjPjPKiS5_i_param_0];
	ld.param.u64 	%rd10, [_Z11spmm4_bin_1PKhPKjPjPKiS5_i_param_1];
	ld.param.u64 	%rd7, [_Z11spmm4_bin_1PKhPKjPjPKiS5_i_param_2];
	ld.param.u64 	%rd8, [_Z11spmm4_bin_1PKhPKjPjPKiS5_i_param_3];
	ld.param.u64 	%rd11, [_Z11spmm4_bin_1PKhPKjPjPKiS5_i_param_4];
	ld.param.u32 	%r72, [_Z11spmm4_bin_1PKhPKjPjPKiS5_i_param_5];
	cvta.to.global.u64 	%rd1, %rd9;
	cvta.to.global.u64 	%rd2, %rd10;
	cvta.to.global.u64 	%rd3, %rd11;
	mov.u32 	%r73, %ctaid.x;
	mov.u32 	%r74, %nctaid.x;
	mov.u32 	%r75, %nctaid.y;
	mov.u32 	%r76, %ctaid.y;
	mov.u32 	%r77, %ctaid.z;
	mad.lo.s32 	%r78, %r73, %r74, %r76;
	mad.lo.s32 	%r1, %r78, %r75, %r77;
	// begin inline asm
	mov.u32 %r71, %laneid;
	// end inline asm
	setp.ge.s32 	%p1, %r1, %r72;
	@%p1 bra 	$L__BB8_39;
	cvta.to.global.u64 	%rd12, %rd8;
	mul.wide.s32 	%rd13, %r1, 4;
	add.s64 	%rd14, %rd12, %rd13;
	ld.global.nc.u32 	%r80, [%rd14];
	ld.global.nc.u32 	%r81, [%rd14+4];
	sub.s32 	%r3, %r81, %r80;
	shl.b32 	%r82, %r80, 2;
	cvt.s64.s32 	%rd4, %r82;
	cvt.s64.s32 	%rd5, %r80;
	setp.lt.s32 	%p2, %r3, 1;
	mov.b32 	%r169, 0;
	@%p2 bra 	$L__BB8_38;
	add.s32 	%r85, %r3, 7;
	and.b32  	%r86, %r85, 2147483640;
	shr.u32 	%r4, %r71, 2;
	and.b32  	%r5, %r71, 3;
	shl.b32 	%r87, %r71, 2;
	mov.u32 	%r88, _ZZ11spmm4_bin_1PKhPKjPjPKiS5_iE8B_shared;
	add.s32 	%r6, %r88, %r87;
	add.s32 	%r7, %r86, -1;
	setp.eq.s32 	%p3, %r7, 7;
	and.b32  	%r89, %r87, -16;
	add.s32 	%r8, %r88, %r89;
	mov.b32 	%r162, 0;
	mov.u32 	%r169, %r162;
	@%p3 bra 	$L__BB8_26;
	shr.u32 	%r92, %r7, 3;
	add.s32 	%r93, %r92, 1;
	and.b32  	%r94, %r93, 1073741822;
	neg.s32 	%r146, %r94;
	mov.b32 	%r169, 0;
	mov.b32 	%r149, 8;
	mov.u32 	%r147, %r4;
	mov.u32 	%r148, %r71;
$L__BB8_4:
	setp.ge.u32 	%p4, %r147, %r3;
	cvt.u64.u32 	%rd15, %r147;
	add.s64 	%rd16, %rd15, %rd5;
	shl.b64 	%rd17, %rd16, 2;
	add.s64 	%rd6, %rd3, %rd17;
	mov.b32 	%r151, 0;
	@%p4 bra 	$L__BB8_6;
	ld.global.nc.u32 	%r96, [%rd6];
	shl.b32 	%r97, %r96, 2;
	or.b32  	%r98, %r97, %r5;
	mul.wide.u32 	%rd18, %r98, 4;
	add.s64 	%rd19, %rd2, %rd18;
	ld.global.nc.u32 	%r151, [%rd19];
$L__BB8_6:
	st.shared.u32 	[%r6], %r151;
	bar.sync 	0;
	and.b32  	%r100, %r148, -4;
	or.b32  	%r17, %r100, %r5;
	cvt.u64.u32 	%rd20, %r17;
	add.s64 	%rd21, %rd20, %rd4;
	add.s64 	%rd22, %rd1, %rd21;
	ld.global.nc.u8 	%rs1, [%rd22];
	cvt.u32.u8 	%r101, %rs1;
	and.b32  	%r18, %r101, 15;
	and.b32  	%r102, %r101, 8;
	setp.eq.s32 	%p5, %r102, 0;
	mov.b32 	%r152, 0;
	@%p5 bra 	$L__BB8_8;
	ld.shared.u32 	%r152, [%r8];
$L__BB8_8:
	or.b32  	%r21, %r152, %r169;
	and.b32  	%r104, %r18, 4;
	setp.eq.s32 	%p6, %r104, 0;
	mov.b32 	%r153, 0;
	@%p6 bra 	$L__BB8_10;
	ld.shared.u32 	%r153, [%r8+4];
$L__BB8_10:
	or.b32  	%r24, %r153, %r21;
	and.b32  	%r106, %r18, 2;
	setp.eq.s32 	%p7, %r106, 0;
	mov.b32 	%r154, 0;
	@%p7 bra 	$L__BB8_12;
	ld.shared.u32 	%r154, [%r8+8];
$L__BB8_12:
	or.b32  	%r27, %r154, %r24;
	and.b32  	%r108, %r18, 1;
	setp.eq.b32 	%p8, %r108, 1;
	not.pred 	%p9, %p8;
	mov.b32 	%r155, 0;
	@%p9 bra 	$L__BB8_14;
	ld.shared.u32 	%r155, [%r8+12];
$L__BB8_14:
	or.b32  	%r30, %r155, %r27;
	add.s32 	%r110, %r147, 8;
	setp.ge.u32 	%p10, %r110, %r3;
	mov.b32 	%r156, 0;
	@%p10 bra 	$L__BB8_16;
	ld.global.nc.u32 	%r111, [%rd6+32];
	shl.b32 	%r112, %r111, 2;
	or.b32  	%r113, %r112, %r5;
	mul.wide.u32 	%rd23, %r113, 4;
	add.s64 	%rd24, %rd2, %rd23;
	ld.global.nc.u32 	%r156, [%rd24];
$L__BB8_16:
	st.shared.u32 	[%r6], %r156;
	bar.sync 	0;
	add.s32 	%r115, %r17, 32;
	cvt.u64.u32 	%rd25, %r115;
	add.s64 	%rd26, %rd25, %rd4;
	add.s64 	%rd27, %rd1, %rd26;
	ld.global.nc.u8 	%rs2, [%rd27];
	cvt.u32.u8 	%r116, %rs2;
	and.b32  	%r33, %r116, 15;
	and.b32  	%r117, %r116, 8;
	setp.eq.s32 	%p11, %r117, 0;
	mov.b32 	%r157, 0;
	@%p11 bra 	$L__BB8_18;
	ld.shared.u32 	%r157, [%r8];
$L__BB8_18:
	or.b32  	%r36, %r157, %r30;
	and.b32  	%r119, %r33, 4;
	setp.eq.s32 	%p12, %r119, 0;
	mov.b32 	%r158, 0;
	@%p12 bra 	$L__BB8_20;
	ld.shared.u32 	%r158, [%r8+4];
$L__BB8_20:
	or.b32  	%r39, %r158, %r36;
	and.b32  	%r121, %r33, 2;
	setp.eq.s32 	%p13, %r121, 0;
	mov.b32 	%r159, 0;
	@%p13 bra 	$L__BB8_22;
	ld.shared.u32 	%r159, [%r8+8];
$L__BB8_22:
	or.b32  	%r42, %r159, %r39;
	and.b32  	%r123, %r33, 1;
	setp.eq.b32 	%p14, %r123, 1;
	not.pred 	%p15, %p14;
	mov.b32 	%r160, 0;
	@%p15 bra 	$L__BB8_24;
	ld.shared.u32 	%r160, [%r8+12];
$L__BB8_24:
	or.b32  	%r169, %r160, %r42;
	add.s32 	%r149, %r149, 16;
	add.s32 	%r148, %r148, 64;
	add.s32 	%r147, %r147, 16;
	add.s32 	%r146, %r146, 2;
	setp.ne.s32 	%p16, %r146, 0;
	@%p16 bra 	$L__BB8_4;
	add.s32 	%r162, %r149, -8;
$L__BB8_26:
	and.b32  	%r124, %r7, 8;
	setp.ne.s32 	%p17, %r124, 0;
	@%p17 bra 	$L__BB8_38;
	add.s32 	%r54, %r162, %r4;
	setp.ge.u32 	%p18, %r54, %r3;
	mov.b32 	%r164, 0;
	@%p18 bra 	$L__BB8_29;
	cvt.u64.u32 	%rd28, %r54;
	add.s64 	%rd29, %rd28, %rd5;
	shl.b64 	%rd30, %rd29, 2;
	add.s64 	%rd31, %rd3, %rd30;
	ld.global.nc.u32 	%r126, [%rd31];
	shl.b32 	%r127, %r126, 2;
	or.b32  	%r128, %r127, %r5;
	mul.wide.u32 	%rd32, %r128, 4;
	add.s64 	%rd33, %rd2, %rd32;
	ld.global.nc.u32 	%r164, [%rd33];
$L__BB8_29:
	st.shared.u32 	[%r6], %r164;
	bar.sync 	0;
	shl.b32 	%r130, %r162, 2;
	add.s32 	%r131, %r130, %r71;
	and.b32  	%r132, %r131, -4;
	or.b32  	%r133, %r132, %r5;
	cvt.u64.u32 	%rd34, %r133;
	add.s64 	%rd35, %rd34, %rd4;
	add.s64 	%rd36, %rd1, %rd35;
	ld.global.nc.u8 	%rs3, [%rd36];
	cvt.u32.u8 	%r134, %rs3;
	and.b32  	%r57, %r134, 15;
	and.b32  	%r135, %r134, 8;
	setp.eq.s32 	%p19, %r135, 0;
	mov.b32 	%r165, 0;
	@%p19 bra 	$L__BB8_31;
	ld.shared.u32 	%r165, [%r8];
$L__BB8_31:
	or.b32  	%r60, %r165, %r169;
	and.b32  	%r137, %r57, 4;
	setp.eq.s32 	%p20, %r137, 0;
	mov.b32 	%r166, 0;
	@%p20 bra 	$L__BB8_33;
	ld.shared.u32 	%r166, [%r8+4];
$L__BB8_33:
	or.b32  	%r63, %r166, %r60;
	and.b32  	%r139, %r57, 2;
	setp.eq.s32 	%p21, %r139, 0;
	mov.b32 	%r167, 0;
	@%p21 bra 	$L__BB8_35;
	ld.shared.u32 	%r167, [%r8+8];
$L__BB8_35:
	or.b32  	%r66, %r167, %r63;
	and.b32  	%r141, %r57, 1;
	setp.eq.b32 	%p22, %r141, 1;
	not.pred 	%p23, %p22;
	mov.b32 	%r168, 0;
	@%p23 bra 	$L__BB8_37;
	ld.shared.u32 	%r168, [%r8+12];
$L__BB8_37:
	or.b32  	%r169, %r168, %r66;
$L__BB8_38:
	and.b32  	%r142, %r71, 3;
	shl.b32 	%r143, %r1, 2;
	or.b32  	%r144, %r143, %r142;
	cvta.to.global.u64 	%rd37, %rd7;
	mul.wide.u32 	%rd38, %r144, 4;
	add.s64 	%rd39, %rd37, %rd38;
	atom.global.or.b32 	%r145, [%rd39], %r169;
$L__BB8_39:
	ret;

}
	// .globl	_Z11spmm4_bin_2PKhPKjPjPKiS5_i
.visible .entry _Z11spmm4_bin_2PKhPKjPjPKiS5_i(
	.param .u64 .ptr .align 1 _Z11spmm4_bin_2PKhPKjPjPKiS5_i_param_0,
	.param .u64 .ptr .align 1 _Z11spmm4_bin_2PKhPKjPjPKiS5_i_param_1,
	.param .u64 .ptr .align 1 _Z11spmm4_bin_2PKhPKjPjPKiS5_i_param_2,
	.param .u64 .ptr .align 1 _Z11spmm4_bin_2PKhPKjPjPKiS5_i_param_3,
	.param .u64 .ptr .align 1 _Z11spmm4_bin_2PKhPKjPjPKiS5_i_param_4,
	.param .u32 _Z11spmm4_bin_2PKhPKjPjPKiS5_i_param_5
)
{
	.reg .pred 	%p<27>;
	.reg .b16 	%rs<4>;
	.reg .b32 	%r<237>;
	.reg .b64 	%rd<44>;
	// demoted variable
	.shared .align 4 .b8 _ZZ11spmm4_bin_2PKhPKjPjPKiS5_iE8B_shared[256];
	ld.param.u64 	%rd10, [_Z11spmm4_bin_2PKhPKjPjPKiS5_i_param_0];
	ld.param.u64 	%rd11, [_Z11spmm4_bin_2PKhPKjPjPKiS5_i_param_1];
	ld.param.u64 	%rd8, [_Z11spmm4_bin_2PKhPKjPjPKiS5_i_param_3];
	ld.param.u64 	%rd9, [_Z11spmm4_bin_2PKhPKjPjPKiS5_i_param_4];
	ld.param.u32 	%r95, [_Z11spmm4_bin_2PKhPKjPjPKiS5_i_param_5];
	cvta.to.global.u64 	%rd1, %rd10;
	cvta.to.global.u64 	%rd2, %rd11;
	mov.u32 	%r96, %ctaid.x;
	mov.u32 	%r97, %nctaid.x;
	mov.u32 	%r98, %nctaid.y;
	mov.u32 	%r99, %ctaid.y;
	mov.u32 	%r100, %ctaid.z;
	mad.lo.s32 	%r101, %r96, %r97, %r99;
	mad.lo.s32 	%r1, %r101, %r98, %r100;
	// begin inline asm
	mov.u32 %r94, %laneid;
	// end inline asm
	setp.ge.s32 	%p1, %r1, %r95;
	@%p1 bra 	$L__BB9_44;
	cvta.to.global.u64 	%rd12, %rd8;
	cvta.to.global.u64 	%rd13, %rd9;
	mul.wide.s32 	%rd14, %r1, 4;
	add.s64 	%rd15, %rd12, %rd14;
	ld.global.nc.u32 	%r103, [%rd15];
	ld.global.nc.u32 	%r104, [%rd15+4];
	sub.s32 	%r3, %r104, %r103;
	shl.b32 	%r105, %r103, 2;
	cvt.s64.s32 	%rd3, %r105;
	mul.wide.s32 	%rd16, %r103, 4;
	add.s64 	%rd4, %rd13, %rd16;
	setp.lt.s32 	%p2, %r3, 1;
	mov.b32 	%r204, 0;
	mov.u32 	%r205, %r204;
	@%p2 bra 	$L__BB9_43;
	add.s32 	%r108, %r3, 7;
	and.b32  	%r109, %r108, 2147483640;
	shr.u32 	%r197, %r94, 2;
	shl.b32 	%r110, %r94, 1;
	and.b32  	%r8, %r110, 6;
	shl.b32 	%r111, %r94, 2;
	mov.u32 	%r112, _ZZ11spmm4_bin_2PKhPKjPjPKiS5_iE8B_shared;
	add.s32 	%r6, %r112, %r111;
	and.b32  	%r7, %r94, 3;
	add.s32 	%r9, %r109, -1;
	setp.eq.s32 	%p3, %r9, 7;
	and.b32  	%r113, %r111, -16;
	add.s32 	%r10, %r112, %r113;
	mov.b32 	%r224, 0;
	mov.u32 	%r205, %r224;
	mov.u32 	%r204, %r224;
	@%p3 bra 	$L__BB9_30;
	shr.u32 	%r116, %r9, 3;
	add.s32 	%r117, %r116, 1;
	and.b32  	%r118, %r117, 1073741822;
	neg.s32 	%r196, %r118;
	mov.b32 	%r205, 0;
	mov.b32 	%r199, 8;
	mov.u32 	%r198, %r94;
	mov.u32 	%r204, %r205;
$L__BB9_4:
	setp.ge.u32 	%p4, %r197, %r3;
	mul.wide.u32 	%rd17, %r197, 4;
	add.s64 	%rd5, %rd4, %rd17;
	mov.b32 	%r202, 0;
	@%p4 bra 	$L__BB9_6;
	ld.global.nc.u32 	%r120, [%rd5];
	shl.b32 	%r121, %r120, 3;
	or.b32  	%r122, %r121, %r8;
	mul.wide.u32 	%rd18, %r122, 4;
	add.s64 	%rd19, %rd2, %rd18;
	ld.global.nc.u32 	%r202, [%rd19];
$L__BB9_6:
	setp.ge.u32 	%p5, %r197, %r3;
	st.shared.u32 	[%r6], %r202;
	mov.b32 	%r203, 0;
	@%p5 bra 	$L__BB9_8;
	ld.global.nc.u32 	%r124, [%rd5];
	shl.b32 	%r125, %r124, 3;
	or.b32  	%r126, %r8, %r125;
	mul.wide.u32 	%rd20, %r126, 4;
	add.s64 	%rd21, %rd2, %rd20;
	ld.global.nc.u32 	%r203, [%rd21+4];
$L__BB9_8:
	st.shared.u32 	[%r6+128], %r203;
	bar.sync 	0;
	and.b32  	%r127, %r198, -4;
	or.b32  	%r22, %r127, %r7;
	cvt.u64.u32 	%rd22, %r22;
	add.s64 	%rd23, %rd22, %rd3;
	add.s64 	%rd24, %rd1, %rd23;
	ld.global.nc.u8 	%rs1, [%rd24];
	cvt.u32.u8 	%r128, %rs1;
	and.b32  	%r23, %r128, 15;
	and.b32  	%r129, %r128, 8;
	setp.eq.s32 	%p6, %r129, 0;
	@%p6 bra 	$L__BB9_10;
	ld.shared.u32 	%r130, [%r10];
	or.b32  	%r205, %r130, %r205;
	ld.shared.u32 	%r131, [%r10+128];
	or.b32  	%r204, %r131, %r204;
$L__BB9_10:
	and.b32  	%r132, %r23, 4;
	setp.eq.s32 	%p7, %r132, 0;
	@%p7 bra 	$L__BB9_12;
	ld.shared.u32 	%r133, [%r10+4];
	or.b32  	%r205, %r133, %r205;
	ld.shared.u32 	%r134, [%r10+132];
	or.b32  	%r204, %r134, %r204;
$L__BB9_12:
	and.b32  	%r135, %r23, 2;
	setp.eq.s32 	%p8, %r135, 0;
	@%p8 bra 	$L__BB9_14;
	ld.shared.u32 	%r136, [%r10+8];
	or.b32  	%r205, %r136, %r205;
	ld.shared.u32 	%r137, [%r10+136];
	or.b32  	%r204, %r137, %r204;
$L__BB9_14:
	and.b32  	%r138, %r23, 1;
	setp.eq.b32 	%p9, %r138, 1;
	not.pred 	%p10, %p9;
	@%p10 bra 	$L__BB9_16;
	ld.shared.u32 	%r139, [%r10+12];
	or.b32  	%r205, %r139, %r205;
	ld.shared.u32 	%r140, [%r10+140];
	or.b32  	%r204, %r140, %r204;
$L__BB9_16:
	add.s32 	%r40, %r197, 8;
	setp.ge.u32 	%p11, %r40, %r3;
	mov.b32 	%r212, 0;
	@%p11 bra 	$L__BB9_18;
	ld.global.nc.u32 	%r142, [%rd5+32];
	shl.b32 	%r143, %r142, 3;
	or.b32  	%r144, %r143, %r8;
	mul.wide.u32 	%rd25, %r144, 4;
	add.s64 	%rd26, %rd2, %rd25;
	ld.global.nc.u32 	%r212, [%rd26];
$L__BB9_18:
	st.shared.u32 	[%r6], %r212;
	mov.b32 	%r213, 0;
	@%p11 bra 	$L__BB9_20;
	ld.global.nc.u32 	%r146, [%rd5+32];
	shl.b32 	%r147, %r146, 3;
	or.b32  	%r148, %r8, %r147;
	mul.wide.u32 	%rd27, %r148, 4;
	add.s64 	%rd28, %rd2, %rd27;
	ld.global.nc.u32 	%r213, [%rd28+4];
$L__BB9_20:
	st.shared.u32 	[%r6+128], %r213;
	bar.sync 	0;
	add.s32 	%r149, %r22, 32;
	cvt.u64.u32 	%rd29, %r149;
	add.s64 	%rd30, %rd29, %rd3;
	add.s64 	%rd31, %rd1, %rd30;
	ld.global.nc.u8 	%rs2, [%rd31];
	cvt.u32.u8 	%r150, %rs2;
	and.b32  	%r45, %r150, 15;
	and.b32  	%r151, %r150, 8;
	setp.eq.s32 	%p13, %r151, 0;
	@%p13 bra 	$L__BB9_22;
	ld.shared.u32 	%r152, [%r10];
	or.b32  	%r205, %r152, %r205;
	ld.shared.u32 	%r153, [%r10+128];
	or.b32  	%r204, %r153, %r204;
$L__BB9_22:
	and.b32  	%r154, %r45, 4;
	setp.eq.s32 	%p14, %r154, 0;
	@%p14 bra 	$L__BB9_24;
	ld.shared.u32 	%r155, [%r10+4];
	or.b32  	%r205, %r155, %r205;
	ld.shared.u32 	%r156, [%r10+132];
	or.b32  	%r204, %r156, %r204;
$L__BB9_24:
	and.b32  	%r157, %r45, 2;
	setp.eq.s32 	%p15, %r157, 0;
	@%p15 bra 	$L__BB9_26;
	ld.shared.u32 	%r158, [%r10+8];
	or.b32  	%r205, %r158, %r205;
	ld.shared.u32 	%r159, [%r10+136];
	or.b32  	%r204, %r159, %r204;
$L__BB9_26:
	and.b32  	%r160, %r45, 1;
	setp.eq.b32 	%p16, %r160, 1;
	not.pred 	%p17, %p16;
	@%p17 bra 	$L__BB9_28;
	ld.shared.u32 	%r161, [%r10+12];
	or.b32  	%r205, %r161, %r205;
	ld.shared.u32 	%r162, [%r10+140];
	or.b32  	%r204, %r162, %r204;
$L__BB9_28:
	add.s32 	%r199, %r199, 16;
	add.s32 	%r198, %r198, 64;
	add.s32 	%r197, %r197, 16;
	add.s32 	%r196, %r196, 2;
	setp.ne.s32 	%p18, %r196, 0;
	@%p18 bra 	$L__BB9_4;
	add.s32 	%r224, %r199, -8;
$L__BB9_30:
	and.b32  	%r163, %r9, 8;
	setp.ne.s32 	%p19, %r163, 0;
	@%p19 bra 	$L__BB9_43;
	shr.u32 	%r165, %r94, 2;
	add.s32 	%r72, %r224, %r165;
	setp.ge.u32 	%p20, %r72, %r3;
	mul.wide.u32 	%rd32, %r72, 4;
	add.s64 	%rd6, %rd4, %rd32;
	mov.b32 	%r227, 0;
	@%p20 bra 	$L__BB9_33;
	ld.global.nc.u32 	%r166, [%rd6];
	shl.b32 	%r167, %r166, 3;
	or.b32  	%r168, %r167, %r8;
	mul.wide.u32 	%rd33, %r168, 4;
	add.s64 	%rd34, %rd2, %rd33;
	ld.global.nc.u32 	%r227, [%rd34];
$L__BB9_33:
	setp.ge.u32 	%p21, %r72, %r3;
	st.shared.u32 	[%r6], %r227;
	mov.b32 	%r228, 0;
	@%p21 bra 	$L__BB9_35;
	ld.global.nc.u32 	%r170, [%rd6];
	shl.b32 	%r171, %r170, 3;
	or.b32  	%r172, %r8, %r171;
	mul.wide.u32 	%rd35, %r172, 4;
	add.s64 	%rd36, %rd2, %rd35;
	ld.global.nc.u32 	%r228, [%rd36+4];
$L__BB9_35:
	st.shared.u32 	[%r6+128], %r228;
	bar.sync 	0;
	shl.b32 	%r173, %r224, 2;
	add.s32 	%r174, %r173, %r94;
	and.b32  	%r175, %r174, -4;
	or.b32  	%r176, %r175, %r7;
	cvt.u64.u32 	%rd37, %r176;
	add.s64 	%rd38, %rd37, %rd3;
	add.s64 	%rd39, %rd1, %rd38;
	ld.global.nc.u8 	%rs3, [%rd39];
	cvt.u32.u8 	%r177, %rs3;
	and.b32  	%r77, %r177, 15;
	and.b32  	%r178, %r177, 8;
	setp.eq.s32 	%p22, %r178, 0;
	@%p22 bra 	$L__BB9_37;
	ld.shared.u32 	%r179, [%r10];
	or.b32  	%r205, %r179, %r205;
	ld.shared.u32 	%r180, [%r10+128];
	or.b32  	%r204, %r180, %r204;
$L__BB9_37:
	and.b32  	%r181, %r77, 4;
	setp.eq.s32 	%p23, %r181, 0;
	@%p23 bra 	$L__BB9_39;
	ld.shared.u32 	%r182, [%r10+4];
	or.b32  	%r205, %r182, %r205;
	ld.shared.u32 	%r183, [%r10+132];
	or.b32  	%r204, %r183, %r204;
$L__BB9_39:
	and.b32  	%r184, %r77, 2;
	setp.eq.s32 	%p24, %r184, 0;
	@%p24 bra 	$L__BB9_41;
	ld.shared.u32 	%r185, [%r10+8];
	or.b32  	%r205, %r185, %r205;
	ld.shared.u32 	%r186, [%r10+136];
	or.b32  	%r204, %r186, %r204;
$L__BB9_41:
	and.b32  	%r187, %r77, 1;
	setp.eq.b32 	%p25, %r187, 1;
	not.pred 	%p26, %p25;
	@%p26 bra 	$L__BB9_43;
	ld.shared.u32 	%r188, [%r10+12];
	or.b32  	%r205, %r188, %r205;
	ld.shared.u32 	%r189, [%r10+140];
	or.b32  	%r204, %r189, %r204;
$L__BB9_43:
	ld.param.u64 	%rd43, [_Z11spmm4_bin_2PKhPKjPjPKiS5_i_param_2];
	shl.b32 	%r190, %r94, 1;
	and.b32  	%r191, %r190, 6;
	shl.b32 	%r192, %r1, 3;
	or.b32  	%r193, %r192, %r191;
	cvta.to.global.u64 	%rd40, %rd43;
	mul.wide.u32 	%rd41, %r193, 4;
	add.s64 	%rd42, %rd40, %rd41;
	atom.global.or.b32 	%r194, [%rd42], %r205;
	atom.global.or.b32 	%r195, [%rd42+4], %r204;
$L__BB9_44:
	ret;

}
	// .globl	_Z18spmm4_bin_op_1_001PKhPKjPjPKiS5_i
.visible .entry _Z18spmm4_bin_op_1_001PKhPKjPjPKiS5_i(
	.param .u64 .ptr .align 1 _Z18spmm4_bin_op_1_001PKhPKjPjPKiS5_i_param_0,
	.param .u64 .ptr .align 1 _Z18spmm4_bin_op_1_001PKhPKjPjPKiS5_i_param_1,
	.param .u64 .ptr .align 1 _Z18spmm4_bin_op_1_001PKhPKjPjPKiS5_i_param_2,
	.param .u64 .ptr .align 1 _Z18spmm4_bin_op_1_001PKhPKjPjPKiS5_i_param_3,
	.param .u64 .ptr .align 1 _Z18spmm4_bin_op_1_001PKhPKjPjPKiS5_i_param_4,
	.param .u32 _Z18spmm4_bin_op_1_001PKhPKjPjPKiS5_i_param_5
)
{
	.reg .pred 	%p<24>;
	.reg .b16 	%rs<6>;
	.reg .b32 	%r<118>;
	.reg .b32 	%f<2>;
	.reg .b64 	%rd<26>;
	// demoted variable
	.shared .align 1 .b8 _ZZ18spmm4_bin_op_1_001PKhPKjPjPKiS5_iE8A_shared[32];
	// demoted variable
	.shared .align 4 .b8 _ZZ18spmm4_bin_op_1_001PKhPKjPjPKiS5_iE8B_shared[128];
	// demoted variable
	.shared .align 4 .b8 _ZZ18spmm4_bin_op_1_001PKhPKjPjPKiS5_iE5Ctemp[512];
	ld.param.u64 	%rd7, [_Z18spmm4_bin_op_1_001PKhPKjPjPKiS5_i_param_0];
	ld.param.u64 	%rd8, [_Z18spmm4_bin_op_1_001PKhPKjPjPKiS5_i_param_1];
	ld.param.u64 	%rd9, [_Z18spmm4_bin_op_1_001PKhPKjPjPKiS5_i_param_2];
	ld.param.u64 	%rd10, [_Z18spmm4_bin_op_1_001PKhPKjPjPKiS5_i_param_3];
	ld.param.u64 	%rd11, [_Z18spmm4_bin_op_1_001PKhPKjPjPKiS5_i_param_4];
	ld.param.u32 	%r29, [_Z18spmm4_bin_op_1_001PKhPKjPjPKiS5_i_param_5];
	mov.u32 	%r30, %ctaid.x;
	mov.u32 	%r31, %nctaid.x;
	mov.u32 	%r32, %nctaid.y;
	mov.u32 	%r33, %ctaid.y;
	mov.u32 	%r34, %ctaid.z;
	mad.lo.s32 	%r35, %r30, %r31, %r33;
	mad.lo.s32 	%r1, %r35, %r32, %r34;
	// begin inline asm
	mov.u32 %r28, %laneid;
	// end inline asm
	setp.ge.s32 	%p1, %r1, %r29;
	@%p1 bra 	$L__BB10_29;
	cvta.to.global.u64 	%rd12, %rd10;
	cvta.to.global.u64 	%rd1, %rd9;
	mul.wide.s32 	%rd13, %r1, 4;
	add.s64 	%rd14, %rd12, %rd13;
	ld.global.nc.u32 	%r3, [%rd14];
	ld.global.nc.u32 	%r36, [%rd14+4];
	sub.s32 	%r4, %r36, %r3;
	shl.b32 	%r5, %r3, 2;
	shl.b32 	%r37, %r28, 4;
	mov.u32 	%r38, _ZZ18spmm4_bin_op_1_001PKhPKjPjPKiS5_iE5Ctemp;
	add.s32 	%r39, %r38, %r37;
	mov.f32 	%f1, 0f00000000;
	st.shared.v4.f32 	[%r39], {%f1, %f1, %f1, %f1};
	setp.lt.s32 	%p2, %r4, 1;
	shl.b32 	%r40, %r28, 2;
	add.s32 	%r6, %r38, %r40;
	@%p2 bra 	$L__BB10_28;
	shr.u32 	%r7, %r28, 2;
	and.b32  	%r8, %r28, 3;
	mov.u32 	%r42, _ZZ18spmm4_bin_op_1_001PKhPKjPjPKiS5_iE8A_shared;
	add.s32 	%r9, %r42, %r28;
	mov.u32 	%r44, _ZZ18spmm4_bin_op_1_001PKhPKjPjPKiS5_iE8B_shared;
	add.s32 	%r10, %r44, %r40;
	mov.b32 	%r45, -2147483648;
	shr.u32 	%r11, %r45, %r28;
	cvta.to.global.u64 	%rd2, %rd7;
	cvta.to.global.u64 	%rd3, %rd11;
	cvta.to.global.u64 	%rd4, %rd8;
	add.s32 	%r46, %r4, 7;
	shr.s32 	%r47, %r46, 31;
	shr.u32 	%r48, %r47, 29;
	add.s32 	%r49, %r46, %r48;
	and.b32  	%r12, %r49, -8;
	cvt.s64.s32 	%rd5, %r3;
	cvt.s64.s32 	%rd6, %r5;
	mov.b32 	%r112, 0;
$L__BB10_3:
	add.s32 	%r14, %r112, %r7;
	setp.ge.u32 	%p3, %r14, %r4;
	mov.b16 	%rs5, 0;
	@%p3 bra 	$L__BB10_5;
	shl.b32 	%r50, %r112, 2;
	add.s32 	%r51, %r50, %r28;
	and.b32  	%r52, %r51, -4;
	or.b32  	%r53, %r52, %r8;
	cvt.u64.u32 	%rd15, %r53;
	add.s64 	%rd16, %rd15, %rd6;
	add.s64 	%rd17, %rd2, %rd16;
	ld.global.nc.u8 	%rs4, [%rd17];
	cvt.u16.u8 	%rs5, %rs4;
$L__BB10_5:
	setp.ge.u32 	%p4, %r14, %r4;
	st.shared.u8 	[%r9], %rs5;
	mov.b32 	%r113, 0;
	@%p4 bra 	$L__BB10_7;
	cvt.u64.u32 	%rd18, %r14;
	add.s64 	%rd19, %rd18, %rd5;
	shl.b64 	%rd20, %rd19, 2;
	add.s64 	%rd21, %rd3, %rd20;
	ld.global.nc.u32 	%r55, [%rd21];
	shl.b32 	%r56, %r55, 2;
	or.b32  	%r57, %r56, %r8;
	mul.wide.u32 	%rd22, %r57, 4;
	add.s64 	%rd23, %rd4, %rd22;
	ld.global.nc.u32 	%r113, [%rd23];
$L__BB10_7:
	st.shared.u32 	[%r10], %r113;
	bar.sync 	0;
	mov.b32 	%r114, 0;
$L__BB10_8:
	sub.s32 	%r61, 3, %r114;
	mov.b32 	%r62, 1;
	shl.b32 	%r18, %r62, %r61;
	shl.b32 	%r63, %r114, 2;
	add.s32 	%r116, %r44, %r63;
	add.s32 	%r115, %r42, 1;
	mov.b32 	%r117, 3;
$L__BB10_9:
	ld.shared.u8 	%r66, [%r115+-1];
	and.b32  	%r67, %r66, %r18;
	setp.eq.s32 	%p5, %r67, 0;
	@%p5 bra 	$L__BB10_13;
	ld.shared.u32 	%r68, [%r116];
	and.b32  	%r69, %r68, %r11;
	setp.eq.s32 	%p6, %r69, 0;
	@%p6 bra 	$L__BB10_12;
	ld.shared.u32 	%r70, [%r6];
	add.s32 	%r71, %r70, 1;
	st.shared.u32 	[%r6], %r71;
	bra.uni 	$L__BB10_13;
$L__BB10_12:
	ld.shared.u32 	%r72, [%r6];
	add.s32 	%r73, %r72, -1;
	st.shared.u32 	[%r6], %r73;
$L__BB10_13:
	ld.shared.u8 	%r74, [%r115];
	and.b32  	%r75, %r74, %r18;
	setp.eq.s32 	%p7, %r75, 0;
	@%p7 bra 	$L__BB10_17;
	ld.shared.u32 	%r76, [%r116];
	and.b32  	%r77, %r76, %r11;
	setp.eq.s32 	%p8, %r77, 0;
	@%p8 bra 	$L__BB10_16;
	ld.shared.u32 	%r78, [%r6+128];
	add.s32 	%r79, %r78, 1;
	st.shared.u32 	[%r6+128], %r79;
	bra.uni 	$L__BB10_17;
$L__BB10_16:
	ld.shared.u32 	%r80, [%r6+128];
	add.s32 	%r81, %r80, -1;
	st.shared.u32 	[%r6+128], %r81;
$L__BB10_17:
	ld.shared.u8 	%r82, [%r115+1];
	and.b32  	%r83, %r82, %r18;
	setp.eq.s32 	%p9, %r83, 0;
	@%p9 bra 	$L__BB10_21;
	ld.shared.u32 	%r84, [%r116];
	and.b32  	%r85, %r84, %r11;
	setp.eq.s32 	%p10, %r85, 0;
	@%p10 bra 	$L__BB10_20;
	ld.shared.u32 	%r86, [%r6+256];
	add.s32 	%r87, %r86, 1;
	st.shared.u32 	[%r6+256], %r87;
	bra.uni 	$L__BB10_21;
$L__BB10_20:
	ld.shared.u32 	%r88, [%r6+256];
	add.s32 	%r89, %r88, -1;
	st.shared.u32 	[%r6+256], %r89;
$L__BB10_21:
	ld.shared.u8 	%r90, [%r115+2];
	and.b32  	%r91, %r90, %r18;
	setp.eq.s32 	%p11, %r91, 0;
	@%p11 bra 	$L__BB10_25;
	ld.shared.u32 	%r92, [%r116];
	and.b32  	%r93, %r92, %r11;
	setp.eq.s32 	%p12, %r93, 0;
	@%p12 bra 	$L__BB10_24;
	ld.shared.u32 	%r94, [%r6+384];
	add.s32 	%r95, %r94, 1;
	st.shared.u32 	[%r6+384], %r95;
	bra.uni 	$L__BB10_25;
$L__BB10_24:
	ld.shared.u32 	%r96, [%r6+384];
	add.s32 	%r97, %r96, -1;
	st.shared.u32 	[%r6+384], %r97;
$L__BB10_25:
	add.s32 	%r117, %r117, 4;
	add.s32 	%r116, %r116, 16;
	add.s32 	%r115, %r115, 4;
	setp.ne.s32 	%p13, %r117, 35;
	@%p13 bra 	$L__BB10_9;
	add.s32 	%r114, %r114, 1;
	setp.ne.s32 	%p14, %r114, 4;
	@%p14 bra 	$L__BB10_8;
	add.s32 	%r112, %r112, 8;
	setp.lt.s32 	%p15, %r112, %r12;
	@%p15 bra 	$L__BB10_3;
$L__BB10_28:
	ld.shared.u32 	%r98, [%r6];
	setp.gt.s32 	%p16, %r98, -1;
	mov.b32 	%r99, -1;
	vote.sync.ballot.b32 	%r100, %p16, %r99;
	brev.b32 	%r101, %r100;
	ld.shared.u32 	%r102, [%r6+128];
	setp.gt.s32 	%p18, %r102, -1;
	vote.sync.ballot.b32 	%r103, %p18, %r99;
	brev.b32 	%r104, %r103;
	ld.shared.u32 	%r105, [%r6+256];
	setp.gt.s32 	%p20, %r105, -1;
	vote.sync.ballot.b32 	%r106, %p20, %r99;
	brev.b32 	%r107, %r106;
	ld.shared.u32 	%r108, [%r6+384];
	setp.gt.s32 	%p22, %r108, -1;
	vote.sync.ballot.b32 	%r109, %p22, %r99;
	brev.b32 	%r110, %r109;
	shl.b32 	%r111, %r1, 2;
	mul.wide.u32 	%rd24, %r111, 4;
	add.s64 	%rd25, %rd1, %rd24;
	st.global.v4.u32 	[%rd25], {%r101, %r104, %r107, %r110};
$L__BB10_29:
	ret;

}
	// .globl	_Z18spmm4_bin_op_1_002PKhPKjPjPKiS5_i
.visible .entry _Z18spmm4_bin_op_1_002PKhPKjPjPKiS5_i(
	.param .u64 .ptr .align 1 _Z18spmm4_bin_op_1_002PKhPKjPjPKiS5_i_param_0,
	.param .u64 .ptr .align 1 _Z18spmm4_bin_op_1_002PKhPKjPjPKiS5_i_param_1,
	.param .u64 .ptr .align 1 _Z18spmm4_bin_op_1_002PKhPKjPjPKiS5_i_param_2,
	.param .u64 .ptr .align 1 _Z18spmm4_bin_op_1_002PKhPKjPjPKiS5_i_param_3,
	.param .u64 .ptr .align 1 _Z18spmm4_bin_op_1_002PKhPKjPjPKiS5_i_param_4,
	.param .u32 _Z18spmm4_bin_op_1_002PKhPKjPjPKiS5_i_param_5
)
{
	.reg .pred 	%p<24>;
	.reg .b16 	%rs<6>;
	.reg .b32 	%r<118>;
	.reg .b32 	%f<2>;
	.reg .b64 	%rd<26>;
	// demoted variable
	.shared .align 1 .b8 _ZZ18spmm4_bin_op_1_002PKhPKjPjPKiS5_iE8A_shared[32];
	// demoted variable
	.shared .align 4 .b8 _ZZ18spmm4_bin_op_1_002PKhPKjPjPKiS5_iE8B_shared[128];
	// demoted variable
	.shared .align 4 .b8 _ZZ18spmm4_bin_op_1_002PKhPKjPjPKiS5_iE5Ctemp[512];
	ld.param.u64 	%rd7, [_Z18spmm4_bin_op_1_002PKhPKjPjPKiS5_i_param_0];
	ld.param.u64 	%rd8, [_Z18spmm4_bin_op_1_002PKhPKjPjPKiS5_i_param_1];
	ld.param.u64 	%rd9, [_Z18spmm4_bin_op_1_002PKhPKjPjPKiS5_i_param_2];
	ld.param.u64 	%rd10, [_Z18spmm4_bin_op_1_002PKhPKjPjPKiS5_i_param_3];
	ld.param.u64 	%rd11, [_Z18spmm4_bin_op_1_002PKhPKjPjPKiS5_i_param_4];
	ld.param.u32 	%r29, [_Z18spmm4_bin_op_1_002PKhPKjPjPKiS5_i_param_5];
	mov.u32 	%r30, %ctaid.x;
	mov.u32 	%r31, %nctaid.x;
	mov.u32 	%r32, %nctaid.y;
	mov.u32 	%r33, %ctaid.y;
	mov.u32 	%r34, %ctaid.z;
	mad.lo.s32 	%r35, %r30, %r31, %r33;
	mad.lo.s32 	%r1, %r35, %r32, %r34;
	// begin inline asm
	mov.u32 %r28, %laneid;
	// end inline asm
	setp.ge.s32 	%p1, %r1, %r29;
	@%p1 bra 	$L__BB11_29;
	cvta.to.global.u64 	%rd12, %rd10;
	cvta.to.global.u64 	%rd1, %rd9;
	mul.wide.s32 	%rd13, %r1, 4;
	add.s64 	%rd14, %rd12, %rd13;
	ld.global.nc.u32 	%r3, [%rd14];
	ld.global.nc.u32 	%r36, [%rd14+4];
	sub.s32 	%r4, %r36, %r3;
	shl.b32 	%r5, %r3, 2;
	shl.b32 	%r37, %r28, 4;
	mov.u32 	%r38, _ZZ18spmm4_bin_op_1_002PKhPKjPjPKiS5_iE5Ctemp;
	add.s32 	%r39, %r38, %r37;
	mov.f32 	%f1, 0f00000000;
	st.shared.v4.f32 	[%r39], {%f1, %f1, %f1, %f1};
	setp.lt.s32 	%p2, %r4, 1;
	shl.b32 	%r40, %r28, 2;
	add.s32 	%r6, %r38, %r40;
	@%p2 bra 	$L__BB11_28;
	shr.u32 	%r7, %r28, 2;
	and.b32  	%r8, %r28, 3;
	mov.u32 	%r42, _ZZ18spmm4_bin_op_1_002PKhPKjPjPKiS5_iE8A_shared;
	add.s32 	%r9, %r42, %r28;
	mov.u32 	%r44, _ZZ18spmm4_bin_op_1_002PKhPKjPjPKiS5_iE8B_shared;
	add.s32 	%r10, %r44, %r40;
	mov.b32 	%r45, -2147483648;
	shr.u32 	%r11, %r45, %r28;
	cvta.to.global.u64 	%rd2, %rd7;
	cvta.to.global.u64 	%rd3, %rd11;
	cvta.to.global.u64 	%rd4, %rd8;
	add.s32 	%r46, %r4, 7;
	shr.s32 	%r47, %r46, 31;
	shr.u32 	%r48, %r47, 29;
	add.s32 	%r49, %r46, %r48;
	and.b32  	%r12, %r49, -8;
	cvt.s64.s32 	%rd5, %r3;
	cvt.s64.s32 	%rd6, %r5;
	mov.b32 	%r112, 0;
$L__BB11_3:
	add.s32 	%r14, %r112, %r7;
	setp.ge.u32 	%p3, %r14, %r4;
	mov.b16 	%rs5, 0;
	@%p3 bra 	$L__BB11_5;
	shl.b32 	%r50, %r112, 2;
	add.s32 	%r51, %r50, %r28;
	and.b32  	%r52, %r51, -4;
	or.b32  	%r53, %r52, %r8;
	cvt.u64.u32 	%rd15, %r53;
	add.s64 	%rd16, %rd15, %rd6;
	add.s64 	%rd17, %rd2, %rd16;
	ld.global.nc.u8 	%rs4, [%rd17];
	cvt.u16.u8 	%rs5, %rs4;
$L__BB11_5:
	setp.ge.u32 	%p4, %r14, %r4;
	st.shared.u8 	[%r9], %rs5;
	mov.b32 	%r113, 0;
	@%p4 bra 	$L__BB11_7;
	cvt.u64.u32 	%rd18, %r14;
	add.s64 	%rd19, %rd18, %rd5;
	shl.b64 	%rd20, %rd19, 2;
	add.s64 	%rd21, %rd3, %rd20;
	ld.global.nc.u32 	%r55, [%rd21];
	shl.b32 	%r56, %r55, 2;
	or.b32  	%r57, %r56, %r8;
	mul.wide.u32 	%rd22, %r57, 4;
	add.s64 	%rd23, %rd4, %rd22;
	ld.global.nc.u32 	%r113, [%rd23];
$L__BB11_7:
	st.shared.u32 	[%r10], %r113;
	bar.sync 	0;
	mov.b32 	%r114, 0;
$L__BB11_8:
	sub.s32 	%r61, 3, %r114;
	mov.b32 	%r62, 1;
	shl.b32 	%r18, %r62, %r61;
	shl.b32 	%r63, %r114, 2;
	add.s32 	%r116, %r44, %r63;
	add.s32 	%r115, %r42, 1;
	mov.b32 	%r117, 3;
$L__BB11_9:
	ld.shared.u8 	%r66, [%r115+-1];
	and.b32  	%r67, %r66, %r18;
	setp.eq.s32 	%p5, %r67, 0;
	@%p5 bra 	$L__BB11_13;
	ld.shared.u32 	%r68, [%r116];
	and.b32  	%r69, %r68, %r11;
	setp.eq.s32 	%p6, %r69, 0;
	@%p6 bra 	$L__BB11_12;
	ld.shared.u32 	%r70, [%r6];
	add.s32 	%r71, %r70, 1;
	st.shared.u32 	[%r6], %r71;
	bra.uni 	$L__BB11_13;
$L__BB11_12:
	ld.shared.u32 	%r72, [%r6];
	add.s32 	%r73, %r72, -1;
	st.shared.u32 	[%r6], %r73;
$L__BB11_13:
	ld.shared.u8 	%r74, [%r115];
	and.b32  	%r75, %r74, %r18;
	setp.eq.s32 	%p7, %r75, 0;
	@%p7 bra 	$L__BB11_17;
	ld.shared.u32 	%r76, [%r116];
	and.b32  	%r77, %r76, %r11;
	setp.eq.s32 	%p8, %r77, 0;
	@%p8 bra 	$L__BB11_16;
	ld.shared.u32 	%r78, [%r6+128];
	add.s32 	%r79, %r78, 1;
	st.shared.u32 	[%r6+128], %r79;
	bra.uni 	$L__BB11_17;
$L__BB11_16:
	ld.shared.u32 	%r80, [%r6+128];
	add.s32 	%r81, %r80, -1;
	st.shared.u32 	[%r6+128], %r81;
$L__BB11_17:
	ld.shared.u8 	%r82, [%r115+1];
	and.b32  	%r83, %r82, %r18;
	setp.eq.s32 	%p9, %r83, 0;
	@%p9 bra 	$L__BB11_21;
	ld.shared.u32 	%r84, [%r116];
	and.b32  	%r85, %r84, %r11;
	setp.eq.s32 	%p10, %r85, 0;
	@%p10 bra 	$L__BB11_20;
	ld.shared.u32 	%r86, [%r6+256];
	add.s32 	%r87, %r86, 1;
	st.shared.u32 	[%r6+256], %r87;
	bra.uni 	$L__BB11_21;
$L__BB11_20:
	ld.shared.u32 	%r88, [%r6+256];
	add.s32 	%r89, %r88, -1;
	st.shared.u32 	[%r6+256], %r89;
$L__BB11_21:
	ld.shared.u8 	%r90, [%r115+2];
	and.b32  	%r91, %r90, %r18;
	setp.eq.s32 	%p11, %r91, 0;
	@%p11 bra 	$L__BB11_25;
	ld.shared.u32 	%r92, [%r116];
	and.b32  	%r93, %r92, %r11;
	setp.eq.s32 	%p12, %r93, 0;
	@%p12 bra 	$L__BB11_24;
	ld.shared.u32 	%r94, [%r6+384];
	add.s32 	%r95, %r94, 1;
	st.shared.u32 	[%r6+384], %r95;
	bra.uni 	$L__BB11_25;
$L__BB11_24:
	ld.shared.u32 	%r96, [%r6+384];
	add.s32 	%r97, %r96, -1;
	st.shared.u32 	[%r6+384], %r97;
$L__BB11_25:
	add.s32 	%r117, %r117, 4;
	add.s32 	%r116, %r116, 16;
	add.s32 	%r115, %r115, 4;
	setp.ne.s32 	%p13, %r117, 35;
	@%p13 bra 	$L__BB11_9;
	add.s32 	%r114, %r114, 1;
	setp.ne.s32 	%p14, %r114, 4;
	@%p14 bra 	$L__BB11_8;
	add.s32 	%r112, %r112, 8;
	setp.lt.s32 	%p15, %r112, %r12;
	@%p15 bra 	$L__BB11_3;
$L__BB11_28:
	ld.shared.u32 	%r98, [%r6];
	setp.gt.s32 	%p16, %r98, -1;
	mov.b32 	%r99, -1;
	vote.sync.ballot.b32 	%r100, %p16, %r99;
	brev.b32 	%r101, %r100;
	ld.shared.u32 	%r102, [%r6+128];
	setp.gt.s32 	%p18, %r102, -1;
	vote.sync.ballot.b32 	%r103, %p18, %r99;
	brev.b32 	%r104, %r103;
	ld.shared.u32 	%r105, [%r6+256];
	setp.gt.s32 	%p20, %r105, -1;
	vote.sync.ballot.b32 	%r106, %p20, %r99;
	brev.b32 	%r107, %r106;
	ld.shared.u32 	%r108, [%r6+384];
	setp.gt.s32 	%p22, %r108, -1;
	vote.sync.ballot.b32 	%r109, %p22, %r99;
	brev.b32 	%r110, %r109;
	shl.b32 	%r111, %r1, 2;
	mul.wide.u32 	%rd24, %r111, 4;
	add.s64 	%rd25, %rd1, %rd24;
	st.global.v4.u32 	[%rd25], {%r101, %r104, %r107, %r110};
$L__BB11_29:
	ret;

}
	// .globl	_Z18spmm4_bin_op_1_003PKhPKjPjPKiS5_i
.visible .entry _Z18spmm4_bin_op_1_003PKhPKjPjPKiS5_i(
	.param .u64 .ptr .align 1 _Z18spmm4_bin_op_1_003PKhPKjPjPKiS5_i_param_0,
	.param .u64 .ptr .align 1 _Z18spmm4_bin_op_1_003PKhPKjPjPKiS5_i_param_1,
	.param .u64 .ptr .align 1 _Z18spmm4_bin_op_1_003PKhPKjPjPKiS5_i_param_2,
	.param .u64 .ptr .align 1 _Z18spmm4_bin_op_1_003PKhPKjPjPKiS5_i_param_3,
	.param .u64 .ptr .align 1 _Z18spmm4_bin_op_1_003PKhPKjPjPKiS5_i_param_4,
	.param .u32 _Z18spmm4_bin_op_1_003PKhPKjPjPKiS5_i_param_5
)
{
	.local .align 16 .b8 	__local_depot12[128];
	.reg .b64 	%SP;
	.reg .b64 	%SPL;
	.reg .pred 	%p<79>;
	.reg .b16 	%rs<8>;
	.reg .b32 	%r<261>;
	.reg .b32 	%f<2>;
	.reg .b64 	%rd<34>;
	// demoted variable
	.shared .align 1 .b8 _ZZ18spmm4_bin_op_1_003PKhPKjPjPKiS5_iE8A_shared[32];
	// demoted variable
	.shared .align 16 .b8 _ZZ18spmm4_bin_op_1_003PKhPKjPjPKiS5_iE1a[16];
	// demoted variable
	.shared .align 4 .b8 _ZZ18spmm4_bin_op_1_003PKhPKjPjPKiS5_iE8B_shared[128];
	// demoted variable
	.shared .align 4 .b8 _ZZ18spmm4_bin_op_1_003PKhPKjPjPKiS5_iE5Ctemp[512];
	mov.u64 	%SPL, __local_depot12;
	ld.param.u64 	%rd9, [_Z18spmm4_bin_op_1_003PKhPKjPjPKiS5_i_param_0];
	ld.param.u64 	%rd10, [_Z18spmm4_bin_op_1_003PKhPKjPjPKiS5_i_param_1];
	ld.param.u64 	%rd11, [_Z18spmm4_bin_op_1_003PKhPKjPjPKiS5_i_param_2];
	ld.param.u64 	%rd12, [_Z18spmm4_bin_op_1_003PKhPKjPjPKiS5_i_param_3];
	ld.param.u64 	%rd13, [_Z18spmm4_bin_op_1_003PKhPKjPjPKiS5_i_param_4];
	ld.param.u32 	%r23, [_Z18spmm4_bin_op_1_003PKhPKjPjPKiS5_i_param_5];
	add.u64 	%rd1, %SPL, 0;
	mov.u32 	%r24, %ctaid.x;
	mov.u32 	%r25, %nctaid.x;
	mov.u32 	%r26, %nctaid.y;
	mov.u32 	%r27, %ctaid.y;
	mov.u32 	%r28, %ctaid.z;
	mad.lo.s32 	%r29, %r24, %r25, %r27;
	mad.lo.s32 	%r1, %r29, %r26, %r28;
	// begin inline asm
	mov.u32 %r22, %laneid;
	// end inline asm
	setp.ge.s32 	%p1, %r1, %r23;
	@%p1 bra 	$L__BB12_12;
	cvta.to.global.u64 	%rd15, %rd12;
	cvta.to.global.u64 	%rd2, %rd11;
	mul.wide.s32 	%rd16, %r1, 4;
	add.s64 	%rd17, %rd15, %rd16;
	ld.global.nc.u32 	%r3, [%rd17];
	ld.global.nc.u32 	%r30, [%rd17+4];
	sub.s32 	%r4, %r30, %r3;
	mov.f32 	%f1, 0f00000000;
	st.shared.v4.f32 	[_ZZ18spmm4_bin_op_1_003PKhPKjPjPKiS5_iE1a], {%f1, %f1, %f1, %f1};
	shl.b32 	%r31, %r22, 4;
	mov.u32 	%r32, _ZZ18spmm4_bin_op_1_003PKhPKjPjPKiS5_iE5Ctemp;
	add.s32 	%r33, %r32, %r31;
	st.shared.v4.f32 	[%r33], {%f1, %f1, %f1, %f1};
	setp.gt.s32 	%p2, %r4, 0;
	shl.b32 	%r34, %r22, 2;
	add.s32 	%r5, %r32, %r34;
	@%p2 bra 	$L__BB12_3;
	ld.shared.u32 	%r260, [%r5];
	bra.uni 	$L__BB12_11;
$L__BB12_3:
	shr.u32 	%r256, %r22, 2;
	and.b32  	%r8, %r22, 3;
	mov.u32 	%r36, _ZZ18spmm4_bin_op_1_003PKhPKjPjPKiS5_iE8A_shared;
	add.s32 	%r9, %r36, %r22;
	mov.u32 	%r38, _ZZ18spmm4_bin_op_1_003PKhPKjPjPKiS5_iE8B_shared;
	add.s32 	%r10, %r38, %r34;
	cvt.u64.u32 	%rd18, %r22;
	mul.wide.u32 	%rd19, %r22, 4;
	add.s64 	%rd3, %rd1, %rd19;
	shr.u64 	%rd20, %rd18, 2;
	cvt.s64.s32 	%rd21, %r3;
	add.s64 	%rd22, %rd20, %rd21;
	shl.b64 	%rd23, %rd22, 2;
	cvta.to.global.u64 	%rd24, %rd13;
	add.s64 	%rd33, %rd24, %rd23;
	cvta.to.global.u64 	%rd5, %rd9;
	cvta.to.global.u64 	%rd6, %rd10;
	add.s32 	%r39, %r4, 7;
	shr.s32 	%r40, %r39, 31;
	shr.u32 	%r41, %r40, 29;
	add.s32 	%r42, %r39, %r41;
	and.b32  	%r11, %r42, -8;
	mov.b32 	%r258, 0;
	mov.u32 	%r257, %r22;
$L__BB12_4:
	setp.ge.u32 	%p3, %r256, %r4;
	mov.b16 	%rs7, 0;
	@%p3 bra 	$L__BB12_6;
	and.b32  	%r43, %r257, -4;
	or.b32  	%r44, %r43, %r8;
	cvt.u64.u32 	%rd25, %r44;
	shl.b32 	%r45, %r3, 2;
	cvt.s64.s32 	%rd26, %r45;
	add.s64 	%rd27, %rd25, %rd26;
	add.s64 	%rd28, %rd5, %rd27;
	ld.global.nc.u8 	%rs4, [%rd28];
	cvt.u16.u8 	%rs7, %rs4;
$L__BB12_6:
	setp.ge.u32 	%p4, %r256, %r4;
	st.shared.u8 	[%r9], %rs7;
	mov.b32 	%r259, 0;
	@%p4 bra 	$L__BB12_8;
	ld.global.nc.u32 	%r47, [%rd33];
	shl.b32 	%r48, %r47, 2;
	or.b32  	%r49, %r48, %r8;
	mul.wide.u32 	%rd29, %r49, 4;
	add.s64 	%rd30, %rd6, %rd29;
	ld.global.nc.u32 	%r259, [%rd30];
$L__BB12_8:
	setp.gt.u32 	%p5, %r22, 3;
	st.shared.u32 	[%r10], %r259;
	bar.sync 	0;
	@%p5 bra 	$L__BB12_10;
	ld.shared.u8 	%r50, [%r9];
	shl.b32 	%r51, %r50, 28;
	ld.shared.u8 	%r52, [%r9+4];
	shl.b32 	%r53, %r52, 24;
	and.b32  	%r54, %r53, 251658240;
	or.b32  	%r55, %r54, %r51;
	ld.shared.u8 	%r56, [%r9+8];
	shl.b32 	%r57, %r56, 20;
	and.b32  	%r58, %r57, 15728640;
	or.b32  	%r59, %r55, %r58;
	ld.shared.u8 	%r60, [%r9+12];
	shl.b32 	%r61, %r60, 16;
	and.b32  	%r62, %r61, 983040;
	or.b32  	%r63, %r59, %r62;
	ld.shared.u8 	%r64, [%r9+16];
	shl.b32 	%r65, %r64, 12;
	and.b32  	%r66, %r65, 61440;
	or.b32  	%r67, %r63, %r66;
	ld.shared.u8 	%r68, [%r9+20];
	shl.b32 	%r69, %r68, 8;
	and.b32  	%r70, %r69, 3840;
	or.b32  	%r71, %r67, %r70;
	ld.shared.u8 	%rs5, [%r9+24];
	shl.b16 	%rs6, %rs5, 4;
	cvt.u32.u16 	%r72, %rs6;
	and.b32  	%r73, %r72, 240;
	or.b32  	%r74, %r71, %r73;
	ld.shared.u8 	%r75, [%r9+28];
	and.b32  	%r76, %r75, 15;
	or.b32  	%r77, %r74, %r76;
	shl.b32 	%r78, %r22, 2;
	mov.u32 	%r79, _ZZ18spmm4_bin_op_1_003PKhPKjPjPKiS5_iE1a;
	add.s32 	%r80, %r79, %r78;
	st.shared.u32 	[%r80], %r77;
$L__BB12_10:
	ld.shared.u32 	%r81, [%r10];
	shr.u32 	%r82, %r81, 31;
	and.b32  	%r83, %r82, 1;
	setp.eq.b32 	%p6, %r83, 1;
	mov.b32 	%r84, -1;
	vote.sync.ballot.b32 	%r85, %p6, %r84;
	brev.b32 	%r86, %r85;
	st.local.u32 	[%rd1], %r86;
	shr.u32 	%r87, %r81, 30;
	and.b32  	%r88, %r87, 1;
	setp.eq.b32 	%p8, %r88, 1;
	vote.sync.ballot.b32 	%r89, %p8, %r84;
	brev.b32 	%r90, %r89;
	st.local.u32 	[%rd1+4], %r90;
	shr.u32 	%r91, %r81, 29;
	and.b32  	%r92, %r91, 1;
	setp.eq.b32 	%p10, %r92, 1;
	vote.sync.ballot.b32 	%r93, %p10, %r84;
	brev.b32 	%r94, %r93;
	st.local.u32 	[%rd1+8], %r94;
	shr.u32 	%r95, %r81, 28;
	and.b32  	%r96, %r95, 1;
	setp.eq.b32 	%p12, %r96, 1;
	vote.sync.ballot.b32 	%r97, %p12, %r84;
	brev.b32 	%r98, %r97;
	st.local.u32 	[%rd1+12], %r98;
	shr.u32 	%r99, %r81, 27;
	and.b32  	%r100, %r99, 1;
	setp.eq.b32 	%p14, %r100, 1;
	vote.sync.ballot.b32 	%r101, %p14, %r84;
	brev.b32 	%r102, %r101;
	st.local.u32 	[%rd1+16], %r102;
	shr.u32 	%r103, %r81, 26;
	and.b32  	%r104, %r103, 1;
	setp.eq.b32 	%p16, %r104, 1;
	vote.sync.ballot.b32 	%r105, %p16, %r84;
	brev.b32 	%r106, %r105;
	st.local.u32 	[%rd1+20], %r106;
	shr.u32 	%r107, %r81, 25;
	and.b32  	%r108, %r107, 1;
	setp.eq.b32 	%p18, %r108, 1;
	vote.sync.ballot.b32 	%r109, %p18, %r84;
	brev.b32 	%r110, %r109;
	st.local.u32 	[%rd1+24], %r110;
	shr.u32 	%r111, %r81, 24;
	and.b32  	%r112, %r111, 1;
	setp.eq.b32 	%p20, %r112, 1;
	vote.sync.ballot.b32 	%r113, %p20, %r84;
	brev.b32 	%r114, %r113;
	st.local.u32 	[%rd1+28], %r114;
	shr.u32 	%r115, %r81, 23;
	and.b32  	%r116, %r115, 1;
	setp.eq.b32 	%p22, %r116, 1;
	vote.sync.ballot.b32 	%r117, %p22, %r84;
	brev.b32 	%r118, %r117;
	st.local.u32 	[%rd1+32], %r118;
	shr.u32 	%r119, %r81, 22;
	and.b32  	%r120, %r119, 1;
	setp.eq.b32 	%p24, %r120, 1;
	vote.sync.ballot.b32 	%r121, %p24, %r84;
	brev.b32 	%r122, %r121;
	st.local.u32 	[%rd1+36], %r122;
	shr.u32 	%r123, %r81, 21;
	and.b32  	%r124, %r123, 1;
	setp.eq.b32 	%p26, %r124, 1;
	vote.sync.ballot.b32 	%r125, %p26, %r84;
	brev.b32 	%r126, %r125;
	st.local.u32 	[%rd1+40], %r126;
	shr.u32 	%r127, %r81, 20;
	and.b32  	%r128, %r127, 1;
	setp.eq.b32 	%p28, %r128, 1;
	vote.sync.ballot.b32 	%r129, %p28, %r84;
	brev.b32 	%r130, %r129;
	st.local.u32 	[%rd1+44], %r130;
	shr.u32 	%r131, %r81, 19;
	and.b32  	%r132, %r131, 1;
	setp.eq.b32 	%p30, %r132, 1;
	vote.sync.ballot.b32 	%r133, %p30, %r84;
	brev.b32 	%r134, %r133;
	st.local.u32 	[%rd1+48], %r134;
	shr.u32 	%r135, %r81, 18;
	and.b32  	%r136, %r135, 1;
	setp.eq.b32 	%p32, %r136, 1;
	vote.sync.ballot.b32 	%r137, %p32, %r84;
	brev.b32 	%r138, %r137;
	st.local.u32 	[%rd1+52], %r138;
	shr.u32 	%r139, %r81, 17;
	and.b32  	%r140, %r139, 1;
	setp.eq.b32 	%p34, %r140, 1;
	vote.sync.ballot.b32 	%r141, %p34, %r84;
	brev.b32 	%r142, %r141;
	st.local.u32 	[%rd1+56], %r142;
	shr.u32 	%r143, %r81, 16;
	and.b32  	%r144, %r143, 1;
	setp.eq.b32 	%p36, %r144, 1;
	vote.sync.ballot.b32 	%r145, %p36, %r84;
	brev.b32 	%r146, %r145;
	st.local.u32 	[%rd1+60], %r146;
	shr.u32 	%r147, %r81, 15;
	and.b32  	%r148, %r147, 1;
	setp.eq.b32 	%p38, %r148, 1;
	vote.sync.ballot.b32 	%r149, %p38, %r84;
	brev.b32 	%r150, %r149;
	st.local.u32 	[%rd1+64], %r150;
	shr.u32 	%r151, %r81, 14;
	and.b32  	%r152, %r151, 1;
	setp.eq.b32 	%p40, %r152, 1;
	vote.sync.ballot.b32 	%r153, %p40, %r84;
	brev.b32 	%r154, %r153;
	st.local.u32 	[%rd1+68], %r154;
	shr.u32 	%r155, %r81, 13;
	and.b32  	%r156, %r155, 1;
	setp.eq.b32 	%p42, %r156, 1;
	vote.sync.ballot.b32 	%r157, %p42, %r84;
	brev.b32 	%r158, %r157;
	st.local.u32 	[%rd1+72], %r158;
	shr.u32 	%r159, %r81, 12;
	and.b32  	%r160, %r159, 1;
	setp.eq.b32 	%p44, %r160, 1;
	vote.sync.ballot.b32 	%r161, %p44, %r84;
	brev.b32 	%r162, %r161;
	st.local.u32 	[%rd1+76], %r162;
	shr.u32 	%r163, %r81, 11;
	and.b32  	%r164, %r163, 1;
	setp.eq.b32 	%p46, %r164, 1;
	vote.sync.ballot.b32 	%r165, %p46, %r84;
	brev.b32 	%r166, %r165;
	st.local.u32 	[%rd1+80], %r166;
	shr.u32 	%r167, %r81, 10;
	and.b32  	%r168, %r167, 1;
	setp.eq.b32 	%p48, %r168, 1;
	vote.sync.ballot.b32 	%r169, %p48, %r84;
	brev.b32 	%r170, %r169;
	st.local.u32 	[%rd1+84], %r170;
	shr.u32 	%r171, %r81, 9;
	and.b32  	%r172, %r171, 1;
	setp.eq.b32 	%p50, %r172, 1;
	vote.sync.ballot.b32 	%r173, %p50, %r84;
	brev.b32 	%r174, %r173;
	st.local.u32 	[%rd1+88], %r174;
	shr.u32 	%r175, %r81, 8;
	and.b32  	%r176, %r175, 1;
	setp.eq.b32 	%p52, %r176, 1;
	vote.sync.ballot.b32 	%r177, %p52, %r84;
	brev.b32 	%r178, %r177;
	st.local.u32 	[%rd1+92], %r178;
	shr.u32 	%r179, %r81, 7;
	and.b32  	%r180, %r179, 1;
	setp.eq.b32 	%p54, %r180, 1;
	vote.sync.ballot.b32 	%r181, %p54, %r84;
	brev.b32 	%r182, %r181;
	st.local.u32 	[%rd1+96], %r182;
	shr.u32 	%r183, %r81, 6;
	and.b32  	%r184, %r183, 1;
	setp.eq.b32 	%p56, %r184, 1;
	vote.sync.ballot.b32 	%r185, %p56, %r84;
	brev.b32 	%r186, %r185;
	st.local.u32 	[%rd1+100], %r186;
	shr.u32 	%r187, %r81, 5;
	and.b32  	%r188, %r187, 1;
	setp.eq.b32 	%p58, %r188, 1;
	vote.sync.ballot.b32 	%r189, %p58, %r84;
	brev.b32 	%r190, %r189;
	st.local.u32 	[%rd1+104], %r190;
	shr.u32 	%r191, %r81, 4;
	and.b32  	%r192, %r191, 1;
	setp.eq.b32 	%p60, %r192, 1;
	vote.sync.ballot.b32 	%r193, %p60, %r84;
	brev.b32 	%r194, %r193;
	st.local.u32 	[%rd1+108], %r194;
	shr.u32 	%r195, %r81, 3;
	and.b32  	%r196, %r195, 1;
	setp.eq.b32 	%p62, %r196, 1;
	vote.sync.ballot.b32 	%r197, %p62, %r84;
	brev.b32 	%r198, %r197;
	st.local.u32 	[%rd1+112], %r198;
	shr.u32 	%r199, %r81, 2;
	and.b32  	%r200, %r199, 1;
	setp.eq.b32 	%p64, %r200, 1;
	vote.sync.ballot.b32 	%r201, %p64, %r84;
	brev.b32 	%r202, %r201;
	st.local.u32 	[%rd1+116], %r202;
	shr.u32 	%r203, %r81, 1;
	and.b32  	%r204, %r203, 1;
	setp.eq.b32 	%p66, %r204, 1;
	vote.sync.ballot.b32 	%r205, %p66, %r84;
	brev.b32 	%r206, %r205;
	st.local.u32 	[%rd1+120], %r206;
	and.b32  	%r207, %r81, 1;
	setp.eq.b32 	%p68, %r207, 1;
	vote.sync.ballot.b32 	%r208, %p68, %r84;
	brev.b32 	%r209, %r208;
	st.local.u32 	[%rd1+124], %r209;
	ld.local.u32 	%r210, [%rd3];
	not.b32 	%r211, %r210;
	ld.shared.u32 	%r212, [_ZZ18spmm4_bin_op_1_003PKhPKjPjPKiS5_iE1a];
	and.b32  	%r213, %r210, %r212;
	popc.b32 	%r214, %r213;
	and.b32  	%r215, %r212, %r211;
	popc.b32 	%r216, %r215;
	ld.shared.u32 	%r217, [%r5];
	sub.s32 	%r218, %r217, %r216;
	add.s32 	%r260, %r218, %r214;
	st.shared.u32 	[%r5], %r260;
	ld.shared.u32 	%r219, [_ZZ18spmm4_bin_op_1_003PKhPKjPjPKiS5_iE1a+4];
	and.b32  	%r220, %r210, %r219;
	popc.b32 	%r221, %r220;
	and.b32  	%r222, %r219, %r211;
	popc.b32 	%r223, %r222;
	ld.shared.u32 	%r224, [%r5+128];
	sub.s32 	%r225, %r224, %r223;
	add.s32 	%r226, %r225, %r221;
	st.shared.u32 	[%r5+128], %r226;
	ld.shared.u32 	%r227, [_ZZ18spmm4_bin_op_1_003PKhPKjPjPKiS5_iE1a+8];
	and.b32  	%r228, %r210, %r227;
	popc.b32 	%r229, %r228;
	and.b32  	%r230, %r227, %r211;
	popc.b32 	%r231, %r230;
	ld.shared.u32 	%r232, [%r5+256];
	sub.s32 	%r233, %r232, %r231;
	add.s32 	%r234, %r233, %r229;
	st.shared.u32 	[%r5+256], %r234;
	ld.shared.u32 	%r235, [_ZZ18spmm4_bin_op_1_003PKhPKjPjPKiS5_iE1a+12];
	and.b32  	%r236, %r210, %r235;
	popc.b32 	%r237, %r236;
	and.b32  	%r238, %r235, %r211;
	popc.b32 	%r239, %r238;
	ld.shared.u32 	%r240, [%r5+384];
	sub.s32 	%r241, %r240, %r239;
	add.s32 	%r242, %r241, %r237;
	st.shared.u32 	[%r5+384], %r242;
	add.s32 	%r258, %r258, 8;
	add.s32 	%r257, %r257, 32;
	add.s64 	%rd33, %rd33, 32;
	add.s32 	%r256, %r256, 8;
	setp.lt.s32 	%p70, %r258, %r11;
	@%p70 bra 	$L__BB12_4;
$L__BB12_11:
	setp.gt.s32 	%p71, %r260, -1;
	mov.b32 	%r243, -1;
	vote.sync.ballot.b32 	%r244, %p71, %r243;
	brev.b32 	%r245, %r244;
	ld.shared.u32 	%r246, [%r5+128];
	setp.gt.s32 	%p73, %r246, -1;
	vote.sync.ballot.b32 	%r247, %p73, %r243;
	brev.b32 	%r248, %r247;
	ld.shared.u32 	%r249, [%r5+256];
	setp.gt.s32 	%p75, %r249, -1;
	vote.sync.ballot.b32 	%r250, %p75, %r243;
	brev.b32 	%r251, %r250;
	ld.shared.u32 	%r252, [%r5+384];
	setp.gt.s32 	%p77, %r252, -1;
	vote.sync.ballot.b32 	%r253, %p77, %r243;
	brev.b32 	%r254, %r253;
	shl.b32 	%r255, %r1, 2;
	mul.wide.u32 	%rd31, %r255, 4;
	add.s64 	%rd32, %rd2, %rd31;
	st.global.v4.u32 	[%rd32], {%r245, %r248, %r251, %r254};
$L__BB12_12:
	ret;

}
	// .globl	_Z18spmm4_bin_op_1_004PKhPKjPjPKiS5_i
.visible .entry _Z18spmm4_bin_op_1_004PKhPKjPjPKiS5_i(
	.param .u64 .ptr .align 1 _Z18spmm4_bin_op_1_004PKhPKjPjPKiS5_i_param_0,
	.param .u64 .ptr .align 1 _Z18spmm4_bin_op_1_004PKhPKjPjPKiS5_i_param_1,
	.param .u64 .ptr .align 1 _Z18spmm4_bin_op_1_004PKhPKjPjPKiS5_i_param_2,
	.param .u64 .ptr .align 1 _Z18spmm4_bin_op_1_004PKhPKjPjPKiS5_i_param_3,
	.param .u64 .ptr .align 1 _Z18spmm4_bin_op_1_004PKhPKjPjPKiS5_i_param_4,
	.param .u32 _Z18spmm4_bin_op_1_004PKhPKjPjPKiS5_i_param_5
)
{
	.reg .pred 	%p<90>;
	.reg .b16 	%rs<8>;
	.reg .b32 	%r<322>;
	.reg .b32 	%f<2>;
	.reg .b64 	%rd<60>;
	// demoted variable
	.shared .align 1 .b8 _ZZ18spmm4_bin_op_1_004PKhPKjPjPKiS5_iE8A_shared[32];
	// demoted variable
	.shared .align 16 .b8 _ZZ18spmm4_bin_op_1_004PKhPKjPjPKiS5_iE1a[16];
	// demoted variable
	.shared .align 4 .b8 _ZZ18spmm4_bin_op_1_004PKhPKjPjPKiS5_iE8B_shared[128];
	// demoted variable
	.shared .align 4 .b8 _ZZ18spmm4_bin_op_1_004PKhPKjPjPKiS5_iE1b[128];
	// demoted variable
	.shared .align 4 .b8 _ZZ18spmm4_bin_op_1_004PKhPKjPjPKiS5_iE5Ctemp[512];
	ld.param.u64 	%rd7, [_Z18spmm4_bin_op_1_004PKhPKjPjPKiS5_i_param_0];
	ld.param.u64 	%rd8, [_Z18spmm4_bin_op_1_004PKhPKjPjPKiS5_i_param_1];
	ld.param.u64 	%rd9, [_Z18spmm4_bin_op_1_004PKhPKjPjPKiS5_i_param_2];
	ld.param.u64 	%rd10, [_Z18spmm4_bin_op_1_004PKhPKjPjPKiS5_i_param_3];
	ld.param.u64 	%rd11, [_Z18spmm4_bin_op_1_004PKhPKjPjPKiS5_i_param_4];
	ld.param.u32 	%r25, [_Z18spmm4_bin_op_1_004PKhPKjPjPKiS5_i_param_5];
	mov.u32 	%r26, %ctaid.x;
	mov.u32 	%r27, %nctaid.x;
	mov.u32 	%r28, %nctaid.y;
	mov.u32 	%r29, %ctaid.y;
	mov.u32 	%r30, %ctaid.z;
	mad.lo.s32 	%r31, %r26, %r27, %r29;
	mad.lo.s32 	%r1, %r31, %r28, %r30;
	// begin inline asm
	mov.u32 %r24, %laneid;
	// end inline asm
	setp.ge.s32 	%p2, %r1, %r25;
	@%p2 bra 	$L__BB13_40;
	cvta.to.global.u64 	%rd12, %rd10;
	cvta.to.global.u64 	%rd1, %rd9;
	mul.wide.s32 	%rd13, %r1, 4;
	add.s64 	%rd14, %rd12, %rd13;
	ld.global.nc.u32 	%r3, [%rd14];
	ld.global.nc.u32 	%r32, [%rd14+4];
	sub.s32 	%r4, %r32, %r3;
	shl.b32 	%r5, %r3, 2;
	mov.f32 	%f1, 0f00000000;
	st.shared.v4.f32 	[_ZZ18spmm4_bin_op_1_004PKhPKjPjPKiS5_iE1a], {%f1, %f1, %f1, %f1};
	shl.b32 	%r33, %r24, 4;
	mov.u32 	%r34, _ZZ18spmm4_bin_op_1_004PKhPKjPjPKiS5_iE5Ctemp;
	add.s32 	%r35, %r34, %r33;
	st.shared.v4.f32 	[%r35], {%f1, %f1, %f1, %f1};
	setp.gt.s32 	%p3, %r4, 0;
	shl.b32 	%r36, %r24, 2;
	add.s32 	%r6, %r34, %r36;
	@%p3 bra 	$L__BB13_3;
	ld.shared.u32 	%r321, [%r6];
	bra.uni 	$L__BB13_39;
$L__BB13_3:
	shr.u32 	%r8, %r24, 2;
	and.b32  	%r9, %r24, 3;
	mov.u32 	%r38, _ZZ18spmm4_bin_op_1_004PKhPKjPjPKiS5_iE8A_shared;
	add.s32 	%r10, %r38, %r24;
	mov.u32 	%r40, _ZZ18spmm4_bin_op_1_004PKhPKjPjPKiS5_iE8B_shared;
	add.s32 	%r11, %r40, %r36;
	mov.u32 	%r41, _ZZ18spmm4_bin_op_1_004PKhPKjPjPKiS5_iE1b;
	add.s32 	%r12, %r41, %r36;
	mov.u32 	%r42, _ZZ18spmm4_bin_op_1_004PKhPKjPjPKiS5_iE1a;
	add.s32 	%r13, %r42, %r36;
	or.b32  	%r43, %r1, %r24;
	setp.eq.s32 	%p1, %r43, 0;
	cvta.to.global.u64 	%rd2, %rd7;
	cvta.to.global.u64 	%rd3, %rd11;
	cvta.to.global.u64 	%rd4, %rd8;
	add.s32 	%r44, %r4, 7;
	shr.s32 	%r45, %r44, 31;
	shr.u32 	%r46, %r45, 29;
	add.s32 	%r47, %r44, %r46;
	and.b32  	%r14, %r47, -8;
	cvt.s64.s32 	%rd5, %r3;
	cvt.s64.s32 	%rd6, %r5;
	mov.b32 	%r318, 0;
	not.pred 	%p71, %p1;
$L__BB13_4:
	add.s32 	%r16, %r318, %r8;
	setp.ge.u32 	%p4, %r16, %r4;
	mov.b16 	%rs7, 0;
	@%p4 bra 	$L__BB13_6;
	shl.b32 	%r48, %r318, 2;
	add.s32 	%r49, %r48, %r24;
	and.b32  	%r50, %r49, -4;
	or.b32  	%r51, %r50, %r9;
	cvt.u64.u32 	%rd15, %r51;
	add.s64 	%rd16, %rd15, %rd6;
	add.s64 	%rd17, %rd2, %rd16;
	ld.global.nc.u8 	%rs4, [%rd17];
	cvt.u16.u8 	%rs7, %rs4;
$L__BB13_6:
	st.shared.u8 	[%r10], %rs7;
	mov.b32 	%r319, 0;
	@%p4 bra 	$L__BB13_8;
	cvt.u64.u32 	%rd18, %r16;
	add.s64 	%rd19, %rd18, %rd5;
	shl.b64 	%rd20, %rd19, 2;
	add.s64 	%rd21, %rd3, %rd20;
	ld.global.nc.u32 	%r53, [%rd21];
	shl.b32 	%r54, %r53, 2;
	or.b32  	%r55, %r54, %r9;
	mul.wide.u32 	%rd22, %r55, 4;
	add.s64 	%rd23, %rd4, %rd22;
	ld.global.nc.u32 	%r319, [%rd23];
$L__BB13_8:
	setp.gt.u32 	%p6, %r24, 3;
	st.shared.u32 	[%r11], %r319;
	mov.b32 	%r56, 0;
	st.shared.u32 	[%r12], %r56;
	bar.sync 	0;
	@%p6 bra 	$L__BB13_10;
	ld.shared.u8 	%r57, [%r10];
	shl.b32 	%r58, %r57, 28;
	ld.shared.u8 	%r59, [%r10+4];
	shl.b32 	%r60, %r59, 24;
	and.b32  	%r61, %r60, 251658240;
	or.b32  	%r62, %r61, %r58;
	ld.shared.u8 	%r63, [%r10+8];
	shl.b32 	%r64, %r63, 20;
	and.b32  	%r65, %r64, 15728640;
	or.b32  	%r66, %r62, %r65;
	ld.shared.u8 	%r67, [%r10+12];
	shl.b32 	%r68, %r67, 16;
	and.b32  	%r69, %r68, 983040;
	or.b32  	%r70, %r66, %r69;
	ld.shared.u8 	%r71, [%r10+16];
	shl.b32 	%r72, %r71, 12;
	and.b32  	%r73, %r72, 61440;
	or.b32  	%r74, %r70, %r73;
	ld.shared.u8 	%r75, [%r10+20];
	shl.b32 	%r76, %r75, 8;
	and.b32  	%r77, %r76, 3840;
	or.b32  	%r78, %r74, %r77;
	ld.shared.u8 	%rs5, [%r10+24];
	shl.b16 	%rs6, %rs5, 4;
	cvt.u32.u16 	%r79, %rs6;
	and.b32  	%r80, %r79, 240;
	or.b32  	%r81, %r78, %r80;
	ld.shared.u8 	%r82, [%r10+28];
	and.b32  	%r83, %r82, 15;
	or.b32  	%r84, %r81, %r83;
	st.shared.u32 	[%r13], %r84;
$L__BB13_10:
	ld.shared.u32 	%r85, [%r11];
	shr.u32 	%r86, %r85, 31;
	and.b32  	%r87, %r86, 1;
	setp.eq.b32 	%p7, %r87, 1;
	mov.b32 	%r88, -1;
	vote.sync.ballot.b32 	%r89, %p7, %r88;
	brev.b32 	%r90, %r89;
	st.shared.u32 	[_ZZ18spmm4_bin_op_1_004PKhPKjPjPKiS5_iE1b], %r90;
	shr.u32 	%r91, %r85, 30;
	and.b32  	%r92, %r91, 1;
	setp.eq.b32 	%p9, %r92, 1;
	vote.sync.ballot.b32 	%r93, %p9, %r88;
	brev.b32 	%r94, %r93;
	st.shared.u32 	[_ZZ18spmm4_bin_op_1_004PKhPKjPjPKiS5_iE1b+4], %r94;
	shr.u32 	%r95, %r85, 29;
	and.b32  	%r96, %r95, 1;
	setp.eq.b32 	%p11, %r96, 1;
	vote.sync.ballot.b32 	%r97, %p11, %r88;
	brev.b32 	%r98, %r97;
	st.shared.u32 	[_ZZ18spmm4_bin_op_1_004PKhPKjPjPKiS5_iE1b+8], %r98;
	shr.u32 	%r99, %r85, 28;
	and.b32  	%r100, %r99, 1;
	setp.eq.b32 	%p13, %r100, 1;
	vote.sync.ballot.b32 	%r101, %p13, %r88;
	brev.b32 	%r102, %r101;
	st.shared.u32 	[_ZZ18spmm4_bin_op_1_004PKhPKjPjPKiS5_iE1b+12], %r102;
	shr.u32 	%r103, %r85, 27;
	and.b32  	%r104, %r103, 1;
	setp.eq.b32 	%p15, %r104, 1;
	vote.sync.ballot.b32 	%r105, %p15, %r88;
	brev.b32 	%r106, %r105;
	st.shared.u32 	[_ZZ18spmm4_bin_op_1_004PKhPKjPjPKiS5_iE1b+16], %r106;
	shr.u32 	%r107, %r85, 26;
	and.b32  	%r108, %r107, 1;
	setp.eq.b32 	%p17, %r108, 1;
	vote.sync.ballot.b32 	%r109, %p17, %r88;
	brev.b32 	%r110, %r109;
	st.shared.u32 	[_ZZ18spmm4_bin_op_1_004PKhPKjPjPKiS5_iE1b+20], %r110;
	shr.u32 	%r111, %r85, 25;
	and.b32  	%r112, %r111, 1;
	setp.eq.b32 	%p19, %r112, 1;
	vote.sync.ballot.b32 	%r113, %p19, %r88;
	brev.b32 	%r114, %r113;
	st.shared.u32 	[_ZZ18spmm4_bin_op_1_004PKhPKjPjPKiS5_iE1b+24], %r114;
	shr.u32 	%r115, %r85, 24;
	and.b32  	%r116, %r115, 1;
	setp.eq.b32 	%p21, %r116, 1;
	vote.sync.ballot.b32 	%r117, %p21, %r88;
	brev.b32 	%r118, %r117;
	st.shared.u32 	[_ZZ18spmm4_bin_op_1_004PKhPKjPjPKiS5_iE1b+28], %r118;
	shr.u32 	%r119, %r85, 23;
	and.b32  	%r120, %r119, 1;
	setp.eq.b32 	%p23, %r120, 1;
	vote.sync.ballot.b32 	%r121, %p23, %r88;
	brev.b32 	%r122, %r121;
	st.shared.u32 	[_ZZ18spmm4_bin_op_1_004PKhPKjPjPKiS5_iE1b+32], %r122;
	shr.u32 	%r123, %r85, 22;
	and.b32  	%r124, %r123, 1;
	setp.eq.b32 	%p25, %r124, 1;
	vote.sync.ballot.b32 	%r125, %p25, %r88;
	brev.b32 	%r126, %r125;
	st.shared.u32 	[_ZZ18spmm4_bin_op_1_004PKhPKjPjPKiS5_iE1b+36], %r126;
	shr.u32 	%r127, %r85, 21;
	and.b32  	%r128, %r127, 1;
	setp.eq.b32 	%p27, %r128, 1;
	vote.sync.ballot.b32 	%r129, %p27, %r88;
	brev.b32 	%r130, %r129;
	st.shared.u32 	[_ZZ18spmm4_bin_op_1_004PKhPKjPjPKiS5_iE1b+40], %r130;
	shr.u32 	%r131, %r85, 20;
	and.b32  	%r132, %r131, 1;
	setp.eq.b32 	%p29, %r132, 1;
	vote.sync.ballot.b32 	%r133, %p29, %r88;
	brev.b32 	%r134, %r133;
	st.shared.u32 	[_ZZ18spmm4_bin_op_1_004PKhPKjPjPKiS5_iE1b+44], %r134;
	shr.u32 	%r135, %r85, 19;
	and.b32  	%r136, %r135, 1;
	setp.eq.b32 	%p31, %r136, 1;
	vote.sync.ballot.b32 	%r137, %p31, %r88;
	brev.b32 	%r138, %r137;
	st.shared.u32 	[_ZZ18spmm4_bin_op_1_004PKhPKjPjPKiS5_iE1b+48], %r138;
	shr.u32 	%r139, %r85, 18;
	and.b32  	%r140, %r139, 1;
	setp.eq.b32 	%p33, %r140, 1;
	vote.sync.ballot.b32 	%r141, %p33, %r88;
	brev.b32 	%r142, %r141;
	st.shared.u32 	[_ZZ18spmm4_bin_op_1_004PKhPKjPjPKiS5_iE1b+52], %r142;
	shr.u32 	%r143, %r85, 17;
	and.b32  	%r144, %r143, 1;
	setp.eq.b32 	%p35, %r144, 1;
	vote.sync.ballot.b32 	%r145, %p35, %r88;
	brev.b32 	%r146, %r145;
	st.shared.u32 	[_ZZ18spmm4_bin_op_1_004PKhPKjPjPKiS5_iE1b+56], %r146;
	shr.u32 	%r147, %r85, 16;
	and.b32  	%r148, %r147, 1;
	setp.eq.b32 	%p37, %r148, 1;
	vote.sync.ballot.b32 	%r149, %p37, %r88;
	brev.b32 	%r150, %r149;
	st.shared.u32 	[_ZZ18spmm4_bin_op_1_004PKhPKjPjPKiS5_iE1b+60], %r150;
	shr.u32 	%r151, %r85, 15;
	and.b32  	%r152, %r151, 1;
	setp.eq.b32 	%p39, %r152, 1;
	vote.sync.ballot.b32 	%r153, %p39, %r88;
	brev.b32 	%r154, %r153;
	st.shared.u32 	[_ZZ18spmm4_bin_op_1_004PKhPKjPjPKiS5_iE1b+64], %r154;
	shr.u32 	%r155, %r85, 14;
	and.b32  	%r156, %r155, 1;
	setp.eq.b32 	%p41, %r156, 1;
	vote.sync.ballot.b32 	%r157, %p41, %r88;
	brev.b32 	%r158, %r157;
	st.shared.u32 	[_ZZ18spmm4_bin_op_1_004PKhPKjPjPKiS5_iE1b+68], %r158;
	shr.u32 	%r159, %r85, 13;
	and.b32  	%r160, %r159, 1;
	setp.eq.b32 	%p43, %r160, 1;
	vote.sync.ballot.b32 	%r161, %p43, %r88;
	brev.b32 	%r162, %r161;
	st.shared.u32 	[_ZZ18spmm4_bin_op_1_004PKhPKjPjPKiS5_iE1b+72], %r162;
	shr.u32 	%r163, %r85, 12;
	and.b32  	%r164, %r163, 1;
	setp.eq.b32 	%p45, %r164, 1;
	vote.sync.ballot.b32 	%r165, %p45, %r88;
	brev.b32 	%r166, %r165;
	st.shared.u32 	[_ZZ18spmm4_bin_op_1_004PKhPKjPjPKiS5_iE1b+76], %r166;
	shr.u32 	%r167, %r85, 11;
	and.b32  	%r168, %r167, 1;
	setp.eq.b32 	%p47, %r168, 1;
	vote.sync.ballot.b32 	%r169, %p47, %r88;
	brev.b32 	%r170, %r169;
	st.shared.u32 	[_ZZ18spmm4_bin_op_1_004PKhPKjPjPKiS5_iE1b+80], %r170;
	shr.u32 	%r171, %r85, 10;
	and.b32  	%r172, %r171, 1;
	setp.eq.b32 	%p49, %r172, 1;
	vote.sync.ballot.b32 	%r173, %p49, %r88;
	brev.b32 	%r174, %r173;
	st.shared.u32 	[_ZZ18spmm4_bin_op_1_004PKhPKjPjPKiS5_iE1b+84], %r174;
	shr.u32 	%r175, %r85, 9;
	and.b32  	%r176, %r175, 1;
	setp.eq.b32 	%p51, %r176, 1;
	vote.sync.ballot.b32 	%r177, %p51, %r88;
	brev.b32 	%r178, %r177;
	st.shared.u32 	[_ZZ18spmm4_bin_op_1_004PKhPKjPjPKiS5_iE1b+88], %r178;
	shr.u32 	%r179, %r85, 8;
	and.b32  	%r180, %r179, 1;
	setp.eq.b32 	%p53, %r180, 1;
	vote.sync.ballot.b32 	%r181, %p53, %r88;
	brev.b32 	%r182, %r181;
	st.shared.u32 	[_ZZ18spmm4_bin_op_1_004PKhPKjPjPKiS5_iE1b+92], %r182;
	shr.u32 	%r183, %r85, 7;
	and.b32  	%r184, %r183, 1;
	setp.eq.b32 	%p55, %r184, 1;
	vote.sync.ballot.b32 	%r185, %p55, %r88;
	brev.b32 	%r186, %r185;
	st.shared.u32 	[_ZZ18spmm4_bin_op_1_004PKhPKjPjPKiS5_iE1b+96], %r186;
	shr.u32 	%r187, %r85, 6;
	and.b32  	%r188, %r187, 1;
	setp.eq.b32 	%p57, %r188, 1;
	vote.sync.ballot.b32 	%r189, %p57, %r88;
	brev.b32 	%r190, %r189;
	st.shared.u32 	[_ZZ18spmm4_bin_op_1_004PKhPKjPjPKiS5_iE1b+100], %r190;
	shr.u32 	%r191, %r85, 5;
	and.b32  	%r192, %r191, 1;
	setp.eq.b32 	%p59, %r192, 1;
	vote.sync.ballot.b32 	%r193, %p59, %r88;
	brev.b32 	%r194, %r193;
	st.shared.u32 	[_ZZ18spmm4_bin_op_1_004PKhPKjPjPKiS5_iE1b+104], %r194;
	shr.u32 	%r195, %r85, 4;
	and.b32  	%r196, %r195, 1;
	setp.eq.b32 	%p61, %r196, 1;
	vote.sync.ballot.b32 	%r197, %p61, %r88;
	brev.b32 	%r198, %r197;
	st.shared.u32 	[_ZZ18spmm4_bin_op_1_004PKhPKjPjPKiS5_iE1b+108], %r198;
	shr.u32 	%r199, %r85, 3;
	and.b32  	%r200, %r199, 1;
	setp.eq.b32 	%p63, %r200, 1;
	vote.sync.ballot.b32 	%r201, %p63, %r88;
	brev.b32 	%r202, %r201;
	st.shared.u32 	[_ZZ18spmm4_bin_op_1_004PKhPKjPjPKiS5_iE1b+112], %r202;
	shr.u32 	%r203, %r85, 2;
	and.b32  	%r204, %r203, 1;
	setp.eq.b32 	%p65, %r204, 1;
	vote.sync.ballot.b32 	%r205, %p65, %r88;
	brev.b32 	%r206, %r205;
	st.shared.u32 	[_ZZ18spmm4_bin_op_1_004PKhPKjPjPKiS5_iE1b+116], %r206;
	shr.u32 	%r207, %r85, 1;
	and.b32  	%r208, %r207, 1;
	setp.eq.b32 	%p67, %r208, 1;
	vote.sync.ballot.b32 	%r209, %p67, %r88;
	brev.b32 	%r210, %r209;
	st.shared.u32 	[_ZZ18spmm4_bin_op_1_004PKhPKjPjPKiS5_iE1b+120], %r210;
	and.b32  	%r211, %r85, 1;
	setp.eq.b32 	%p69, %r211, 1;
	vote.sync.ballot.b32 	%r212, %p69, %r88;
	brev.b32 	%r213, %r212;
	st.shared.u32 	[_ZZ18spmm4_bin_op_1_004PKhPKjPjPKiS5_iE1b+124], %r213;
	@%p71 bra 	$L__BB13_38;
	mov.b32 	%r320, -2147483648;
$L__BB13_12:
	ld.shared.u32 	%r215, [_ZZ18spmm4_bin_op_1_004PKhPKjPjPKiS5_iE1b];
	and.b32  	%r216, %r215, %r320;
	setp.eq.s32 	%p72, %r216, 0;
	@%p72 bra 	$L__BB13_14;
	mov.u64 	%rd24, $str;
	cvta.global.u64 	%rd25, %rd24;
	{ // callseq 0, 0
	.param .b64 param0;
	st.param.b64 	[param0], %rd25;
	.param .b64 param1;
	st.param.b64 	[param1], 0;
	.param .b32 retval0;
	call.uni (retval0), 
	vprintf, 
	(
	param0, 
	param1
	);
	ld.param.b32 	%r217, [retval0];
	} // callseq 0
	bra.uni 	$L__BB13_15;
$L__BB13_14:
	mov.u64 	%rd26, $str$1;
	cvta.global.u64 	%rd27, %rd26;
	{ // callseq 1, 0
	.param .b64 param0;
	st.param.b64 	[param0], %rd27;
	.param .b64 param1;
	st.param.b64 	[param1], 0;
	.param .b32 retval0;
	call.uni (retval0), 
	vprintf, 
	(
	param0, 
	param1
	);
	ld.param.b32 	%r219, [retval0];
	} // callseq 1
$L__BB13_15:
	shr.u32 	%r221, %r320, 1;
	ld.shared.u32 	%r222, [_ZZ18spmm4_bin_op_1_004PKhPKjPjPKiS5_iE1b];
	and.b32  	%r223, %r222, %r221;
	setp.eq.s32 	%p73, %r223, 0;
	@%p73 bra 	$L__BB13_17;
	mov.u64 	%rd28, $str;
	cvta.global.u64 	%rd29, %rd28;
	{ // callseq 2, 0
	.param .b64 param0;
	st.param.b64 	[param0], %rd29;
	.param .b64 param1;
	st.param.b64 	[param1], 0;
	.param .b32 retval0;
	call.uni (retval0), 
	vprintf, 
	(
	param0, 
	param1
	);
	ld.param.b32 	%r224, [retval0];
	} // callseq 2
	bra.uni 	$L__BB13_18;
$L__BB13_17:
	mov.u64 	%rd30, $str$1;
	cvta.global.u64 	%rd31, %rd30;
	{ // callseq 3, 0
	.param .b64 param0;
	st.param.b64 	[param0], %rd31;
	.param .b64 param1;
	st.param.b64 	[param1], 0;
	.param .b32 retval0;
	call.uni (retval0), 
	vprintf, 
	(
	param0, 
	param1
	);
	ld.param.b32 	%r226, [retval0];
	} // callseq 3
$L__BB13_18:
	shr.u32 	%r228, %r320, 2;
	ld.shared.u32 	%r229, [_ZZ18spmm4_bin_op_1_004PKhPKjPjPKiS5_iE1b];
	and.b32  	%r230, %r229, %r228;
	setp.eq.s32 	%p74, %r230, 0;
	@%p74 bra 	$L__BB13_20;
	mov.u64 	%rd32, $str;
	cvta.global.u64 	%rd33, %rd32;
	{ // callseq 4, 0
	.param .b64 param0;
	st.param.b64 	[param0], %rd33;
	.param .b64 param1;
	st.param.b64 	[param1], 0;
	.param .b32 retval0;
	call.uni (retval0), 
	vprintf, 
	(
	param0, 
	param1
	);
	ld.param.b32 	%r231, [retval0];
	} // callseq 4
	bra.uni 	$L__BB13_21;
$L__BB13_20:
	mov.u64 	%rd34, $str$1;
	cvta.global.u64 	%rd35, %rd34;
	{ // callseq 5, 0
	.param .b64 param0;
	st.param.b64 	[param0], %rd35;
	.param .b64 param1;
	st.param.b64 	[param1], 0;
	.param .b32 retval0;
	call.uni (retval0), 
	vprintf, 
	(
	param0, 
	param1
	);
	ld.param.b32 	%r233, [retval0];
	} // callseq 5
$L__BB13_21:
	shr.u32 	%r235, %r320, 3;
	ld.shared.u32 	%r236, [_ZZ18spmm4_bin_op_1_004PKhPKjPjPKiS5_iE1b];
	and.b32  	%r237, %r236, %r235;
	setp.eq.s32 	%p75, %r237, 0;
	@%p75 bra 	$L__BB13_23;
	mov.u64 	%rd36, $str;
	cvta.global.u64 	%rd37, %rd36;
	{ // callseq 6, 0
	.param .b64 param0;
	st.param.b64 	[param0], %rd37;
	.param .b64 param1;
	st.param.b64 	[param1], 0;
	.param .b32 retval0;
	call.uni (retval0), 
	vprintf, 
	(
	param0, 
	param1
	);
	ld.param.b32 	%r238, [retval0];
	} // callseq 6
	bra.uni 	$L__BB13_24;
$L__BB13_23:
	mov.u64 	%rd38, $str$1;
	cvta.global.u64 	%rd39, %rd38;
	{ // callseq 7, 0
	.param .b64 param0;
	st.param.b64 	[param0], %rd39;
	.param .b64 param1;
	st.param.b64 	[param1], 0;
	.param .b32 retval0;
	call.uni (retval0), 
	vprintf, 
	(
	param0, 
	param1
	);
	ld.param.b32 	%r240, [retval0];
	} // callseq 7
$L__BB13_24:
	shr.u32 	%r242, %r320, 4;
	ld.shared.u32 	%r243, [_ZZ18spmm4_bin_op_1_004PKhPKjPjPKiS5_iE1b];
	and.b32  	%r244, %r243, %r242;
	setp.eq.s32 	%p76, %r244, 0;
	@%p76 bra 	$L__BB13_26;
	mov.u64 	%rd40, $str;
	cvta.global.u64 	%rd41, %rd40;
	{ // callseq 8, 0
	.param .b64 param0;
	st.param.b64 	[param0], %rd41;
	.param .b64 param1;
	st.param.b64 	[param1], 0;
	.param .b32 retval0;
	call.uni (retval0), 
	vprintf, 
	(
	param0, 
	param1
	);
	ld.param.b32 	%r245, [retval0];
	} // callseq 8
	bra.uni 	$L__BB13_27;
$L__BB13_26:
	mov.u64 	%rd42, $str$1;
	cvta.global.u64 	%rd43, %rd42;
	{ // callseq 9, 0
	.param .b64 param0;
	st.param.b64 	[param0], %rd43;
	.param .b64 param1;
	st.param.b64 	[param1], 0;
	.param .b32 retval0;
	call.uni (retval0), 
	vprintf, 
	(
	param0, 
	param1
	);
	ld.param.b32 	%r247, [retval0];
	} // callseq 9
$L__BB13_27:
	shr.u32 	%r249, %r320, 5;
	ld.shared.u32 	%r250, [_ZZ18spmm4_bin_op_1_004PKhPKjPjPKiS5_iE1b];
	and.b32  	%r251, %r250, %r249;
	setp.eq.s32 	%p77, %r251, 0;
	@%p77 bra 	$L__BB13_29;
	mov.u64 	%rd44, $str;
	cvta.global.u64 	%rd45, %rd44;
	{ // callseq 10, 0
	.param .b64 param0;
	st.param.b64 	[param0], %rd45;
	.param .b64 param1;
	st.param.b64 	[param1], 0;
	.param .b32 retval0;
	call.uni (retval0), 
	vprintf, 
	(
	param0, 
	param1
	);
	ld.param.b32 	%r252, [retval0];
	} // callseq 10
	bra.uni 	$L__BB13_30;
$L__BB13_29:
	mov.u64 	%rd46, $str$1;
	cvta.global.u64 	%rd47, %rd46;
	{ // callseq 11, 0
	.param .b64 param0;
	st.param.b64 	[param0], %rd47;
	.param .b64 param1;
	st.param.b64 	[param1], 0;
	.param .b32 retval0;
	call.uni (retval0), 
	vprintf, 
	(
	param0, 
	param1
	);
	ld.param.b32 	%r254, [retval0];
	} // callseq 11
$L__BB13_30:
	shr.u32 	%r256, %r320, 6;
	ld.shared.u32 	%r257, [_ZZ18spmm4_bin_op_1_004PKhPKjPjPKiS5_iE1b];
	and.b32  	%r258, %r257, %r256;
	setp.eq.s32 	%p78, %r258, 0;
	@%p78 bra 	$L__BB13_32;
	mov.u64 	%rd48, $str;
	cvta.global.u64 	%rd49, %rd48;
	{ // callseq 12, 0
	.param .b64 param0;
	st.param.b64 	[param0], %rd49;
	.param .b64 param1;
	st.param.b64 	[param1], 0;
	.param .b32 retval0;
	call.uni (retval0), 
	vprintf, 
	(
	param0, 
	param1
	);
	ld.param.b32 	%r259, [retval0];
	} // callseq 12
	bra.uni 	$L__BB13_33;
$L__BB13_32:
	mov.u64 	%rd50, $str$1;
	cvta.global.u64 	%rd51, %rd50;
	{ // callseq 13, 0
	.param .b64 param0;
	st.param.b64 	[param0], %rd51;
	.param .b64 param1;
	st.param.b64 	[param1], 0;
	.param .b32 retval0;
	call.uni (retval0), 
	vprintf, 
	(
	param0, 
	param1
	);
	ld.param.b32 	%r261, [retval0];
	} // callseq 13
$L__BB13_33:
	shr.u32 	%r263, %r320, 7;
	ld.shared.u32 	%r264, [_ZZ18spmm4_bin_op_1_004PKhPKjPjPKiS5_iE1b];
	and.b32  	%r265, %r264, %r263;
	setp.eq.s32 	%p79, %r265, 0;
	@%p79 bra 	$L__BB13_35;
	mov.u64 	%rd52, $str;
	cvta.global.u64 	%rd53, %rd52;
	{ // callseq 14, 0
	.param .b64 param0;
	st.param.b64 	[param0], %rd53;
	.param .b64 param1;
	st.param.b64 	[param1], 0;
	.param .b32 retval0;
	call.uni (retval0), 
	vprintf, 
	(
	param0, 
	param1
	);
	ld.param.b32 	%r266, [retval0];
	} // callseq 14
	bra.uni 	$L__BB13_36;
$L__BB13_35:
	mov.u64 	%rd54, $str$1;
	cvta.global.u64 	%rd55, %rd54;
	{ // callseq 15, 0
	.param .b64 param0;
	st.param.b64 	[param0], %rd55;
	.param .b64 param1;
	st.param.b64 	[param1], 0;
	.param .b32 retval0;
	call.uni (retval0), 
	vprintf, 
	(
	param0, 
	param1
	);
	ld.param.b32 	%r268, [retval0];
	} // callseq 15
$L__BB13_36:
	shr.u32 	%r20, %r320, 8;
	setp.gt.u32 	%p80, %r320, 255;
	mov.u32 	%r320, %r20;
	@%p80 bra 	$L__BB13_12;
	mov.u64 	%rd56, $str$2;
	cvta.global.u64 	%rd57, %rd56;
	{ // callseq 16, 0
	.param .b64 param0;
	st.param.b64 	[param0], %rd57;
	.param .b64 param1;
	st.param.b64 	[param1], 0;
	.param .b32 retval0;
	call.uni (retval0), 
	vprintf, 
	(
	param0, 
	param1
	);
	ld.param.b32 	%r270, [retval0];
	} // callseq 16
$L__BB13_38:
	ld.shared.u32 	%r272, [%r12];
	not.b32 	%r273, %r272;
	ld.shared.u32 	%r274, [_ZZ18spmm4_bin_op_1_004PKhPKjPjPKiS5_iE1a];
	and.b32  	%r275, %r272, %r274;
	popc.b32 	%r276, %r275;
	and.b32  	%r277, %r274, %r273;
	popc.b32 	%r278, %r277;
	ld.shared.u32 	%r279, [%r6];
	sub.s32 	%r280, %r279, %r278;
	add.s32 	%r321, %r280, %r276;
	st.shared.u32 	[%r6], %r321;
	ld.shared.u32 	%r281, [_ZZ18spmm4_bin_op_1_004PKhPKjPjPKiS5_iE1a+4];
	and.b32  	%r282, %r272, %r281;
	popc.b32 	%r283, %r282;
	and.b32  	%r284, %r281, %r273;
	popc.b32 	%r285, %r284;
	ld.shared.u32 	%r286, [%r6+128];
	sub.s32 	%r287, %r286, %r285;
	add.s32 	%r288, %r287, %r283;
	st.shared.u32 	[%r6+128], %r288;
	ld.shared.u32 	%r289, [_ZZ18spmm4_bin_op_1_004PKhPKjPjPKiS5_iE1a+8];
	and.b32  	%r290, %r272, %r289;
	popc.b32 	%r291, %r290;
	and.b32  	%r292, %r289, %r273;
	popc.b32 	%r293, %r292;
	ld.shared.u32 	%r294, [%r6+256];
	sub.s32 	%r295, %r294, %r293;
	add.s32 	%r296, %r295, %r291;
	st.shared.u32 	[%r6+256], %r296;
	ld.shared.u32 	%r297, [_ZZ18spmm4_bin_op_1_004PKhPKjPjPKiS5_iE1a+12];
	and.b32  	%r298, %r272, %r297;
	popc.b32 	%r299, %r298;
	and.b32  	%r300, %r297, %r273;
	popc.b32 	%r301, %r300;
	ld.shared.u32 	%r302, [%r6+384];
	sub.s32 	%r303, %r302, %r301;
	add.s32 	%r304, %r303, %r299;
	st.shared.u32 	[%r6+384], %r304;
	add.s32 	%r318, %r318, 8;
	setp.lt.s32 	%p81, %r318, %r14;
	@%p81 bra 	$L__BB13_4;
$L__BB13_39:
	setp.gt.s32 	%p82, %r321, -1;
	mov.b32 	%r305, -1;
	vote.sync.ballot.b32 	%r306, %p82, %r305;
	brev.b32 	%r307, %r306;
	ld.shared.u32 	%r308, [%r6+128];
	setp.gt.s32 	%p84, %r308, -1;
	vote.sync.ballot.b32 	%r309, %p84, %r305;
	brev.b32 	%r310, %r309;
	ld.shared.u32 	%r311, [%r6+256];
	setp.gt.s32 	%p86, %r311, -1;
	vote.sync.ballot.b32 	%r312, %p86, %r305;
	brev.b32 	%r313, %r312;
	ld.shared.u32 	%r314, [%r6+384];
	setp.gt.s32 	%p88, %r314, -1;
	vote.sync.ballot.b32 	%r315, %p88, %r305;
	brev.b32 	%r316, %r315;
	shl.b32 	%r317, %r1, 2;
	mul.wide.u32 	%rd58, %r317, 4;
	add.s64 	%rd59, %rd1, %rd58;
	st.global.v4.u32 	[%rd59], {%r307, %r310, %r313, %r316};
$L__BB13_40:
	ret;

}
	// .globl	_Z14spmm4_bin_op_1PKhPKjPjPKiS5_i
.visible .entry _Z14spmm4_bin_op_1PKhPKjPjPKiS5_i(
	.param .u64 .ptr .align 1 _Z14spmm4_bin_op_1PKhPKjPjPKiS5_i_param_0,
	.param .u64 .ptr .align 1 _Z14spmm4_bin_op_1PKhPKjPjPKiS5_i_param_1,
	.param .u64 .ptr .align 1 _Z14spmm4_bin_op_1PKhPKjPjPKiS5_i_param_2,
	.param .u64 .ptr .align 1 _Z14spmm4_bin_op_1PKhPKjPjPKiS5_i_param_3,
	.param .u64 .ptr .align 1 _Z14spmm4_bin_op_1PKhPKjPjPKiS5_i_param_4,
	.param .u32 _Z14spmm4_bin_op_1PKhPKjPjPKiS5_i_param_5
)
{
	.reg .pred 	%p<79>;
	.reg .b16 	%rs<8>;
	.reg .b32 	%r<260>;
	.reg .b32 	%f<2>;
	.reg .b64 	%rd<30>;
	// demoted variable
	.shared .align 1 .b8 _ZZ14spmm4_bin_op_1PKhPKjPjPKiS5_iE8A_shared[32];
	// demoted variable
	.shared .align 16 .b8 _ZZ14spmm4_bin_op_1PKhPKjPjPKiS5_iE1a[16];
	// demoted variable
	.shared .align 4 .b8 _ZZ14spmm4_bin_op_1PKhPKjPjPKiS5_iE8B_shared[128];
	// demoted variable
	.shared .align 4 .b8 _ZZ14spmm4_bin_op_1PKhPKjPjPKiS5_iE1b[128];
	// demoted variable
	.shared .align 4 .b8 _ZZ14spmm4_bin_op_1PKhPKjPjPKiS5_iE5Ctemp[512];
	ld.param.u64 	%rd8, [_Z14spmm4_bin_op_1PKhPKjPjPKiS5_i_param_0];
	ld.param.u64 	%rd9, [_Z14spmm4_bin_op_1PKhPKjPjPKiS5_i_param_1];
	ld.param.u64 	%rd10, [_Z14spmm4_bin_op_1PKhPKjPjPKiS5_i_param_2];
	ld.param.u64 	%rd11, [_Z14spmm4_bin_op_1PKhPKjPjPKiS5_i_param_3];
	ld.param.u64 	%rd12, [_Z14spmm4_bin_op_1PKhPKjPjPKiS5_i_param_4];
	ld.param.u32 	%r23, [_Z14spmm4_bin_op_1PKhPKjPjPKiS5_i_param_5];
	mov.u32 	%r24, %ctaid.x;
	mov.u32 	%r25, %nctaid.x;
	mov.u32 	%r26, %nctaid.y;
	mov.u32 	%r27, %ctaid.y;
	mov.u32 	%r28, %ctaid.z;
	mad.lo.s32 	%r29, %r24, %r25, %r27;
	mad.lo.s32 	%r1, %r29, %r26, %r28;
	// begin inline asm
	mov.u32 %r22, %laneid;
	// end inline asm
	setp.ge.s32 	%p1, %r1, %r23;
	@%p1 bra 	$L__BB14_11;
	cvta.to.global.u64 	%rd13, %rd11;
	cvta.to.global.u64 	%rd1, %rd10;
	mul.wide.s32 	%rd14, %r1, 4;
	add.s64 	%rd15, %rd13, %rd14;
	ld.global.nc.u32 	%r3, [%rd15];
	ld.global.nc.u32 	%r30, [%rd15+4];
	sub.s32 	%r4, %r30, %r3;
	shl.b32 	%r5, %r3, 2;
	mov.f32 	%f1, 0f00000000;
	st.shared.v4.f32 	[_ZZ14spmm4_bin_op_1PKhPKjPjPKiS5_iE1a], {%f1, %f1, %f1, %f1};
	shl.b32 	%r31, %r22, 4;
	mov.u32 	%r32, _ZZ14spmm4_bin_op_1PKhPKjPjPKiS5_iE5Ctemp;
	add.s32 	%r33, %r32, %r31;
	st.shared.v4.f32 	[%r33], {%f1, %f1, %f1, %f1};
	setp.lt.s32 	%p2, %r4, 1;
	shl.b32 	%r34, %r22, 2;
	add.s32 	%r6, %r32, %r34;
	@%p2 bra 	$L__BB14_10;
	shr.u32 	%r256, %r22, 2;
	and.b32  	%r8, %r22, 3;
	mov.u32 	%r36, _ZZ14spmm4_bin_op_1PKhPKjPjPKiS5_iE8A_shared;
	add.s32 	%r9, %r36, %r22;
	mov.u32 	%r38, _ZZ14spmm4_bin_op_1PKhPKjPjPKiS5_iE8B_shared;
	add.s32 	%r10, %r38, %r34;
	mov.u32 	%r39, _ZZ14spmm4_bin_op_1PKhPKjPjPKiS5_iE1b;
	add.s32 	%r11, %r39, %r34;
	mov.u32 	%r40, _ZZ14spmm4_bin_op_1PKhPKjPjPKiS5_iE1a;
	add.s32 	%r12, %r40, %r34;
	cvt.u64.u32 	%rd16, %r22;
	shr.u64 	%rd17, %rd16, 2;
	cvt.s64.s32 	%rd18, %r3;
	add.s64 	%rd19, %rd17, %rd18;
	shl.b64 	%rd20, %rd19, 2;
	cvta.to.global.u64 	%rd21, %rd12;
	add.s64 	%rd29, %rd21, %rd20;
	cvta.to.global.u64 	%rd3, %rd8;
	cvta.to.global.u64 	%rd4, %rd9;
	add.s32 	%r41, %r4, 7;
	shr.s32 	%r42, %r41, 31;
	shr.u32 	%r43, %r42, 29;
	add.s32 	%r44, %r41, %r43;
	and.b32  	%r13, %r44, -8;
	cvt.s64.s32 	%rd5, %r5;
	mov.b32 	%r258, 0;
	mov.u32 	%r257, %r22;
$L__BB14_3:
	setp.ge.u32 	%p3, %r256, %r4;
	mov.b16 	%rs7, 0;
	@%p3 bra 	$L__BB14_5;
	and.b32  	%r45, %r257, -4;
	or.b32  	%r46, %r45, %r8;
	cvt.u64.u32 	%rd22, %r46;
	add.s64 	%rd23, %rd22, %rd5;
	add.s64 	%rd24, %rd3, %rd23;
	ld.global.nc.u8 	%rs4, [%rd24];
	cvt.u16.u8 	%rs7, %rs4;
$L__BB14_5:
	setp.ge.u32 	%p4, %r256, %r4;
	st.shared.u8 	[%r9], %rs7;
	mov.b32 	%r259, 0;
	@%p4 bra 	$L__BB14_7;
	ld.global.nc.u32 	%r48, [%rd29];
	shl.b32 	%r49, %r48, 2;
	or.b32  	%r50, %r49, %r8;
	mul.wide.u32 	%rd25, %r50, 4;
	add.s64 	%rd26, %rd4, %rd25;
	ld.global.nc.u32 	%r259, [%rd26];
$L__BB14_7:
	setp.gt.u32 	%p5, %r22, 3;
	st.shared.u32 	[%r10], %r259;
	mov.b32 	%r51, 0;
	st.shared.u32 	[%r11], %r51;
	bar.sync 	0;
	@%p5 bra 	$L__BB14_9;
	ld.shared.u8 	%r52, [%r9];
	shl.b32 	%r53, %r52, 28;
	ld.shared.u8 	%r54, [%r9+4];
	shl.b32 	%r55, %r54, 24;
	and.b32  	%r56, %r55, 251658240;
	or.b32  	%r57, %r56, %r53;
	ld.shared.u8 	%r58, [%r9+8];
	shl.b32 	%r59, %r58, 20;
	and.b32  	%r60, %r59, 15728640;
	or.b32  	%r61, %r57, %r60;
	ld.shared.u8 	%r62, [%r9+12];
	shl.b32 	%r63, %r62, 16;
	and.b32  	%r64, %r63, 983040;
	or.b32  	%r65, %r61, %r64;
	ld.shared.u8 	%r66, [%r9+16];
	shl.b32 	%r67, %r66, 12;
	and.b32  	%r68, %r67, 61440;
	or.b32  	%r69, %r65, %r68;
	ld.shared.u8 	%r70, [%r9+20];
	shl.b32 	%r71, %r70, 8;
	and.b32  	%r72, %r71, 3840;
	or.b32  	%r73, %r69, %r72;
	ld.shared.u8 	%rs5, [%r9+24];
	shl.b16 	%rs6, %rs5, 4;
	cvt.u32.u16 	%r74, %rs6;
	and.b32  	%r75, %r74, 240;
	or.b32  	%r76, %r73, %r75;
	ld.shared.u8 	%r77, [%r9+28];
	and.b32  	%r78, %r77, 15;
	or.b32  	%r79, %r76, %r78;
	st.shared.u32 	[%r12], %r79;
$L__BB14_9:
	ld.shared.u32 	%r80, [%r10];
	shr.u32 	%r81, %r80, 31;
	and.b32  	%r82, %r81, 1;
	setp.eq.b32 	%p6, %r82, 1;
	mov.b32 	%r83, -1;
	vote.sync.ballot.b32 	%r84, %p6, %r83;
	brev.b32 	%r85, %r84;
	st.shared.u32 	[_ZZ14spmm4_bin_op_1PKhPKjPjPKiS5_iE1b], %r85;
	shr.u32 	%r86, %r80, 30;
	and.b32  	%r87, %r86, 1;
	setp.eq.b32 	%p8, %r87, 1;
	vote.sync.ballot.b32 	%r88, %p8, %r83;
	brev.b32 	%r89, %r88;
	st.shared.u32 	[_ZZ14spmm4_bin_op_1PKhPKjPjPKiS5_iE1b+4], %r89;
	shr.u32 	%r90, %r80, 29;
	and.b32  	%r91, %r90, 1;
	setp.eq.b32 	%p10, %r91, 1;
	vote.sync.ballot.b32 	%r92, %p10, %r83;
	brev.b32 	%r93, %r92;
	st.shared.u32 	[_ZZ14spmm4_bin_op_1PKhPKjPjPKiS5_iE1b+8], %r93;
	shr.u32 	%r94, %r80, 28;
	and.b32  	%r95, %r94, 1;
	setp.eq.b32 	%p12, %r95, 1;
	vote.sync.ballot.b32 	%r96, %p12, %r83;
	brev.b32 	%r97, %r96;
	st.shared.u32 	[_ZZ14spmm4_bin_op_1PKhPKjPjPKiS5_iE1b+12], %r97;
	shr.u32 	%r98, %r80, 27;
	and.b32  	%r99, %r98, 1;
	setp.eq.b32 	%p14, %r99, 1;
	vote.sync.ballot.b32 	%r100, %p14, %r83;
	brev.b32 	%r101, %r100;
	st.shared.u32 	[_ZZ14spmm4_bin_op_1PKhPKjPjPKiS5_iE1b+16], %r101;
	shr.u32 	%r102, %r80, 26;
	and.b32  	%r103, %r102, 1;
	setp.eq.b32 	%p16, %r103, 1;
	vote.sync.ballot.b32 	%r104, %p16, %r83;
	brev.b32 	%r105, %r104;
	st.shared.u32 	[_ZZ14spmm4_bin_op_1PKhPKjPjPKiS5_iE1b+20], %r105;
	shr.u32 	%r106, %r80, 25;
	and.b32  	%r107, %r106, 1;
	setp.eq.b32 	%p18, %r107, 1;
	vote.sync.ballot.b32 	%r108, %p18, %r83;
	brev.b32 	%r109, %r108;
	st.shared.u32 	[_ZZ14spmm4_bin_op_1PKhPKjPjPKiS5_iE1b+24], %r109;
	shr.u32 	%r110, %r80, 24;
	and.b32  	%r111, %r110, 1;
	setp.eq.b32 	%p20, %r111, 1;
	vote.sync.ballot.b32 	%r112, %p20, %r83;
	brev.b32 	%r113, %r112;
	st.shared.u32 	[_ZZ14spmm4_bin_op_1PKhPKjPjPKiS5_iE1b+28], %r113;
	shr.u32 	%r114, %r80, 23;
	and.b32  	%r115, %r114, 1;
	setp.eq.b32 	%p22, %r115, 1;
	vote.sync.ballot.b32 	%r116, %p22, %r83;
	brev.b32 	%r117, %r116;
	st.shared.u32 	[_ZZ14spmm4_bin_op_1PKhPKjPjPKiS5_iE1b+32], %r117;
	shr.u32 	%r118, %r80, 22;
	and.b32  	%r119, %r118, 1;
	setp.eq.b32 	%p24, %r119, 1;
	vote.sync.ballot.b32 	%r120, %p24, %r83;
	brev.b32 	%r121, %r120;
	st.shared.u32 	[_ZZ14spmm4_bin_op_1PKhPKjPjPKiS5_iE1b+36], %r121;
	shr.u32 	%r122, %r80, 21;
	and.b32  	%r123, %r122, 1;
	setp.eq.b32 	%p26, %r123, 1;
	vote.sync.ballot.b32 	%r124, %p26, %r83;
	brev.b32 	%r125, %r124;
	st.shared.u32 	[_ZZ14spmm4_bin_op_1PKhPKjPjPKiS5_iE1b+40], %r125;
	shr.u32 	%r126, %r80, 20;
	and.b32  	%r127, %r126, 1;
	setp.eq.b32 	%p28, %r127, 1;
	vote.sync.ballot.b32 	%r128, %p28, %r83;
	brev.b32 	%r129, %r128;
	st.shared.u32 	[_ZZ14spmm4_bin_op_1PKhPKjPjPKiS5_iE1b+44], %r129;
	shr.u32 	%r130, %r80, 19;
	and.b32  	%r131, %r130, 1;
	setp.eq.b32 	%p30, %r131, 1;
	vote.sync.ballot.b32 	%r132, %p30, %r83;
	brev.b32 	%r133, %r132;
	st.shared.u32 	[_ZZ14spmm4_bin_op_1PKhPKjPjPKiS5_iE1b+48], %r133;
	shr.u32 	%r134, %r80, 18;
	and.b32  	%r135, %r134, 1;
	setp.eq.b32 	%p32, %r135, 1;
	vote.sync.ballot.b32 	%r136, %p32, %r83;
	brev.b32 	%r137, %r136;
	st.shared.u32 	[_ZZ14spmm4_bin_op_1PKhPKjPjPKiS5_iE1b+52], %r137;
	shr.u32 	%r138, %r80, 17;
	and.b32  	%r139, %r138, 1;
	setp.eq.b32 	%p34, %r139, 1;
	vote.sync.ballot.b32 	%r140, %p34, %r83;
	brev.b32 	%r141, %r140;
	st.shared.u32 	[_ZZ14spmm4_bin_op_1PKhPKjPjPKiS5_iE1b+56], %r141;
	shr.u32 	%r142, %r80, 16;
	and.b32  	%r143, %r142, 1;
	setp.eq.b32 	%p36, %r143, 1;
	vote.sync.ballot.b32 	%r144, %p36, %r83;
	brev.b32 	%r145, %r144;
	st.shared.u32 	[_ZZ14spmm4_bin_op_1PKhPKjPjPKiS5_iE1b+60], %r145;
	shr.u32 	%r146, %r80, 15;
	and.b32  	%r147, %r146, 1;
	setp.eq.b32 	%p38, %r147, 1;
	vote.sync.ballot.b32 	%r148, %p38, %r83;
	brev.b32 	%r149, %r148;
	st.shared.u32 	[_ZZ14spmm4_bin_op_1PKhPKjPjPKiS5_iE1b+64], %r149;
	shr.u32 	%r150, %r80, 14;
	and.b32  	%r151, %r150, 1;
	setp.eq.b32 	%p40, %r151, 1;
	vote.sync.ballot.b32 	%r152, %p40, %r83;
	brev.b32 	%r153, %r152;
	st.shared.u32 	[_ZZ14spmm4_bin_op_1PKhPKjPjPKiS5_iE1b+68], %r153;
	shr.u32 	%r154, %r80, 13;
	and.b32  	%r155, %r154, 1;
	setp.eq.b32 	%p42, %r155, 1;
	vote.sync.ballot.b32 	%r156, %p42, %r83;
	brev.b32 	%r157, %r156;
	st.shared.u32 	[_ZZ14spmm4_bin_op_1PKhPKjPjPKiS5_iE1b+72], %r157;
	shr.u32 	%r158, %r80, 12;
	and.b32  	%r159, %r158, 1;
	setp.eq.b32 	%p44, %r159, 1;
	vote.sync.ballot.b32 	%r160, %p44, %r83;
	brev.b32 	%r161, %r160;
	st.shared.u32 	[_ZZ14spmm4_bin_op_1PKhPKjPjPKiS5_iE1b+76], %r161;
	shr.u32 	%r162, %r80, 11;
	and.b32  	%r163, %r162, 1;
	setp.eq.b32 	%p46, %r163, 1;
	vote.sync.ballot.b32 	%r164, %p46, %r83;
	brev.b32 	%r165, %r164;
	st.shared.u32 	[_ZZ14spmm4_bin_op_1PKhPKjPjPKiS5_iE1b+80], %r165;
	shr.u32 	%r166, %r80, 10;
	and.b32  	%r167, %r166, 1;
	setp.eq.b32 	%p48, %r167, 1;
	vote.sync.ballot.b32 	%r168, %p48, %r83;
	brev.b32 	%r169, %r168;
	st.shared.u32 	[_ZZ14spmm4_bin_op_1PKhPKjPjPKiS5_iE1b+84], %r169;
	shr.u32 	%r170, %r80, 9;
	and.b32  	%r171, %r170, 1;
	setp.eq.b32 	%p50, %r171, 1;
	vote.sync.ballot.b32 	%r172, %p50, %r83;
	brev.b32 	%r173, %r172;
	st.shared.u32 	[_ZZ14spmm4_bin_op_1PKhPKjPjPKiS5_iE1b+88], %r173;
	shr.u32 	%r174, %r80, 8;
	and.b32  	%r175, %r174, 1;
	setp.eq.b32 	%p52, %r175, 1;
	vote.sync.ballot.b32 	%r176, %p52, %r83;
	brev.b32 	%r177, %r176;
	st.shared.u32 	[_ZZ14spmm4_bin_op_1PKhPKjPjPKiS5_iE1b+92], %r177;
	shr.u32 	%r178, %r80, 7;
	and.b32  	%r179, %r178, 1;
	setp.eq.b32 	%p54, %r179, 1;
	vote.sync.ballot.b32 	%r180, %p54, %r83;
	brev.b32 	%r181, %r180;
	st.shared.u32 	[_ZZ14spmm4_bin_op_1PKhPKjPjPKiS5_iE1b+96], %r181;
	shr.u32 	%r182, %r80, 6;
	and.b32  	%r183, %r182, 1;
	setp.eq.b32 	%p56, %r183, 1;
	vote.sync.ballot.b32 	%r184, %p56, %r83;
	brev.b32 	%r185, %r184;
	st.shared.u32 	[_ZZ14spmm4_bin_op_1PKhPKjPjPKiS5_iE1b+100], %r185;
	shr.u32 	%r186, %r80, 5;
	and.b32  	%r187, %r186, 1;
	setp.eq.b32 	%p58, %r187, 1;
	vote.sync.ballot.b32 	%r188, %p58, %r83;
	brev.b32 	%r189, %r188;
	st.shared.u32 	[_ZZ14spmm4_bin_op_1PKhPKjPjPKiS5_iE1b+104], %r189;
	shr.u32 	%r190, %r80, 4;
	and.b32  	%r191, %r190, 1;
	setp.eq.b32 	%p60, %r191, 1;
	vote.sync.ballot.b32 	%r192, %p60, %r83;
	brev.b32 	%r193, %r192;
	st.shared.u32 	[_ZZ14spmm4_bin_op_1PKhPKjPjPKiS5_iE1b+108], %r193;
	shr.u32 	%r194, %r80, 3;
	and.b32  	%r195, %r194, 1;
	setp.eq.b32 	%p62, %r195, 1;
	vote.sync.ballot.b32 	%r196, %p62, %r83;
	brev.b32 	%r197, %r196;
	st.shared.u32 	[_ZZ14spmm4_bin_op_1PKhPKjPjPKiS5_iE1b+112], %r197;
	shr.u32 	%r198, %r80, 2;
	and.b32  	%r199, %r198, 1;
	setp.eq.b32 	%p64, %r199, 1;
	vote.sync.ballot.b32 	%r200, %p64, %r83;
	brev.b32 	%r201, %r200;
	st.shared.u32 	[_ZZ14spmm4_bin_op_1PKhPKjPjPKiS5_iE1b+116], %r201;
	shr.u32 	%r202, %r80, 1;
	and.b32  	%r203, %r202, 1;
	setp.eq.b32 	%p66, %r203, 1;
	vote.sync.ballot.b32 	%r204, %p66, %r83;
	brev.b32 	%r205, %r204;
	st.shared.u32 	[_ZZ14spmm4_bin_op_1PKhPKjPjPKiS5_iE1b+120], %r205;
	and.b32  	%r206, %r80, 1;
	setp.eq.b32 	%p68, %r206, 1;
	vote.sync.ballot.b32 	%r207, %p68, %r83;
	brev.b32 	%r208, %r207;
	st.shared.u32 	[_ZZ14spmm4_bin_op_1PKhPKjPjPKiS5_iE1b+124], %r208;
	ld.shared.u32 	%r209, [%r11];
	ld.shared.u32 	%r210, [_ZZ14spmm4_bin_op_1PKhPKjPjPKiS5_iE1a];
	and.b32  	%r211, %r209, %r210;
	popc.b32 	%r212, %r211;
	shl.b32 	%r213, %r212, 1;
	popc.b32 	%r214, %r210;
	ld.shared.u32 	%r215, [%r6];
	sub.s32 	%r216, %r215, %r214;
	add.s32 	%r217, %r216, %r213;
	st.shared.u32 	[%r6], %r217;
	ld.shared.u32 	%r218, [_ZZ14spmm4_bin_op_1PKhPKjPjPKiS5_iE1a+4];
	and.b32  	%r219, %r209, %r218;
	popc.b32 	%r220, %r219;
	shl.b32 	%r221, %r220, 1;
	popc.b32 	%r222, %r218;
	ld.shared.u32 	%r223, [%r6+128];
	sub.s32 	%r224, %r223, %r222;
	add.s32 	%r225, %r224, %r221;
	st.shared.u32 	[%r6+128], %r225;
	ld.shared.u32 	%r226, [_ZZ14spmm4_bin_op_1PKhPKjPjPKiS5_iE1a+8];
	and.b32  	%r227, %r209, %r226;
	popc.b32 	%r228, %r227;
	shl.b32 	%r229, %r228, 1;
	popc.b32 	%r230, %r226;
	ld.shared.u32 	%r231, [%r6+256];
	sub.s32 	%r232, %r231, %r230;
	add.s32 	%r233, %r232, %r229;
	st.shared.u32 	[%r6+256], %r233;
	ld.shared.u32 	%r234, [_ZZ14spmm4_bin_op_1PKhPKjPjPKiS5_iE1a+12];
	and.b32  	%r235, %r209, %r234;
	popc.b32 	%r236, %r235;
	shl.b32 	%r237, %r236, 1;
	popc.b32 	%r238, %r234;
	ld.shared.u32 	%r239, [%r6+384];
	sub.s32 	%r240, %r239, %r238;
	add.s32 	%r241, %r240, %r237;
	st.shared.u32 	[%r6+384], %r241;
	add.s32 	%r258, %r258, 8;
	add.s32 	%r257, %r257, 32;
	add.s64 	%rd29, %rd29, 32;
	add.s32 	%r256, %r256, 8;
	setp.lt.s32 	%p70, %r258, %r13;
	@%p70 bra 	$L__BB14_3;
$L__BB14_10:
	bar.sync 	0;
	ld.shared.u32 	%r242, [%r6];
	setp.gt.s32 	%p71, %r242, -1;
	mov.b32 	%r243, -1;
	vote.sync.ballot.b32 	%r244, %p71, %r243;
	brev.b32 	%r245, %r244;
	ld.shared.u32 	%r246, [%r6+128];
	setp.gt.s32 	%p73, %r246, -1;
	vote.sync.ballot.b32 	%r247, %p73, %r243;
	brev.b32 	%r248, %r247;
	ld.shared.u32 	%r249, [%r6+256];
	setp.gt.s32 	%p75, %r249, -1;
	vote.sync.ballot.b32 	%r250, %p75, %r243;
	brev.b32 	%r251, %r250;
	ld.shared.u32 	%r252, [%r6+384];
	setp.gt.s32 	%p77, %r252, -1;
	vote.sync.ballot.b32 	%r253, %p77, %r243;
	brev.b32 	%r254, %r253;
	shl.b32 	%r255, %r1, 2;
	mul.wide.u32 	%rd27, %r255, 4;
	add.s64 	%rd28, %rd1, %rd27;
	st.global.v4.u32 	[%rd28], {%r245, %r248, %r251, %r254};
$L__BB14_11:
	ret;

}
	// .globl	_Z14spmm4_bin_op_2PKhPKjPjPKiS5_i
.visible .entry _Z14spmm4_bin_op_2PKhPKjPjPKiS5_i(
	.param .u64 .ptr .align 1 _Z14spmm4_bin_op_2PKhPKjPjPKiS5_i_param_0,
	.param .u64 .ptr .align 1 _Z14spmm4_bin_op_2PKhPKjPjPKiS5_i_param_1,
	.param .u64 .ptr .align 1 _Z14spmm4_bin_op_2PKhPKjPjPKiS5_i_param_2,
	.param .u64 .ptr .align 1 _Z14spmm4_bin_op_2PKhPKjPjPKiS5_i_param_3,
	.param .u64 .ptr .align 1 _Z14spmm4_bin_op_2PKhPKjPjPKiS5_i_param_4,
	.param .u32 _Z14spmm4_bin_op_2PKhPKjPjPKiS5_i_param_5
)
{
	.reg .pred 	%p<152>;
	.reg .b16 	%rs<8>;
	.reg .b32 	%r<450>;
	.reg .b32 	%f<2>;
	.reg .b64 	%rd<33>;
	// demoted variable
	.shared .align 1 .b8 _ZZ14spmm4_bin_op_2PKhPKjPjPKiS5_iE8A_shared[32];
	// demoted variable
	.shared .align 16 .b8 _ZZ14spmm4_bin_op_2PKhPKjPjPKiS5_iE1a[16];
	// demoted variable
	.shared .align 4 .b8 _ZZ14spmm4_bin_op_2PKhPKjPjPKiS5_iE9B_shared1[128];
	// demoted variable
	.shared .align 4 .b8 _ZZ14spmm4_bin_op_2PKhPKjPjPKiS5_iE9B_shared2[128];
	// demoted variable
	.shared .align 4 .b8 _ZZ14spmm4_bin_op_2PKhPKjPjPKiS5_iE2b1[128];
	// demoted variable
	.shared .align 4 .b8 _ZZ14spmm4_bin_op_2PKhPKjPjPKiS5_iE2b2[128];
	// demoted variable
	.shared .align 4 .b8 _ZZ14spmm4_bin_op_2PKhPKjPjPKiS5_iE6Ctemp1[512];
	// demoted variable
	.shared .align 4 .b8 _ZZ14spmm4_bin_op_2PKhPKjPjPKiS5_iE6Ctemp2[512];
	ld.param.u64 	%rd6, [_Z14spmm4_bin_op_2PKhPKjPjPKiS5_i_param_0];
	ld.param.u64 	%rd10, [_Z14spmm4_bin_op_2PKhPKjPjPKiS5_i_param_1];
	ld.param.u64 	%rd8, [_Z14spmm4_bin_op_2PKhPKjPjPKiS5_i_param_3];
	ld.param.u64 	%rd9, [_Z14spmm4_bin_op_2PKhPKjPjPKiS5_i_param_4];
	ld.param.u32 	%r29, [_Z14spmm4_bin_op_2PKhPKjPjPKiS5_i_param_5];
	cvta.to.global.u64 	%rd1, %rd10;
	mov.u32 	%r30, %ctaid.x;
	mov.u32 	%r31, %nctaid.x;
	mov.u32 	%r32, %nctaid.y;
	mov.u32 	%r33, %ctaid.y;
	mov.u32 	%r34, %ctaid.z;
	mad.lo.s32 	%r35, %r30, %r31, %r33;
	mad.lo.s32 	%r1, %r35, %r32, %r34;
	// begin inline asm
	mov.u32 %r28, %laneid;
	// end inline asm
	setp.ge.s32 	%p1, %r1, %r29;
	@%p1 bra 	$L__BB15_14;
	cvta.to.global.u64 	%rd11, %rd8;
	mul.wide.s32 	%rd12, %r1, 4;
	add.s64 	%rd13, %rd11, %rd12;
	ld.global.nc.u32 	%r3, [%rd13];
	ld.global.nc.u32 	%r36, [%rd13+4];
	sub.s32 	%r4, %r36, %r3;
	mov.f32 	%f1, 0f00000000;
	st.shared.v4.f32 	[_ZZ14spmm4_bin_op_2PKhPKjPjPKiS5_iE1a], {%f1, %f1, %f1, %f1};
	shl.b32 	%r37, %r28, 4;
	mov.u32 	%r38, _ZZ14spmm4_bin_op_2PKhPKjPjPKiS5_iE6Ctemp1;
	add.s32 	%r39, %r38, %r37;
	st.shared.v4.f32 	[%r39], {%f1, %f1, %f1, %f1};
	mov.u32 	%r40, _ZZ14spmm4_bin_op_2PKhPKjPjPKiS5_iE6Ctemp2;
	add.s32 	%r41, %r40, %r37;
	st.shared.v4.f32 	[%r41], {%f1, %f1, %f1, %f1};
	setp.gt.s32 	%p2, %r4, 0;
	shl.b32 	%r42, %r28, 2;
	add.s32 	%r5, %r40, %r42;
	add.s32 	%r6, %r38, %r42;
	@%p2 bra 	$L__BB15_3;
	ld.shared.u32 	%r449, [%r6];
	bra.uni 	$L__BB15_13;
$L__BB15_3:
	shr.u32 	%r444, %r28, 2;
	and.b32  	%r9, %r28, 3;
	mov.u32 	%r45, _ZZ14spmm4_bin_op_2PKhPKjPjPKiS5_iE9B_shared1;
	add.s32 	%r10, %r45, %r42;
	mov.u32 	%r46, _ZZ14spmm4_bin_op_2PKhPKjPjPKiS5_iE9B_shared2;
	add.s32 	%r11, %r46, %r42;
	mov.u32 	%r47, _ZZ14spmm4_bin_op_2PKhPKjPjPKiS5_iE2b1;
	add.s32 	%r12, %r47, %r42;
	mov.u32 	%r48, _ZZ14spmm4_bin_op_2PKhPKjPjPKiS5_iE2b2;
	add.s32 	%r13, %r48, %r42;
	cvt.u64.u32 	%rd14, %r28;
	shr.u64 	%rd15, %rd14, 2;
	cvt.s64.s32 	%rd16, %r3;
	add.s64 	%rd17, %rd15, %rd16;
	shl.b64 	%rd18, %rd17, 2;
	cvta.to.global.u64 	%rd19, %rd9;
	add.s64 	%rd32, %rd19, %rd18;
	cvta.to.global.u64 	%rd3, %rd6;
	add.s32 	%r49, %r4, 7;
	shr.s32 	%r50, %r49, 31;
	shr.u32 	%r51, %r50, 29;
	add.s32 	%r52, %r49, %r51;
	and.b32  	%r14, %r52, -8;
	mov.b32 	%r446, 0;
	mov.u32 	%r445, %r28;
$L__BB15_4:
	setp.ge.u32 	%p3, %r444, %r4;
	mov.b16 	%rs7, 0;
	@%p3 bra 	$L__BB15_6;
	and.b32  	%r53, %r445, -4;
	or.b32  	%r54, %r53, %r9;
	cvt.u64.u32 	%rd20, %r54;
	shl.b32 	%r55, %r3, 2;
	cvt.s64.s32 	%rd21, %r55;
	add.s64 	%rd22, %rd20, %rd21;
	add.s64 	%rd23, %rd3, %rd22;
	ld.global.nc.u8 	%rs4, [%rd23];
	cvt.u16.u8 	%rs7, %rs4;
$L__BB15_6:
	setp.ge.u32 	%p4, %r444, %r4;
	mov.u32 	%r57, _ZZ14spmm4_bin_op_2PKhPKjPjPKiS5_iE8A_shared;
	add.s32 	%r18, %r57, %r28;
	st.shared.u8 	[%r18], %rs7;
	mov.b32 	%r447, 0;
	@%p4 bra 	$L__BB15_8;
	ld.global.nc.u32 	%r58, [%rd32];
	shl.b32 	%r59, %r58, 3;
	shl.b32 	%r60, %r9, 1;
	or.b32  	%r61, %r59, %r60;
	mul.wide.u32 	%rd24, %r61, 4;
	add.s64 	%rd25, %rd1, %rd24;
	ld.global.nc.u32 	%r447, [%rd25];
$L__BB15_8:
	setp.ge.u32 	%p5, %r444, %r4;
	st.shared.u32 	[%r10], %r447;
	mov.b32 	%r448, 0;
	@%p5 bra 	$L__BB15_10;
	ld.global.nc.u32 	%r63, [%rd32];
	shl.b32 	%r64, %r63, 3;
	shl.b32 	%r65, %r9, 1;
	or.b32  	%r66, %r65, %r64;
	mul.wide.u32 	%rd26, %r66, 4;
	add.s64 	%rd27, %rd1, %rd26;
	ld.global.nc.u32 	%r448, [%rd27+4];
$L__BB15_10:
	setp.gt.u32 	%p6, %r28, 3;
	st.shared.u32 	[%r11], %r448;
	mov.b32 	%r67, 0;
	st.shared.u32 	[%r12], %r67;
	st.shared.u32 	[%r13], %r67;
	bar.sync 	0;
	@%p6 bra 	$L__BB15_12;
	ld.shared.u8 	%r68, [%r18];
	shl.b32 	%r69, %r68, 28;
	ld.shared.u8 	%r70, [%r18+4];
	shl.b32 	%r71, %r70, 24;
	and.b32  	%r72, %r71, 251658240;
	or.b32  	%r73, %r72, %r69;
	ld.shared.u8 	%r74, [%r18+8];
	shl.b32 	%r75, %r74, 20;
	and.b32  	%r76, %r75, 15728640;
	or.b32  	%r77, %r73, %r76;
	ld.shared.u8 	%r78, [%r18+12];
	shl.b32 	%r79, %r78, 16;
	and.b32  	%r80, %r79, 983040;
	or.b32  	%r81, %r77, %r80;
	ld.shared.u8 	%r82, [%r18+16];
	shl.b32 	%r83, %r82, 12;
	and.b32  	%r84, %r83, 61440;
	or.b32  	%r85, %r81, %r84;
	ld.shared.u8 	%r86, [%r18+20];
	shl.b32 	%r87, %r86, 8;
	and.b32  	%r88, %r87, 3840;
	or.b32  	%r89, %r85, %r88;
	ld.shared.u8 	%rs5, [%r18+24];
	shl.b16 	%rs6, %rs5, 4;
	cvt.u32.u16 	%r90, %rs6;
	and.b32  	%r91, %r90, 240;
	or.b32  	%r92, %r89, %r91;
	ld.shared.u8 	%r93, [%r18+28];
	and.b32  	%r94, %r93, 15;
	or.b32  	%r95, %r92, %r94;
	shl.b32 	%r96, %r28, 2;
	mov.u32 	%r97, _ZZ14spmm4_bin_op_2PKhPKjPjPKiS5_iE1a;
	add.s32 	%r98, %r97, %r96;
	st.shared.u32 	[%r98], %r95;
$L__BB15_12:
	ld.shared.u32 	%r99, [%r10];
	shr.u32 	%r100, %r99, 31;
	and.b32  	%r101, %r100, 1;
	setp.eq.b32 	%p7, %r101, 1;
	mov.b32 	%r102, -1;
	vote.sync.ballot.b32 	%r103, %p7, %r102;
	brev.b32 	%r104, %r103;
	st.shared.u32 	[_ZZ14spmm4_bin_op_2PKhPKjPjPKiS5_iE2b1], %r104;
	ld.shared.u32 	%r105, [%r11];
	shr.u32 	%r106, %r105, 31;
	and.b32  	%r107, %r106, 1;
	setp.eq.b32 	%p9, %r107, 1;
	vote.sync.ballot.b32 	%r108, %p9, %r102;
	brev.b32 	%r109, %r108;
	st.shared.u32 	[_ZZ14spmm4_bin_op_2PKhPKjPjPKiS5_iE2b2], %r109;
	shr.u32 	%r110, %r99, 30;
	and.b32  	%r111, %r110, 1;
	setp.eq.b32 	%p11, %r111, 1;
	vote.sync.ballot.b32 	%r112, %p11, %r102;
	brev.b32 	%r113, %r112;
	st.shared.u32 	[_ZZ14spmm4_bin_op_2PKhPKjPjPKiS5_iE2b1+4], %r113;
	shr.u32 	%r114, %r105, 30;
	and.b32  	%r115, %r114, 1;
	setp.eq.b32 	%p13, %r115, 1;
	vote.sync.ballot.b32 	%r116, %p13, %r102;
	brev.b32 	%r117, %r116;
	st.shared.u32 	[_ZZ14spmm4_bin_op_2PKhPKjPjPKiS5_iE2b2+4], %r117;
	shr.u32 	%r118, %r99, 29;
	and.b32  	%r119, %r118, 1;
	setp.eq.b32 	%p15, %r119, 1;
	vote.sync.ballot.b32 	%r120, %p15, %r102;
	brev.b32 	%r121, %r120;
	st.shared.u32 	[_ZZ14spmm4_bin_op_2PKhPKjPjPKiS5_iE2b1+8], %r121;
	shr.u32 	%r122, %r105, 29;
	and.b32  	%r123, %r122, 1;
	setp.eq.b32 	%p17, %r123, 1;
	vote.sync.ballot.b32 	%r124, %p17, %r102;
	brev.b32 	%r125, %r124;
	st.shared.u32 	[_ZZ14spmm4_bin_op_2PKhPKjPjPKiS5_iE2b2+8], %r125;
	shr.u32 	%r126, %r99, 28;
	and.b32  	%r127, %r126, 1;
	setp.eq.b32 	%p19, %r127, 1;
	vote.sync.ballot.b32 	%r128, %p19, %r102;
	brev.b32 	%r129, %r128;
	st.shared.u32 	[_ZZ14spmm4_bin_op_2PKhPKjPjPKiS5_iE2b1+12], %r129;
	shr.u32 	%r130, %r105, 28;
	and.b32  	%r131, %r130, 1;
	setp.eq.b32 	%p21, %r131, 1;
	vote.sync.ballot.b32 	%r132, %p21, %r102;
	brev.b32 	%r133, %r132;
	st.shared.u32 	[_ZZ14spmm4_bin_op_2PKhPKjPjPKiS5_iE2b2+12], %r133;
	shr.u32 	%r134, %r99, 27;
	and.b32  	%r135, %r134, 1;
	setp.eq.b32 	%p23, %r135, 1;
	vote.sync.ballot.b32 	%r136, %p23, %r102;
	brev.b32 	%r137, %r136;
	st.shared.u32 	[_ZZ14spmm4_bin_op_2PKhPKjPjPKiS5_iE2b1+16], %r137;
	shr.u32 	%r138, %r105, 27;
	and.b32  	%r139, %r138, 1;
	setp.eq.b32 	%p25, %r139, 1;
	vote.sync.ballot.b32 	%r140, %p25, %r102;
	brev.b32 	%r141, %r140;
	st.shared.u32 	[_ZZ14spmm4_bin_op_2PKhPKjPjPKiS5_iE2b2+16], %r141;
	shr.u32 	%r142, %r99, 26;
	and.b32  	%r143, %r142, 1;
	setp.eq.b32 	%p27, %r143, 1;
	vote.sync.ballot.b32 	%r144, %p27, %r102;
	brev.b32 	%r145, %r144;
	st.shared.u32 	[_ZZ14spmm4_bin_op_2PKhPKjPjPKiS5_iE2b1+20], %r145;
	shr.u32 	%r146, %r105, 26;
	and.b32  	%r147, %r146, 1;
	setp.eq.b32 	%p29, %r147, 1;
	vote.sync.ballot.b32 	%r148, %p29, %r102;
	brev.b32 	%r149, %r148;
	st.shared.u32 	[_ZZ14spmm4_bin_op_2PKhPKjPjPKiS5_iE2b2+20], %r149;
	shr.u32 	%r150, %r99, 25;
	and.b32  	%r151, %r150, 1;
	setp.eq.b32 	%p31, %r151, 1;
	vote.sync.ballot.b32 	%r152, %p31, %r102;
	brev.b32 	%r153, %r152;
	st.shared.u32 	[_ZZ14spmm4_bin_op_2PKhPKjPjPKiS5_iE2b1+24], %r153;
	shr.u32 	%r154, %r105, 25;
	and.b32  	%r155, %r154, 1;
	setp.eq.b32 	%p33, %r155, 1;
	vote.sync.ballot.b32 	%r156, %p33, %r102;
	brev.b32 	%r157, %r156;
	st.shared.u32 	[_ZZ14spmm4_bin_op_2PKhPKjPjPKiS5_iE2b2+24], %r157;
	shr.u32 	%r158, %r99, 24;
	and.b32  	%r159, %r158, 1;
	setp.eq.b32 	%p35, %r159, 1;
	vote.sync.ballot.b32 	%r160, %p35, %r102;
	brev.b32 	%r161, %r160;
	st.shared.u32 	[_ZZ14spmm4_bin_op_2PKhPKjPjPKiS5_iE2b1+28], %r161;
	shr.u32 	%r162, %r105, 24;
	and.b32  	%r163, %r162, 1;
	setp.eq.b32 	%p37, %r163, 1;
	vote.sync.ballot.b32 	%r164, %p37, %r102;
	brev.b32 	%r165, %r164;
	st.shared.u32 	[_ZZ14spmm4_bin_op_2PKhPKjPjPKiS5_iE2b2+28], %r165;
	shr.u32 	%r166, %r99, 23;
	and.b32  	%r167, %r166, 1;
	setp.eq.b32 	%p39, %r167, 1;
	vote.sync.ballot.b32 	%r168, %p39, %r102;
	brev.b32 	%r169, %r168;
	st.shared.u32 	[_ZZ14spmm4_bin_op_2PKhPKjPjPKiS5_iE2b1+32], %r169;
	shr.u32 	%r170, %r105, 23;
	and.b32  	%r171, %r170, 1;
	setp.eq.b32 	%p41, %r171, 1;
	vote.sync.ballot.b32 	%r172, %p41, %r102;
	brev.b32 	%r173, %r172;
	st.shared.u32 	[_ZZ14spmm4_bin_op_2PKhPKjPjPKiS5_iE2b2+32], %r173;
	shr.u32 	%r174, %r99, 22;
	and.b32  	%r175, %r174, 1;
	setp.eq.b32 	%p43, %r175, 1;
	vote.sync.ballot.b32 	%r176, %p43, %r102;
	brev.b32 	%r177, %r176;
	st.shared.u32 	[_ZZ14spmm4_bin_op_2PKhPKjPjPKiS5_iE2b1+36], %r177;
	shr.u32 	%r178, %r105, 22;
	and.b32  	%r179, %r178, 1;
	setp.eq.b32 	%p45, %r179, 1;
	vote.sync.ballot.b32 	%r180, %p45, %r102;
	brev.b32 	%r181, %r180;
	st.shared.u32 	[_ZZ14spmm4_bin_op_2PKhPKjPjPKiS5_iE2b2+36], %r181;
	shr.u32 	%r182, %r99, 21;
	and.b32  	%r183, %r182, 1;
	setp.eq.b32 	%p47, %r183, 1;
	vote.sync.ballot.b32 	%r184, %p47, %r102;
	brev.b32 	%r185, %r184;
	st.shared.u32 	[_ZZ14spmm4_bin_op_2PKhPKjPjPKiS5_iE2b1+40], %r185;
	shr.u32 	%r186, %r105, 21;
	and.b32  	%r187, %r186, 1;
	setp.eq.b32 	%p49, %r187, 1;
	vote.sync.ballot.b32 	%r188, %p49, %r102;
	brev.b32 	%r189, %r188;
	st.shared.u32 	[_ZZ14spmm4_bin_op_2PKhPKjPjPKiS5_iE2b2+40], %r189;
	shr.u32 	%r190, %r99, 20;
	and.b32  	%r191, %r190, 1;
	setp.eq.b32 	%p51, %r191, 1;
	vote.sync.ballot.b32 	%r192, %p51, %r102;
	brev.b32 	%r193, %r192;
	st.shared.u32 	[_ZZ14spmm4_bin_op_2PKhPKjPjPKiS5_iE2b1+44], %r193;
	shr.u32 	%r194, %r105, 20;
	and.b32  	%r195, %r194, 1;
	setp.eq.b32 	%p53, %r195, 1;
	vote.sync.ballot.b32 	%r196, %p53, %r102;
	brev.b32 	%r197, %r196;
	st.shared.u32 	[_ZZ14spmm4_bin_op_2PKhPKjPjPKiS5_iE2b2+44], %r197;
	shr.u32 	%r198, %r99, 19;
	and.b32  	%r199, %r198, 1;
	setp.eq.b32 	%p55, %r199, 1;
	vote.sync.ballot.b32 	%r200, %p55, %r102;
	brev.b32 	%r201, %r200;
	st.shared.u32 	[_ZZ14spmm4_bin_op_2PKhPKjPjPKiS5_iE2b1+48], %r201;
	shr.u32 	%r202, %r105, 19;
	and.b32  	%r203, %r202, 1;
	setp.eq.b32 	%p57, %r203, 1;
	vote.sync.ballot.b32 	%r204, %p57, %r102;
	brev.b32 	%r205, %r204;
	st.shared.u32 	[_ZZ14spmm4_bin_op_2PKhPKjPjPKiS5_iE2b2+48], %r205;
	shr.u32 	%r206, %r99, 18;
	and.b32  	%r207, %r206, 1;
	setp.eq.b32 	%p59, %r207, 1;
	vote.sync.ballot.b32 	%r208, %p59, %r102;
	brev.b32 	%r209, %r208;
	st.shared.u32 	[_ZZ14spmm4_bin_op_2PKhPKjPjPKiS5_iE2b1+52], %r209;
	shr.u32 	%r210, %r105, 18;
	and.b32  	%r211, %r210, 1;
	setp.eq.b32 	%p61, %r211, 1;
	vote.sync.ballot.b32 	%r212, %p61, %r102;
	brev.b32 	%r213, %r212;
	st.shared.u32 	[_ZZ14spmm4_bin_op_2PKhPKjPjPKiS5_iE2b2+52], %r213;
	shr.u32 	%r214, %r99, 17;
	and.b32  	%r215, %r214, 1;
	setp.eq.b32 	%p63, %r215, 1;
	vote.sync.ballot.b32 	%r216, %p63, %r102;
	brev.b32 	%r217, %r216;
	st.shared.u32 	[_ZZ14spmm4_bin_op_2PKhPKjPjPKiS5_iE2b1+56], %r217;
	shr.u32 	%r218, %r105, 17;
	and.b32  	%r219, %r218, 1;
	setp.eq.b32 	%p65, %r219, 1;
	vote.sync.ballot.b32 	%r220, %p65, %r102;
	brev.b32 	%r221, %r220;
	st.shared.u32 	[_ZZ14spmm4_bin_op_2PKhPKjPjPKiS5_iE2b2+56], %r221;
	shr.u32 	%r222, %r99, 16;
	and.b32  	%r223, %r222, 1;
	setp.eq.b32 	%p67, %r223, 1;
	vote.sync.ballot.b32 	%r224, %p67, %r102;
	brev.b32 	%r225, %r224;
	st.shared.u32 	[_ZZ14spmm4_bin_op_2PKhPKjPjPKiS5_iE2b1+60], %r225;
	shr.u32 	%r226, %r105, 16;
	and.b32  	%r227, %r226, 1;
	setp.eq.b32 	%p69, %r227, 1;
	vote.sync.ballot.b32 	%r228, %p69, %r102;
	brev.b32 	%r229, %r228;
	st.shared.u32 	[_ZZ14spmm4_bin_op_2PKhPKjPjPKiS5_iE2b2+60], %r229;
	shr.u32 	%r230, %r99, 15;
	and.b32  	%r231, %r230, 1;
	setp.eq.b32 	%p71, %r231, 1;
	vote.sync.ballot.b32 	%r232, %p71, %r102;
	brev.b32 	%r233, %r232;
	st.shared.u32 	[_ZZ14spmm4_bin_op_2PKhPKjPjPKiS5_iE2b1+64], %r233;
	shr.u32 	%r234, %r105, 15;
	and.b32  	%r235, %r234, 1;
	setp.eq.b32 	%p73, %r235, 1;
	vote.sync.ballot.b32 	%r236, %p73, %r102;
	brev.b32 	%r237, %r236;
	st.shared.u32 	[_ZZ14spmm4_bin_op_2PKhPKjPjPKiS5_iE2b2+64], %r237;
	shr.u32 	%r238, %r99, 14;
	and.b32  	%r239, %r238, 1;
	setp.eq.b32 	%p75, %r239, 1;
	vote.sync.ballot.b32 	%r240, %p75, %r102;
	brev.b32 	%r241, %r240;
	st.shared.u32 	[_ZZ14spmm4_bin_op_2PKhPKjPjPKiS5_iE2b1+68], %r241;
	shr.u32 	%r242, %r105, 14;
	and.b32  	%r243, %r242, 1;
	setp.eq.b32 	%p77, %r243, 1;
	vote.sync.ballot.b32 	%r244, %p77, %r102;
	brev.b32 	%r245, %r244;
	st.shared.u32 	[_ZZ14spmm4_bin_op_2PKhPKjPjPKiS5_iE2b2+68], %r245;
	shr.u32 	%r246, %r99, 13;
	and.b32  	%r247, %r246, 1;
	setp.eq.b32 	%p79, %r247, 1;
	vote.sync.ballot.b32 	%r248, %p79, %r102;
	brev.b32 	%r249, %r248;
	st.shared.u32 	[_ZZ14spmm4_bin_op_2PKhPKjPjPKiS5_iE2b1+72], %r249;
	shr.u32 	%r250, %r105, 13;
	and.b32  	%r251, %r250, 1;
	setp.eq.b32 	%p81, %r251, 1;
	vote.sync.ballot.b32 	%r252, %p81, %r102;
	brev.b32 	%r253, %r252;
	st.shared.u32 	[_ZZ14spmm4_bin_op_2PKhPKjPjPKiS5_iE2b2+72], %r253;
	shr.u32 	%r254, %r99, 12;
	and.b32  	%r255, %r254, 1;
	setp.eq.b32 	%p83, %r255, 1;
	vote.sync.ballot.b32 	%r256, %p83, %r102;
	brev.b32 	%r257, %r256;
	st.shared.u32 	[_ZZ14spmm4_bin_op_2PKhPKjPjPKiS5_iE2b1+76], %r257;
	shr.u32 	%r258, %r105, 12;
	and.b32  	%r259, %r258, 1;
	setp.eq.b32 	%p85, %r259, 1;
	vote.sync.ballot.b32 	%r260, %p85, %r102;
	brev.b32 	%r261, %r260;
	st.shared.u32 	[_ZZ14spmm4_bin_op_2PKhPKjPjPKiS5_iE2b2+76], %r261;
	shr.u32 	%r262, %r99, 11;
	and.b32  	%r263, %r262, 1;
	setp.eq.b32 	%p87, %r263, 1;
	vote.sync.ballot.b32 	%r264, %p87, %r102;
	brev.b32 	%r265, %r264;
	st.shared.u32 	[_ZZ14spmm4_bin_op_2PKhPKjPjPKiS5_iE2b1+80], %r265;
	shr.u32 	%r266, %r105, 11;
	and.b32  	%r267, %r266, 1;
	setp.eq.b32 	%p89, %r267, 1;
	vote.sync.ballot.b32 	%r268, %p89, %r102;
	brev.b32 	%r269, %r268;
	st.shared.u32 	[_ZZ14spmm4_bin_op_2PKhPKjPjPKiS5_iE2b2+80], %r269;
	shr.u32 	%r270, %r99, 10;
	and.b32  	%r271, %r270, 1;
	setp.eq.b32 	%p91, %r271, 1;
	vote.sync.ballot.b32 	%r272, %p91, %r102;
	brev.b32 	%r273, %r272;
	st.shared.u32 	[_ZZ14spmm4_bin_op_2PKhPKjPjPKiS5_iE2b1+84], %r273;
	shr.u32 	%r274, %r105, 10;
	and.b32  	%r275, %r274, 1;
	setp.eq.b32 	%p93, %r275, 1;
	vote.sync.ballot.b32 	%r276, %p93, %r102;
	brev.b32 	%r277, %r276;
	st.shared.u32 	[_ZZ14spmm4_bin_op_2PKhPKjPjPKiS5_iE2b2+84], %r277;
	shr.u32 	%r278, %r99, 9;
	and.b32  	%r279, %r278, 1;
	setp.eq.b32 	%p95, %r279, 1;
	vote.sync.ballot.b32 	%r280, %p95, %r102;
	brev.b32 	%r281, %r280;
	st.shared.u32 	[_ZZ14spmm4_bin_op_2PKhPKjPjPKiS5_iE2b1+88], %r281;
	shr.u32 	%r282, %r105, 9;
	and.b32  	%r283, %r282, 1;
	setp.eq.b32 	%p97, %r283, 1;
	vote.sync.ballot.b32 	%r284, %p97, %r102;
	brev.b32 	%r285, %r284;
	st.shared.u32 	[_ZZ14spmm4_bin_op_2PKhPKjPjPKiS5_iE2b2+88], %r285;
	shr.u32 	%r286, %r99, 8;
	and.b32  	%r287, %r286, 1;
	setp.eq.b32 	%p99, %r287, 1;
	vote.sync.ballot.b32 	%r288, %p99, %r102;
	brev.b32 	%r289, %r288;
	st.shared.u32 	[_ZZ14spmm4_bin_op_2PKhPKjPjPKiS5_iE2b1+92], %r289;
	shr.u32 	%r290, %r105, 8;
	and.b32  	%r291, %r290, 1;
	setp.eq.b32 	%p101, %r291, 1;
	vote.sync.ballot.b32 	%r292, %p101, %r102;
	brev.b32 	%r293, %r292;
	st.shared.u32 	[_ZZ14spmm4_bin_op_2PKhPKjPjPKiS5_iE2b2+92], %r293;
	shr.u32 	%r294, %r99, 7;
	and.b32  	%r295, %r294, 1;
	setp.eq.b32 	%p103, %r295, 1;
	vote.sync.ballot.b32 	%r296, %p103, %r102;
	brev.b32 	%r297, %r296;
	st.shared.u32 	[_ZZ14spmm4_bin_op_2PKhPKjPjPKiS5_iE2b1+96], %r297;
	shr.u32 	%r298, %r105, 7;
	and.b32  	%r299, %r298, 1;
	setp.eq.b32 	%p105, %r299, 1;
	vote.sync.ballot.b32 	%r300, %p105, %r102;
	brev.b32 	%r301, %r300;
	st.shared.u32 	[_ZZ14spmm4_bin_op_2PKhPKjPjPKiS5_iE2b2+96], %r301;
	shr.u32 	%r302, %r99, 6;
	and.b32  	%r303, %r302, 1;
	setp.eq.b32 	%p107, %r303, 1;
	vote.sync.ballot.b32 	%r304, %p107, %r102;
	brev.b32 	%r305, %r304;
	st.shared.u32 	[_ZZ14spmm4_bin_op_2PKhPKjPjPKiS5_iE2b1+100], %r305;
	shr.u32 	%r306, %r105, 6;
	and.b32  	%r307, %r306, 1;
	setp.eq.b32 	%p109, %r307, 1;
	vote.sync.ballot.b32 	%r308, %p109, %r102;
	brev.b32 	%r309, %r308;
	st.shared.u32 	[_ZZ14spmm4_bin_op_2PKhPKjPjPKiS5_iE2b2+100], %r309;
	shr.u32 	%r310, %r99, 5;
	and.b32  	%r311, %r310, 1;
	setp.eq.b32 	%p111, %r311, 1;
	vote.sync.ballot.b32 	%r312, %p111, %r102;
	brev.b32 	%r313, %r312;
	st.shared.u32 	[_ZZ14spmm4_bin_op_2PKhPKjPjPKiS5_iE2b1+104], %r313;
	shr.u32 	%r314, %r105, 5;
	and.b32  	%r315, %r314, 1;
	setp.eq.b32 	%p113, %r315, 1;
	vote.sync.ballot.b32 	%r316, %p113, %r102;
	brev.b32 	%r317, %r316;
	st.shared.u32 	[_ZZ14spmm4_bin_op_2PKhPKjPjPKiS5_iE2b2+104], %r317;
	shr.u32 	%r318, %r99, 4;
	and.b32  	%r319, %r318, 1;
	setp.eq.b32 	%p115, %r319, 1;
	vote.sync.ballot.b32 	%r320, %p115, %r102;
	brev.b32 	%r321, %r320;
	st.shared.u32 	[_ZZ14spmm4_bin_op_2PKhPKjPjPKiS5_iE2b1+108], %r321;
	shr.u32 	%r322, %r105, 4;
	and.b32  	%r323, %r322, 1;
	setp.eq.b32 	%p117, %r323, 1;
	vote.sync.ballot.b32 	%r324, %p117, %r102;
	brev.b32 	%r325, %r324;
	st.shared.u32 	[_ZZ14spmm4_bin_op_2PKhPKjPjPKiS5_iE2b2+108], %r325;
	shr.u32 	%r326, %r99, 3;
	and.b32  	%r327, %r326, 1;
	setp.eq.b32 	%p119, %r327, 1;
	vote.sync.ballot.b32 	%r328, %p119, %r102;
	brev.b32 	%r329, %r328;
	st.shared.u32 	[_ZZ14spmm4_bin_op_2PKhPKjPjPKiS5_iE2b1+112], %r329;
	shr.u32 	%r330, %r105, 3;
	and.b32  	%r331, %r330, 1;
	setp.eq.b32 	%p121, %r331, 1;
	vote.sync.ballot.b32 	%r332, %p121, %r102;
	brev.b32 	%r333, %r332;
	st.shared.u32 	[_ZZ14spmm4_bin_op_2PKhPKjPjPKiS5_iE2b2+112], %r333;
	shr.u32 	%r334, %r99, 2;
	and.b32  	%r335, %r334, 1;
	setp.eq.b32 	%p123, %r335, 1;
	vote.sync.ballot.b32 	%r336, %p123, %r102;
	brev.b32 	%r337, %r336;
	st.shared.u32 	[_ZZ14spmm4_bin_op_2PKhPKjPjPKiS5_iE2b1+116], %r337;
	shr.u32 	%r338, %r105, 2;
	and.b32  	%r339, %r338, 1;
	setp.eq.b32 	%p125, %r339, 1;
	vote.sync.ballot.b32 	%r340, %p125, %r102;
	brev.b32 	%r341, %r340;
	st.shared.u32 	[_ZZ14spmm4_bin_op_2PKhPKjPjPKiS5_iE2b2+116], %r341;
	shr.u32 	%r342, %r99, 1;
	and.b32  	%r343, %r342, 1;
	setp.eq.b32 	%p127, %r343, 1;
	vote.sync.ballot.b32 	%r344, %p127, %r102;
	brev.b32 	%r345, %r344;
	st.shared.u32 	[_ZZ14spmm4_bin_op_2PKhPKjPjPKiS5_iE2b1+120], %r345;
	shr.u32 	%r346, %r105, 1;
	and.b32  	%r347, %r346, 1;
	setp.eq.b32 	%p129, %r347, 1;
	vote.sync.ballot.b32 	%r348, %p129, %r102;
	brev.b32 	%r349, %r348;
	st.shared.u32 	[_ZZ14spmm4_bin_op_2PKhPKjPjPKiS5_iE2b2+120], %r349;
	and.b32  	%r350, %r99, 1;
	setp.eq.b32 	%p131, %r350, 1;
	vote.sync.ballot.b32 	%r351, %p131, %r102;
	brev.b32 	%r352, %r351;
	st.shared.u32 	[_ZZ14spmm4_bin_op_2PKhPKjPjPKiS5_iE2b1+124], %r352;
	and.b32  	%r353, %r105, 1;
	setp.eq.b32 	%p133, %r353, 1;
	vote.sync.ballot.b32 	%r354, %p133, %r102;
	brev.b32 	%r355, %r354;
	st.shared.u32 	[_ZZ14spmm4_bin_op_2PKhPKjPjPKiS5_iE2b2+124], %r355;
	ld.shared.u32 	%r356, [%r13];
	not.b32 	%r357, %r356;
	ld.shared.u32 	%r358, [%r12];
	not.b32 	%r359, %r358;
	ld.shared.u32 	%r360, [_ZZ14spmm4_bin_op_2PKhPKjPjPKiS5_iE1a];
	and.b32  	%r361, %r358, %r360;
	popc.b32 	%r362, %r361;
	and.b32  	%r363, %r360, %r359;
	popc.b32 	%r364, %r363;
	ld.shared.u32 	%r365, [%r6];
	sub.s32 	%r366, %r365, %r364;
	add.s32 	%r449, %r366, %r362;
	st.shared.u32 	[%r6], %r449;
	and.b32  	%r367, %r356, %r360;
	popc.b32 	%r368, %r367;
	and.b32  	%r369, %r360, %r357;
	popc.b32 	%r370, %r369;
	ld.shared.u32 	%r371, [%r5];
	sub.s32 	%r372, %r371, %r370;
	add.s32 	%r373, %r372, %r368;
	st.shared.u32 	[%r5], %r373;
	ld.shared.u32 	%r374, [_ZZ14spmm4_bin_op_2PKhPKjPjPKiS5_iE1a+4];
	and.b32  	%r375, %r358, %r374;
	popc.b32 	%r376, %r375;
	and.b32  	%r377, %r374, %r359;
	popc.b32 	%r378, %r377;
	ld.shared.u32 	%r379, [%r6+128];
	sub.s32 	%r380, %r379, %r378;
	add.s32 	%r381, %r380, %r376;
	st.shared.u32 	[%r6+128], %r381;
	and.b32  	%r382, %r356, %r374;
	popc.b32 	%r383, %r382;
	and.b32  	%r384, %r374, %r357;
	popc.b32 	%r385, %r384;
	ld.shared.u32 	%r386, [%r5+128];
	sub.s32 	%r387, %r386, %r385;
	add.s32 	%r388, %r387, %r383;
	st.shared.u32 	[%r5+128], %r388;
	ld.shared.u32 	%r389, [_ZZ14spmm4_bin_op_2PKhPKjPjPKiS5_iE1a+8];
	and.b32  	%r390, %r358, %r389;
	popc.b32 	%r391, %r390;
	and.b32  	%r392, %r389, %r359;
	popc.b32 	%r393, %r392;
	ld.shared.u32 	%r394, [%r6+256];
	sub.s32 	%r395, %r394, %r393;
	add.s32 	%r396, %r395, %r391;
	st.shared.u32 	[%r6+256], %r396;
	and.b32  	%r397, %r356, %r389;
	popc.b32 	%r398, %r397;
	and.b32  	%r399, %r389, %r357;
	popc.b32 	%r400, %r399;
	ld.shared.u32 	%r401, [%r5+256];
	sub.s32 	%r402, %r401, %r400;
	add.s32 	%r403, %r402, %r398;
	st.shared.u32 	[%r5+256], %r403;
	ld.shared.u32 	%r404, [_ZZ14spmm4_bin_op_2PKhPKjPjPKiS5_iE1a+12];
	and.b32  	%r405, %r358, %r404;
	popc.b32 	%r406, %r405;
	and.b32  	%r407, %r404, %r359;
	popc.b32 	%r408, %r407;
	ld.shared.u32 	%r409, [%r6+384];
	sub.s32 	%r410, %r409, %r408;
	add.s32 	%r411, %r410, %r406;
	st.shared.u32 	[%r6+384], %r411;
	and.b32  	%r412, %r356, %r404;
	popc.b32 	%r413, %r412;
	and.b32  	%r414, %r404, %r357;
	popc.b32 	%r415, %r414;
	ld.shared.u32 	%r416, [%r5+384];
	sub.s32 	%r417, %r416, %r415;
	add.s32 	%r418, %r417, %r413;
	st.shared.u32 	[%r5+384], %r418;
	add.s32 	%r446, %r446, 8;
	add.s32 	%r445, %r445, 32;
	add.s64 	%rd32, %rd32, 32;
	add.s32 	%r444, %r444, 8;
	setp.lt.s32 	%p135, %r446, %r14;
	@%p135 bra 	$L__BB15_4;
$L__BB15_13:
	ld.param.u64 	%rd31, [_Z14spmm4_bin_op_2PKhPKjPjPKiS5_i_param_2];
	shl.b32 	%r419, %r1, 3;
	cvta.to.global.u64 	%rd28, %rd31;
	mul.wide.u32 	%rd29, %r419, 4;
	add.s64 	%rd30, %rd28, %rd29;
	setp.gt.s32 	%p136, %r449, -1;
	mov.b32 	%r420, -1;
	vote.sync.ballot.b32 	%r421, %p136, %r420;
	brev.b32 	%r422, %r421;
	ld.shared.u32 	%r423, [%r6+128];
	setp.gt.s32 	%p138, %r423, -1;
	vote.sync.ballot.b32 	%r424, %p138, %r420;
	brev.b32 	%r425, %r424;
	ld.shared.u32 	%r426, [%r6+256];
	setp.gt.s32 	%p140, %r426, -1;
	vote.sync.ballot.b32 	%r427, %p140, %r420;
	brev.b32 	%r428, %r427;
	ld.shared.u32 	%r429, [%r6+384];
	setp.gt.s32 	%p142, %r429, -1;
	vote.sync.ballot.b32 	%r430, %p142, %r420;
	brev.b32 	%r431, %r430;
	ld.shared.u32 	%r432, [%r5];
	setp.gt.s32 	%p144, %r432, -1;
	vote.sync.ballot.b32 	%r433, %p144, %r420;
	brev.b32 	%r434, %r433;
	ld.shared.u32 	%r435, [%r5+128];
	setp.gt.s32 	%p146, %r435, -1;
	vote.sync.ballot.b32 	%r436, %p146, %r420;
	brev.b32 	%r437, %r436;
	ld.shared.u32 	%r438, [%r5+256];
	setp.gt.s32 	%p148, %r438, -1;
	vote.sync.ballot.b32 	%r439, %p148, %r420;
	brev.b32 	%r440, %r439;
	ld.shared.u32 	%r441, [%r5+384];
	setp.gt.s32 	%p150, %r441, -1;
	vote.sync.ballot.b32 	%r442, %p150, %r420;
	brev.b32 	%r443, %r442;
	st.global.v4.u32 	[%rd30], {%r422, %r434, %r425, %r437};
	st.global.v4.u32 	[%rd30+16], {%r428, %r440, %r431, %r443};
$L__BB15_14:
	ret;

}
	// .globl	_Z17spmm4_bin_op_4_32PKhPKjPjPKiS5_i
.visible .entry _Z17spmm4_bin_op_4_32PKhPKjPjPKiS5_i(
	.param .u64 .ptr .align 1 _Z17spmm4_bin_op_4_32PKhPKjPjPKiS5_i_param_0,
	.param .u64 .ptr .align 1 _Z17spmm4_bin_op_4_32PKhPKjPjPKiS5_i_param_1,
	.param .u64 .ptr .align 1 _Z17spmm4_bin_op_4_32PKhPKjPjPKiS5_i_param_2,
	.param .u64 .ptr .align 1 _Z17spmm4_bin_op_4_32PKhPKjPjPKiS5_i_param_3,
	.param .u64 .ptr .align 1 _Z17spmm4_bin_op_4_32PKhPKjPjPKiS5_i_param_4,
	.param .u32 _Z17spmm4_bin_op_4_32PKhPKjPjPKiS5_i_param_5
)
{
	.reg .pred 	%p<75>;
	.reg .b16 	%rs<8>;
	.reg .b32 	%r<387>;
	.reg .b32 	%f<2>;
	.reg .b64 	%rd<33>;
	// demoted variable
	.shared .align 1 .b8 _ZZ17spmm4_bin_op_4_32PKhPKjPjPKiS5_iE8A_shared[32];
	// demoted variable
	.shared .align 16 .b8 _ZZ17spmm4_bin_op_4_32PKhPKjPjPKiS5_iE1a[16];
	// demoted variable
	.shared .align 4 .b8 _ZZ17spmm4_bin_op_4_32PKhPKjPjPKiS5_iE9B_shared1[128];
	// demoted variable
	.shared .align 4 .b8 _ZZ17spmm4_bin_op_4_32PKhPKjPjPKiS5_iE9B_shared2[128];
	// demoted variable
	.shared .align 4 .b8 _ZZ17spmm4_bin_op_4_32PKhPKjPjPKiS5_iE9B_shared3[128];
	// demoted variable
	.shared .align 4 .b8 _ZZ17spmm4_bin_op_4_32PKhPKjPjPKiS5_iE9B_shared4[128];
	// demoted variable
	.shared .align 4 .b8 _ZZ17spmm4_bin_op_4_32PKhPKjPjPKiS5_iE2b1[128];
	// demoted variable
	.shared .align 4 .b8 _ZZ17spmm4_bin_op_4_32PKhPKjPjPKiS5_iE2b2[128];
	// demoted variable
	.shared .align 4 .b8 _ZZ17spmm4_bin_op_4_32PKhPKjPjPKiS5_iE2b3[128];
	// demoted variable
	.shared .align 4 .b8 _ZZ17spmm4_bin_op_4_32PKhPKjPjPKiS5_iE2b4[128];
	// demoted variable
	.shared .align 4 .b8 _ZZ17spmm4_bin_op_4_32PKhPKjPjPKiS5_iE6Ctemp1[512];
	// demoted variable
	.shared .align 4 .b8 _ZZ17spmm4_bin_op_4_32PKhPKjPjPKiS5_iE6Ctemp2[512];
	// demoted variable
	.shared .align 4 .b8 _ZZ17spmm4_bin_op_4_32PKhPKjPjPKiS5_iE6Ctemp3[512];
	// demoted variable
	.shared .align 4 .b8 _ZZ17spmm4_bin_op_4_32PKhPKjPjPKiS5_iE6Ctemp4[512];
	ld.param.u64 	%rd5, [_Z17spmm4_bin_op_4_32PKhPKjPjPKiS5_i_param_0];
	ld.param.u64 	%rd9, [_Z17spmm4_bin_op_4_32PKhPKjPjPKiS5_i_param_1];
	ld.param.u64 	%rd7, [_Z17spmm4_bin_op_4_32PKhPKjPjPKiS5_i_param_3];
	ld.param.u64 	%rd8, [_Z17spmm4_bin_op_4_32PKhPKjPjPKiS5_i_param_4];
	ld.param.u32 	%r42, [_Z17spmm4_bin_op_4_32PKhPKjPjPKiS5_i_param_5];
	cvta.to.global.u64 	%rd1, %rd9;
	mov.u32 	%r43, %ctaid.x;
	mov.u32 	%r44, %nctaid.x;
	mov.u32 	%r45, %nctaid.y;
	mov.u32 	%r46, %ctaid.y;
	mov.u32 	%r47, %ctaid.z;
	mad.lo.s32 	%r48, %r43, %r44, %r46;
	mad.lo.s32 	%r1, %r48, %r45, %r47;
	// begin inline asm
	mov.u32 %r41, %laneid;
	// end inline asm
	setp.ge.s32 	%p1, %r1, %r42;
	@%p1 bra 	$L__BB16_20;
	cvta.to.global.u64 	%rd10, %rd7;
	mul.wide.s32 	%rd11, %r1, 4;
	add.s64 	%rd12, %rd10, %rd11;
	ld.global.nc.u32 	%r3, [%rd12];
	ld.global.nc.u32 	%r49, [%rd12+4];
	sub.s32 	%r4, %r49, %r3;
	mov.f32 	%f1, 0f00000000;
	st.shared.v4.f32 	[_ZZ17spmm4_bin_op_4_32PKhPKjPjPKiS5_iE1a], {%f1, %f1, %f1, %f1};
	shl.b32 	%r50, %r41, 4;
	mov.u32 	%r51, _ZZ17spmm4_bin_op_4_32PKhPKjPjPKiS5_iE6Ctemp1;
	add.s32 	%r52, %r51, %r50;
	st.shared.v4.f32 	[%r52], {%f1, %f1, %f1, %f1};
	mov.u32 	%r53, _ZZ17spmm4_bin_op_4_32PKhPKjPjPKiS5_iE6Ctemp2;
	add.s32 	%r54, %r53, %r50;
	st.shared.v4.f32 	[%r54], {%f1, %f1, %f1, %f1};
	mov.u32 	%r55, _ZZ17spmm4_bin_op_4_32PKhPKjPjPKiS5_iE6Ctemp3;
	add.s32 	%r56, %r55, %r50;
	st.shared.v4.f32 	[%r56], {%f1, %f1, %f1, %f1};
	mov.u32 	%r57, _ZZ17spmm4_bin_op_4_32PKhPKjPjPKiS5_iE6Ctemp4;
	add.s32 	%r58, %r57, %r50;
	st.shared.v4.f32 	[%r58], {%f1, %f1, %f1, %f1};
	setp.gt.s32 	%p2, %r4, 0;
	shl.b32 	%r59, %r41, 2;
	add.s32 	%r5, %r53, %r59;
	add.s32 	%r6, %r55, %r59;
	add.s32 	%r7, %r57, %r59;
	add.s32 	%r8, %r51, %r59;
	@%p2 bra 	$L__BB16_3;
	ld.shared.u32 	%r386, [%r8];
	bra.uni 	$L__BB16_19;
$L__BB16_3:
	and.b32  	%r10, %r41, 3;
	mov.u32 	%r61, _ZZ17spmm4_bin_op_4_32PKhPKjPjPKiS5_iE8A_shared;
	add.s32 	%r11, %r61, %r41;
	and.b32  	%r12, %r59, 12;
	mov.u32 	%r63, _ZZ17spmm4_bin_op_4_32PKhPKjPjPKiS5_iE9B_shared2;
	add.s32 	%r13, %r63, %r59;
	mov.u32 	%r64, _ZZ17spmm4_bin_op_4_32PKhPKjPjPKiS5_iE9B_shared3;
	add.s32 	%r14, %r64, %r59;
	mov.u32 	%r65, _ZZ17spmm4_bin_op_4_32PKhPKjPjPKiS5_iE9B_shared4;
	add.s32 	%r15, %r65, %r59;
	mov.u32 	%r66, _ZZ17spmm4_bin_op_4_32PKhPKjPjPKiS5_iE2b1;
	add.s32 	%r16, %r66, %r59;
	mov.u32 	%r67, _ZZ17spmm4_bin_op_4_32PKhPKjPjPKiS5_iE2b2;
	add.s32 	%r17, %r67, %r59;
	mov.u32 	%r68, _ZZ17spmm4_bin_op_4_32PKhPKjPjPKiS5_iE2b4;
	add.s32 	%r18, %r68, %r59;
	cvta.to.global.u64 	%rd2, %rd5;
	add.s32 	%r69, %r4, 7;
	shr.s32 	%r70, %r69, 31;
	shr.u32 	%r71, %r70, 29;
	add.s32 	%r72, %r69, %r71;
	and.b32  	%r19, %r72, -8;
	cvta.to.global.u64 	%rd3, %rd8;
	mov.b32 	%r378, 0;
	cvt.s64.s32 	%rd18, %r3;
$L__BB16_4:
	shr.u32 	%r73, %r41, 2;
	add.s32 	%r21, %r378, %r73;
	setp.ge.u32 	%p3, %r21, %r4;
	mov.b16 	%rs7, 0;
	@%p3 bra 	$L__BB16_6;
	shl.b32 	%r74, %r378, 2;
	add.s32 	%r75, %r74, %r41;
	and.b32  	%r76, %r75, -4;
	or.b32  	%r77, %r76, %r10;
	cvt.u64.u32 	%rd13, %r77;
	shl.b32 	%r78, %r3, 2;
	cvt.s64.s32 	%rd14, %r78;
	add.s64 	%rd15, %rd13, %rd14;
	add.s64 	%rd16, %rd2, %rd15;
	ld.global.nc.u8 	%rs4, [%rd16];
	cvt.u16.u8 	%rs7, %rs4;
$L__BB16_6:
	st.shared.u8 	[%r11], %rs7;
	cvt.u64.u32 	%rd17, %r21;
	add.s64 	%rd19, %rd18, %rd17;
	shl.b64 	%rd20, %rd19, 2;
	add.s64 	%rd4, %rd3, %rd20;
	mov.b32 	%r379, 0;
	@%p3 bra 	$L__BB16_8;
	ld.global.nc.u32 	%r80, [%rd4];
	shl.b32 	%r81, %r80, 4;
	or.b32  	%r82, %r81, %r12;
	mul.wide.u32 	%rd21, %r82, 4;
	add.s64 	%rd22, %rd1, %rd21;
	ld.global.nc.u32 	%r379, [%rd22];
$L__BB16_8:
	shl.b32 	%r84, %r41, 2;
	mov.u32 	%r85, _ZZ17spmm4_bin_op_4_32PKhPKjPjPKiS5_iE9B_shared1;
	add.s32 	%r24, %r85, %r84;
	st.shared.u32 	[%r24], %r379;
	mov.b32 	%r380, 0;
	@%p3 bra 	$L__BB16_10;
	ld.global.nc.u32 	%r86, [%rd4];
	shl.b32 	%r87, %r86, 4;
	or.b32  	%r88, %r12, %r87;
	mul.wide.u32 	%rd23, %r88, 4;
	add.s64 	%rd24, %rd1, %rd23;
	ld.global.nc.u32 	%r380, [%rd24+4];
$L__BB16_10:
	st.shared.u32 	[%r13], %r380;
	mov.b32 	%r381, 0;
	@%p3 bra 	$L__BB16_12;
	ld.global.nc.u32 	%r90, [%rd4];
	shl.b32 	%r91, %r90, 4;
	or.b32  	%r92, %r12, %r91;
	mul.wide.u32 	%rd25, %r92, 4;
	add.s64 	%rd26, %rd1, %rd25;
	ld.global.nc.u32 	%r381, [%rd26+8];
$L__BB16_12:
	st.shared.u32 	[%r14], %r381;
	mov.b32 	%r382, 0;
	@%p3 bra 	$L__BB16_14;
	ld.global.nc.u32 	%r94, [%rd4];
	shl.b32 	%r95, %r94, 4;
	or.b32  	%r96, %r12, %r95;
	mul.wide.u32 	%rd27, %r96, 4;
	add.s64 	%rd28, %rd1, %rd27;
	ld.global.nc.u32 	%r382, [%rd28+12];
$L__BB16_14:
	setp.gt.u32 	%p8, %r41, 3;
	st.shared.u32 	[%r15], %r382;
	mov.b32 	%r97, 0;
	st.shared.u32 	[%r16], %r97;
	st.shared.u32 	[%r17], %r97;
	mov.u32 	%r99, _ZZ17spmm4_bin_op_4_32PKhPKjPjPKiS5_iE2b3;
	add.s32 	%r100, %r99, %r84;
	st.shared.u32 	[%r100], %r97;
	st.shared.u32 	[%r18], %r97;
	bar.sync 	0;
	@%p8 bra 	$L__BB16_16;
	ld.shared.u8 	%r101, [%r11];
	shl.b32 	%r102, %r101, 28;
	ld.shared.u8 	%r103, [%r11+4];
	shl.b32 	%r104, %r103, 24;
	and.b32  	%r105, %r104, 251658240;
	or.b32  	%r106, %r105, %r102;
	ld.shared.u8 	%r107, [%r11+8];
	shl.b32 	%r108, %r107, 20;
	and.b32  	%r109, %r108, 15728640;
	or.b32  	%r110, %r106, %r109;
	ld.shared.u8 	%r111, [%r11+12];
	shl.b32 	%r112, %r111, 16;
	and.b32  	%r113, %r112, 983040;
	or.b32  	%r114, %r110, %r113;
	ld.shared.u8 	%r115, [%r11+16];
	shl.b32 	%r116, %r115, 12;
	and.b32  	%r117, %r116, 61440;
	or.b32  	%r118, %r114, %r117;
	ld.shared.u8 	%r119, [%r11+20];
	shl.b32 	%r120, %r119, 8;
	and.b32  	%r121, %r120, 3840;
	or.b32  	%r122, %r118, %r121;
	ld.shared.u8 	%rs5, [%r11+24];
	shl.b16 	%rs6, %rs5, 4;
	cvt.u32.u16 	%r123, %rs6;
	and.b32  	%r124, %r123, 240;
	or.b32  	%r125, %r122, %r124;
	ld.shared.u8 	%r126, [%r11+28];
	and.b32  	%r127, %r126, 15;
	or.b32  	%r128, %r125, %r127;
	mov.u32 	%r130, _ZZ17spmm4_bin_op_4_32PKhPKjPjPKiS5_iE1a;
	add.s32 	%r131, %r130, %r84;
	st.shared.u32 	[%r131], %r128;
$L__BB16_16:
	mov.u32 	%r135, _ZZ17spmm4_bin_op_4_32PKhPKjPjPKiS5_iE2b4;
	add.s32 	%r383, %r135, 8;
	ld.shared.u32 	%r31, [%r24];
	mov.b32 	%r385, -32;
	mov.b32 	%r384, 8;
$L__BB16_17:
	add.s32 	%r136, %r385, 32;
	mov.b32 	%r137, -2147483648;
	shr.u32 	%r138, %r137, %r136;
	and.b32  	%r139, %r31, %r138;
	setp.ne.s32 	%p9, %r139, 0;
	mov.b32 	%r140, -1;
	vote.sync.ballot.b32 	%r141, %p9, %r140;
	brev.b32 	%r142, %r141;
	mov.u32 	%r143, _ZZ17spmm4_bin_op_4_32PKhPKjPjPKiS5_iE2b1;
	add.s32 	%r144, %r143, %r384;
	st.shared.u32 	[%r144+-8], %r142;
	ld.shared.u32 	%r145, [%r13];
	and.b32  	%r146, %r145, %r138;
	setp.ne.s32 	%p11, %r146, 0;
	vote.sync.ballot.b32 	%r147, %p11, %r140;
	brev.b32 	%r148, %r147;
	mov.u32 	%r149, _ZZ17spmm4_bin_op_4_32PKhPKjPjPKiS5_iE2b2;
	add.s32 	%r150, %r149, %r384;
	st.shared.u32 	[%r150+-8], %r148;
	ld.shared.u32 	%r151, [%r14];
	and.b32  	%r152, %r151, %r138;
	setp.ne.s32 	%p13, %r152, 0;
	vote.sync.ballot.b32 	%r153, %p13, %r140;
	brev.b32 	%r154, %r153;
	mov.u32 	%r155, _ZZ17spmm4_bin_op_4_32PKhPKjPjPKiS5_iE2b3;
	add.s32 	%r156, %r155, %r384;
	st.shared.u32 	[%r156+-8], %r154;
	ld.shared.u32 	%r157, [%r15];
	and.b32  	%r158, %r157, %r138;
	setp.ne.s32 	%p15, %r158, 0;
	vote.sync.ballot.b32 	%r159, %p15, %r140;
	brev.b32 	%r160, %r159;
	st.shared.u32 	[%r383+-8], %r160;
	mov.b32 	%r161, 1073741824;
	shr.u32 	%r162, %r161, %r136;
	and.b32  	%r163, %r31, %r162;
	setp.ne.s32 	%p17, %r163, 0;
	vote.sync.ballot.b32 	%r164, %p17, %r140;
	brev.b32 	%r165, %r164;
	st.shared.u32 	[%r144+-4], %r165;
	and.b32  	%r166, %r145, %r162;
	setp.ne.s32 	%p19, %r166, 0;
	vote.sync.ballot.b32 	%r167, %p19, %r140;
	brev.b32 	%r168, %r167;
	st.shared.u32 	[%r150+-4], %r168;
	and.b32  	%r169, %r151, %r162;
	setp.ne.s32 	%p21, %r169, 0;
	vote.sync.ballot.b32 	%r170, %p21, %r140;
	brev.b32 	%r171, %r170;
	st.shared.u32 	[%r156+-4], %r171;
	and.b32  	%r172, %r157, %r162;
	setp.ne.s32 	%p23, %r172, 0;
	vote.sync.ballot.b32 	%r173, %p23, %r140;
	brev.b32 	%r174, %r173;
	st.shared.u32 	[%r383+-4], %r174;
	mov.b32 	%r175, 536870912;
	shr.u32 	%r176, %r175, %r136;
	and.b32  	%r177, %r31, %r176;
	setp.ne.s32 	%p25, %r177, 0;
	vote.sync.ballot.b32 	%r178, %p25, %r140;
	brev.b32 	%r179, %r178;
	st.shared.u32 	[%r144], %r179;
	and.b32  	%r180, %r145, %r176;
	setp.ne.s32 	%p27, %r180, 0;
	vote.sync.ballot.b32 	%r181, %p27, %r140;
	brev.b32 	%r182, %r181;
	st.shared.u32 	[%r150], %r182;
	and.b32  	%r183, %r151, %r176;
	setp.ne.s32 	%p29, %r183, 0;
	vote.sync.ballot.b32 	%r184, %p29, %r140;
	brev.b32 	%r185, %r184;
	st.shared.u32 	[%r156], %r185;
	and.b32  	%r186, %r157, %r176;
	setp.ne.s32 	%p31, %r186, 0;
	vote.sync.ballot.b32 	%r187, %p31, %r140;
	brev.b32 	%r188, %r187;
	st.shared.u32 	[%r383], %r188;
	mov.b32 	%r189, 268435456;
	shr.u32 	%r190, %r189, %r136;
	and.b32  	%r191, %r31, %r190;
	setp.ne.s32 	%p33, %r191, 0;
	vote.sync.ballot.b32 	%r192, %p33, %r140;
	brev.b32 	%r193, %r192;
	st.shared.u32 	[%r144+4], %r193;
	and.b32  	%r194, %r145, %r190;
	setp.ne.s32 	%p35, %r194, 0;
	vote.sync.ballot.b32 	%r195, %p35, %r140;
	brev.b32 	%r196, %r195;
	st.shared.u32 	[%r150+4], %r196;
	and.b32  	%r197, %r151, %r190;
	setp.ne.s32 	%p37, %r197, 0;
	vote.sync.ballot.b32 	%r198, %p37, %r140;
	brev.b32 	%r199, %r198;
	st.shared.u32 	[%r156+4], %r199;
	and.b32  	%r200, %r157, %r190;
	setp.ne.s32 	%p39, %r200, 0;
	vote.sync.ballot.b32 	%r201, %p39, %r140;
	brev.b32 	%r202, %r201;
	st.shared.u32 	[%r383+4], %r202;
	add.s32 	%r385, %r385, 4;
	add.s32 	%r384, %r384, 16;
	add.s32 	%r383, %r383, 16;
	setp.ne.s32 	%p41, %r384, 136;
	@%p41 bra 	$L__BB16_17;
	ld.shared.u32 	%r203, [%r18];
	not.b32 	%r204, %r203;
	shl.b32 	%r205, %r41, 2;
	mov.u32 	%r206, _ZZ17spmm4_bin_op_4_32PKhPKjPjPKiS5_iE2b3;
	add.s32 	%r207, %r206, %r205;
	ld.shared.u32 	%r208, [%r207];
	not.b32 	%r209, %r208;
	ld.shared.u32 	%r210, [%r17];
	not.b32 	%r211, %r210;
	ld.shared.u32 	%r212, [%r16];
	not.b32 	%r213, %r212;
	ld.shared.u32 	%r214, [_ZZ17spmm4_bin_op_4_32PKhPKjPjPKiS5_iE1a];
	and.b32  	%r215, %r212, %r214;
	popc.b32 	%r216, %r215;
	and.b32  	%r217, %r214, %r213;
	popc.b32 	%r218, %r217;
	ld.shared.u32 	%r219, [%r8];
	sub.s32 	%r220, %r219, %r218;
	add.s32 	%r386, %r220, %r216;
	st.shared.u32 	[%r8], %r386;
	and.b32  	%r221, %r210, %r214;
	popc.b32 	%r222, %r221;
	and.b32  	%r223, %r214, %r211;
	popc.b32 	%r224, %r223;
	ld.shared.u32 	%r225, [%r5];
	sub.s32 	%r226, %r225, %r224;
	add.s32 	%r227, %r226, %r222;
	st.shared.u32 	[%r5], %r227;
	and.b32  	%r228, %r208, %r214;
	popc.b32 	%r229, %r228;
	and.b32  	%r230, %r214, %r209;
	popc.b32 	%r231, %r230;
	ld.shared.u32 	%r232, [%r6];
	sub.s32 	%r233, %r232, %r231;
	add.s32 	%r234, %r233, %r229;
	st.shared.u32 	[%r6], %r234;
	and.b32  	%r235, %r203, %r214;
	popc.b32 	%r236, %r235;
	and.b32  	%r237, %r214, %r204;
	popc.b32 	%r238, %r237;
	ld.shared.u32 	%r239, [%r7];
	sub.s32 	%r240, %r239, %r238;
	add.s32 	%r241, %r240, %r236;
	st.shared.u32 	[%r7], %r241;
	ld.shared.u32 	%r242, [_ZZ17spmm4_bin_op_4_32PKhPKjPjPKiS5_iE1a+4];
	and.b32  	%r243, %r212, %r242;
	popc.b32 	%r244, %r243;
	and.b32  	%r245, %r242, %r213;
	popc.b32 	%r246, %r245;
	ld.shared.u32 	%r247, [%r8+128];
	sub.s32 	%r248, %r247, %r246;
	add.s32 	%r249, %r248, %r244;
	st.shared.u32 	[%r8+128], %r249;
	and.b32  	%r250, %r210, %r242;
	popc.b32 	%r251, %r250;
	and.b32  	%r252, %r242, %r211;
	popc.b32 	%r253, %r252;
	ld.shared.u32 	%r254, [%r5+128];
	sub.s32 	%r255, %r254, %r253;
	add.s32 	%r256, %r255, %r251;
	st.shared.u32 	[%r5+128], %r256;
	and.b32  	%r257, %r208, %r242;
	popc.b32 	%r258, %r257;
	and.b32  	%r259, %r242, %r209;
	popc.b32 	%r260, %r259;
	ld.shared.u32 	%r261, [%r6+128];
	sub.s32 	%r262, %r261, %r260;
	add.s32 	%r263, %r262, %r258;
	st.shared.u32 	[%r6+128], %r263;
	and.b32  	%r264, %r203, %r242;
	popc.b32 	%r265, %r264;
	and.b32  	%r266, %r242, %r204;
	popc.b32 	%r267, %r266;
	ld.shared.u32 	%r268, [%r7+128];
	sub.s32 	%r269, %r268, %r267;
	add.s32 	%r270, %r269, %r265;
	st.shared.u32 	[%r7+128], %r270;
	ld.shared.u32 	%r271, [_ZZ17spmm4_bin_op_4_32PKhPKjPjPKiS5_iE1a+8];
	and.b32  	%r272, %r212, %r271;
	popc.b32 	%r273, %r272;
	and.b32  	%r274, %r271, %r213;
	popc.b32 	%r275, %r274;
	ld.shared.u32 	%r276, [%r8+256];
	sub.s32 	%r277, %r276, %r275;
	add.s32 	%r278, %r277, %r273;
	st.shared.u32 	[%r8+256], %r278;
	and.b32  	%r279, %r210, %r271;
	popc.b32 	%r280, %r279;
	and.b32  	%r281, %r271, %r211;
	popc.b32 	%r282, %r281;
	ld.shared.u32 	%r283, [%r5+256];
	sub.s32 	%r284, %r283, %r282;
	add.s32 	%r285, %r284, %r280;
	st.shared.u32 	[%r5+256], %r285;
	and.b32  	%r286, %r208, %r271;
	popc.b32 	%r287, %r286;
	and.b32  	%r288, %r271, %r209;
	popc.b32 	%r289, %r288;
	ld.shared.u32 	%r290, [%r6+256];
	sub.s32 	%r291, %r290, %r289;
	add.s32 	%r292, %r291, %r287;
	st.shared.u32 	[%r6+256], %r292;
	and.b32  	%r293, %r203, %r271;
	popc.b32 	%r294, %r293;
	and.b32  	%r295, %r271, %r204;
	popc.b32 	%r296, %r295;
	ld.shared.u32 	%r297, [%r7+256];
	sub.s32 	%r298, %r297, %r296;
	add.s32 	%r299, %r298, %r294;
	st.shared.u32 	[%r7+256], %r299;
	ld.shared.u32 	%r300, [_ZZ17spmm4_bin_op_4_32PKhPKjPjPKiS5_iE1a+12];
	and.b32  	%r301, %r212, %r300;
	popc.b32 	%r302, %r301;
	and.b32  	%r303, %r300, %r213;
	popc.b32 	%r304, %r303;
	ld.shared.u32 	%r305, [%r8+384];
	sub.s32 	%r306, %r305, %r304;
	add.s32 	%r307, %r306, %r302;
	st.shared.u32 	[%r8+384], %r307;
	and.b32  	%r308, %r210, %r300;
	popc.b32 	%r309, %r308;
	and.b32  	%r310, %r300, %r211;
	popc.b32 	%r311, %r310;
	ld.shared.u32 	%r312, [%r5+384];
	sub.s32 	%r313, %r312, %r311;
	add.s32 	%r314, %r313, %r309;
	st.shared.u32 	[%r5+384], %r314;
	and.b32  	%r315, %r208, %r300;
	popc.b32 	%r316, %r315;
	and.b32  	%r317, %r300, %r209;
	popc.b32 	%r318, %r317;
	ld.shared.u32 	%r319, [%r6+384];
	sub.s32 	%r320, %r319, %r318;
	add.s32 	%r321, %r320, %r316;
	st.shared.u32 	[%r6+384], %r321;
	and.b32  	%r322, %r203, %r300;
	popc.b32 	%r323, %r322;
	and.b32  	%r324, %r300, %r204;
	popc.b32 	%r325, %r324;
	ld.shared.u32 	%r326, [%r7+384];
	sub.s32 	%r327, %r326, %r325;
	add.s32 	%r328, %r327, %r323;
	st.shared.u32 	[%r7+384], %r328;
	add.s32 	%r378, %r378, 8;
	setp.lt.s32 	%p42, %r378, %r19;
	@%p42 bra 	$L__BB16_4;
$L__BB16_19:
	ld.param.u64 	%rd32, [_Z17spmm4_bin_op_4_32PKhPKjPjPKiS5_i_param_2];
	shl.b32 	%r329, %r1, 4;
	cvta.to.global.u64 	%rd29, %rd32;
	mul.wide.u32 	%rd30, %r329, 4;
	add.s64 	%rd31, %rd29, %rd30;
	setp.gt.s32 	%p43, %r386, -1;
	mov.b32 	%r330, -1;
	vote.sync.ballot.b32 	%r331, %p43, %r330;
	brev.b32 	%r332, %r331;
	ld.shared.u32 	%r333, [%r8+128];
	setp.gt.s32 	%p45, %r333, -1;
	vote.sync.ballot.b32 	%r334, %p45, %r330;
	brev.b32 	%r335, %r334;
	ld.shared.u32 	%r336, [%r8+256];
	setp.gt.s32 	%p47, %r336, -1;
	vote.sync.ballot.b32 	%r337, %p47, %r330;
	brev.b32 	%r338, %r337;
	ld.shared.u32 	%r339, [%r8+384];
	setp.gt.s32 	%p49, %r339, -1;
	vote.sync.ballot.b32 	%r340, %p49, %r330;
	brev.b32 	%r341, %r340;
	ld.shared.u32 	%r342, [%r5];
	setp.gt.s32 	%p51, %r342, -1;
	vote.sync.ballot.b32 	%r343, %p51, %r330;
	brev.b32 	%r344, %r343;
	ld.shared.u32 	%r345, [%r5+128];
	setp.gt.s32 	%p53, %r345, -1;
	vote.sync.ballot.b32 	%r346, %p53, %r330;
	brev.b32 	%r347, %r346;
	ld.shared.u32 	%r348, [%r5+256];
	setp.gt.s32 	%p55, %r348, -1;
	vote.sync.ballot.b32 	%r349, %p55, %r330;
	brev.b32 	%r350, %r349;
	ld.shared.u32 	%r351, [%r5+384];
	setp.gt.s32 	%p57, %r351, -1;
	vote.sync.ballot.b32 	%r352, %p57, %r330;
	brev.b32 	%r353, %r352;
	ld.shared.u32 	%r354, [%r6];
	setp.gt.s32 	%p59, %r354, -1;
	vote.sync.ballot.b32 	%r355, %p59, %r330;
	brev.b32 	%r356, %r355;
	ld.shared.u32 	%r357, [%r6+128];
	setp.gt.s32 	%p61, %r357, -1;
	vote.sync.ballot.b32 	%r358, %p61, %r330;
	brev.b32 	%r359, %r358;
	ld.shared.u32 	%r360, [%r6+256];
	setp.gt.s32 	%p63, %r360, -1;
	vote.sync.ballot.b32 	%r361, %p63, %r330;
	brev.b32 	%r362, %r361;
	ld.shared.u32 	%r363, [%r6+384];
	setp.gt.s32 	%p65, %r363, -1;
	vote.sync.ballot.b32 	%r364, %p65, %r330;
	brev.b32 	%r365, %r364;
	ld.shared.u32 	%r366, [%r7];
	setp.gt.s32 	%p67, %r366, -1;
	vote.sync.ballot.b32 	%r367, %p67, %r330;
	brev.b32 	%r368, %r367;
	ld.shared.u32 	%r369, [%r7+128];
	setp.gt.s32 	%p69, %r369, -1;
	vote.sync.ballot.b32 	%r370, %p69, %r330;
	brev.b32 	%r371, %r370;
	ld.shared.u32 	%r372, [%r7+256];
	setp.gt.s32 	%p71, %r372, -1;
	vote.sync.ballot.b32 	%r373, %p71, %r330;
	brev.b32 	%r374, %r373;
	ld.shared.u32 	%r375, [%r7+384];
	setp.gt.s32 	%p73, %r375, -1;
	vote.sync.ballot.b32 	%r376, %p73, %r330;
	brev.b32 	%r377, %r376;
	st.global.v4.u32 	[%rd31], {%r332, %r344, %r356, %r368};
	st.global.v4.u32 	[%rd31+16], {%r335, %r347, %r359, %r371};
	st.global.v4.u32 	[%rd31+32], {%r338, %r350, %r362, %r374};
	st.global.v4.u32 	[%rd31+48], {%r341, %r353, %r365, %r377};
$L__BB16_20:
	ret;

}
	// .globl	_Z17spmm4_bin_op_8_32PKhPKjPjPKiS5_i
.visible .entry _Z17spmm4_bin_op_8_32PKhPKjPjPKiS5_i(
	.param .u64 .ptr .align 1 _Z17spmm4_bin_op_8_32PKhPKjPjPKiS5_i_param_0,
	.param .u64 .ptr .align 1 _Z17spmm4_bin_op_8_32PKhPKjPjPKiS5_i_param_1,
	.param .u64 .ptr .align 1 _Z17spmm4_bin_op_8_32PKhPKjPjPKiS5_i_param_2,
	.param .u64 .ptr .align 1 _Z17spmm4_bin_op_8_32PKhPKjPjPKiS5_i_param_3,
	.param .u64 .ptr .align 1 _Z17spmm4_bin_op_8_32PKhPKjPjPKiS5_i_param_4,
	.param .u32 _Z17spmm4_bin_op_8_32PKhPKjPjPKiS5_i_param_5
)
{
	.reg .pred 	%p<111>;
	.reg .b16 	%rs<8>;
	.reg .b32 	%r<624>;
	.reg .b32 	%f<2>;
	.reg .b64 	%rd<40>;
	// demoted variable
	.shared .align 1 .b8 _ZZ17spmm4_bin_op_8_32PKhPKjPjPKiS5_iE8A_shared[32];
	// demoted variable
	.shared .align 16 .b8 _ZZ17spmm4_bin_op_8_32PKhPKjPjPKiS5_iE1a[16];
	// demoted variable
	.shared .align 4 .b8 _ZZ17spmm4_bin_op_8_32PKhPKjPjPKiS5_iE9B_shared1[128];
	// demoted variable
	.shared .align 4 .b8 _ZZ17spmm4_bin_op_8_32PKhPKjPjPKiS5_iE9B_shared2[128];
	// demoted variable
	.shared .align 4 .b8 _ZZ17spmm4_bin_op_8_32PKhPKjPjPKiS5_iE9B_shared3[128];
	// demoted variable
	.shared .align 4 .b8 _ZZ17spmm4_bin_op_8_32PKhPKjPjPKiS5_iE9B_shared4[128];
	// demoted variable
	.shared .align 4 .b8 _ZZ17spmm4_bin_op_8_32PKhPKjPjPKiS5_iE9B_shared5[128];
	// demoted variable
	.shared .align 4 .b8 _ZZ17spmm4_bin_op_8_32PKhPKjPjPKiS5_iE9B_shared6[128];
	// demoted variable
	.shared .align 4 .b8 _ZZ17spmm4_bin_op_8_32PKhPKjPjPKiS5_iE9B_shared7[128];
	// demoted variable
	.shared .align 4 .b8 _ZZ17spmm4_bin_op_8_32PKhPKjPjPKiS5_iE9B_shared8[128];
	// demoted variable
	.shared .align 4 .b8 _ZZ17spmm4_bin_op_8_32PKhPKjPjPKiS5_iE2b1[128];
	// demoted variable
	.shared .align 4 .b8 _ZZ17spmm4_bin_op_8_32PKhPKjPjPKiS5_iE2b2[128];
	// demoted variable
	.shared .align 4 .b8 _ZZ17spmm4_bin_op_8_32PKhPKjPjPKiS5_iE2b3[128];
	// demoted variable
	.shared .align 4 .b8 _ZZ17spmm4_bin_op_8_32PKhPKjPjPKiS5_iE2b4[128];
	// demoted variable
	.shared .align 4 .b8 _ZZ17spmm4_bin_op_8_32PKhPKjPjPKiS5_iE2b5[128];
	// demoted variable
	.shared .align 4 .b8 _ZZ17spmm4_bin_op_8_32PKhPKjPjPKiS5_iE2b6[128];
	// demoted variable
	.shared .align 4 .b8 _ZZ17spmm4_bin_op_8_32PKhPKjPjPKiS5_iE2b7[128];
	// demoted variable
	.shared .align 4 .b8 _ZZ17spmm4_bin_op_8_32PKhPKjPjPKiS5_iE2b8[128];
	// demoted variable
	.shared .align 4 .b8 _ZZ17spmm4_bin_op_8_32PKhPKjPjPKiS5_iE6Ctemp1[512];
	// demoted variable
	.shared .align 4 .b8 _ZZ17spmm4_bin_op_8_32PKhPKjPjPKiS5_iE6Ctemp2[512];
	// demoted variable
	.shared .align 4 .b8 _ZZ17spmm4_bin_op_8_32PKhPKjPjPKiS5_iE6Ctemp3[512];
	// demoted variable
	.shared .align 4 .b8 _ZZ17spmm4_bin_op_8_32PKhPKjPjPKiS5_iE6Ctemp4[512];
	// demoted variable
	.shared .align 4 .b8 _ZZ17spmm4_bin_op_8_32PKhPKjPjPKiS5_iE6Ctemp5[512];
	// demoted variable
	.shared .align 4 .b8 _ZZ17spmm4_bin_op_8_32PKhPKjPjPKiS5_iE6Ctemp6[512];
	// demoted variable
	.shared .align 4 .b8 _ZZ17spmm4_bin_op_8_32PKhPKjPjPKiS5_iE6Ctemp7[512];
	// demoted variable
	.shared .align 4 .b8 _ZZ17spmm4_bin_op_8_32PKhPKjPjPKiS5_iE6Ctemp8[512];
	ld.param.u64 	%rd6, [_Z17spmm4_bin_op_8_32PKhPKjPjPKiS5_i_param_0];
	ld.param.u64 	%rd10, [_Z17spmm4_bin_op_8_32PKhPKjPjPKiS5_i_param_1];
	ld.param.u64 	%rd7, [_Z17spmm4_bin_op_8_32PKhPKjPjPKiS5_i_param_2];
	ld.param.u64 	%rd8, [_Z17spmm4_bin_op_8_32PKhPKjPjPKiS5_i_param_3];
	ld.param.u64 	%rd9, [_Z17spmm4_bin_op_8_32PKhPKjPjPKiS5_i_param_4];
	ld.param.u32 	%r69, [_Z17spmm4_bin_op_8_32PKhPKjPjPKiS5_i_param_5];
	cvta.to.global.u64 	%rd1, %rd10;
	mov.u32 	%r70, %ctaid.x;
	mov.u32 	%r71, %nctaid.x;
	mov.u32 	%r72, %nctaid.y;
	mov.u32 	%r73, %ctaid.y;
	mov.u32 	%r74, %ctaid.z;
	mad.lo.s32 	%r75, %r70, %r71, %r73;
	mad.lo.s32 	%r1, %r75, %r72, %r74;
	// begin inline asm
	mov.u32 %r68, %laneid;
	// end inline asm
	setp.ge.s32 	%p1, %r1, %r69;
	@%p1 bra 	$L__BB17_28;
	cvta.to.global.u64 	%rd11, %rd8;
	cvta.to.global.u64 	%rd2, %rd7;
	mul.wide.s32 	%rd12, %r1, 4;
	add.s64 	%rd13, %rd11, %rd12;
	ld.global.nc.u32 	%r3, [%rd13];
	ld.global.nc.u32 	%r76, [%rd13+4];
	sub.s32 	%r4, %r76, %r3;
	mov.f32 	%f1, 0f00000000;
	st.shared.v4.f32 	[_ZZ17spmm4_bin_op_8_32PKhPKjPjPKiS5_iE1a], {%f1, %f1, %f1, %f1};
	shl.b32 	%r77, %r68, 4;
	mov.u32 	%r78, _ZZ17spmm4_bin_op_8_32PKhPKjPjPKiS5_iE6Ctemp1;
	add.s32 	%r79, %r78, %r77;
	st.shared.v4.f32 	[%r79], {%f1, %f1, %f1, %f1};
	mov.u32 	%r80, _ZZ17spmm4_bin_op_8_32PKhPKjPjPKiS5_iE6Ctemp2;
	add.s32 	%r81, %r80, %r77;
	st.shared.v4.f32 	[%r81], {%f1, %f1, %f1, %f1};
	mov.u32 	%r82, _ZZ17spmm4_bin_op_8_32PKhPKjPjPKiS5_iE6Ctemp3;
	add.s32 	%r83, %r82, %r77;
	st.shared.v4.f32 	[%r83], {%f1, %f1, %f1, %f1};
	mov.u32 	%r84, _ZZ17spmm4_bin_op_8_32PKhPKjPjPKiS5_iE6Ctemp4;
	add.s32 	%r85, %r84, %r77;
	st.shared.v4.f32 	[%r85], {%f1, %f1, %f1, %f1};
	mov.u32 	%r86, _ZZ17spmm4_bin_op_8_32PKhPKjPjPKiS5_iE6Ctemp5;
	add.s32 	%r87, %r86, %r77;
	st.shared.v4.f32 	[%r87], {%f1, %f1, %f1, %f1};
	mov.u32 	%r88, _ZZ17spmm4_bin_op_8_32PKhPKjPjPKiS5_iE6Ctemp6;
	add.s32 	%r89, %r88, %r77;
	st.shared.v4.f32 	[%r89], {%f1, %f1, %f1, %f1};
	mov.u32 	%r90, _ZZ17spmm4_bin_op_8_32PKhPKjPjPKiS5_iE6Ctemp7;
	add.s32 	%r91, %r90, %r77;
	st.shared.v4.f32 	[%r91], {%f1, %f1, %f1, %f1};
	mov.u32 	%r92, _ZZ17spmm4_bin_op_8_32PKhPKjPjPKiS5_iE6Ctemp8;
	add.s32 	%r93, %r92, %r77;
	st.shared.v4.f32 	[%r93], {%f1, %f1, %f1, %f1};
	setp.gt.s32 	%p2, %r4, 0;
	shl.b32 	%r94, %r68, 2;
	add.s32 	%r5, %r80, %r94;
	add.s32 	%r6, %r82, %r94;
	add.s32 	%r7, %r84, %r94;
	add.s32 	%r8, %r86, %r94;
	add.s32 	%r9, %r88, %r94;
	add.s32 	%r10, %r90, %r94;
	add.s32 	%r11, %r92, %r94;
	add.s32 	%r12, %r78, %r94;
	@%p2 bra 	$L__BB17_3;
	ld.shared.u32 	%r623, [%r12];
	bra.uni 	$L__BB17_27;
$L__BB17_3:
	and.b32  	%r14, %r68, 3;
	mov.u32 	%r96, _ZZ17spmm4_bin_op_8_32PKhPKjPjPKiS5_iE8A_shared;
	add.s32 	%r15, %r96, %r68;
	shl.b32 	%r97, %r68, 3;
	and.b32  	%r16, %r97, 24;
	mov.u32 	%r99, _ZZ17spmm4_bin_op_8_32PKhPKjPjPKiS5_iE9B_shared1;
	add.s32 	%r17, %r99, %r94;
	mov.u32 	%r100, _ZZ17spmm4_bin_op_8_32PKhPKjPjPKiS5_iE9B_shared2;
	add.s32 	%r18, %r100, %r94;
	mov.u32 	%r101, _ZZ17spmm4_bin_op_8_32PKhPKjPjPKiS5_iE9B_shared3;
	add.s32 	%r19, %r101, %r94;
	mov.u32 	%r102, _ZZ17spmm4_bin_op_8_32PKhPKjPjPKiS5_iE9B_shared4;
	add.s32 	%r20, %r102, %r94;
	mov.u32 	%r103, _ZZ17spmm4_bin_op_8_32PKhPKjPjPKiS5_iE9B_shared5;
	add.s32 	%r21, %r103, %r94;
	mov.u32 	%r104, _ZZ17spmm4_bin_op_8_32PKhPKjPjPKiS5_iE9B_shared6;
	add.s32 	%r22, %r104, %r94;
	mov.u32 	%r105, _ZZ17spmm4_bin_op_8_32PKhPKjPjPKiS5_iE9B_shared7;
	add.s32 	%r23, %r105, %r94;
	mov.u32 	%r106, _ZZ17spmm4_bin_op_8_32PKhPKjPjPKiS5_iE9B_shared8;
	add.s32 	%r24, %r106, %r94;
	mov.u32 	%r107, _ZZ17spmm4_bin_op_8_32PKhPKjPjPKiS5_iE2b1;
	add.s32 	%r25, %r107, %r94;
	mov.u32 	%r108, _ZZ17spmm4_bin_op_8_32PKhPKjPjPKiS5_iE2b2;
	add.s32 	%r26, %r108, %r94;
	mov.u32 	%r109, _ZZ17spmm4_bin_op_8_32PKhPKjPjPKiS5_iE2b3;
	add.s32 	%r27, %r109, %r94;
	mov.u32 	%r110, _ZZ17spmm4_bin_op_8_32PKhPKjPjPKiS5_iE2b4;
	add.s32 	%r28, %r110, %r94;
	mov.u32 	%r111, _ZZ17spmm4_bin_op_8_32PKhPKjPjPKiS5_iE2b5;
	add.s32 	%r29, %r111, %r94;
	mov.u32 	%r112, _ZZ17spmm4_bin_op_8_32PKhPKjPjPKiS5_iE2b6;
	add.s32 	%r30, %r112, %r94;
	mov.u32 	%r113, _ZZ17spmm4_bin_op_8_32PKhPKjPjPKiS5_iE2b7;
	add.s32 	%r31, %r113, %r94;
	mov.u32 	%r114, _ZZ17spmm4_bin_op_8_32PKhPKjPjPKiS5_iE2b8;
	add.s32 	%r32, %r114, %r94;
	cvta.to.global.u64 	%rd3, %rd6;
	add.s32 	%r115, %r4, 7;
	shr.s32 	%r116, %r115, 31;
	shr.u32 	%r117, %r116, 29;
	add.s32 	%r118, %r115, %r117;
	and.b32  	%r33, %r118, -8;
	cvta.to.global.u64 	%rd4, %rd9;
	mov.b32 	%r608, 0;
	cvt.s64.s32 	%rd19, %r3;
$L__BB17_4:
	shr.u32 	%r119, %r68, 2;
	add.s32 	%r35, %r608, %r119;
	setp.ge.u32 	%p3, %r35, %r4;
	mov.b16 	%rs7, 0;
	@%p3 bra 	$L__BB17_6;
	shl.b32 	%r120, %r608, 2;
	add.s32 	%r121, %r120, %r68;
	and.b32  	%r122, %r121, -4;
	or.b32  	%r123, %r122, %r14;
	cvt.u64.u32 	%rd14, %r123;
	shl.b32 	%r124, %r3, 2;
	cvt.s64.s32 	%rd15, %r124;
	add.s64 	%rd16, %rd14, %rd15;
	add.s64 	%rd17, %rd3, %rd16;
	ld.global.nc.u8 	%rs4, [%rd17];
	cvt.u16.u8 	%rs7, %rs4;
$L__BB17_6:
	st.shared.u8 	[%r15], %rs7;
	cvt.u64.u32 	%rd18, %r35;
	add.s64 	%rd20, %rd19, %rd18;
	shl.b64 	%rd21, %rd20, 2;
	add.s64 	%rd5, %rd4, %rd21;
	mov.b32 	%r609, 0;
	@%p3 bra 	$L__BB17_8;
	ld.global.nc.u32 	%r126, [%rd5];
	shl.b32 	%r127, %r126, 5;
	or.b32  	%r128, %r127, %r16;
	mul.wide.u32 	%rd22, %r128, 4;
	add.s64 	%rd23, %rd1, %rd22;
	ld.global.nc.u32 	%r609, [%rd23];
$L__BB17_8:
	st.shared.u32 	[%r17], %r609;
	mov.b32 	%r610, 0;
	@%p3 bra 	$L__BB17_10;
	ld.global.nc.u32 	%r130, [%rd5];
	shl.b32 	%r131, %r130, 5;
	or.b32  	%r132, %r16, %r131;
	mul.wide.u32 	%rd24, %r132, 4;
	add.s64 	%rd25, %rd1, %rd24;
	ld.global.nc.u32 	%r610, [%rd25+4];
$L__BB17_10:
	st.shared.u32 	[%r18], %r610;
	mov.b32 	%r611, 0;
	@%p3 bra 	$L__BB17_12;
	ld.global.nc.u32 	%r134, [%rd5];
	shl.b32 	%r135, %r134, 5;
	or.b32  	%r136, %r16, %r135;
	mul.wide.u32 	%rd26, %r136, 4;
	add.s64 	%rd27, %rd1, %rd26;
	ld.global.nc.u32 	%r611, [%rd27+8];
$L__BB17_12:
	st.shared.u32 	[%r19], %r611;
	mov.b32 	%r612, 0;
	@%p3 bra 	$L__BB17_14;
	ld.global.nc.u32 	%r138, [%rd5];
	shl.b32 	%r139, %r138, 5;
	or.b32  	%r140, %r16, %r139;
	mul.wide.u32 	%rd28, %r140, 4;
	add.s64 	%rd29, %rd1, %rd28;
	ld.global.nc.u32 	%r612, [%rd29+12];
$L__BB17_14:
	st.shared.u32 	[%r20], %r612;
	mov.b32 	%r613, 0;
	@%p3 bra 	$L__BB17_16;
	ld.global.nc.u32 	%r142, [%rd5];
	shl.b32 	%r143, %r142, 5;
	or.b32  	%r144, %r16, %r143;
	mul.wide.u32 	%rd30, %r144, 4;
	add.s64 	%rd31, %rd1, %rd30;
	ld.global.nc.u32 	%r613, [%rd31+16];
$L__BB17_16:
	st.shared.u32 	[%r21], %r613;
	mov.b32 	%r614, 0;
	@%p3 bra 	$L__BB17_18;
	ld.global.nc.u32 	%r146, [%rd5];
	shl.b32 	%r147, %r146, 5;
	or.b32  	%r148, %r16, %r147;
	mul.wide.u32 	%rd32, %r148, 4;
	add.s64 	%rd33, %rd1, %rd32;
	ld.global.nc.u32 	%r614, [%rd33+20];
$L__BB17_18:
	st.shared.u32 	[%r22], %r614;
	mov.b32 	%r615, 0;
	@%p3 bra 	$L__BB17_20;
	ld.global.nc.u32 	%r150, [%rd5];
	shl.b32 	%r151, %r150, 5;
	or.b32  	%r152, %r16, %r151;
	mul.wide.u32 	%rd34, %r152, 4;
	add.s64 	%rd35, %rd1, %rd34;
	ld.global.nc.u32 	%r615, [%rd35+24];
$L__BB17_20:
	st.shared.u32 	[%r23], %r615;
	mov.b32 	%r616, 0;
	@%p3 bra 	$L__BB17_22;
	ld.global.nc.u32 	%r154, [%rd5];
	shl.b32 	%r155, %r154, 5;
	or.b32  	%r156, %r16, %r155;
	mul.wide.u32 	%rd36, %r156, 4;
	add.s64 	%rd37, %rd1, %rd36;
	ld.global.nc.u32 	%r616, [%rd37+28];
$L__BB17_22:
	setp.gt.u32 	%p12, %r68, 3;
	st.shared.u32 	[%r24], %r616;
	mov.b32 	%r157, 0;
	st.shared.u32 	[%r25], %r157;
	st.shared.u32 	[%r26], %r157;
	st.shared.u32 	[%r27], %r157;
	st.shared.u32 	[%r28], %r157;
	st.shared.u32 	[%r29], %r157;
	st.shared.u32 	[%r30], %r157;
	st.shared.u32 	[%r31], %r157;
	st.shared.u32 	[%r32], %r157;
	bar.sync 	0;
	@%p12 bra 	$L__BB17_24;
	ld.shared.u8 	%r158, [%r15];
	shl.b32 	%r159, %r158, 28;
	ld.shared.u8 	%r160, [%r15+4];
	shl.b32 	%r161, %r160, 24;
	and.b32  	%r162, %r161, 251658240;
	or.b32  	%r163, %r162, %r159;
	ld.shared.u8 	%r164, [%r15+8];
	shl.b32 	%r165, %r164, 20;
	and.b32  	%r166, %r165, 15728640;
	or.b32  	%r167, %r163, %r166;
	ld.shared.u8 	%r168, [%r15+12];
	shl.b32 	%r169, %r168, 16;
	and.b32  	%r170, %r169, 983040;
	or.b32  	%r171, %r167, %r170;
	ld.shared.u8 	%r172, [%r15+16];
	shl.b32 	%r173, %r172, 12;
	and.b32  	%r174, %r173, 61440;
	or.b32  	%r175, %r171, %r174;
	ld.shared.u8 	%r176, [%r15+20];
	shl.b32 	%r177, %r176, 8;
	and.b32  	%r178, %r177, 3840;
	or.b32  	%r179, %r175, %r178;
	ld.shared.u8 	%rs5, [%r15+24];
	shl.b16 	%rs6, %rs5, 4;
	cvt.u32.u16 	%r180, %rs6;
	and.b32  	%r181, %r180, 240;
	or.b32  	%r182, %r179, %r181;
	ld.shared.u8 	%r183, [%r15+28];
	and.b32  	%r184, %r183, 15;
	or.b32  	%r185, %r182, %r184;
	shl.b32 	%r186, %r68, 2;
	mov.u32 	%r187, _ZZ17spmm4_bin_op_8_32PKhPKjPjPKiS5_iE1a;
	add.s32 	%r188, %r187, %r186;
	st.shared.u32 	[%r188], %r185;
$L__BB17_24:
	mov.u32 	%r195, _ZZ17spmm4_bin_op_8_32PKhPKjPjPKiS5_iE2b8;
	add.s32 	%r620, %r195, 4;
	mov.u32 	%r196, _ZZ17spmm4_bin_op_8_32PKhPKjPjPKiS5_iE2b7;
	add.s32 	%r619, %r196, 4;
	mov.u32 	%r197, _ZZ17spmm4_bin_op_8_32PKhPKjPjPKiS5_iE2b6;
	add.s32 	%r618, %r197, 4;
	mov.u32 	%r198, _ZZ17spmm4_bin_op_8_32PKhPKjPjPKiS5_iE2b5;
	add.s32 	%r617, %r198, 4;
	ld.shared.u32 	%r52, [%r17];
	mov.b32 	%r622, -32;
	mov.b32 	%r621, 4;
$L__BB17_25:
	add.s32 	%r199, %r622, 32;
	mov.b32 	%r200, -2147483648;
	shr.u32 	%r201, %r200, %r199;
	and.b32  	%r202, %r52, %r201;
	setp.ne.s32 	%p13, %r202, 0;
	mov.b32 	%r203, -1;
	vote.sync.ballot.b32 	%r204, %p13, %r203;
	brev.b32 	%r205, %r204;
	mov.u32 	%r206, _ZZ17spmm4_bin_op_8_32PKhPKjPjPKiS5_iE2b1;
	add.s32 	%r207, %r206, %r621;
	st.shared.u32 	[%r207+-4], %r205;
	ld.shared.u32 	%r208, [%r18];
	and.b32  	%r209, %r208, %r201;
	setp.ne.s32 	%p15, %r209, 0;
	vote.sync.ballot.b32 	%r210, %p15, %r203;
	brev.b32 	%r211, %r210;
	mov.u32 	%r212, _ZZ17spmm4_bin_op_8_32PKhPKjPjPKiS5_iE2b2;
	add.s32 	%r213, %r212, %r621;
	st.shared.u32 	[%r213+-4], %r211;
	ld.shared.u32 	%r214, [%r19];
	and.b32  	%r215, %r214, %r201;
	setp.ne.s32 	%p17, %r215, 0;
	vote.sync.ballot.b32 	%r216, %p17, %r203;
	brev.b32 	%r217, %r216;
	mov.u32 	%r218, _ZZ17spmm4_bin_op_8_32PKhPKjPjPKiS5_iE2b3;
	add.s32 	%r219, %r218, %r621;
	st.shared.u32 	[%r219+-4], %r217;
	ld.shared.u32 	%r220, [%r20];
	and.b32  	%r221, %r220, %r201;
	setp.ne.s32 	%p19, %r221, 0;
	vote.sync.ballot.b32 	%r222, %p19, %r203;
	brev.b32 	%r223, %r222;
	mov.u32 	%r224, _ZZ17spmm4_bin_op_8_32PKhPKjPjPKiS5_iE2b4;
	add.s32 	%r225, %r224, %r621;
	st.shared.u32 	[%r225+-4], %r223;
	ld.shared.u32 	%r226, [%r21];
	and.b32  	%r227, %r226, %r201;
	setp.ne.s32 	%p21, %r227, 0;
	vote.sync.ballot.b32 	%r228, %p21, %r203;
	brev.b32 	%r229, %r228;
	st.shared.u32 	[%r617+-4], %r229;
	ld.shared.u32 	%r230, [%r22];
	and.b32  	%r231, %r230, %r201;
	setp.ne.s32 	%p23, %r231, 0;
	vote.sync.ballot.b32 	%r232, %p23, %r203;
	brev.b32 	%r233, %r232;
	st.shared.u32 	[%r618+-4], %r233;
	ld.shared.u32 	%r234, [%r23];
	and.b32  	%r235, %r234, %r201;
	setp.ne.s32 	%p25, %r235, 0;
	vote.sync.ballot.b32 	%r236, %p25, %r203;
	brev.b32 	%r237, %r236;
	st.shared.u32 	[%r619+-4], %r237;
	ld.shared.u32 	%r238, [%r24];
	and.b32  	%r239, %r238, %r201;
	setp.ne.s32 	%p27, %r239, 0;
	vote.sync.ballot.b32 	%r240, %p27, %r203;
	brev.b32 	%r241, %r240;
	st.shared.u32 	[%r620+-4], %r241;
	mov.b32 	%r242, 1073741824;
	shr.u32 	%r243, %r242, %r199;
	and.b32  	%r244, %r52, %r243;
	setp.ne.s32 	%p29, %r244, 0;
	vote.sync.ballot.b32 	%r245, %p29, %r203;
	brev.b32 	%r246, %r245;
	st.shared.u32 	[%r207], %r246;
	and.b32  	%r247, %r208, %r243;
	setp.ne.s32 	%p31, %r247, 0;
	vote.sync.ballot.b32 	%r248, %p31, %r203;
	brev.b32 	%r249, %r248;
	st.shared.u32 	[%r213], %r249;
	and.b32  	%r250, %r214, %r243;
	setp.ne.s32 	%p33, %r250, 0;
	vote.sync.ballot.b32 	%r251, %p33, %r203;
	brev.b32 	%r252, %r251;
	st.shared.u32 	[%r219], %r252;
	and.b32  	%r253, %r220, %r243;
	setp.ne.s32 	%p35, %r253, 0;
	vote.sync.ballot.b32 	%r254, %p35, %r203;
	brev.b32 	%r255, %r254;
	st.shared.u32 	[%r225], %r255;
	and.b32  	%r256, %r226, %r243;
	setp.ne.s32 	%p37, %r256, 0;
	vote.sync.ballot.b32 	%r257, %p37, %r203;
	brev.b32 	%r258, %r257;
	st.shared.u32 	[%r617], %r258;
	and.b32  	%r259, %r230, %r243;
	setp.ne.s32 	%p39, %r259, 0;
	vote.sync.ballot.b32 	%r260, %p39, %r203;
	brev.b32 	%r261, %r260;
	st.shared.u32 	[%r618], %r261;
	and.b32  	%r262, %r234, %r243;
	setp.ne.s32 	%p41, %r262, 0;
	vote.sync.ballot.b32 	%r263, %p41, %r203;
	brev.b32 	%r264, %r263;
	st.shared.u32 	[%r619], %r264;
	and.b32  	%r265, %r238, %r243;
	setp.ne.s32 	%p43, %r265, 0;
	vote.sync.ballot.b32 	%r266, %p43, %r203;
	brev.b32 	%r267, %r266;
	st.shared.u32 	[%r620], %r267;
	add.s32 	%r622, %r622, 2;
	add.s32 	%r621, %r621, 8;
	add.s32 	%r620, %r620, 8;
	add.s32 	%r619, %r619, 8;
	add.s32 	%r618, %r618, 8;
	add.s32 	%r617, %r617, 8;
	setp.ne.s32 	%p45, %r621, 132;
	@%p45 bra 	$L__BB17_25;
	ld.shared.u32 	%r268, [%r32];
	not.b32 	%r269, %r268;
	ld.shared.u32 	%r270, [%r31];
	not.b32 	%r271, %r270;
	ld.shared.u32 	%r272, [%r30];
	not.b32 	%r273, %r272;
	ld.shared.u32 	%r274, [%r29];
	not.b32 	%r275, %r274;
	ld.shared.u32 	%r276, [%r28];
	not.b32 	%r277, %r276;
	ld.shared.u32 	%r278, [%r27];
	not.b32 	%r279, %r278;
	ld.shared.u32 	%r280, [%r26];
	not.b32 	%r281, %r280;
	ld.shared.u32 	%r282, [%r25];
	not.b32 	%r283, %r282;
	ld.shared.u32 	%r284, [_ZZ17spmm4_bin_op_8_32PKhPKjPjPKiS5_iE1a];
	and.b32  	%r285, %r282, %r284;
	popc.b32 	%r286, %r285;
	and.b32  	%r287, %r284, %r283;
	popc.b32 	%r288, %r287;
	ld.shared.u32 	%r289, [%r12];
	sub.s32 	%r290, %r289, %r288;
	add.s32 	%r623, %r290, %r286;
	st.shared.u32 	[%r12], %r623;
	and.b32  	%r291, %r280, %r284;
	popc.b32 	%r292, %r291;
	and.b32  	%r293, %r284, %r281;
	popc.b32 	%r294, %r293;
	ld.shared.u32 	%r295, [%r5];
	sub.s32 	%r296, %r295, %r294;
	add.s32 	%r297, %r296, %r292;
	st.shared.u32 	[%r5], %r297;
	and.b32  	%r298, %r278, %r284;
	popc.b32 	%r299, %r298;
	and.b32  	%r300, %r284, %r279;
	popc.b32 	%r301, %r300;
	ld.shared.u32 	%r302, [%r6];
	sub.s32 	%r303, %r302, %r301;
	add.s32 	%r304, %r303, %r299;
	st.shared.u32 	[%r6], %r304;
	and.b32  	%r305, %r276, %r284;
	popc.b32 	%r306, %r305;
	and.b32  	%r307, %r284, %r277;
	popc.b32 	%r308, %r307;
	ld.shared.u32 	%r309, [%r7];
	sub.s32 	%r310, %r309, %r308;
	add.s32 	%r311, %r310, %r306;
	st.shared.u32 	[%r7], %r311;
	and.b32  	%r312, %r274, %r284;
	popc.b32 	%r313, %r312;
	and.b32  	%r314, %r284, %r275;
	popc.b32 	%r315, %r314;
	ld.shared.u32 	%r316, [%r8];
	sub.s32 	%r317, %r316, %r315;
	add.s32 	%r318, %r317, %r313;
	st.shared.u32 	[%r8], %r318;
	and.b32  	%r319, %r272, %r284;
	popc.b32 	%r320, %r319;
	and.b32  	%r321, %r284, %r273;
	popc.b32 	%r322, %r321;
	ld.shared.u32 	%r323, [%r9];
	sub.s32 	%r324, %r323, %r322;
	add.s32 	%r325, %r324, %r320;
	st.shared.u32 	[%r9], %r325;
	and.b32  	%r326, %r270, %r284;
	popc.b32 	%r327, %r326;
	and.b32  	%r328, %r284, %r271;
	popc.b32 	%r329, %r328;
	ld.shared.u32 	%r330, [%r10];
	sub.s32 	%r331, %r330, %r329;
	add.s32 	%r332, %r331, %r327;
	st.shared.u32 	[%r10], %r332;
	and.b32  	%r333, %r268, %r284;
	popc.b32 	%r334, %r333;
	and.b32  	%r335, %r284, %r269;
	popc.b32 	%r336, %r335;
	ld.shared.u32 	%r337, [%r11];
	sub.s32 	%r338, %r337, %r336;
	add.s32 	%r339, %r338, %r334;
	st.shared.u32 	[%r11], %r339;
	ld.shared.u32 	%r340, [_ZZ17spmm4_bin_op_8_32PKhPKjPjPKiS5_iE1a+4];
	and.b32  	%r341, %r282, %r340;
	popc.b32 	%r342, %r341;
	and.b32  	%r343, %r340, %r283;
	popc.b32 	%r344, %r343;
	ld.shared.u32 	%r345, [%r12+128];
	sub.s32 	%r346, %r345, %r344;
	add.s32 	%r347, %r346, %r342;
	st.shared.u32 	[%r12+128], %r347;
	and.b32  	%r348, %r280, %r340;
	popc.b32 	%r349, %r348;
	and.b32  	%r350, %r340, %r281;
	popc.b32 	%r351, %r350;
	ld.shared.u32 	%r352, [%r5+128];
	sub.s32 	%r353, %r352, %r351;
	add.s32 	%r354, %r353, %r349;
	st.shared.u32 	[%r5+128], %r354;
	and.b32  	%r355, %r278, %r340;
	popc.b32 	%r356, %r355;
	and.b32  	%r357, %r340, %r279;
	popc.b32 	%r358, %r357;
	ld.shared.u32 	%r359, [%r6+128];
	sub.s32 	%r360, %r359, %r358;
	add.s32 	%r361, %r360, %r356;
	st.shared.u32 	[%r6+128], %r361;
	and.b32  	%r362, %r276, %r340;
	popc.b32 	%r363, %r362;
	and.b32  	%r364, %r340, %r277;
	popc.b32 	%r365, %r364;
	ld.shared.u32 	%r366, [%r7+128];
	sub.s32 	%r367, %r366, %r365;
	add.s32 	%r368, %r367, %r363;
	st.shared.u32 	[%r7+128], %r368;
	and.b32  	%r369, %r274, %r340;
	popc.b32 	%r370, %r369;
	and.b32  	%r371, %r340, %r275;
	popc.b32 	%r372, %r371;
	ld.shared.u32 	%r373, [%r8+128];
	sub.s32 	%r374, %r373, %r372;
	add.s32 	%r375, %r374, %r370;
	st.shared.u32 	[%r8+128], %r375;
	and.b32  	%r376, %r272, %r340;
	popc.b32 	%r377, %r376;
	and.b32  	%r378, %r340, %r273;
	popc.b32 	%r379, %r378;
	ld.shared.u32 	%r380, [%r9+128];
	sub.s32 	%r381, %r380, %r379;
	add.s32 	%r382, %r381, %r377;
	st.shared.u32 	[%r9+128], %r382;
	and.b32  	%r383, %r270, %r340;
	popc.b32 	%r384, %r383;
	and.b32  	%r385, %r340, %r271;
	popc.b32 	%r386, %r385;
	ld.shared.u32 	%r387, [%r10+128];
	sub.s32 	%r388, %r387, %r386;
	add.s32 	%r389, %r388, %r384;
	st.shared.u32 	[%r10+128], %r389;
	and.b32  	%r390, %r268, %r340;
	popc.b32 	%r391, %r390;
	and.b32  	%r392, %r340, %r269;
	popc.b32 	%r393, %r392;
	ld.shared.u32 	%r394, [%r11+128];
	sub.s32 	%r395, %r394, %r393;
	add.s32 	%r396, %r395, %r391;
	st.shared.u32 	[%r11+128], %r396;
	ld.shared.u32 	%r397, [_ZZ17spmm4_bin_op_8_32PKhPKjPjPKiS5_iE1a+8];
	and.b32  	%r398, %r282, %r397;
	popc.b32 	%r399, %r398;
	and.b32  	%r400, %r397, %r283;
	popc.b32 	%r401, %r400;
	ld.shared.u32 	%r402, [%r12+256];
	sub.s32 	%r403, %r402, %r401;
	add.s32 	%r404, %r403, %r399;
	st.shared.u32 	[%r12+256], %r404;
	and.b32  	%r405, %r280, %r397;
	popc.b32 	%r406, %r405;
	and.b32  	%r407, %r397, %r281;
	popc.b32 	%r408, %r407;
	ld.shared.u32 	%r409, [%r5+256];
	sub.s32 	%r410, %r409, %r408;
	add.s32 	%r411, %r410, %r406;
	st.shared.u32 	[%r5+256], %r411;
	and.b32  	%r412, %r278, %r397;
	popc.b32 	%r413, %r412;
	and.b32  	%r414, %r397, %r279;
	popc.b32 	%r415, %r414;
	ld.shared.u32 	%r416, [%r6+256];
	sub.s32 	%r417, %r416, %r415;
	add.s32 	%r418, %r417, %r413;
	st.shared.u32 	[%r6+256], %r418;
	and.b32  	%r419, %r276, %r397;
	popc.b32 	%r420, %r419;
	and.b32  	%r421, %r397, %r277;
	popc.b32 	%r422, %r421;
	ld.shared.u32 	%r423, [%r7+256];
	sub.s32 	%r424, %r423, %r422;
	add.s32 	%r425, %r424, %r420;
	st.shared.u32 	[%r7+256], %r425;
	and.b32  	%r426, %r274, %r397;
	popc.b32 	%r427, %r426;
	and.b32  	%r428, %r397, %r275;
	popc.b32 	%r429, %r428;
	ld.shared.u32 	%r430, [%r8+256];
	sub.s32 	%r431, %r430, %r429;
	add.s32 	%r432, %r431, %r427;
	st.shared.u32 	[%r8+256], %r432;
	and.b32  	%r433, %r272, %r397;
	popc.b32 	%r434, %r433;
	and.b32  	%r435, %r397, %r273;
	popc.b32 	%r436, %r435;
	ld.shared.u32 	%r437, [%r9+256];
	sub.s32 	%r438, %r437, %r436;
	add.s32 	%r439, %r438, %r434;
	st.shared.u32 	[%r9+256], %r439;
	and.b32  	%r440, %r270, %r397;
	popc.b32 	%r441, %r440;
	and.b32  	%r442, %r397, %r271;
	popc.b32 	%r443, %r442;
	ld.shared.u32 	%r444, [%r10+256];
	sub.s32 	%r445, %r444, %r443;
	add.s32 	%r446, %r445, %r441;
	st.shared.u32 	[%r10+256], %r446;
	and.b32  	%r447, %r268, %r397;
	popc.b32 	%r448, %r447;
	and.b32  	%r449, %r397, %r269;
	popc.b32 	%r450, %r449;
	ld.shared.u32 	%r451, [%r11+256];
	sub.s32 	%r452, %r451, %r450;
	add.s32 	%r453, %r452, %r448;
	st.shared.u32 	[%r11+256], %r453;
	ld.shared.u32 	%r454, [_ZZ17spmm4_bin_op_8_32PKhPKjPjPKiS5_iE1a+12];
	and.b32  	%r455, %r282, %r454;
	popc.b32 	%r456, %r455;
	and.b32  	%r457, %r454, %r283;
	popc.b32 	%r458, %r457;
	ld.shared.u32 	%r459, [%r12+384];
	sub.s32 	%r460, %r459, %r458;
	add.s32 	%r461, %r460, %r456;
	st.shared.u32 	[%r12+384], %r461;
	and.b32  	%r462, %r280, %r454;
	popc.b32 	%r463, %r462;
	and.b32  	%r464, %r454, %r281;
	popc.b32 	%r465, %r464;
	ld.shared.u32 	%r466, [%r5+384];
	sub.s32 	%r467, %r466, %r465;
	add.s32 	%r468, %r467, %r463;
	st.shared.u32 	[%r5+384], %r468;
	and.b32  	%r469, %r278, %r454;
	popc.b32 	%r470, %r469;
	and.b32  	%r471, %r454, %r279;
	popc.b32 	%r472, %r471;
	ld.shared.u32 	%r473, [%r6+384];
	sub.s32 	%r474, %r473, %r472;
	add.s32 	%r475, %r474, %r470;
	st.shared.u32 	[%r6+384], %r475;
	and.b32  	%r476, %r276, %r454;
	popc.b32 	%r477, %r476;
	and.b32  	%r478, %r454, %r277;
	popc.b32 	%r479, %r478;
	ld.shared.u32 	%r480, [%r7+384];
	sub.s32 	%r481, %r480, %r479;
	add.s32 	%r482, %r481, %r477;
	st.shared.u32 	[%r7+384], %r482;
	and.b32  	%r483, %r274, %r454;
	popc.b32 	%r484, %r483;
	and.b32  	%r485, %r454, %r275;
	popc.b32 	%r486, %r485;
	ld.shared.u32 	%r487, [%r8+384];
	sub.s32 	%r488, %r487, %r486;
	add.s32 	%r489, %r488, %r484;
	st.shared.u32 	[%r8+384], %r489;
	and.b32  	%r490, %r272, %r454;
	popc.b32 	%r491, %r490;
	and.b32  	%r492, %r454, %r273;
	popc.b32 	%r493, %r492;
	ld.shared.u32 	%r494, [%r9+384];
	sub.s32 	%r495, %r494, %r493;
	add.s32 	%r496, %r495, %r491;
	st.shared.u32 	[%r9+384], %r496;
	and.b32  	%r497, %r270, %r454;
	popc.b32 	%r498, %r497;
	and.b32  	%r499, %r454, %r271;
	popc.b32 	%r500, %r499;
	ld.shared.u32 	%r501, [%r10+384];
	sub.s32 	%r502, %r501, %r500;
	add.s32 	%r503, %r502, %r498;
	st.shared.u32 	[%r10+384], %r503;
	and.b32  	%r504, %r268, %r454;
	popc.b32 	%r505, %r504;
	and.b32  	%r506, %r454, %r269;
	popc.b32 	%r507, %r506;
	ld.shared.u32 	%r508, [%r11+384];
	sub.s32 	%r509, %r508, %r507;
	add.s32 	%r510, %r509, %r505;
	st.shared.u32 	[%r11+384], %r510;
	add.s32 	%r608, %r608, 8;
	setp.lt.s32 	%p46, %r608, %r33;
	@%p46 bra 	$L__BB17_4;
$L__BB17_27:
	shl.b32 	%r511, %r1, 5;
	mul.wide.u32 	%rd38, %r511, 4;
	add.s64 	%rd39, %rd2, %rd38;
	setp.gt.s32 	%p47, %r623, -1;
	mov.b32 	%r512, -1;
	vote.sync.ballot.b32 	%r513, %p47, %r512;
	brev.b32 	%r514, %r513;
	ld.shared.u32 	%r515, [%r12+128];
	setp.gt.s32 	%p49, %r515, -1;
	vote.sync.ballot.b32 	%r516, %p49, %r512;
	brev.b32 	%r517, %r516;
	ld.shared.u32 	%r518, [%r12+256];
	setp.gt.s32 	%p51, %r518, -1;
	vote.sync.ballot.b32 	%r519, %p51, %r512;
	brev.b32 	%r520, %r519;
	ld.shared.u32 	%r521, [%r12+384];
	setp.gt.s32 	%p53, %r521, -1;
	vote.sync.ballot.b32 	%r522, %p53, %r512;
	brev.b32 	%r523, %r522;
	ld.shared.u32 	%r524, [%r5];
	setp.gt.s32 	%p55, %r524, -1;
	vote.sync.ballot.b32 	%r525, %p55, %r512;
	brev.b32 	%r526, %r525;
	ld.shared.u32 	%r527, [%r5+128];
	setp.gt.s32 	%p57, %r527, -1;
	vote.sync.ballot.b32 	%r528, %p57, %r512;
	brev.b32 	%r529, %r528;
	ld.shared.u32 	%r530, [%r5+256];
	setp.gt.s32 	%p59, %r530, -1;
	vote.sync.ballot.b32 	%r531, %p59, %r512;
	brev.b32 	%r532, %r531;
	ld.shared.u32 	%r533, [%r5+384];
	setp.gt.s32 	%p61, %r533, -1;
	vote.sync.ballot.b32 	%r534, %p61, %r512;
	brev.b32 	%r535, %r534;
	ld.shared.u32 	%r536, [%r6];
	setp.gt.s32 	%p63, %r536, -1;
	vote.sync.ballot.b32 	%r537, %p63, %r512;
	brev.b32 	%r538, %r537;
	ld.shared.u32 	%r539, [%r6+128];
	setp.gt.s32 	%p65, %r539, -1;
	vote.sync.ballot.b32 	%r540, %p65, %r512;
	brev.b32 	%r541, %r540;
	ld.shared.u32 	%r542, [%r6+256];
	setp.gt.s32 	%p67, %r542, -1;
	vote.sync.ballot.b32 	%r543, %p67, %r512;
	brev.b32 	%r544, %r543;
	ld.shared.u32 	%r545, [%r6+384];
	setp.gt.s32 	%p69, %r545, -1;
	vote.sync.ballot.b32 	%r546, %p69, %r512;
	brev.b32 	%r547, %r546;
	ld.shared.u32 	%r548, [%r7];
	setp.gt.s32 	%p71, %r548, -1;
	vote.sync.ballot.b32 	%r549, %p71, %r512;
	brev.b32 	%r550, %r549;
	ld.shared.u32 	%r551, [%r7+128];
	setp.gt.s32 	%p73, %r551, -1;
	vote.sync.ballot.b32 	%r552, %p73, %r512;
	brev.b32 	%r553, %r552;
	ld.shared.u32 	%r554, [%r7+256];
	setp.gt.s32 	%p75, %r554, -1;
	vote.sync.ballot.b32 	%r555, %p75, %r512;
	brev.b32 	%r556, %r555;
	ld.shared.u32 	%r557, [%r7+384];
	setp.gt.s32 	%p77, %r557, -1;
	vote.sync.ballot.b32 	%r558, %p77, %r512;
	brev.b32 	%r559, %r558;
	ld.shared.u32 	%r560, [%r8];
	setp.gt.s32 	%p79, %r560, -1;
	vote.sync.ballot.b32 	%r561, %p79, %r512;
	brev.b32 	%r562, %r561;
	ld.shared.u32 	%r563, [%r8+128];
	setp.gt.s32 	%p81, %r563, -1;
	vote.sync.ballot.b32 	%r564, %p81, %r512;
	brev.b32 	%r565, %r564;
	ld.shared.u32 	%r566, [%r8+256];
	setp.gt.s32 	%p83, %r566, -1;
	vote.sync.ballot.b32 	%r567, %p83, %r512;
	brev.b32 	%r568, %r567;
	ld.shared.u32 	%r569, [%r8+384];
	setp.gt.s32 	%p85, %r569, -1;
	vote.sync.ballot.b32 	%r570, %p85, %r512;
	brev.b32 	%r571, %r570;
	ld.shared.u32 	%r572, [%r9];
	setp.gt.s32 	%p87, %r572, -1;
	vote.sync.ballot.b32 	%r573, %p87, %r512;
	brev.b32 	%r574, %r573;
	ld.shared.u32 	%r575, [%r9+128];
	setp.gt.s32 	%p89, %r575, -1;
	vote.sync.ballot.b32 	%r576, %p89, %r512;
	brev.b32 	%r577, %r576;
	ld.shared.u32 	%r578, [%r9+256];
	setp.gt.s32 	%p91, %r578, -1;
	vote.sync.ballot.b32 	%r579, %p91, %r512;
	brev.b32 	%r580, %r579;
	ld.shared.u32 	%r581, [%r9+384];
	setp.gt.s32 	%p93, %r581, -1;
	vote.sync.ballot.b32 	%r582, %p93, %r512;
	brev.b32 	%r583, %r582;
	ld.shared.u32 	%r584, [%r10];
	setp.gt.s32 	%p95, %r584, -1;
	vote.sync.ballot.b32 	%r585, %p95, %r512;
	brev.b32 	%r586, %r585;
	ld.shared.u32 	%r587, [%r10+128];
	setp.gt.s32 	%p97, %r587, -1;
	vote.sync.ballot.b32 	%r588, %p97, %r512;
	brev.b32 	%r589, %r588;
	ld.shared.u32 	%r590, [%r10+256];
	setp.gt.s32 	%p99, %r590, -1;
	vote.sync.ballot.b32 	%r591, %p99, %r512;
	brev.b32 	%r592, %r591;
	ld.shared.u32 	%r593, [%r10+384];
	setp.gt.s32 	%p101, %r593, -1;
	vote.sync.ballot.b32 	%r594, %p101, %r512;
	brev.b32 	%r595, %r594;
	ld.shared.u32 	%r596, [%r11];
	setp.gt.s32 	%p103, %r596, -1;
	vote.sync.ballot.b32 	%r597, %p103, %r512;
	brev.b32 	%r598, %r597;
	ld.shared.u32 	%r599, [%r11+128];
	setp.gt.s32 	%p105, %r599, -1;
	vote.sync.ballot.b32 	%r600, %p105, %r512;
	brev.b32 	%r601, %r600;
	ld.shared.u32 	%r602, [%r11+256];
	setp.gt.s32 	%p107, %r602, -1;
	vote.sync.ballot.b32 	%r603, %p107, %r512;
	brev.b32 	%r604, %r603;
	ld.shared.u32 	%r605, [%r11+384];
	setp.gt.s32 	%p109, %r605, -1;
	vote.sync.ballot.b32 	%r606, %p109, %r512;
	brev.b32 	%r607, %r606;
	st.global.v4.u32 	[%rd39], {%r514, %r526, %r538, %r550};
	st.global.v4.u32 	[%rd39+16], {%r562, %r574, %r586, %r598};
	st.global.v4.u32 	[%rd39+32], {%r517, %r529, %r541, %r553};
	st.global.v4.u32 	[%rd39+48], {%r565, %r577, %r589, %r601};
	st.global.v4.u32 	[%rd39+64], {%r520, %r532, %r544, %r556};
	st.global.v4.u32 	[%rd39+80], {%r568, %r580, %r592, %r604};
	st.global.v4.u32 	[%rd39+96], {%r523, %r535, %r547, %r559};
	st.global.v4.u32 	[%rd39+112], {%r571, %r583, %r595, %r607};
$L__BB17_28:
	ret;

}
	// .globl	_Z17spmm4_bin_op_4_64PKhPKjPjPKiS5_i
.visible .entry _Z17spmm4_bin_op_4_64PKhPKjPjPKiS5_i(
	.param .u64 .ptr .align 1 _Z17spmm4_bin_op_4_64PKhPKjPjPKiS5_i_param_0,
	.param .u64 .ptr .align 1 _Z17spmm4_bin_op_4_64PKhPKjPjPKiS5_i_param_1,
	.param .u64 .ptr .align 1 _Z17spmm4_bin_op_4_64PKhPKjPjPKiS5_i_param_2,
	.param .u64 .ptr .align 1 _Z17spmm4_bin_op_4_64PKhPKjPjPKiS5_i_param_3,
	.param .u64 .ptr .align 1 _Z17spmm4_bin_op_4_64PKhPKjPjPKiS5_i_param_4,
	.param .u32 _Z17spmm4_bin_op_4_64PKhPKjPjPKiS5_i_param_5
)
{
	.reg .pred 	%p<168>;
	.reg .b16 	%rs<8>;
	.reg .b32 	%r<483>;
	.reg .b32 	%f<2>;
	.reg .b64 	%rd<32>;
	// demoted variable
	.shared .align 1 .b8 _ZZ17spmm4_bin_op_4_64PKhPKjPjPKiS5_iE8A_shared[32];
	// demoted variable
	.shared .align 16 .b8 _ZZ17spmm4_bin_op_4_64PKhPKjPjPKiS5_iE1a[16];
	// demoted variable
	.shared .align 4 .b8 _ZZ17spmm4_bin_op_4_64PKhPKjPjPKiS5_iE8B_shared[512];
	// demoted variable
	.shared .align 4 .b8 _ZZ17spmm4_bin_op_4_64PKhPKjPjPKiS5_iE1b[512];
	// demoted variable
	.shared .align 4 .b8 _ZZ17spmm4_bin_op_4_64PKhPKjPjPKiS5_iE5Ctemp[2048];
	ld.param.u64 	%rd7, [_Z17spmm4_bin_op_4_64PKhPKjPjPKiS5_i_param_0];
	ld.param.u64 	%rd11, [_Z17spmm4_bin_op_4_64PKhPKjPjPKiS5_i_param_1];
	ld.param.u64 	%rd8, [_Z17spmm4_bin_op_4_64PKhPKjPjPKiS5_i_param_2];
	ld.param.u64 	%rd9, [_Z17spmm4_bin_op_4_64PKhPKjPjPKiS5_i_param_3];
	ld.param.u64 	%rd10, [_Z17spmm4_bin_op_4_64PKhPKjPjPKiS5_i_param_4];
	ld.param.u32 	%r26, [_Z17spmm4_bin_op_4_64PKhPKjPjPKiS5_i_param_5];
	cvta.to.global.u64 	%rd1, %rd11;
	mov.u32 	%r27, %ctaid.x;
	mov.u32 	%r28, %nctaid.x;
	mov.u32 	%r29, %nctaid.y;
	mov.u32 	%r30, %ctaid.y;
	mov.u32 	%r31, %ctaid.z;
	mad.lo.s32 	%r32, %r27, %r28, %r30;
	mad.lo.s32 	%r1, %r32, %r29, %r31;
	// begin inline asm
	mov.u32 %r25, %laneid;
	// end inline asm
	mov.u32 	%r3, %tid.x;
	shr.u32 	%r4, %r3, 5;
	setp.ge.s32 	%p1, %r1, %r26;
	@%p1 bra 	$L__BB18_13;
	cvta.to.global.u64 	%rd12, %rd9;
	cvta.to.global.u64 	%rd2, %rd8;
	mul.wide.s32 	%rd13, %r1, 4;
	add.s64 	%rd14, %rd12, %rd13;
	ld.global.nc.u32 	%r5, [%rd14];
	ld.global.nc.u32 	%r33, [%rd14+4];
	sub.s32 	%r6, %r33, %r5;
	mov.f32 	%f1, 0f00000000;
	st.shared.v4.f32 	[_ZZ17spmm4_bin_op_4_64PKhPKjPjPKiS5_iE1a], {%f1, %f1, %f1, %f1};
	shl.b32 	%r34, %r4, 8;
	shl.b32 	%r35, %r25, 2;
	add.s32 	%r36, %r34, %r35;
	shl.b32 	%r37, %r36, 2;
	mov.u32 	%r38, _ZZ17spmm4_bin_op_4_64PKhPKjPjPKiS5_iE5Ctemp;
	add.s32 	%r7, %r38, %r37;
	st.shared.v4.f32 	[%r7], {%f1, %f1, %f1, %f1};
	st.shared.v4.f32 	[%r7+512], {%f1, %f1, %f1, %f1};
	setp.lt.s32 	%p2, %r6, 1;
	@%p2 bra 	$L__BB18_12;
	shr.u32 	%r478, %r25, 2;
	and.b32  	%r9, %r25, 3;
	and.b32  	%r41, %r35, 12;
	shl.b32 	%r42, %r4, 1;
	add.s32 	%r10, %r41, %r42;
	shl.b32 	%r43, %r4, 6;
	add.s32 	%r44, %r25, %r43;
	shl.b32 	%r45, %r44, 2;
	mov.u32 	%r46, _ZZ17spmm4_bin_op_4_64PKhPKjPjPKiS5_iE8B_shared;
	add.s32 	%r11, %r46, %r45;
	mov.u32 	%r47, _ZZ17spmm4_bin_op_4_64PKhPKjPjPKiS5_iE1b;
	add.s32 	%r12, %r47, %r45;
	mad.lo.s32 	%r13, %r25, -12, %r7;
	cvt.u64.u32 	%rd15, %r25;
	shr.u64 	%rd16, %rd15, 2;
	cvt.s64.s32 	%rd17, %r5;
	add.s64 	%rd18, %rd16, %rd17;
	shl.b64 	%rd19, %rd18, 2;
	cvta.to.global.u64 	%rd20, %rd10;
	add.s64 	%rd31, %rd20, %rd19;
	cvta.to.global.u64 	%rd4, %rd7;
	add.s32 	%r48, %r6, 7;
	shr.s32 	%r49, %r48, 31;
	shr.u32 	%r50, %r49, 29;
	add.s32 	%r51, %r48, %r50;
	and.b32  	%r14, %r51, -8;
	mov.b32 	%r480, 0;
	mov.u32 	%r479, %r25;
$L__BB18_3:
	setp.ge.u32 	%p3, %r478, %r6;
	mov.b16 	%rs7, 0;
	@%p3 bra 	$L__BB18_5;
	and.b32  	%r52, %r479, -4;
	or.b32  	%r53, %r52, %r9;
	cvt.u64.u32 	%rd21, %r53;
	shl.b32 	%r54, %r5, 2;
	cvt.s64.s32 	%rd22, %r54;
	add.s64 	%rd23, %rd21, %rd22;
	add.s64 	%rd24, %rd4, %rd23;
	ld.global.nc.u8 	%rs4, [%rd24];
	cvt.u16.u8 	%rs7, %rs4;
$L__BB18_5:
	setp.ge.u32 	%p4, %r478, %r6;
	mov.u32 	%r56, _ZZ17spmm4_bin_op_4_64PKhPKjPjPKiS5_iE8A_shared;
	add.s32 	%r57, %r56, %r25;
	st.shared.u8 	[%r57], %rs7;
	mov.b32 	%r481, 0;
	@%p4 bra 	$L__BB18_7;
	ld.global.nc.u32 	%r58, [%rd31];
	shl.b32 	%r59, %r58, 4;
	add.s32 	%r60, %r10, %r59;
	mul.wide.u32 	%rd25, %r60, 4;
	add.s64 	%rd26, %rd1, %rd25;
	ld.global.nc.u32 	%r481, [%rd26];
$L__BB18_7:
	setp.ge.u32 	%p5, %r478, %r6;
	st.shared.u32 	[%r11], %r481;
	mov.b32 	%r482, 0;
	@%p5 bra 	$L__BB18_9;
	ld.global.nc.u32 	%r62, [%rd31];
	shl.b32 	%r63, %r62, 4;
	add.s32 	%r64, %r10, %r63;
	add.s32 	%r65, %r64, 1;
	mul.wide.u32 	%rd27, %r65, 4;
	add.s64 	%rd28, %rd1, %rd27;
	ld.global.nc.u32 	%r482, [%rd28];
$L__BB18_9:
	setp.gt.u32 	%p6, %r3, 3;
	st.shared.u32 	[%r11+128], %r482;
	mov.b32 	%r66, 0;
	st.shared.u32 	[%r12], %r66;
	st.shared.u32 	[%r12+128], %r66;
	bar.sync 	0;
	@%p6 bra 	$L__BB18_11;
	add.s32 	%r68, %r56, %r3;
	ld.shared.u8 	%r69, [%r68];
	shl.b32 	%r70, %r69, 28;
	ld.shared.u8 	%r71, [%r68+4];
	shl.b32 	%r72, %r71, 24;
	and.b32  	%r73, %r72, 251658240;
	or.b32  	%r74, %r73, %r70;
	ld.shared.u8 	%r75, [%r68+8];
	shl.b32 	%r76, %r75, 20;
	and.b32  	%r77, %r76, 15728640;
	or.b32  	%r78, %r74, %r77;
	ld.shared.u8 	%r79, [%r68+12];
	shl.b32 	%r80, %r79, 16;
	and.b32  	%r81, %r80, 983040;
	or.b32  	%r82, %r78, %r81;
	ld.shared.u8 	%r83, [%r68+16];
	shl.b32 	%r84, %r83, 12;
	and.b32  	%r85, %r84, 61440;
	or.b32  	%r86, %r82, %r85;
	ld.shared.u8 	%r87, [%r68+20];
	shl.b32 	%r88, %r87, 8;
	and.b32  	%r89, %r88, 3840;
	or.b32  	%r90, %r86, %r89;
	ld.shared.u8 	%rs5, [%r68+24];
	shl.b16 	%rs6, %rs5, 4;
	cvt.u32.u16 	%r91, %rs6;
	and.b32  	%r92, %r91, 240;
	or.b32  	%r93, %r90, %r92;
	ld.shared.u8 	%r94, [%r68+28];
	and.b32  	%r95, %r94, 15;
	or.b32  	%r96, %r93, %r95;
	shl.b32 	%r97, %r3, 2;
	mov.u32 	%r98, _ZZ17spmm4_bin_op_4_64PKhPKjPjPKiS5_iE1a;
	add.s32 	%r99, %r98, %r97;
	st.shared.u32 	[%r99], %r96;
$L__BB18_11:
	ld.shared.u32 	%r100, [%r11];
	shr.u32 	%r101, %r100, 31;
	and.b32  	%r102, %r101, 1;
	setp.eq.b32 	%p7, %r102, 1;
	mov.b32 	%r103, -1;
	vote.sync.ballot.b32 	%r104, %p7, %r103;
	brev.b32 	%r105, %r104;
	shl.b32 	%r106, %r3, 3;
	and.b32  	%r107, %r106, 7936;
	mov.u32 	%r108, _ZZ17spmm4_bin_op_4_64PKhPKjPjPKiS5_iE1b;
	add.s32 	%r109, %r108, %r107;
	st.shared.u32 	[%r109], %r105;
	ld.shared.u32 	%r110, [%r11+128];
	shr.u32 	%r111, %r110, 31;
	and.b32  	%r112, %r111, 1;
	setp.eq.b32 	%p9, %r112, 1;
	vote.sync.ballot.b32 	%r113, %p9, %r103;
	brev.b32 	%r114, %r113;
	st.shared.u32 	[%r109+128], %r114;
	shr.u32 	%r115, %r100, 30;
	and.b32  	%r116, %r115, 1;
	setp.eq.b32 	%p11, %r116, 1;
	vote.sync.ballot.b32 	%r117, %p11, %r103;
	brev.b32 	%r118, %r117;
	st.shared.u32 	[%r109+4], %r118;
	shr.u32 	%r119, %r110, 30;
	and.b32  	%r120, %r119, 1;
	setp.eq.b32 	%p13, %r120, 1;
	vote.sync.ballot.b32 	%r121, %p13, %r103;
	brev.b32 	%r122, %r121;
	st.shared.u32 	[%r109+132], %r122;
	shr.u32 	%r123, %r100, 29;
	and.b32  	%r124, %r123, 1;
	setp.eq.b32 	%p15, %r124, 1;
	vote.sync.ballot.b32 	%r125, %p15, %r103;
	brev.b32 	%r126, %r125;
	st.shared.u32 	[%r109+8], %r126;
	shr.u32 	%r127, %r110, 29;
	and.b32  	%r128, %r127, 1;
	setp.eq.b32 	%p17, %r128, 1;
	vote.sync.ballot.b32 	%r129, %p17, %r103;
	brev.b32 	%r130, %r129;
	st.shared.u32 	[%r109+136], %r130;
	shr.u32 	%r131, %r100, 28;
	and.b32  	%r132, %r131, 1;
	setp.eq.b32 	%p19, %r132, 1;
	vote.sync.ballot.b32 	%r133, %p19, %r103;
	brev.b32 	%r134, %r133;
	st.shared.u32 	[%r109+12], %r134;
	shr.u32 	%r135, %r110, 28;
	and.b32  	%r136, %r135, 1;
	setp.eq.b32 	%p21, %r136, 1;
	vote.sync.ballot.b32 	%r137, %p21, %r103;
	brev.b32 	%r138, %r137;
	st.shared.u32 	[%r109+140], %r138;
	shr.u32 	%r139, %r100, 27;
	and.b32  	%r140, %r139, 1;
	setp.eq.b32 	%p23, %r140, 1;
	vote.sync.ballot.b32 	%r141, %p23, %r103;
	brev.b32 	%r142, %r141;
	st.shared.u32 	[%r109+16], %r142;
	shr.u32 	%r143, %r110, 27;
	and.b32  	%r144, %r143, 1;
	setp.eq.b32 	%p25, %r144, 1;
	vote.sync.ballot.b32 	%r145, %p25, %r103;
	brev.b32 	%r146, %r145;
	st.shared.u32 	[%r109+144], %r146;
	shr.u32 	%r147, %r100, 26;
	and.b32  	%r148, %r147, 1;
	setp.eq.b32 	%p27, %r148, 1;
	vote.sync.ballot.b32 	%r149, %p27, %r103;
	brev.b32 	%r150, %r149;
	st.shared.u32 	[%r109+20], %r150;
	shr.u32 	%r151, %r110, 26;
	and.b32  	%r152, %r151, 1;
	setp.eq.b32 	%p29, %r152, 1;
	vote.sync.ballot.b32 	%r153, %p29, %r103;
	brev.b32 	%r154, %r153;
	st.shared.u32 	[%r109+148], %r154;
	shr.u32 	%r155, %r100, 25;
	and.b32  	%r156, %r155, 1;
	setp.eq.b32 	%p31, %r156, 1;
	vote.sync.ballot.b32 	%r157, %p31, %r103;
	brev.b32 	%r158, %r157;
	st.shared.u32 	[%r109+24], %r158;
	shr.u32 	%r159, %r110, 25;
	and.b32  	%r160, %r159, 1;
	setp.eq.b32 	%p33, %r160, 1;
	vote.sync.ballot.b32 	%r161, %p33, %r103;
	brev.b32 	%r162, %r161;
	st.shared.u32 	[%r109+152], %r162;
	shr.u32 	%r163, %r100, 24;
	and.b32  	%r164, %r163, 1;
	setp.eq.b32 	%p35, %r164, 1;
	vote.sync.ballot.b32 	%r165, %p35, %r103;
	brev.b32 	%r166, %r165;
	st.shared.u32 	[%r109+28], %r166;
	shr.u32 	%r167, %r110, 24;
	and.b32  	%r168, %r167, 1;
	setp.eq.b32 	%p37, %r168, 1;
	vote.sync.ballot.b32 	%r169, %p37, %r103;
	brev.b32 	%r170, %r169;
	st.shared.u32 	[%r109+156], %r170;
	shr.u32 	%r171, %r100, 23;
	and.b32  	%r172, %r171, 1;
	setp.eq.b32 	%p39, %r172, 1;
	vote.sync.ballot.b32 	%r173, %p39, %r103;
	brev.b32 	%r174, %r173;
	st.shared.u32 	[%r109+32], %r174;
	shr.u32 	%r175, %r110, 23;
	and.b32  	%r176, %r175, 1;
	setp.eq.b32 	%p41, %r176, 1;
	vote.sync.ballot.b32 	%r177, %p41, %r103;
	brev.b32 	%r178, %r177;
	st.shared.u32 	[%r109+160], %r178;
	shr.u32 	%r179, %r100, 22;
	and.b32  	%r180, %r179, 1;
	setp.eq.b32 	%p43, %r180, 1;
	vote.sync.ballot.b32 	%r181, %p43, %r103;
	brev.b32 	%r182, %r181;
	st.shared.u32 	[%r109+36], %r182;
	shr.u32 	%r183, %r110, 22;
	and.b32  	%r184, %r183, 1;
	setp.eq.b32 	%p45, %r184, 1;
	vote.sync.ballot.b32 	%r185, %p45, %r103;
	brev.b32 	%r186, %r185;
	st.shared.u32 	[%r109+164], %r186;
	shr.u32 	%r187, %r100, 21;
	and.b32  	%r188, %r187, 1;
	setp.eq.b32 	%p47, %r188, 1;
	vote.sync.ballot.b32 	%r189, %p47, %r103;
	brev.b32 	%r190, %r189;
	st.shared.u32 	[%r109+40], %r190;
	shr.u32 	%r191, %r110, 21;
	and.b32  	%r192, %r191, 1;
	setp.eq.b32 	%p49, %r192, 1;
	vote.sync.ballot.b32 	%r193, %p49, %r103;
	brev.b32 	%r194, %r193;
	st.shared.u32 	[%r109+168], %r194;
	shr.u32 	%r195, %r100, 20;
	and.b32  	%r196, %r195, 1;
	setp.eq.b32 	%p51, %r196, 1;
	vote.sync.ballot.b32 	%r197, %p51, %r103;
	brev.b32 	%r198, %r197;
	st.shared.u32 	[%r109+44], %r198;
	shr.u32 	%r199, %r110, 20;
	and.b32  	%r200, %r199, 1;
	setp.eq.b32 	%p53, %r200, 1;
	vote.sync.ballot.b32 	%r201, %p53, %r103;
	brev.b32 	%r202, %r201;
	st.shared.u32 	[%r109+172], %r202;
	shr.u32 	%r203, %r100, 19;
	and.b32  	%r204, %r203, 1;
	setp.eq.b32 	%p55, %r204, 1;
	vote.sync.ballot.b32 	%r205, %p55, %r103;
	brev.b32 	%r206, %r205;
	st.shared.u32 	[%r109+48], %r206;
	shr.u32 	%r207, %r110, 19;
	and.b32  	%r208, %r207, 1;
	setp.eq.b32 	%p57, %r208, 1;
	vote.sync.ballot.b32 	%r209, %p57, %r103;
	brev.b32 	%r210, %r209;
	st.shared.u32 	[%r109+176], %r210;
	shr.u32 	%r211, %r100, 18;
	and.b32  	%r212, %r211, 1;
	setp.eq.b32 	%p59, %r212, 1;
	vote.sync.ballot.b32 	%r213, %p59, %r103;
	brev.b32 	%r214, %r213;
	st.shared.u32 	[%r109+52], %r214;
	shr.u32 	%r215, %r110, 18;
	and.b32  	%r216, %r215, 1;
	setp.eq.b32 	%p61, %r216, 1;
	vote.sync.ballot.b32 	%r217, %p61, %r103;
	brev.b32 	%r218, %r217;
	st.shared.u32 	[%r109+180], %r218;
	shr.u32 	%r219, %r100, 17;
	and.b32  	%r220, %r219, 1;
	setp.eq.b32 	%p63, %r220, 1;
	vote.sync.ballot.b32 	%r221, %p63, %r103;
	brev.b32 	%r222, %r221;
	st.shared.u32 	[%r109+56], %r222;
	shr.u32 	%r223, %r110, 17;
	and.b32  	%r224, %r223, 1;
	setp.eq.b32 	%p65, %r224, 1;
	vote.sync.ballot.b32 	%r225, %p65, %r103;
	brev.b32 	%r226, %r225;
	st.shared.u32 	[%r109+184], %r226;
	shr.u32 	%r227, %r100, 16;
	and.b32  	%r228, %r227, 1;
	setp.eq.b32 	%p67, %r228, 1;
	vote.sync.ballot.b32 	%r229, %p67, %r103;
	brev.b32 	%r230, %r229;
	st.shared.u32 	[%r109+60], %r230;
	shr.u32 	%r231, %r110, 16;
	and.b32  	%r232, %r231, 1;
	setp.eq.b32 	%p69, %r232, 1;
	vote.sync.ballot.b32 	%r233, %p69, %r103;
	brev.b32 	%r234, %r233;
	st.shared.u32 	[%r109+188], %r234;
	shr.u32 	%r235, %r100, 15;
	and.b32  	%r236, %r235, 1;
	setp.eq.b32 	%p71, %r236, 1;
	vote.sync.ballot.b32 	%r237, %p71, %r103;
	brev.b32 	%r238, %r237;
	st.shared.u32 	[%r109+64], %r238;
	shr.u32 	%r239, %r110, 15;
	and.b32  	%r240, %r239, 1;
	setp.eq.b32 	%p73, %r240, 1;
	vote.sync.ballot.b32 	%r241, %p73, %r103;
	brev.b32 	%r242, %r241;
	st.shared.u32 	[%r109+192], %r242;
	shr.u32 	%r243, %r100, 14;
	and.b32  	%r244, %r243, 1;
	setp.eq.b32 	%p75, %r244, 1;
	vote.sync.ballot.b32 	%r245, %p75, %r103;
	brev.b32 	%r246, %r245;
	st.shared.u32 	[%r109+68], %r246;
	shr.u32 	%r247, %r110, 14;
	and.b32  	%r248, %r247, 1;
	setp.eq.b32 	%p77, %r248, 1;
	vote.sync.ballot.b32 	%r249, %p77, %r103;
	brev.b32 	%r250, %r249;
	st.shared.u32 	[%r109+196], %r250;
	shr.u32 	%r251, %r100, 13;
	and.b32  	%r252, %r251, 1;
	setp.eq.b32 	%p79, %r252, 1;
	vote.sync.ballot.b32 	%r253, %p79, %r103;
	brev.b32 	%r254, %r253;
	st.shared.u32 	[%r109+72], %r254;
	shr.u32 	%r255, %r110, 13;
	and.b32  	%r256, %r255, 1;
	setp.eq.b32 	%p81, %r256, 1;
	vote.sync.ballot.b32 	%r257, %p81, %r103;
	brev.b32 	%r258, %r257;
	st.shared.u32 	[%r109+200], %r258;
	shr.u32 	%r259, %r100, 12;
	and.b32  	%r260, %r259, 1;
	setp.eq.b32 	%p83, %r260, 1;
	vote.sync.ballot.b32 	%r261, %p83, %r103;
	brev.b32 	%r262, %r261;
	st.shared.u32 	[%r109+76], %r262;
	shr.u32 	%r263, %r110, 12;
	and.b32  	%r264, %r263, 1;
	setp.eq.b32 	%p85, %r264, 1;
	vote.sync.ballot.b32 	%r265, %p85, %r103;
	brev.b32 	%r266, %r265;
	st.shared.u32 	[%r109+204], %r266;
	shr.u32 	%r267, %r100, 11;
	and.b32  	%r268, %r267, 1;
	setp.eq.b32 	%p87, %r268, 1;
	vote.sync.ballot.b32 	%r269, %p87, %r103;
	brev.b32 	%r270, %r269;
	st.shared.u32 	[%r109+80], %r270;
	shr.u32 	%r271, %r110, 11;
	and.b32  	%r272, %r271, 1;
	setp.eq.b32 	%p89, %r272, 1;
	vote.sync.ballot.b32 	%r273, %p89, %r103;
	brev.b32 	%r274, %r273;
	st.shared.u32 	[%r109+208], %r274;
	shr.u32 	%r275, %r100, 10;
	and.b32  	%r276, %r275, 1;
	setp.eq.b32 	%p91, %r276, 1;
	vote.sync.ballot.b32 	%r277, %p91, %r103;
	brev.b32 	%r278, %r277;
	st.shared.u32 	[%r109+84], %r278;
	shr.u32 	%r279, %r110, 10;
	and.b32  	%r280, %r279, 1;
	setp.eq.b32 	%p93, %r280, 1;
	vote.sync.ballot.b32 	%r281, %p93, %r103;
	brev.b32 	%r282, %r281;
	st.shared.u32 	[%r109+212], %r282;
	shr.u32 	%r283, %r100, 9;
	and.b32  	%r284, %r283, 1;
	setp.eq.b32 	%p95, %r284, 1;
	vote.sync.ballot.b32 	%r285, %p95, %r103;
	brev.b32 	%r286, %r285;
	st.shared.u32 	[%r109+88], %r286;
	shr.u32 	%r287, %r110, 9;
	and.b32  	%r288, %r287, 1;
	setp.eq.b32 	%p97, %r288, 1;
	vote.sync.ballot.b32 	%r289, %p97, %r103;
	brev.b32 	%r290, %r289;
	st.shared.u32 	[%r109+216], %r290;
	shr.u32 	%r291, %r100, 8;
	and.b32  	%r292, %r291, 1;
	setp.eq.b32 	%p99, %r292, 1;
	vote.sync.ballot.b32 	%r293, %p99, %r103;
	brev.b32 	%r294, %r293;
	st.shared.u32 	[%r109+92], %r294;
	shr.u32 	%r295, %r110, 8;
	and.b32  	%r296, %r295, 1;
	setp.eq.b32 	%p101, %r296, 1;
	vote.sync.ballot.b32 	%r297, %p101, %r103;
	brev.b32 	%r298, %r297;
	st.shared.u32 	[%r109+220], %r298;
	shr.u32 	%r299, %r100, 7;
	and.b32  	%r300, %r299, 1;
	setp.eq.b32 	%p103, %r300, 1;
	vote.sync.ballot.b32 	%r301, %p103, %r103;
	brev.b32 	%r302, %r301;
	st.shared.u32 	[%r109+96], %r302;
	shr.u32 	%r303, %r110, 7;
	and.b32  	%r304, %r303, 1;
	setp.eq.b32 	%p105, %r304, 1;
	vote.sync.ballot.b32 	%r305, %p105, %r103;
	brev.b32 	%r306, %r305;
	st.shared.u32 	[%r109+224], %r306;
	shr.u32 	%r307, %r100, 6;
	and.b32  	%r308, %r307, 1;
	setp.eq.b32 	%p107, %r308, 1;
	vote.sync.ballot.b32 	%r309, %p107, %r103;
	brev.b32 	%r310, %r309;
	st.shared.u32 	[%r109+100], %r310;
	shr.u32 	%r311, %r110, 6;
	and.b32  	%r312, %r311, 1;
	setp.eq.b32 	%p109, %r312, 1;
	vote.sync.ballot.b32 	%r313, %p109, %r103;
	brev.b32 	%r314, %r313;
	st.shared.u32 	[%r109+228], %r314;
	shr.u32 	%r315, %r100, 5;
	and.b32  	%r316, %r315, 1;
	setp.eq.b32 	%p111, %r316, 1;
	vote.sync.ballot.b32 	%r317, %p111, %r103;
	brev.b32 	%r318, %r317;
	st.shared.u32 	[%r109+104], %r318;
	shr.u32 	%r319, %r110, 5;
	and.b32  	%r320, %r319, 1;
	setp.eq.b32 	%p113, %r320, 1;
	vote.sync.ballot.b32 	%r321, %p113, %r103;
	brev.b32 	%r322, %r321;
	st.shared.u32 	[%r109+232], %r322;
	shr.u32 	%r323, %r100, 4;
	and.b32  	%r324, %r323, 1;
	setp.eq.b32 	%p115, %r324, 1;
	vote.sync.ballot.b32 	%r325, %p115, %r103;
	brev.b32 	%r326, %r325;
	st.shared.u32 	[%r109+108], %r326;
	shr.u32 	%r327, %r110, 4;
	and.b32  	%r328, %r327, 1;
	setp.eq.b32 	%p117, %r328, 1;
	vote.sync.ballot.b32 	%r329, %p117, %r103;
	brev.b32 	%r330, %r329;
	st.shared.u32 	[%r109+236], %r330;
	shr.u32 	%r331, %r100, 3;
	and.b32  	%r332, %r331, 1;
	setp.eq.b32 	%p119, %r332, 1;
	vote.sync.ballot.b32 	%r333, %p119, %r103;
	brev.b32 	%r334, %r333;
	st.shared.u32 	[%r109+112], %r334;
	shr.u32 	%r335, %r110, 3;
	and.b32  	%r336, %r335, 1;
	setp.eq.b32 	%p121, %r336, 1;
	vote.sync.ballot.b32 	%r337, %p121, %r103;
	brev.b32 	%r338, %r337;
	st.shared.u32 	[%r109+240], %r338;
	shr.u32 	%r339, %r100, 2;
	and.b32  	%r340, %r339, 1;
	setp.eq.b32 	%p123, %r340, 1;
	vote.sync.ballot.b32 	%r341, %p123, %r103;
	brev.b32 	%r342, %r341;
	st.shared.u32 	[%r109+116], %r342;
	shr.u32 	%r343, %r110, 2;
	and.b32  	%r344, %r343, 1;
	setp.eq.b32 	%p125, %r344, 1;
	vote.sync.ballot.b32 	%r345, %p125, %r103;
	brev.b32 	%r346, %r345;
	st.shared.u32 	[%r109+244], %r346;
	shr.u32 	%r347, %r100, 1;
	and.b32  	%r348, %r347, 1;
	setp.eq.b32 	%p127, %r348, 1;
	vote.sync.ballot.b32 	%r349, %p127, %r103;
	brev.b32 	%r350, %r349;
	st.shared.u32 	[%r109+120], %r350;
	shr.u32 	%r351, %r110, 1;
	and.b32  	%r352, %r351, 1;
	setp.eq.b32 	%p129, %r352, 1;
	vote.sync.ballot.b32 	%r353, %p129, %r103;
	brev.b32 	%r354, %r353;
	st.shared.u32 	[%r109+248], %r354;
	and.b32  	%r355, %r100, 1;
	setp.eq.b32 	%p131, %r355, 1;
	vote.sync.ballot.b32 	%r356, %p131, %r103;
	brev.b32 	%r357, %r356;
	st.shared.u32 	[%r109+124], %r357;
	and.b32  	%r358, %r110, 1;
	setp.eq.b32 	%p133, %r358, 1;
	vote.sync.ballot.b32 	%r359, %p133, %r103;
	brev.b32 	%r360, %r359;
	st.shared.u32 	[%r109+252], %r360;
	bar.sync 	0;
	ld.shared.u32 	%r361, [%r12+128];
	not.b32 	%r362, %r361;
	ld.shared.u32 	%r363, [%r12];
	not.b32 	%r364, %r363;
	ld.shared.u32 	%r365, [_ZZ17spmm4_bin_op_4_64PKhPKjPjPKiS5_iE1a];
	and.b32  	%r366, %r363, %r365;
	popc.b32 	%r367, %r366;
	and.b32  	%r368, %r365, %r364;
	popc.b32 	%r369, %r368;
	ld.shared.u32 	%r370, [%r13];
	sub.s32 	%r371, %r370, %r369;
	add.s32 	%r372, %r371, %r367;
	st.shared.u32 	[%r13], %r372;
	and.b32  	%r373, %r361, %r365;
	popc.b32 	%r374, %r373;
	and.b32  	%r375, %r365, %r362;
	popc.b32 	%r376, %r375;
	ld.shared.u32 	%r377, [%r13+512];
	sub.s32 	%r378, %r377, %r376;
	add.s32 	%r379, %r378, %r374;
	st.shared.u32 	[%r13+512], %r379;
	ld.shared.u32 	%r380, [_ZZ17spmm4_bin_op_4_64PKhPKjPjPKiS5_iE1a+4];
	and.b32  	%r381, %r363, %r380;
	popc.b32 	%r382, %r381;
	and.b32  	%r383, %r380, %r364;
	popc.b32 	%r384, %r383;
	ld.shared.u32 	%r385, [%r13+128];
	sub.s32 	%r386, %r385, %r384;
	add.s32 	%r387, %r386, %r382;
	st.shared.u32 	[%r13+128], %r387;
	and.b32  	%r388, %r361, %r380;
	popc.b32 	%r389, %r388;
	and.b32  	%r390, %r380, %r362;
	popc.b32 	%r391, %r390;
	ld.shared.u32 	%r392, [%r13+640];
	sub.s32 	%r393, %r392, %r391;
	add.s32 	%r394, %r393, %r389;
	st.shared.u32 	[%r13+640], %r394;
	ld.shared.u32 	%r395, [_ZZ17spmm4_bin_op_4_64PKhPKjPjPKiS5_iE1a+8];
	and.b32  	%r396, %r363, %r395;
	popc.b32 	%r397, %r396;
	and.b32  	%r398, %r395, %r364;
	popc.b32 	%r399, %r398;
	ld.shared.u32 	%r400, [%r13+256];
	sub.s32 	%r401, %r400, %r399;
	add.s32 	%r402, %r401, %r397;
	st.shared.u32 	[%r13+256], %r402;
	and.b32  	%r403, %r361, %r395;
	popc.b32 	%r404, %r403;
	and.b32  	%r405, %r395, %r362;
	popc.b32 	%r406, %r405;
	ld.shared.u32 	%r407, [%r13+768];
	sub.s32 	%r408, %r407, %r406;
	add.s32 	%r409, %r408, %r404;
	st.shared.u32 	[%r13+768], %r409;
	ld.shared.u32 	%r410, [_ZZ17spmm4_bin_op_4_64PKhPKjPjPKiS5_iE1a+12];
	and.b32  	%r411, %r363, %r410;
	popc.b32 	%r412, %r411;
	and.b32  	%r413, %r410, %r364;
	popc.b32 	%r414, %r413;
	ld.shared.u32 	%r415, [%r13+384];
	sub.s32 	%r416, %r415, %r414;
	add.s32 	%r417, %r416, %r412;
	st.shared.u32 	[%r13+384], %r417;
	and.b32  	%r418, %r361, %r410;
	popc.b32 	%r419, %r418;
	and.b32  	%r420, %r410, %r362;
	popc.b32 	%r421, %r420;
	ld.shared.u32 	%r422, [%r13+896];
	sub.s32 	%r423, %r422, %r421;
	add.s32 	%r424, %r423, %r419;
	st.shared.u32 	[%r13+896], %r424;
	add.s32 	%r480, %r480, 8;
	add.s32 	%r479, %r479, 32;
	add.s64 	%rd31, %rd31, 32;
	add.s32 	%r478, %r478, 8;
	setp.lt.s32 	%p135, %r480, %r14;
	@%p135 bra 	$L__BB18_3;
$L__BB18_12:
	shl.b32 	%r425, %r1, 4;
	mul.wide.u32 	%rd29, %r425, 4;
	add.s64 	%rd30, %rd2, %rd29;
	bar.sync 	0;
	shl.b32 	%r426, %r25, 2;
	mov.u32 	%r427, _ZZ17spmm4_bin_op_4_64PKhPKjPjPKiS5_iE5Ctemp;
	add.s32 	%r428, %r427, %r426;
	ld.shared.u32 	%r429, [%r428];
	setp.gt.s32 	%p136, %r429, -1;
	mov.b32 	%r430, -1;
	vote.sync.ballot.b32 	%r431, %p136, %r430;
	brev.b32 	%r432, %r431;
	ld.shared.u32 	%r433, [%r428+128];
	setp.gt.s32 	%p138, %r433, -1;
	vote.sync.ballot.b32 	%r434, %p138, %r430;
	brev.b32 	%r435, %r434;
	ld.shared.u32 	%r436, [%r428+256];
	setp.gt.s32 	%p140, %r436, -1;
	vote.sync.ballot.b32 	%r437, %p140, %r430;
	brev.b32 	%r438, %r437;
	ld.shared.u32 	%r439, [%r428+384];
	setp.gt.s32 	%p142, %r439, -1;
	vote.sync.ballot.b32 	%r440, %p142, %r430;
	brev.b32 	%r441, %r440;
	ld.shared.u32 	%r442, [%r428+512];
	setp.gt.s32 	%p144, %r442, -1;
	vote.sync.ballot.b32 	%r443, %p144, %r430;
	brev.b32 	%r444, %r443;
	ld.shared.u32 	%r445, [%r428+640];
	setp.gt.s32 	%p146, %r445, -1;
	vote.sync.ballot.b32 	%r446, %p146, %r430;
	brev.b32 	%r447, %r446;
	ld.shared.u32 	%r448, [%r428+768];
	setp.gt.s32 	%p148, %r448, -1;
	vote.sync.ballot.b32 	%r449, %p148, %r430;
	brev.b32 	%r450, %r449;
	ld.shared.u32 	%r451, [%r428+896];
	setp.gt.s32 	%p150, %r451, -1;
	vote.sync.ballot.b32 	%r452, %p150, %r430;
	brev.b32 	%r453, %r452;
	ld.shared.u32 	%r454, [%r428+1024];
	setp.gt.s32 	%p152, %r454, -1;
	vote.sync.ballot.b32 	%r455, %p152, %r430;
	brev.b32 	%r456, %r455;
	ld.shared.u32 	%r457, [%r428+1152];
	setp.gt.s32 	%p154, %r457, -1;
	vote.sync.ballot.b32 	%r458, %p154, %r430;
	brev.b32 	%r459, %r458;
	ld.shared.u32 	%r460, [%r428+1280];
	setp.gt.s32 	%p156, %r460, -1;
	vote.sync.ballot.b32 	%r461, %p156, %r430;
	brev.b32 	%r462, %r461;
	ld.shared.u32 	%r463, [%r428+1408];
	setp.gt.s32 	%p158, %r463, -1;
	vote.sync.ballot.b32 	%r464, %p158, %r430;
	brev.b32 	%r465, %r464;
	ld.shared.u32 	%r466, [%r428+1536];
	setp.gt.s32 	%p160, %r466, -1;
	vote.sync.ballot.b32 	%r467, %p160, %r430;
	brev.b32 	%r468, %r467;
	ld.shared.u32 	%r469, [%r428+1664];
	setp.gt.s32 	%p162, %r469, -1;
	vote.sync.ballot.b32 	%r470, %p162, %r430;
	brev.b32 	%r471, %r470;
	ld.shared.u32 	%r472, [%r428+1792];
	setp.gt.s32 	%p164, %r472, -1;
	vote.sync.ballot.b32 	%r473, %p164, %r430;
	brev.b32 	%r474, %r473;
	ld.shared.u32 	%r475, [%r428+1920];
	setp.gt.s32 	%p166, %r475, -1;
	vote.sync.ballot.b32 	%r476, %p166, %r430;
	brev.b32 	%r477, %r476;
	st.global.v4.u32 	[%rd30], {%r432, %r444, %r456, %r468};
	st.global.v4.u32 	[%rd30+16], {%r435, %r447, %r459, %r471};
	st.global.v4.u32 	[%rd30+32], {%r438, %r450, %r462, %r474};
	st.global.v4.u32 	[%rd30+48], {%r441, %r453, %r465, %r477};
$L__BB18_13:
	ret;

}
	// .globl	_Z17spmm4_bin_op_8_64PKhPKjPjPKiS5_i
.visible .entry _Z17spmm4_bin_op_8_64PKhPKjPjPKiS5_i(
	.param .u64 .ptr .align 1 _Z17spmm4_bin_op_8_64PKhPKjPjPKiS5_i_param_0,
	.param .u64 .ptr .align 1 _Z17spmm4_bin_op_8_64PKhPKjPjPKiS5_i_param_1,
	.param .u64 .ptr .align 1 _Z17spmm4_bin_op_8_64PKhPKjPjPKiS5_i_param_2,
	.param .u64 .ptr .align 1 _Z17spmm4_bin_op_8_64PKhPKjPjPKiS5_i_param_3,
	.param .u64 .ptr .align 1 _Z17spmm4_bin_op_8_64PKhPKjPjPKiS5_i_param_4,
	.param .u32 _Z17spmm4_bin_op_8_64PKhPKjPjPKiS5_i_param_5
)
{
	.reg .pred 	%p<107>;
	.reg .b16 	%rs<8>;
	.reg .b32 	%r<414>;
	.reg .b32 	%f<2>;
	.reg .b64 	%rd<32>;
	// demoted variable
	.shared .align 1 .b8 _ZZ17spmm4_bin_op_8_64PKhPKjPjPKiS5_iE8A_shared[32];
	// demoted variable
	.shared .align 16 .b8 _ZZ17spmm4_bin_op_8_64PKhPKjPjPKiS5_iE1a[16];
	// demoted variable
	.shared .align 4 .b8 _ZZ17spmm4_bin_op_8_64PKhPKjPjPKiS5_iE8B_shared[1024];
	// demoted variable
	.shared .align 4 .b8 _ZZ17spmm4_bin_op_8_64PKhPKjPjPKiS5_iE1b[1024];
	// demoted variable
	.shared .align 4 .b8 _ZZ17spmm4_bin_op_8_64PKhPKjPjPKiS5_iE5Ctemp[4096];
	ld.param.u64 	%rd7, [_Z17spmm4_bin_op_8_64PKhPKjPjPKiS5_i_param_0];
	ld.param.u64 	%rd11, [_Z17spmm4_bin_op_8_64PKhPKjPjPKiS5_i_param_1];
	ld.param.u64 	%rd8, [_Z17spmm4_bin_op_8_64PKhPKjPjPKiS5_i_param_2];
	ld.param.u64 	%rd9, [_Z17spmm4_bin_op_8_64PKhPKjPjPKiS5_i_param_3];
	ld.param.u64 	%rd10, [_Z17spmm4_bin_op_8_64PKhPKjPjPKiS5_i_param_4];
	ld.param.u32 	%r37, [_Z17spmm4_bin_op_8_64PKhPKjPjPKiS5_i_param_5];
	cvta.to.global.u64 	%rd1, %rd11;
	mov.u32 	%r38, %ctaid.x;
	mov.u32 	%r39, %nctaid.x;
	mov.u32 	%r40, %nctaid.y;
	mov.u32 	%r41, %ctaid.y;
	mov.u32 	%r42, %ctaid.z;
	mad.lo.s32 	%r43, %r38, %r39, %r41;
	mad.lo.s32 	%r1, %r43, %r40, %r42;
	// begin inline asm
	mov.u32 %r36, %laneid;
	// end inline asm
	mov.u32 	%r3, %tid.x;
	shr.u32 	%r4, %r3, 5;
	setp.ge.s32 	%p1, %r1, %r37;
	@%p1 bra 	$L__BB19_19;
	cvta.to.global.u64 	%rd12, %rd9;
	cvta.to.global.u64 	%rd2, %rd8;
	mul.wide.s32 	%rd13, %r1, 4;
	add.s64 	%rd14, %rd12, %rd13;
	ld.global.nc.u32 	%r5, [%rd14];
	ld.global.nc.u32 	%r44, [%rd14+4];
	sub.s32 	%r6, %r44, %r5;
	shl.b32 	%r7, %r5, 2;
	mov.f32 	%f1, 0f00000000;
	st.shared.v4.f32 	[_ZZ17spmm4_bin_op_8_64PKhPKjPjPKiS5_iE1a], {%f1, %f1, %f1, %f1};
	shl.b32 	%r8, %r4, 9;
	shl.b32 	%r45, %r36, 2;
	add.s32 	%r46, %r8, %r45;
	shl.b32 	%r47, %r46, 2;
	mov.u32 	%r48, _ZZ17spmm4_bin_op_8_64PKhPKjPjPKiS5_iE5Ctemp;
	add.s32 	%r9, %r48, %r47;
	st.shared.v4.f32 	[%r9], {%f1, %f1, %f1, %f1};
	st.shared.v4.f32 	[%r9+512], {%f1, %f1, %f1, %f1};
	st.shared.v4.f32 	[%r9+1024], {%f1, %f1, %f1, %f1};
	st.shared.v4.f32 	[%r9+1536], {%f1, %f1, %f1, %f1};
	setp.lt.s32 	%p2, %r6, 1;
	@%p2 bra 	$L__BB19_18;
	and.b32  	%r10, %r36, 3;
	mov.u32 	%r50, _ZZ17spmm4_bin_op_8_64PKhPKjPjPKiS5_iE8A_shared;
	add.s32 	%r11, %r50, %r36;
	shl.b32 	%r51, %r36, 3;
	and.b32  	%r52, %r51, 24;
	shl.b32 	%r53, %r4, 2;
	add.s32 	%r12, %r52, %r53;
	shl.b32 	%r54, %r4, 7;
	add.s32 	%r55, %r36, %r54;
	shl.b32 	%r56, %r55, 2;
	mov.u32 	%r57, _ZZ17spmm4_bin_op_8_64PKhPKjPjPKiS5_iE8B_shared;
	add.s32 	%r13, %r57, %r56;
	mov.u32 	%r58, _ZZ17spmm4_bin_op_8_64PKhPKjPjPKiS5_iE1b;
	add.s32 	%r14, %r58, %r56;
	add.s32 	%r15, %r50, %r3;
	shl.b32 	%r59, %r3, 2;
	mov.u32 	%r60, _ZZ17spmm4_bin_op_8_64PKhPKjPjPKiS5_iE1a;
	add.s32 	%r16, %r60, %r59;
	mad.lo.s32 	%r17, %r36, -12, %r9;
	add.s32 	%r18, %r58, %r8;
	cvta.to.global.u64 	%rd3, %rd7;
	add.s32 	%r61, %r6, 7;
	shr.s32 	%r62, %r61, 31;
	shr.u32 	%r63, %r62, 29;
	add.s32 	%r64, %r61, %r63;
	and.b32  	%r19, %r64, -8;
	cvt.s64.s32 	%rd4, %r7;
	cvta.to.global.u64 	%rd5, %rd10;
	mov.b32 	%r407, 0;
	cvt.s64.s32 	%rd19, %r5;
$L__BB19_3:
	shr.u32 	%r65, %r36, 2;
	add.s32 	%r21, %r407, %r65;
	setp.ge.u32 	%p3, %r21, %r6;
	mov.b16 	%rs7, 0;
	@%p3 bra 	$L__BB19_5;
	shl.b32 	%r66, %r407, 2;
	add.s32 	%r67, %r66, %r36;
	and.b32  	%r68, %r67, -4;
	or.b32  	%r69, %r68, %r10;
	cvt.u64.u32 	%rd15, %r69;
	add.s64 	%rd16, %rd15, %rd4;
	add.s64 	%rd17, %rd3, %rd16;
	ld.global.nc.u8 	%rs4, [%rd17];
	cvt.u16.u8 	%rs7, %rs4;
$L__BB19_5:
	st.shared.u8 	[%r11], %rs7;
	cvt.u64.u32 	%rd18, %r21;
	add.s64 	%rd20, %rd19, %rd18;
	shl.b64 	%rd21, %rd20, 2;
	add.s64 	%rd6, %rd5, %rd21;
	mov.b32 	%r408, 0;
	@%p3 bra 	$L__BB19_7;
	ld.global.nc.u32 	%r71, [%rd6];
	shl.b32 	%r72, %r71, 5;
	add.s32 	%r73, %r12, %r72;
	mul.wide.u32 	%rd22, %r73, 4;
	add.s64 	%rd23, %rd1, %rd22;
	ld.global.nc.u32 	%r408, [%rd23];
$L__BB19_7:
	st.shared.u32 	[%r13], %r408;
	mov.b32 	%r409, 0;
	@%p3 bra 	$L__BB19_9;
	ld.global.nc.u32 	%r75, [%rd6];
	shl.b32 	%r76, %r75, 5;
	add.s32 	%r77, %r12, %r76;
	add.s32 	%r78, %r77, 1;
	mul.wide.u32 	%rd24, %r78, 4;
	add.s64 	%rd25, %rd1, %rd24;
	ld.global.nc.u32 	%r409, [%rd25];
$L__BB19_9:
	st.shared.u32 	[%r13+128], %r409;
	mov.b32 	%r410, 0;
	@%p3 bra 	$L__BB19_11;
	ld.global.nc.u32 	%r80, [%rd6];
	shl.b32 	%r81, %r80, 5;
	add.s32 	%r82, %r12, %r81;
	add.s32 	%r83, %r82, 2;
	mul.wide.u32 	%rd26, %r83, 4;
	add.s64 	%rd27, %rd1, %rd26;
	ld.global.nc.u32 	%r410, [%rd27];
$L__BB19_11:
	st.shared.u32 	[%r13+256], %r410;
	mov.b32 	%r411, 0;
	@%p3 bra 	$L__BB19_13;
	ld.global.nc.u32 	%r85, [%rd6];
	shl.b32 	%r86, %r85, 5;
	add.s32 	%r87, %r12, %r86;
	add.s32 	%r88, %r87, 3;
	mul.wide.u32 	%rd28, %r88, 4;
	add.s64 	%rd29, %rd1, %rd28;
	ld.global.nc.u32 	%r411, [%rd29];
$L__BB19_13:
	setp.gt.u32 	%p8, %r3, 3;
	st.shared.u32 	[%r13+384], %r411;
	mov.b32 	%r89, 0;
	st.shared.u32 	[%r14], %r89;
	st.shared.u32 	[%r14+128], %r89;
	st.shared.u32 	[%r14+256], %r89;
	st.shared.u32 	[%r14+384], %r89;
	bar.sync 	0;
	@%p8 bra 	$L__BB19_15;
	ld.shared.u8 	%r90, [%r15];
	shl.b32 	%r91, %r90, 28;
	ld.shared.u8 	%r92, [%r15+4];
	shl.b32 	%r93, %r92, 24;
	and.b32  	%r94, %r93, 251658240;
	or.b32  	%r95, %r94, %r91;
	ld.shared.u8 	%r96, [%r15+8];
	shl.b32 	%r97, %r96, 20;
	and.b32  	%r98, %r97, 15728640;
	or.b32  	%r99, %r95, %r98;
	ld.shared.u8 	%r100, [%r15+12];
	shl.b32 	%r101, %r100, 16;
	and.b32  	%r102, %r101, 983040;
	or.b32  	%r103, %r99, %r102;
	ld.shared.u8 	%r104, [%r15+16];
	shl.b32 	%r105, %r104, 12;
	and.b32  	%r106, %r105, 61440;
	or.b32  	%r107, %r103, %r106;
	ld.shared.u8 	%r108, [%r15+20];
	shl.b32 	%r109, %r108, 8;
	and.b32  	%r110, %r109, 3840;
	or.b32  	%r111, %r107, %r110;
	ld.shared.u8 	%rs5, [%r15+24];
	shl.b16 	%rs6, %rs5, 4;
	cvt.u32.u16 	%r112, %rs6;
	and.b32  	%r113, %r112, 240;
	or.b32  	%r114, %r111, %r113;
	ld.shared.u8 	%r115, [%r15+28];
	and.b32  	%r116, %r115, 15;
	or.b32  	%r117, %r114, %r116;
	st.shared.u32 	[%r16], %r117;
$L__BB19_15:
	ld.shared.u32 	%r30, [%r13];
	mov.b32 	%r413, -32;
	mov.b32 	%r412, 256;
$L__BB19_16:
	add.s32 	%r120, %r413, 32;
	mov.b32 	%r121, -2147483648;
	shr.u32 	%r122, %r121, %r120;
	and.b32  	%r123, %r30, %r122;
	setp.ne.s32 	%p9, %r123, 0;
	mov.b32 	%r124, -1;
	vote.sync.ballot.b32 	%r125, %p9, %r124;
	brev.b32 	%r126, %r125;
	add.s32 	%r127, %r18, %r412;
	st.shared.u32 	[%r127+-256], %r126;
	ld.shared.u32 	%r128, [%r13+128];
	and.b32  	%r129, %r128, %r122;
	setp.ne.s32 	%p11, %r129, 0;
	vote.sync.ballot.b32 	%r130, %p11, %r124;
	brev.b32 	%r131, %r130;
	st.shared.u32 	[%r127+-128], %r131;
	ld.shared.u32 	%r132, [%r13+256];
	and.b32  	%r133, %r132, %r122;
	setp.ne.s32 	%p13, %r133, 0;
	vote.sync.ballot.b32 	%r134, %p13, %r124;
	brev.b32 	%r135, %r134;
	st.shared.u32 	[%r127], %r135;
	ld.shared.u32 	%r136, [%r13+384];
	and.b32  	%r137, %r136, %r122;
	setp.ne.s32 	%p15, %r137, 0;
	vote.sync.ballot.b32 	%r138, %p15, %r124;
	brev.b32 	%r139, %r138;
	st.shared.u32 	[%r127+128], %r139;
	mov.b32 	%r140, 1073741824;
	shr.u32 	%r141, %r140, %r120;
	and.b32  	%r142, %r30, %r141;
	setp.ne.s32 	%p17, %r142, 0;
	vote.sync.ballot.b32 	%r143, %p17, %r124;
	brev.b32 	%r144, %r143;
	st.shared.u32 	[%r127+-252], %r144;
	and.b32  	%r145, %r128, %r141;
	setp.ne.s32 	%p19, %r145, 0;
	vote.sync.ballot.b32 	%r146, %p19, %r124;
	brev.b32 	%r147, %r146;
	st.shared.u32 	[%r127+-124], %r147;
	and.b32  	%r148, %r132, %r141;
	setp.ne.s32 	%p21, %r148, 0;
	vote.sync.ballot.b32 	%r149, %p21, %r124;
	brev.b32 	%r150, %r149;
	st.shared.u32 	[%r127+4], %r150;
	and.b32  	%r151, %r136, %r141;
	setp.ne.s32 	%p23, %r151, 0;
	vote.sync.ballot.b32 	%r152, %p23, %r124;
	brev.b32 	%r153, %r152;
	st.shared.u32 	[%r127+132], %r153;
	mov.b32 	%r154, 536870912;
	shr.u32 	%r155, %r154, %r120;
	and.b32  	%r156, %r30, %r155;
	setp.ne.s32 	%p25, %r156, 0;
	vote.sync.ballot.b32 	%r157, %p25, %r124;
	brev.b32 	%r158, %r157;
	st.shared.u32 	[%r127+-248], %r158;
	and.b32  	%r159, %r128, %r155;
	setp.ne.s32 	%p27, %r159, 0;
	vote.sync.ballot.b32 	%r160, %p27, %r124;
	brev.b32 	%r161, %r160;
	st.shared.u32 	[%r127+-120], %r161;
	and.b32  	%r162, %r132, %r155;
	setp.ne.s32 	%p29, %r162, 0;
	vote.sync.ballot.b32 	%r163, %p29, %r124;
	brev.b32 	%r164, %r163;
	st.shared.u32 	[%r127+8], %r164;
	and.b32  	%r165, %r136, %r155;
	setp.ne.s32 	%p31, %r165, 0;
	vote.sync.ballot.b32 	%r166, %p31, %r124;
	brev.b32 	%r167, %r166;
	st.shared.u32 	[%r127+136], %r167;
	mov.b32 	%r168, 268435456;
	shr.u32 	%r169, %r168, %r120;
	and.b32  	%r170, %r30, %r169;
	setp.ne.s32 	%p33, %r170, 0;
	vote.sync.ballot.b32 	%r171, %p33, %r124;
	brev.b32 	%r172, %r171;
	st.shared.u32 	[%r127+-244], %r172;
	and.b32  	%r173, %r128, %r169;
	setp.ne.s32 	%p35, %r173, 0;
	vote.sync.ballot.b32 	%r174, %p35, %r124;
	brev.b32 	%r175, %r174;
	st.shared.u32 	[%r127+-116], %r175;
	and.b32  	%r176, %r132, %r169;
	setp.ne.s32 	%p37, %r176, 0;
	vote.sync.ballot.b32 	%r177, %p37, %r124;
	brev.b32 	%r178, %r177;
	st.shared.u32 	[%r127+12], %r178;
	and.b32  	%r179, %r136, %r169;
	setp.ne.s32 	%p39, %r179, 0;
	vote.sync.ballot.b32 	%r180, %p39, %r124;
	brev.b32 	%r181, %r180;
	st.shared.u32 	[%r127+140], %r181;
	add.s32 	%r413, %r413, 4;
	add.s32 	%r412, %r412, 16;
	setp.ne.s32 	%p41, %r412, 384;
	@%p41 bra 	$L__BB19_16;
	ld.shared.u32 	%r182, [%r14+384];
	not.b32 	%r183, %r182;
	ld.shared.u32 	%r184, [%r14+256];
	not.b32 	%r185, %r184;
	ld.shared.u32 	%r186, [%r14+128];
	not.b32 	%r187, %r186;
	ld.shared.u32 	%r188, [%r14];
	not.b32 	%r189, %r188;
	ld.shared.u32 	%r190, [_ZZ17spmm4_bin_op_8_64PKhPKjPjPKiS5_iE1a];
	and.b32  	%r191, %r188, %r190;
	popc.b32 	%r192, %r191;
	and.b32  	%r193, %r190, %r189;
	popc.b32 	%r194, %r193;
	ld.shared.u32 	%r195, [%r17];
	sub.s32 	%r196, %r195, %r194;
	add.s32 	%r197, %r196, %r192;
	st.shared.u32 	[%r17], %r197;
	and.b32  	%r198, %r186, %r190;
	popc.b32 	%r199, %r198;
	and.b32  	%r200, %r190, %r187;
	popc.b32 	%r201, %r200;
	ld.shared.u32 	%r202, [%r17+512];
	sub.s32 	%r203, %r202, %r201;
	add.s32 	%r204, %r203, %r199;
	st.shared.u32 	[%r17+512], %r204;
	and.b32  	%r205, %r184, %r190;
	popc.b32 	%r206, %r205;
	and.b32  	%r207, %r190, %r185;
	popc.b32 	%r208, %r207;
	ld.shared.u32 	%r209, [%r17+1024];
	sub.s32 	%r210, %r209, %r208;
	add.s32 	%r211, %r210, %r206;
	st.shared.u32 	[%r17+1024], %r211;
	and.b32  	%r212, %r182, %r190;
	popc.b32 	%r213, %r212;
	and.b32  	%r214, %r190, %r183;
	popc.b32 	%r215, %r214;
	ld.shared.u32 	%r216, [%r17+1536];
	sub.s32 	%r217, %r216, %r215;
	add.s32 	%r218, %r217, %r213;
	st.shared.u32 	[%r17+1536], %r218;
	ld.shared.u32 	%r219, [_ZZ17spmm4_bin_op_8_64PKhPKjPjPKiS5_iE1a+4];
	and.b32  	%r220, %r188, %r219;
	popc.b32 	%r221, %r220;
	and.b32  	%r222, %r219, %r189;
	popc.b32 	%r223, %r222;
	ld.shared.u32 	%r224, [%r17+128];
	sub.s32 	%r225, %r224, %r223;
	add.s32 	%r226, %r225, %r221;
	st.shared.u32 	[%r17+128], %r226;
	and.b32  	%r227, %r186, %r219;
	popc.b32 	%r228, %r227;
	and.b32  	%r229, %r219, %r187;
	popc.b32 	%r230, %r229;
	ld.shared.u32 	%r231, [%r17+640];
	sub.s32 	%r232, %r231, %r230;
	add.s32 	%r233, %r232, %r228;
	st.shared.u32 	[%r17+640], %r233;
	and.b32  	%r234, %r184, %r219;
	popc.b32 	%r235, %r234;
	and.b32  	%r236, %r219, %r185;
	popc.b32 	%r237, %r236;
	ld.shared.u32 	%r238, [%r17+1152];
	sub.s32 	%r239, %r238, %r237;
	add.s32 	%r240, %r239, %r235;
	st.shared.u32 	[%r17+1152], %r240;
	and.b32  	%r241, %r182, %r219;
	popc.b32 	%r242, %r241;
	and.b32  	%r243, %r219, %r183;
	popc.b32 	%r244, %r243;
	ld.shared.u32 	%r245, [%r17+1664];
	sub.s32 	%r246, %r245, %r244;
	add.s32 	%r247, %r246, %r242;
	st.shared.u32 	[%r17+1664], %r247;
	ld.shared.u32 	%r248, [_ZZ17spmm4_bin_op_8_64PKhPKjPjPKiS5_iE1a+8];
	and.b32  	%r249, %r188, %r248;
	popc.b32 	%r250, %r249;
	and.b32  	%r251, %r248, %r189;
	popc.b32 	%r252, %r251;
	ld.shared.u32 	%r253, [%r17+256];
	sub.s32 	%r254, %r253, %r252;
	add.s32 	%r255, %r254, %r250;
	st.shared.u32 	[%r17+256], %r255;
	and.b32  	%r256, %r186, %r248;
	popc.b32 	%r257, %r256;
	and.b32  	%r258, %r248, %r187;
	popc.b32 	%r259, %r258;
	ld.shared.u32 	%r260, [%r17+768];
	sub.s32 	%r261, %r260, %r259;
	add.s32 	%r262, %r261, %r257;
	st.shared.u32 	[%r17+768], %r262;
	and.b32  	%r263, %r184, %r248;
	popc.b32 	%r264, %r263;
	and.b32  	%r265, %r248, %r185;
	popc.b32 	%r266, %r265;
	ld.shared.u32 	%r267, [%r17+1280];
	sub.s32 	%r268, %r267, %r266;
	add.s32 	%r269, %r268, %r264;
	st.shared.u32 	[%r17+1280], %r269;
	and.b32  	%r270, %r182, %r248;
	popc.b32 	%r271, %r270;
	and.b32  	%r272, %r248, %r183;
	popc.b32 	%r273, %r272;
	ld.shared.u32 	%r274, [%r17+1792];
	sub.s32 	%r275, %r274, %r273;
	add.s32 	%r276, %r275, %r271;
	st.shared.u32 	[%r17+1792], %r276;
	ld.shared.u32 	%r277, [_ZZ17spmm4_bin_op_8_64PKhPKjPjPKiS5_iE1a+12];
	and.b32  	%r278, %r188, %r277;
	popc.b32 	%r279, %r278;
	and.b32  	%r280, %r277, %r189;
	popc.b32 	%r281, %r280;
	ld.shared.u32 	%r282, [%r17+384];
	sub.s32 	%r283, %r282, %r281;
	add.s32 	%r284, %r283, %r279;
	st.shared.u32 	[%r17+384], %r284;
	and.b32  	%r285, %r186, %r277;
	popc.b32 	%r286, %r285;
	and.b32  	%r287, %r277, %r187;
	popc.b32 	%r288, %r287;
	ld.shared.u32 	%r289, [%r17+896];
	sub.s32 	%r290, %r289, %r288;
	add.s32 	%r291, %r290, %r286;
	st.shared.u32 	[%r17+896], %r291;
	and.b32  	%r292, %r184, %r277;
	popc.b32 	%r293, %r292;
	and.b32  	%r294, %r277, %r185;
	popc.b32 	%r295, %r294;
	ld.shared.u32 	%r296, [%r17+1408];
	sub.s32 	%r297, %r296, %r295;
	add.s32 	%r298, %r297, %r293;
	st.shared.u32 	[%r17+1408], %r298;
	and.b32  	%r299, %r182, %r277;
	popc.b32 	%r300, %r299;
	and.b32  	%r301, %r277, %r183;
	popc.b32 	%r302, %r301;
	ld.shared.u32 	%r303, [%r17+1920];
	sub.s32 	%r304, %r303, %r302;
	add.s32 	%r305, %r304, %r300;
	st.shared.u32 	[%r17+1920], %r305;
	add.s32 	%r407, %r407, 8;
	setp.lt.s32 	%p42, %r407, %r19;
	@%p42 bra 	$L__BB19_3;
$L__BB19_18:
	shl.b32 	%r306, %r1, 5;
	mul.wide.u32 	%rd30, %r306, 4;
	add.s64 	%rd31, %rd2, %rd30;
	bar.sync 	0;
	shl.b32 	%r307, %r36, 2;
	mov.u32 	%r308, _ZZ17spmm4_bin_op_8_64PKhPKjPjPKiS5_iE5Ctemp;
	add.s32 	%r309, %r308, %r307;
	ld.shared.u32 	%r310, [%r309];
	setp.gt.s32 	%p43, %r310, -1;
	mov.b32 	%r311, -1;
	vote.sync.ballot.b32 	%r312, %p43, %r311;
	brev.b32 	%r313, %r312;
	ld.shared.u32 	%r314, [%r309+128];
	setp.gt.s32 	%p45, %r314, -1;
	vote.sync.ballot.b32 	%r315, %p45, %r311;
	brev.b32 	%r316, %r315;
	ld.shared.u32 	%r317, [%r309+256];
	setp.gt.s32 	%p47, %r317, -1;
	vote.sync.ballot.b32 	%r318, %p47, %r311;
	brev.b32 	%r319, %r318;
	ld.shared.u32 	%r320, [%r309+384];
	setp.gt.s32 	%p49, %r320, -1;
	vote.sync.ballot.b32 	%r321, %p49, %r311;
	brev.b32 	%r322, %r321;
	ld.shared.u32 	%r323, [%r309+512];
	setp.gt.s32 	%p51, %r323, -1;
	vote.sync.ballot.b32 	%r324, %p51, %r311;
	brev.b32 	%r325, %r324;
	ld.shared.u32 	%r326, [%r309+640];
	setp.gt.s32 	%p53, %r326, -1;
	vote.sync.ballot.b32 	%r327, %p53, %r311;
	brev.b32 	%r328, %r327;
	ld.shared.u32 	%r329, [%r309+768];
	setp.gt.s32 	%p55, %r329, -1;
	vote.sync.ballot.b32 	%r330, %p55, %r311;
	brev.b32 	%r331, %r330;
	ld.shared.u32 	%r332, [%r309+896];
	setp.gt.s32 	%p57, %r332, -1;
	vote.sync.ballot.b32 	%r333, %p57, %r311;
	brev.b32 	%r334, %r333;
	ld.shared.u32 	%r335, [%r309+1024];
	setp.gt.s32 	%p59, %r335, -1;
	vote.sync.ballot.b32 	%r336, %p59, %r311;
	brev.b32 	%r337, %r336;
	ld.shared.u32 	%r338, [%r309+1152];
	setp.gt.s32 	%p61, %r338, -1;
	vote.sync.ballot.b32 	%r339, %p61, %r311;
	brev.b32 	%r340, %r339;
	ld.shared.u32 	%r341, [%r309+1280];
	setp.gt.s32 	%p63, %r341, -1;
	vote.sync.ballot.b32 	%r342, %p63, %r311;
	brev.b32 	%r343, %r342;
	ld.shared.u32 	%r344, [%r309+1408];
	setp.gt.s32 	%p65, %r344, -1;
	vote.sync.ballot.b32 	%r345, %p65, %r311;
	brev.b32 	%r346, %r345;
	ld.shared.u32 	%r347, [%r309+1536];
	setp.gt.s32 	%p67, %r347, -1;
	vote.sync.ballot.b32 	%r348, %p67, %r311;
	brev.b32 	%r349, %r348;
	ld.shared.u32 	%r350, [%r309+1664];
	setp.gt.s32 	%p69, %r350, -1;
	vote.sync.ballot.b32 	%r351, %p69, %r311;
	brev.b32 	%r352, %r351;
	ld.shared.u32 	%r353, [%r309+1792];
	setp.gt.s32 	%p71, %r353, -1;
	vote.sync.ballot.b32 	%r354, %p71, %r311;
	brev.b32 	%r355, %r354;
	ld.shared.u32 	%r356, [%r309+1920];
	setp.gt.s32 	%p73, %r356, -1;
	vote.sync.ballot.b32 	%r357, %p73, %r311;
	brev.b32 	%r358, %r357;
	ld.shared.u32 	%r359, [%r309+2048];
	setp.gt.s32 	%p75, %r359, -1;
	vote.sync.ballot.b32 	%r360, %p75, %r311;
	brev.b32 	%r361, %r360;
	ld.shared.u32 	%r362, [%r309+2176];
	setp.gt.s32 	%p77, %r362, -1;
	vote.sync.ballot.b32 	%r363, %p77, %r311;
	brev.b32 	%r364, %r363;
	ld.shared.u32 	%r365, [%r309+2304];
	setp.gt.s32 	%p79, %r365, -1;
	vote.sync.ballot.b32 	%r366, %p79, %r311;
	brev.b32 	%r367, %r366;
	ld.shared.u32 	%r368, [%r309+2432];
	setp.gt.s32 	%p81, %r368, -1;
	vote.sync.ballot.b32 	%r369, %p81, %r311;
	brev.b32 	%r370, %r369;
	ld.shared.u32 	%r371, [%r309+2560];
	setp.gt.s32 	%p83, %r371, -1;
	vote.sync.ballot.b32 	%r372, %p83, %r311;
	brev.b32 	%r373, %r372;
	ld.shared.u32 	%r374, [%r309+2688];
	setp.gt.s32 	%p85, %r374, -1;
	vote.sync.ballot.b32 	%r375, %p85, %r311;
	brev.b32 	%r376, %r375;
	ld.shared.u32 	%r377, [%r309+2816];
	setp.gt.s32 	%p87, %r377, -1;
	vote.sync.ballot.b32 	%r378, %p87, %r311;
	brev.b32 	%r379, %r378;
	ld.shared.u32 	%r380, [%r309+2944];
	setp.gt.s32 	%p89, %r380, -1;
	vote.sync.ballot.b32 	%r381, %p89, %r311;
	brev.b32 	%r382, %r381;
	ld.shared.u32 	%r383, [%r309+3072];
	setp.gt.s32 	%p91, %r383, -1;
	vote.sync.ballot.b32 	%r384, %p91, %r311;
	brev.b32 	%r385, %r384;
	ld.shared.u32 	%r386, [%r309+3200];
	setp.gt.s32 	%p93, %r386, -1;
	vote.sync.ballot.b32 	%r387, %p93, %r311;
	brev.b32 	%r388, %r387;
	ld.shared.u32 	%r389, [%r309+3328];
	setp.gt.s32 	%p95, %r389, -1;
	vote.sync.ballot.b32 	%r390, %p95, %r311;
	brev.b32 	%r391, %r390;
	ld.shared.u32 	%r392, [%r309+3456];
	setp.gt.s32 	%p97, %r392, -1;
	vote.sync.ballot.b32 	%r393, %p97, %r311;
	brev.b32 	%r394, %r393;
	ld.shared.u32 	%r395, [%r309+3584];
	setp.gt.s32 	%p99, %r395, -1;
	vote.sync.ballot.b32 	%r396, %p99, %r311;
	brev.b32 	%r397, %r396;
	ld.shared.u32 	%r398, [%r309+3712];
	setp.gt.s32 	%p101, %r398, -1;
	vote.sync.ballot.b32 	%r399, %p101, %r311;
	brev.b32 	%r400, %r399;
	ld.shared.u32 	%r401, [%r309+3840];
	setp.gt.s32 	%p103, %r401, -1;
	vote.sync.ballot.b32 	%r402, %p103, %r311;
	brev.b32 	%r403, %r402;
	ld.shared.u32 	%r404, [%r309+3968];
	setp.gt.s32 	%p105, %r404, -1;
	vote.sync.ballot.b32 	%r405, %p105, %r311;
	brev.b32 	%r406, %r405;
	st.global.v4.u32 	[%rd31], {%r313, %r325, %r337, %r349};
	st.global.v4.u32 	[%rd31+16], {%r361, %r373, %r385, %r397};
	st.global.v4.u32 	[%rd31+32], {%r316, %r328, %r340, %r352};
	st.global.v4.u32 	[%rd31+48], {%r364, %r376, %r388, %r400};
	st.global.v4.u32 	[%rd31+64], {%r319, %r331, %r343, %r355};
	st.global.v4.u32 	[%rd31+80], {%r367, %r379, %r391, %r403};
	st.global.v4.u32 	[%rd31+96], {%r322, %r334, %r346, %r358};
	st.global.v4.u32 	[%rd31+112], {%r370, %r382, %r394, %r406};
$L__BB19_19:
	ret;

}
	// .globl	_Z23spmm4_bin_op_2_colmajorPKhPKjPjPKiS5_ii
.visible .entry _Z23spmm4_bin_op_2_colmajorPKhPKjPjPKiS5_ii(
	.param .u64 .ptr .align 1 _Z23spmm4_bin_op_2_colmajorPKhPKjPjPKiS5_ii_param_0,
	.param .u64 .ptr .align 1 _Z23spmm4_bin_op_2_colmajorPKhPKjPjPKiS5_ii_param_1,
	.param .u64 .ptr .align 1 _Z23spmm4_bin_op_2_colmajorPKhPKjPjPKiS5_ii_param_2,
	.param .u64 .ptr .align 1 _Z23spmm4_bin_op_2_colmajorPKhPKjPjPKiS5_ii_param_3,
	.param .u64 .ptr .align 1 _Z23spmm4_bin_op_2_colmajorPKhPKjPjPKiS5_ii_param_4,
	.param .u32 _Z23spmm4_bin_op_2_colmajorPKhPKjPjPKiS5_ii_param_5,
	.param .u32 _Z23spmm4_bin_op_2_colmajorPKhPKjPjPKiS5_ii_param_6
)
{
	.reg .pred 	%p<152>;
	.reg .b16 	%rs<8>;
	.reg .b32 	%r<463>;
	.reg .b32 	%f<2>;
	.reg .b64 	%rd<35>;
	// demoted variable
	.shared .align 1 .b8 _ZZ23spmm4_bin_op_2_colmajorPKhPKjPjPKiS5_iiE8A_shared[32];
	// demoted variable
	.shared .align 16 .b8 _ZZ23spmm4_bin_op_2_colmajorPKhPKjPjPKiS5_iiE1a[16];
	// demoted variable
	.shared .align 4 .b8 _ZZ23spmm4_bin_op_2_colmajorPKhPKjPjPKiS5_iiE9B_shared1[128];
	// demoted variable
	.shared .align 4 .b8 _ZZ23spmm4_bin_op_2_colmajorPKhPKjPjPKiS5_iiE9B_shared2[128];
	// demoted variable
	.shared .align 4 .b8 _ZZ23spmm4_bin_op_2_colmajorPKhPKjPjPKiS5_iiE2b1[128];
	// demoted variable
	.shared .align 4 .b8 _ZZ23spmm4_bin_op_2_colmajorPKhPKjPjPKiS5_iiE2b2[128];
	// demoted variable
	.shared .align 4 .b8 _ZZ23spmm4_bin_op_2_colmajorPKhPKjPjPKiS5_iiE6Ctemp1[512];
	// demoted variable
	.shared .align 4 .b8 _ZZ23spmm4_bin_op_2_colmajorPKhPKjPjPKiS5_iiE6Ctemp2[512];
	ld.param.u64 	%rd6, [_Z23spmm4_bin_op_2_colmajorPKhPKjPjPKiS5_ii_param_0];
	ld.param.u64 	%rd10, [_Z23spmm4_bin_op_2_colmajorPKhPKjPjPKiS5_ii_param_1];
	ld.param.u64 	%rd8, [_Z23spmm4_bin_op_2_colmajorPKhPKjPjPKiS5_ii_param_3];
	ld.param.u64 	%rd9, [_Z23spmm4_bin_op_2_colmajorPKhPKjPjPKiS5_ii_param_4];
	ld.param.u32 	%r29, [_Z23spmm4_bin_op_2_colmajorPKhPKjPjPKiS5_ii_param_5];
	ld.param.u32 	%r27, [_Z23spmm4_bin_op_2_colmajorPKhPKjPjPKiS5_ii_param_6];
	cvta.to.global.u64 	%rd1, %rd10;
	mov.u32 	%r30, %ctaid.x;
	mov.u32 	%r31, %nctaid.x;
	mov.u32 	%r32, %nctaid.y;
	mov.u32 	%r33, %ctaid.y;
	mov.u32 	%r34, %ctaid.z;
	mad.lo.s32 	%r35, %r30, %r31, %r33;
	mad.lo.s32 	%r1, %r35, %r32, %r34;
	// begin inline asm
	mov.u32 %r28, %laneid;
	// end inline asm
	setp.ge.s32 	%p1, %r1, %r29;
	@%p1 bra 	$L__BB20_14;
	cvta.to.global.u64 	%rd11, %rd8;
	mul.wide.s32 	%rd12, %r1, 4;
	add.s64 	%rd13, %rd11, %rd12;
	ld.global.nc.u32 	%r3, [%rd13];
	ld.global.nc.u32 	%r36, [%rd13+4];
	sub.s32 	%r4, %r36, %r3;
	shl.b32 	%r5, %r1, 2;
	mov.f32 	%f1, 0f00000000;
	st.shared.v4.f32 	[_ZZ23spmm4_bin_op_2_colmajorPKhPKjPjPKiS5_iiE1a], {%f1, %f1, %f1, %f1};
	shl.b32 	%r37, %r28, 4;
	mov.u32 	%r38, _ZZ23spmm4_bin_op_2_colmajorPKhPKjPjPKiS5_iiE6Ctemp1;
	add.s32 	%r39, %r38, %r37;
	st.shared.v4.f32 	[%r39], {%f1, %f1, %f1, %f1};
	mov.u32 	%r40, _ZZ23spmm4_bin_op_2_colmajorPKhPKjPjPKiS5_iiE6Ctemp2;
	add.s32 	%r41, %r40, %r37;
	st.shared.v4.f32 	[%r41], {%f1, %f1, %f1, %f1};
	setp.gt.s32 	%p2, %r4, 0;
	shl.b32 	%r42, %r28, 2;
	add.s32 	%r6, %r40, %r42;
	add.s32 	%r7, %r38, %r42;
	@%p2 bra 	$L__BB20_3;
	ld.shared.u32 	%r462, [%r7];
	bra.uni 	$L__BB20_13;
$L__BB20_3:
	shr.u32 	%r457, %r28, 2;
	and.b32  	%r10, %r28, 3;
	shl.b32 	%r44, %r28, 1;
	and.b32  	%r11, %r44, 6;
	mov.u32 	%r46, _ZZ23spmm4_bin_op_2_colmajorPKhPKjPjPKiS5_iiE9B_shared1;
	add.s32 	%r12, %r46, %r42;
	add.s32 	%r13, %r11, %r27;
	cvt.u64.u32 	%rd14, %r28;
	shr.u64 	%rd15, %rd14, 2;
	cvt.s64.s32 	%rd16, %r3;
	add.s64 	%rd17, %rd15, %rd16;
	shl.b64 	%rd18, %rd17, 2;
	cvta.to.global.u64 	%rd19, %rd9;
	add.s64 	%rd34, %rd19, %rd18;
	cvta.to.global.u64 	%rd3, %rd6;
	add.s32 	%r47, %r4, 7;
	shr.s32 	%r48, %r47, 31;
	shr.u32 	%r49, %r48, 29;
	add.s32 	%r50, %r47, %r49;
	and.b32  	%r14, %r50, -8;
	mov.b32 	%r459, 0;
	mov.u32 	%r458, %r28;
$L__BB20_4:
	setp.ge.u32 	%p3, %r457, %r4;
	mov.b16 	%rs7, 0;
	@%p3 bra 	$L__BB20_6;
	and.b32  	%r51, %r458, -4;
	or.b32  	%r52, %r51, %r10;
	cvt.u64.u32 	%rd20, %r52;
	shl.b32 	%r53, %r3, 2;
	cvt.s64.s32 	%rd21, %r53;
	add.s64 	%rd22, %rd20, %rd21;
	add.s64 	%rd23, %rd3, %rd22;
	ld.global.nc.u8 	%rs4, [%rd23];
	cvt.u16.u8 	%rs7, %rs4;
$L__BB20_6:
	setp.ge.u32 	%p4, %r457, %r4;
	mov.u32 	%r55, _ZZ23spmm4_bin_op_2_colmajorPKhPKjPjPKiS5_iiE8A_shared;
	add.s32 	%r56, %r55, %r28;
	st.shared.u8 	[%r56], %rs7;
	mov.b32 	%r460, 0;
	@%p4 bra 	$L__BB20_8;
	ld.global.nc.u32 	%r57, [%rd34];
	shl.b32 	%r58, %r57, 3;
	or.b32  	%r59, %r58, %r11;
	mul.wide.u32 	%rd24, %r59, 4;
	add.s64 	%rd25, %rd1, %rd24;
	ld.global.nc.u32 	%r460, [%rd25];
$L__BB20_8:
	setp.ge.u32 	%p5, %r457, %r4;
	st.shared.u32 	[%r12], %r460;
	mov.b32 	%r461, 0;
	@%p5 bra 	$L__BB20_10;
	ld.global.nc.u32 	%r61, [%rd34];
	shl.b32 	%r62, %r61, 3;
	add.s32 	%r63, %r13, %r62;
	mul.wide.u32 	%rd26, %r63, 4;
	add.s64 	%rd27, %rd1, %rd26;
	ld.global.nc.u32 	%r461, [%rd27];
$L__BB20_10:
	setp.gt.u32 	%p6, %r28, 3;
	shl.b32 	%r64, %r28, 2;
	mov.u32 	%r65, _ZZ23spmm4_bin_op_2_colmajorPKhPKjPjPKiS5_iiE9B_shared2;
	add.s32 	%r66, %r65, %r64;
	st.shared.u32 	[%r66], %r461;
	mov.u32 	%r67, _ZZ23spmm4_bin_op_2_colmajorPKhPKjPjPKiS5_iiE2b1;
	add.s32 	%r68, %r67, %r64;
	mov.b32 	%r69, 0;
	st.shared.u32 	[%r68], %r69;
	mov.u32 	%r70, _ZZ23spmm4_bin_op_2_colmajorPKhPKjPjPKiS5_iiE2b2;
	add.s32 	%r71, %r70, %r64;
	st.shared.u32 	[%r71], %r69;
	bar.sync 	0;
	@%p6 bra 	$L__BB20_12;
	ld.shared.u8 	%r74, [%r56];
	shl.b32 	%r75, %r74, 28;
	ld.shared.u8 	%r76, [%r56+4];
	shl.b32 	%r77, %r76, 24;
	and.b32  	%r78, %r77, 251658240;
	or.b32  	%r79, %r78, %r75;
	ld.shared.u8 	%r80, [%r56+8];
	shl.b32 	%r81, %r80, 20;
	and.b32  	%r82, %r81, 15728640;
	or.b32  	%r83, %r79, %r82;
	ld.shared.u8 	%r84, [%r56+12];
	shl.b32 	%r85, %r84, 16;
	and.b32  	%r86, %r85, 983040;
	or.b32  	%r87, %r83, %r86;
	ld.shared.u8 	%r88, [%r56+16];
	shl.b32 	%r89, %r88, 12;
	and.b32  	%r90, %r89, 61440;
	or.b32  	%r91, %r87, %r90;
	ld.shared.u8 	%r92, [%r56+20];
	shl.b32 	%r93, %r92, 8;
	and.b32  	%r94, %r93, 3840;
	or.b32  	%r95, %r91, %r94;
	ld.shared.u8 	%rs5, [%r56+24];
	shl.b16 	%rs6, %rs5, 4;
	cvt.u32.u16 	%r96, %rs6;
	and.b32  	%r97, %r96, 240;
	or.b32  	%r98, %r95, %r97;
	ld.shared.u8 	%r99, [%r56+28];
	and.b32  	%r100, %r99, 15;
	or.b32  	%r101, %r98, %r100;
	mov.u32 	%r103, _ZZ23spmm4_bin_op_2_colmajorPKhPKjPjPKiS5_iiE1a;
	add.s32 	%r104, %r103, %r64;
	st.shared.u32 	[%r104], %r101;
$L__BB20_12:
	ld.shared.u32 	%r105, [%r12];
	shr.u32 	%r106, %r105, 31;
	and.b32  	%r107, %r106, 1;
	setp.eq.b32 	%p7, %r107, 1;
	mov.b32 	%r108, -1;
	vote.sync.ballot.b32 	%r109, %p7, %r108;
	brev.b32 	%r110, %r109;
	st.shared.u32 	[_ZZ23spmm4_bin_op_2_colmajorPKhPKjPjPKiS5_iiE2b1], %r110;
	mov.u32 	%r111, _ZZ23spmm4_bin_op_2_colmajorPKhPKjPjPKiS5_iiE2b1;
	shl.b32 	%r112, %r28, 2;
	mov.u32 	%r113, _ZZ23spmm4_bin_op_2_colmajorPKhPKjPjPKiS5_iiE9B_shared2;
	add.s32 	%r114, %r113, %r112;
	ld.shared.u32 	%r115, [%r114];
	shr.u32 	%r116, %r115, 31;
	and.b32  	%r117, %r116, 1;
	setp.eq.b32 	%p9, %r117, 1;
	vote.sync.ballot.b32 	%r118, %p9, %r108;
	brev.b32 	%r119, %r118;
	st.shared.u32 	[_ZZ23spmm4_bin_op_2_colmajorPKhPKjPjPKiS5_iiE2b2], %r119;
	mov.u32 	%r120, _ZZ23spmm4_bin_op_2_colmajorPKhPKjPjPKiS5_iiE2b2;
	shr.u32 	%r121, %r105, 30;
	and.b32  	%r122, %r121, 1;
	setp.eq.b32 	%p11, %r122, 1;
	vote.sync.ballot.b32 	%r123, %p11, %r108;
	brev.b32 	%r124, %r123;
	st.shared.u32 	[_ZZ23spmm4_bin_op_2_colmajorPKhPKjPjPKiS5_iiE2b1+4], %r124;
	shr.u32 	%r125, %r115, 30;
	and.b32  	%r126, %r125, 1;
	setp.eq.b32 	%p13, %r126, 1;
	vote.sync.ballot.b32 	%r127, %p13, %r108;
	brev.b32 	%r128, %r127;
	st.shared.u32 	[_ZZ23spmm4_bin_op_2_colmajorPKhPKjPjPKiS5_iiE2b2+4], %r128;
	shr.u32 	%r129, %r105, 29;
	and.b32  	%r130, %r129, 1;
	setp.eq.b32 	%p15, %r130, 1;
	vote.sync.ballot.b32 	%r131, %p15, %r108;
	brev.b32 	%r132, %r131;
	st.shared.u32 	[_ZZ23spmm4_bin_op_2_colmajorPKhPKjPjPKiS5_iiE2b1+8], %r132;
	shr.u32 	%r133, %r115, 29;
	and.b32  	%r134, %r133, 1;
	setp.eq.b32 	%p17, %r134, 1;
	vote.sync.ballot.b32 	%r135, %p17, %r108;
	brev.b32 	%r136, %r135;
	st.shared.u32 	[_ZZ23spmm4_bin_op_2_colmajorPKhPKjPjPKiS5_iiE2b2+8], %r136;
	shr.u32 	%r137, %r105, 28;
	and.b32  	%r138, %r137, 1;
	setp.eq.b32 	%p19, %r138, 1;
	vote.sync.ballot.b32 	%r139, %p19, %r108;
	brev.b32 	%r140, %r139;
	st.shared.u32 	[_ZZ23spmm4_bin_op_2_colmajorPKhPKjPjPKiS5_iiE2b1+12], %r140;
	shr.u32 	%r141, %r115, 28;
	and.b32  	%r142, %r141, 1;
	setp.eq.b32 	%p21, %r142, 1;
	vote.sync.ballot.b32 	%r143, %p21, %r108;
	brev.b32 	%r144, %r143;
	st.shared.u32 	[_ZZ23spmm4_bin_op_2_colmajorPKhPKjPjPKiS5_iiE2b2+12], %r144;
	shr.u32 	%r145, %r105, 27;
	and.b32  	%r146, %r145, 1;
	setp.eq.b32 	%p23, %r146, 1;
	vote.sync.ballot.b32 	%r147, %p23, %r108;
	brev.b32 	%r148, %r147;
	st.shared.u32 	[_ZZ23spmm4_bin_op_2_colmajorPKhPKjPjPKiS5_iiE2b1+16], %r148;
	shr.u32 	%r149, %r115, 27;
	and.b32  	%r150, %r149, 1;
	setp.eq.b32 	%p25, %r150, 1;
	vote.sync.ballot.b32 	%r151, %p25, %r108;
	brev.b32 	%r152, %r151;
	st.shared.u32 	[_ZZ23spmm4_bin_op_2_colmajorPKhPKjPjPKiS5_iiE2b2+16], %r152;
	shr.u32 	%r153, %r105, 26;
	and.b32  	%r154, %r153, 1;
	setp.eq.b32 	%p27, %r154, 1;
	vote.sync.ballot.b32 	%r155, %p27, %r108;
	brev.b32 	%r156, %r155;
	st.shared.u32 	[_ZZ23spmm4_bin_op_2_colmajorPKhPKjPjPKiS5_iiE2b1+20], %r156;
	shr.u32 	%r157, %r115, 26;
	and.b32  	%r158, %r157, 1;
	setp.eq.b32 	%p29, %r158, 1;
	vote.sync.ballot.b32 	%r159, %p29, %r108;
	brev.b32 	%r160, %r159;
	st.shared.u32 	[_ZZ23spmm4_bin_op_2_colmajorPKhPKjPjPKiS5_iiE2b2+20], %r160;
	shr.u32 	%r161, %r105, 25;
	and.b32  	%r162, %r161, 1;
	setp.eq.b32 	%p31, %r162, 1;
	vote.sync.ballot.b32 	%r163, %p31, %r108;
	brev.b32 	%r164, %r163;
	st.shared.u32 	[_ZZ23spmm4_bin_op_2_colmajorPKhPKjPjPKiS5_iiE2b1+24], %r164;
	shr.u32 	%r165, %r115, 25;
	and.b32  	%r166, %r165, 1;
	setp.eq.b32 	%p33, %r166, 1;
	vote.sync.ballot.b32 	%r167, %p33, %r108;
	brev.b32 	%r168, %r167;
	st.shared.u32 	[_ZZ23spmm4_bin_op_2_colmajorPKhPKjPjPKiS5_iiE2b2+24], %r168;
	shr.u32 	%r169, %r105, 24;
	and.b32  	%r170, %r169, 1;
	setp.eq.b32 	%p35, %r170, 1;
	vote.sync.ballot.b32 	%r171, %p35, %r108;
	brev.b32 	%r172, %r171;
	st.shared.u32 	[_ZZ23spmm4_bin_op_2_colmajorPKhPKjPjPKiS5_iiE2b1+28], %r172;
	shr.u32 	%r173, %r115, 24;
	and.b32  	%r174, %r173, 1;
	setp.eq.b32 	%p37, %r174, 1;
	vote.sync.ballot.b32 	%r175, %p37, %r108;
	brev.b32 	%r176, %r175;
	st.shared.u32 	[_ZZ23spmm4_bin_op_2_colmajorPKhPKjPjPKiS5_iiE2b2+28], %r176;
	shr.u32 	%r177, %r105, 23;
	and.b32  	%r178, %r177, 1;
	setp.eq.b32 	%p39, %r178, 1;
	vote.sync.ballot.b32 	%r179, %p39, %r108;
	brev.b32 	%r180, %r179;
	st.shared.u32 	[_ZZ23spmm4_bin_op_2_colmajorPKhPKjPjPKiS5_iiE2b1+32], %r180;
	shr.u32 	%r181, %r115, 23;
	and.b32  	%r182, %r181, 1;
	setp.eq.b32 	%p41, %r182, 1;
	vote.sync.ballot.b32 	%r183, %p41, %r108;
	brev.b32 	%r184, %r183;
	st.shared.u32 	[_ZZ23spmm4_bin_op_2_colmajorPKhPKjPjPKiS5_iiE2b2+32], %r184;
	shr.u32 	%r185, %r105, 22;
	and.b32  	%r186, %r185, 1;
	setp.eq.b32 	%p43, %r186, 1;
	vote.sync.ballot.b32 	%r187, %p43, %r108;
	brev.b32 	%r188, %r187;
	st.shared.u32 	[_ZZ23spmm4_bin_op_2_colmajorPKhPKjPjPKiS5_iiE2b1+36], %r188;
	shr.u32 	%r189, %r115, 22;
	and.b32  	%r190, %r189, 1;
	setp.eq.b32 	%p45, %r190, 1;
	vote.sync.ballot.b32 	%r191, %p45, %r108;
	brev.b32 	%r192, %r191;
	st.shared.u32 	[_ZZ23spmm4_bin_op_2_colmajorPKhPKjPjPKiS5_iiE2b2+36], %r192;
	shr.u32 	%r193, %r105, 21;
	and.b32  	%r194, %r193, 1;
	setp.eq.b32 	%p47, %r194, 1;
	vote.sync.ballot.b32 	%r195, %p47, %r108;
	brev.b32 	%r196, %r195;
	st.shared.u32 	[_ZZ23spmm4_bin_op_2_colmajorPKhPKjPjPKiS5_iiE2b1+40], %r196;
	shr.u32 	%r197, %r115, 21;
	and.b32  	%r198, %r197, 1;
	setp.eq.b32 	%p49, %r198, 1;
	vote.sync.ballot.b32 	%r199, %p49, %r108;
	brev.b32 	%r200, %r199;
	st.shared.u32 	[_ZZ23spmm4_bin_op_2_colmajorPKhPKjPjPKiS5_iiE2b2+40], %r200;
	shr.u32 	%r201, %r105, 20;
	and.b32  	%r202, %r201, 1;
	setp.eq.b32 	%p51, %r202, 1;
	vote.sync.ballot.b32 	%r203, %p51, %r108;
	brev.b32 	%r204, %r203;
	st.shared.u32 	[_ZZ23spmm4_bin_op_2_colmajorPKhPKjPjPKiS5_iiE2b1+44], %r204;
	shr.u32 	%r205, %r115, 20;
	and.b32  	%r206, %r205, 1;
	setp.eq.b32 	%p53, %r206, 1;
	vote.sync.ballot.b32 	%r207, %p53, %r108;
	brev.b32 	%r208, %r207;
	st.shared.u32 	[_ZZ23spmm4_bin_op_2_colmajorPKhPKjPjPKiS5_iiE2b2+44], %r208;
	shr.u32 	%r209, %r105, 19;
	and.b32  	%r210, %r209, 1;
	setp.eq.b32 	%p55, %r210, 1;
	vote.sync.ballot.b32 	%r211, %p55, %r108;
	brev.b32 	%r212, %r211;
	st.shared.u32 	[_ZZ23spmm4_bin_op_2_colmajorPKhPKjPjPKiS5_iiE2b1+48], %r212;
	shr.u32 	%r213, %r115, 19;
	and.b32  	%r214, %r213, 1;
	setp.eq.b32 	%p57, %r214, 1;
	vote.sync.ballot.b32 	%r215, %p57, %r108;
	brev.b32 	%r216, %r215;
	st.shared.u32 	[_ZZ23spmm4_bin_op_2_colmajorPKhPKjPjPKiS5_iiE2b2+48], %r216;
	shr.u32 	%r217, %r105, 18;
	and.b32  	%r218, %r217, 1;
	setp.eq.b32 	%p59, %r218, 1;
	vote.sync.ballot.b32 	%r219, %p59, %r108;
	brev.b32 	%r220, %r219;
	st.shared.u32 	[_ZZ23spmm4_bin_op_2_colmajorPKhPKjPjPKiS5_iiE2b1+52], %r220;
	shr.u32 	%r221, %r115, 18;
	and.b32  	%r222, %r221, 1;
	setp.eq.b32 	%p61, %r222, 1;
	vote.sync.ballot.b32 	%r223, %p61, %r108;
	brev.b32 	%r224, %r223;
	st.shared.u32 	[_ZZ23spmm4_bin_op_2_colmajorPKhPKjPjPKiS5_iiE2b2+52], %r224;
	shr.u32 	%r225, %r105, 17;
	and.b32  	%r226, %r225, 1;
	setp.eq.b32 	%p63, %r226, 1;
	vote.sync.ballot.b32 	%r227, %p63, %r108;
	brev.b32 	%r228, %r227;
	st.shared.u32 	[_ZZ23spmm4_bin_op_2_colmajorPKhPKjPjPKiS5_iiE2b1+56], %r228;
	shr.u32 	%r229, %r115, 17;
	and.b32  	%r230, %r229, 1;
	setp.eq.b32 	%p65, %r230, 1;
	vote.sync.ballot.b32 	%r231, %p65, %r108;
	brev.b32 	%r232, %r231;
	st.shared.u32 	[_ZZ23spmm4_bin_op_2_colmajorPKhPKjPjPKiS5_iiE2b2+56], %r232;
	shr.u32 	%r233, %r105, 16;
	and.b32  	%r234, %r233, 1;
	setp.eq.b32 	%p67, %r234, 1;
	vote.sync.ballot.b32 	%r235, %p67, %r108;
	brev.b32 	%r236, %r235;
	st.shared.u32 	[_ZZ23spmm4_bin_op_2_colmajorPKhPKjPjPKiS5_iiE2b1+60], %r236;
	shr.u32 	%r237, %r115, 16;
	and.b32  	%r238, %r237, 1;
	setp.eq.b32 	%p69, %r238, 1;
	vote.sync.ballot.b32 	%r239, %p69, %r108;
	brev.b32 	%r240, %r239;
	st.shared.u32 	[_ZZ23spmm4_bin_op_2_colmajorPKhPKjPjPKiS5_iiE2b2+60], %r240;
	shr.u32 	%r241, %r105, 15;
	and.b32  	%r242, %r241, 1;
	setp.eq.b32 	%p71, %r242, 1;
	vote.sync.ballot.b32 	%r243, %p71, %r108;
	brev.b32 	%r244, %r243;
	st.shared.u32 	[_ZZ23spmm4_bin_op_2_colmajorPKhPKjPjPKiS5_iiE2b1+64], %r244;
	shr.u32 	%r245, %r115, 15;
	and.b32  	%r246, %r245, 1;
	setp.eq.b32 	%p73, %r246, 1;
	vote.sync.ballot.b32 	%r247, %p73, %r108;
	brev.b32 	%r248, %r247;
	st.shared.u32 	[_ZZ23spmm4_bin_op_2_colmajorPKhPKjPjPKiS5_iiE2b2+64], %r248;
	shr.u32 	%r249, %r105, 14;
	and.b32  	%r250, %r249, 1;
	setp.eq.b32 	%p75, %r250, 1;
	vote.sync.ballot.b32 	%r251, %p75, %r108;
	brev.b32 	%r252, %r251;
	st.shared.u32 	[_ZZ23spmm4_bin_op_2_colmajorPKhPKjPjPKiS5_iiE2b1+68], %r252;
	shr.u32 	%r253, %r115, 14;
	and.b32  	%r254, %r253, 1;
	setp.eq.b32 	%p77, %r254, 1;
	vote.sync.ballot.b32 	%r255, %p77, %r108;
	brev.b32 	%r256, %r255;
	st.shared.u32 	[_ZZ23spmm4_bin_op_2_colmajorPKhPKjPjPKiS5_iiE2b2+68], %r256;
	shr.u32 	%r257, %r105, 13;
	and.b32  	%r258, %r257, 1;
	setp.eq.b32 	%p79, %r258, 1;
	vote.sync.ballot.b32 	%r259, %p79, %r108;
	brev.b32 	%r260, %r259;
	st.shared.u32 	[_ZZ23spmm4_bin_op_2_colmajorPKhPKjPjPKiS5_iiE2b1+72], %r260;
	shr.u32 	%r261, %r115, 13;
	and.b32  	%r262, %r261, 1;
	setp.eq.b32 	%p81, %r262, 1;
	vote.sync.ballot.b32 	%r263, %p81, %r108;
	brev.b32 	%r264, %r263;
	st.shared.u32 	[_ZZ23spmm4_bin_op_2_colmajorPKhPKjPjPKiS5_iiE2b2+72], %r264;
	shr.u32 	%r265, %r105, 12;
	and.b32  	%r266, %r265, 1;
	setp.eq.b32 	%p83, %r266, 1;
	vote.sync.ballot.b32 	%r267, %p83, %r108;
	brev.b32 	%r268, %r267;
	st.shared.u32 	[_ZZ23spmm4_bin_op_2_colmajorPKhPKjPjPKiS5_iiE2b1+76], %r268;
	shr.u32 	%r269, %r115, 12;
	and.b32  	%r270, %r269, 1;
	setp.eq.b32 	%p85, %r270, 1;
	vote.sync.ballot.b32 	%r271, %p85, %r108;
	brev.b32 	%r272, %r271;
	st.shared.u32 	[_ZZ23spmm4_bin_op_2_colmajorPKhPKjPjPKiS5_iiE2b2+76], %r272;
	shr.u32 	%r273, %r105, 11;
	and.b32  	%r274, %r273, 1;
	setp.eq.b32 	%p87, %r274, 1;
	vote.sync.ballot.b32 	%r275, %p87, %r108;
	brev.b32 	%r276, %r275;
	st.shared.u32 	[_ZZ23spmm4_bin_op_2_colmajorPKhPKjPjPKiS5_iiE2b1+80], %r276;
	shr.u32 	%r277, %r115, 11;
	and.b32  	%r278, %r277, 1;
	setp.eq.b32 	%p89, %r278, 1;
	vote.sync.ballot.b32 	%r279, %p89, %r108;
	brev.b32 	%r280, %r279;
	st.shared.u32 	[_ZZ23spmm4_bin_op_2_colmajorPKhPKjPjPKiS5_iiE2b2+80], %r280;
	shr.u32 	%r281, %r105, 10;
	and.b32  	%r282, %r281, 1;
	setp.eq.b32 	%p91, %r282, 1;
	vote.sync.ballot.b32 	%r283, %p91, %r108;
	brev.b32 	%r284, %r283;
	st.shared.u32 	[_ZZ23spmm4_bin_op_2_colmajorPKhPKjPjPKiS5_iiE2b1+84], %r284;
	shr.u32 	%r285, %r115, 10;
	and.b32  	%r286, %r285, 1;
	setp.eq.b32 	%p93, %r286, 1;
	vote.sync.ballot.b32 	%r287, %p93, %r108;
	brev.b32 	%r288, %r287;
	st.shared.u32 	[_ZZ23spmm4_bin_op_2_colmajorPKhPKjPjPKiS5_iiE2b2+84], %r288;
	shr.u32 	%r289, %r105, 9;
	and.b32  	%r290, %r289, 1;
	setp.eq.b32 	%p95, %r290, 1;
	vote.sync.ballot.b32 	%r291, %p95, %r108;
	brev.b32 	%r292, %r291;
	st.shared.u32 	[_ZZ23spmm4_bin_op_2_colmajorPKhPKjPjPKiS5_iiE2b1+88], %r292;
	shr.u32 	%r293, %r115, 9;
	and.b32  	%r294, %r293, 1;
	setp.eq.b32 	%p97, %r294, 1;
	vote.sync.ballot.b32 	%r295, %p97, %r108;
	brev.b32 	%r296, %r295;
	st.shared.u32 	[_ZZ23spmm4_bin_op_2_colmajorPKhPKjPjPKiS5_iiE2b2+88], %r296;
	shr.u32 	%r297, %r105, 8;
	and.b32  	%r298, %r297, 1;
	setp.eq.b32 	%p99, %r298, 1;
	vote.sync.ballot.b32 	%r299, %p99, %r108;
	brev.b32 	%r300, %r299;
	st.shared.u32 	[_ZZ23spmm4_bin_op_2_colmajorPKhPKjPjPKiS5_iiE2b1+92], %r300;
	shr.u32 	%r301, %r115, 8;
	and.b32  	%r302, %r301, 1;
	setp.eq.b32 	%p101, %r302, 1;
	vote.sync.ballot.b32 	%r303, %p101, %r108;
	brev.b32 	%r304, %r303;
	st.shared.u32 	[_ZZ23spmm4_bin_op_2_colmajorPKhPKjPjPKiS5_iiE2b2+92], %r304;
	shr.u32 	%r305, %r105, 7;
	and.b32  	%r306, %r305, 1;
	setp.eq.b32 	%p103, %r306, 1;
	vote.sync.ballot.b32 	%r307, %p103, %r108;
	brev.b32 	%r308, %r307;
	st.shared.u32 	[_ZZ23spmm4_bin_op_2_colmajorPKhPKjPjPKiS5_iiE2b1+96], %r308;
	shr.u32 	%r309, %r115, 7;
	and.b32  	%r310, %r309, 1;
	setp.eq.b32 	%p105, %r310, 1;
	vote.sync.ballot.b32 	%r311, %p105, %r108;
	brev.b32 	%r312, %r311;
	st.shared.u32 	[_ZZ23spmm4_bin_op_2_colmajorPKhPKjPjPKiS5_iiE2b2+96], %r312;
	shr.u32 	%r313, %r105, 6;
	and.b32  	%r314, %r313, 1;
	setp.eq.b32 	%p107, %r314, 1;
	vote.sync.ballot.b32 	%r315, %p107, %r108;
	brev.b32 	%r316, %r315;
	st.shared.u32 	[_ZZ23spmm4_bin_op_2_colmajorPKhPKjPjPKiS5_iiE2b1+100], %r316;
	shr.u32 	%r317, %r115, 6;
	and.b32  	%r318, %r317, 1;
	setp.eq.b32 	%p109, %r318, 1;
	vote.sync.ballot.b32 	%r319, %p109, %r108;
	brev.b32 	%r320, %r319;
	st.shared.u32 	[_ZZ23spmm4_bin_op_2_colmajorPKhPKjPjPKiS5_iiE2b2+100], %r320;
	shr.u32 	%r321, %r105, 5;
	and.b32  	%r322, %r321, 1;
	setp.eq.b32 	%p111, %r322, 1;
	vote.sync.ballot.b32 	%r323, %p111, %r108;
	brev.b32 	%r324, %r323;
	st.shared.u32 	[_ZZ23spmm4_bin_op_2_colmajorPKhPKjPjPKiS5_iiE2b1+104], %r324;
	shr.u32 	%r325, %r115, 5;
	and.b32  	%r326, %r325, 1;
	setp.eq.b32 	%p113, %r326, 1;
	vote.sync.ballot.b32 	%r327, %p113, %r108;
	brev.b32 	%r328, %r327;
	st.shared.u32 	[_ZZ23spmm4_bin_op_2_colmajorPKhPKjPjPKiS5_iiE2b2+104], %r328;
	shr.u32 	%r329, %r105, 4;
	and.b32  	%r330, %r329, 1;
	setp.eq.b32 	%p115, %r330, 1;
	vote.sync.ballot.b32 	%r331, %p115, %r108;
	brev.b32 	%r332, %r331;
	st.shared.u32 	[_ZZ23spmm4_bin_op_2_colmajorPKhPKjPjPKiS5_iiE2b1+108], %r332;
	shr.u32 	%r333, %r115, 4;
	and.b32  	%r334, %r333, 1;
	setp.eq.b32 	%p117, %r334, 1;
	vote.sync.ballot.b32 	%r335, %p117, %r108;
	brev.b32 	%r336, %r335;
	st.shared.u32 	[_ZZ23spmm4_bin_op_2_colmajorPKhPKjPjPKiS5_iiE2b2+108], %r336;
	shr.u32 	%r337, %r105, 3;
	and.b32  	%r338, %r337, 1;
	setp.eq.b32 	%p119, %r338, 1;
	vote.sync.ballot.b32 	%r339, %p119, %r108;
	brev.b32 	%r340, %r339;
	st.shared.u32 	[_ZZ23spmm4_bin_op_2_colmajorPKhPKjPjPKiS5_iiE2b1+112], %r340;
	shr.u32 	%r341, %r115, 3;
	and.b32  	%r342, %r341, 1;
	setp.eq.b32 	%p121, %r342, 1;
	vote.sync.ballot.b32 	%r343, %p121, %r108;
	brev.b32 	%r344, %r343;
	st.shared.u32 	[_ZZ23spmm4_bin_op_2_colmajorPKhPKjPjPKiS5_iiE2b2+112], %r344;
	shr.u32 	%r345, %r105, 2;
	and.b32  	%r346, %r345, 1;
	setp.eq.b32 	%p123, %r346, 1;
	vote.sync.ballot.b32 	%r347, %p123, %r108;
	brev.b32 	%r348, %r347;
	st.shared.u32 	[_ZZ23spmm4_bin_op_2_colmajorPKhPKjPjPKiS5_iiE2b1+116], %r348;
	shr.u32 	%r349, %r115, 2;
	and.b32  	%r350, %r349, 1;
	setp.eq.b32 	%p125, %r350, 1;
	vote.sync.ballot.b32 	%r351, %p125, %r108;
	brev.b32 	%r352, %r351;
	st.shared.u32 	[_ZZ23spmm4_bin_op_2_colmajorPKhPKjPjPKiS5_iiE2b2+116], %r352;
	shr.u32 	%r353, %r105, 1;
	and.b32  	%r354, %r353, 1;
	setp.eq.b32 	%p127, %r354, 1;
	vote.sync.ballot.b32 	%r355, %p127, %r108;
	brev.b32 	%r356, %r355;
	st.shared.u32 	[_ZZ23spmm4_bin_op_2_colmajorPKhPKjPjPKiS5_iiE2b1+120], %r356;
	shr.u32 	%r357, %r115, 1;
	and.b32  	%r358, %r357, 1;
	setp.eq.b32 	%p129, %r358, 1;
	vote.sync.ballot.b32 	%r359, %p129, %r108;
	brev.b32 	%r360, %r359;
	st.shared.u32 	[_ZZ23spmm4_bin_op_2_colmajorPKhPKjPjPKiS5_iiE2b2+120], %r360;
	and.b32  	%r361, %r105, 1;
	setp.eq.b32 	%p131, %r361, 1;
	vote.sync.ballot.b32 	%r362, %p131, %r108;
	brev.b32 	%r363, %r362;
	st.shared.u32 	[_ZZ23spmm4_bin_op_2_colmajorPKhPKjPjPKiS5_iiE2b1+124], %r363;
	and.b32  	%r364, %r115, 1;
	setp.eq.b32 	%p133, %r364, 1;
	vote.sync.ballot.b32 	%r365, %p133, %r108;
	brev.b32 	%r366, %r365;
	st.shared.u32 	[_ZZ23spmm4_bin_op_2_colmajorPKhPKjPjPKiS5_iiE2b2+124], %r366;
	add.s32 	%r367, %r120, %r112;
	ld.shared.u32 	%r368, [%r367];
	not.b32 	%r369, %r368;
	add.s32 	%r370, %r111, %r112;
	ld.shared.u32 	%r371, [%r370];
	not.b32 	%r372, %r371;
	ld.shared.u32 	%r373, [_ZZ23spmm4_bin_op_2_colmajorPKhPKjPjPKiS5_iiE1a];
	and.b32  	%r374, %r371, %r373;
	popc.b32 	%r375, %r374;
	and.b32  	%r376, %r373, %r372;
	popc.b32 	%r377, %r376;
	ld.shared.u32 	%r378, [%r7];
	sub.s32 	%r379, %r378, %r377;
	add.s32 	%r462, %r379, %r375;
	st.shared.u32 	[%r7], %r462;
	and.b32  	%r380, %r368, %r373;
	popc.b32 	%r381, %r380;
	and.b32  	%r382, %r373, %r369;
	popc.b32 	%r383, %r382;
	ld.shared.u32 	%r384, [%r6];
	sub.s32 	%r385, %r384, %r383;
	add.s32 	%r386, %r385, %r381;
	st.shared.u32 	[%r6], %r386;
	ld.shared.u32 	%r387, [_ZZ23spmm4_bin_op_2_colmajorPKhPKjPjPKiS5_iiE1a+4];
	and.b32  	%r388, %r371, %r387;
	popc.b32 	%r389, %r388;
	and.b32  	%r390, %r387, %r372;
	popc.b32 	%r391, %r390;
	ld.shared.u32 	%r392, [%r7+128];
	sub.s32 	%r393, %r392, %r391;
	add.s32 	%r394, %r393, %r389;
	st.shared.u32 	[%r7+128], %r394;
	and.b32  	%r395, %r368, %r387;
	popc.b32 	%r396, %r395;
	and.b32  	%r397, %r387, %r369;
	popc.b32 	%r398, %r397;
	ld.shared.u32 	%r399, [%r6+128];
	sub.s32 	%r400, %r399, %r398;
	add.s32 	%r401, %r400, %r396;
	st.shared.u32 	[%r6+128], %r401;
	ld.shared.u32 	%r402, [_ZZ23spmm4_bin_op_2_colmajorPKhPKjPjPKiS5_iiE1a+8];
	and.b32  	%r403, %r371, %r402;
	popc.b32 	%r404, %r403;
	and.b32  	%r405, %r402, %r372;
	popc.b32 	%r406, %r405;
	ld.shared.u32 	%r407, [%r7+256];
	sub.s32 	%r408, %r407, %r406;
	add.s32 	%r409, %r408, %r404;
	st.shared.u32 	[%r7+256], %r409;
	and.b32  	%r410, %r368, %r402;
	popc.b32 	%r411, %r410;
	and.b32  	%r412, %r402, %r369;
	popc.b32 	%r413, %r412;
	ld.shared.u32 	%r414, [%r6+256];
	sub.s32 	%r415, %r414, %r413;
	add.s32 	%r416, %r415, %r411;
	st.shared.u32 	[%r6+256], %r416;
	ld.shared.u32 	%r417, [_ZZ23spmm4_bin_op_2_colmajorPKhPKjPjPKiS5_iiE1a+12];
	and.b32  	%r418, %r371, %r417;
	popc.b32 	%r419, %r418;
	and.b32  	%r420, %r417, %r372;
	popc.b32 	%r421, %r420;
	ld.shared.u32 	%r422, [%r7+384];
	sub.s32 	%r423, %r422, %r421;
	add.s32 	%r424, %r423, %r419;
	st.shared.u32 	[%r7+384], %r424;
	and.b32  	%r425, %r368, %r417;
	popc.b32 	%r426, %r425;
	and.b32  	%r427, %r417, %r369;
	popc.b32 	%r428, %r427;
	ld.shared.u32 	%r429, [%r6+384];
	sub.s32 	%r430, %r429, %r428;
	add.s32 	%r431, %r430, %r426;
	st.shared.u32 	[%r6+384], %r431;
	add.s32 	%r459, %r459, 8;
	add.s32 	%r458, %r458, 32;
	add.s64 	%rd34, %rd34, 32;
	add.s32 	%r457, %r457, 8;
	setp.lt.s32 	%p135, %r459, %r14;
	@%p135 bra 	$L__BB20_4;
$L__BB20_13:
	ld.param.u64 	%rd33, [_Z23spmm4_bin_op_2_colmajorPKhPKjPjPKiS5_ii_param_2];
	add.s32 	%r432, %r5, %r27;
	cvta.to.global.u64 	%rd28, %rd33;
	mul.wide.u32 	%rd29, %r432, 4;
	add.s64 	%rd30, %rd28, %rd29;
	setp.gt.s32 	%p136, %r462, -1;
	mov.b32 	%r433, -1;
	vote.sync.ballot.b32 	%r434, %p136, %r433;
	brev.b32 	%r435, %r434;
	ld.shared.u32 	%r436, [%r7+128];
	setp.gt.s32 	%p138, %r436, -1;
	vote.sync.ballot.b32 	%r437, %p138, %r433;
	brev.b32 	%r438, %r437;
	ld.shared.u32 	%r439, [%r7+256];
	setp.gt.s32 	%p140, %r439, -1;
	vote.sync.ballot.b32 	%r440, %p140, %r433;
	brev.b32 	%r441, %r440;
	ld.shared.u32 	%r442, [%r7+384];
	setp.gt.s32 	%p142, %r442, -1;
	vote.sync.ballot.b32 	%r443, %p142, %r433;
	brev.b32 	%r444, %r443;
	ld.shared.u32 	%r445, [%r6];
	setp.gt.s32 	%p144, %r445, -1;
	vote.sync.ballot.b32 	%r446, %p144, %r433;
	brev.b32 	%r447, %r446;
	ld.shared.u32 	%r448, [%r6+128];
	setp.gt.s32 	%p146, %r448, -1;
	vote.sync.ballot.b32 	%r449, %p146, %r433;
	brev.b32 	%r450, %r449;
	ld.shared.u32 	%r451, [%r6+256];
	setp.gt.s32 	%p148, %r451, -1;
	vote.sync.ballot.b32 	%r452, %p148, %r433;
	brev.b32 	%r453, %r452;
	ld.shared.u32 	%r454, [%r6+384];
	setp.gt.s32 	%p150, %r454, -1;
	vote.sync.ballot.b32 	%r455, %p150, %r433;
	brev.b32 	%r456, %r455;
	mul.wide.u32 	%rd31, %r5, 4;
	add.s64 	%rd32, %rd28, %rd31;
	st.global.v4.u32 	[%rd32], {%r435, %r438, %r441, %r444};
	st.global.u32 	[%rd30], %r447;
	st.global.u32 	[%rd30+4], %r450;
	st.global.u32 	[%rd30+8], %r453;
	st.global.u32 	[%rd30+12], %r456;
$L__BB20_14:
	ret;

}
	// .globl	_Z19spmm4_bin_op_1_1024PKhPKjPjPKiS5_i
.visible .entry _Z19spmm4_bin_op_1_1024PKhPKjPjPKiS5_i(
	.param .u64 .ptr .align 1 _Z19spmm4_bin_op_1_1024PKhPKjPjPKiS5_i_param_0,
	.param .u64 .ptr .align 1 _Z19spmm4_bin_op_1_1024PKhPKjPjPKiS5_i_param_1,
	.param .u64 .ptr .align 1 _Z19spmm4_bin_op_1_1024PKhPKjPjPKiS5_i_param_2,
	.param .u64 .ptr .align 1 _Z19spmm4_bin_op_1_1024PKhPKjPjPKiS5_i_param_3,
	.param .u64 .ptr .align 1 _Z19spmm4_bin_op_1_1024PKhPKjPjPKiS5_i_param_4,
	.param .u32 _Z19spmm4_bin_op_1_1024PKhPKjPjPKiS5_i_param_5
)
{
	.reg .pred 	%p<102>;
	.reg .b16 	%rs<2>;
	.reg .b32 	%r<267>;
	.reg .b64 	%rd<30>;
	// demoted variable
	.shared .align 4 .b8 _ZZ19spmm4_bin_op_1_1024PKhPKjPjPKiS5_iE1b[4096];
	ld.param.u64 	%rd8, [_Z19spmm4_bin_op_1_1024PKhPKjPjPKiS5_i_param_0];
	ld.param.u64 	%rd9, [_Z19spmm4_bin_op_1_1024PKhPKjPjPKiS5_i_param_1];
	ld.param.u64 	%rd10, [_Z19spmm4_bin_op_1_1024PKhPKjPjPKiS5_i_param_2];
	ld.param.u64 	%rd11, [_Z19spmm4_bin_op_1_1024PKhPKjPjPKiS5_i_param_3];
	ld.param.u64 	%rd12, [_Z19spmm4_bin_op_1_1024PKhPKjPjPKiS5_i_param_4];
	ld.param.u32 	%r34, [_Z19spmm4_bin_op_1_1024PKhPKjPjPKiS5_i_param_5];
	mov.u32 	%r35, %ctaid.x;
	mov.u32 	%r36, %nctaid.x;
	mov.u32 	%r37, %nctaid.y;
	mov.u32 	%r38, %ctaid.y;
	mov.u32 	%r39, %ctaid.z;
	mad.lo.s32 	%r40, %r35, %r36, %r38;
	mad.lo.s32 	%r41, %r40, %r37, %r39;
	// begin inline asm
	mov.u32 %r259, %laneid;
	// end inline asm
	mov.u32 	%r2, %tid.x;
	shr.u32 	%r42, %r2, 5;
	shl.b32 	%r43, %r41, 5;
	or.b32  	%r3, %r43, %r42;
	setp.ge.s32 	%p9, %r3, %r34;
	@%p9 bra 	$L__BB21_8;
	cvta.to.global.u64 	%rd13, %rd11;
	cvta.to.global.u64 	%rd1, %rd10;
	mul.wide.s32 	%rd14, %r3, 4;
	add.s64 	%rd15, %rd13, %rd14;
	ld.global.nc.u32 	%r4, [%rd15];
	ld.global.nc.u32 	%r44, [%rd15+4];
	sub.s32 	%r5, %r44, %r4;
	shl.b32 	%r6, %r4, 2;
	setp.lt.s32 	%p11, %r5, 1;
	mov.pred 	%p98, -1;
	mov.pred 	%p99, %p98;
	mov.pred 	%p100, %p98;
	mov.pred 	%p101, %p98;
	@%p11 bra 	$L__BB21_7;
	shr.u32 	%r258, %r259, 2;
	and.b32  	%r8, %r259, 3;
	and.b32  	%r46, %r2, 992;
	add.s32 	%r47, %r259, %r46;
	shl.b32 	%r48, %r47, 2;
	mov.u32 	%r49, _ZZ19spmm4_bin_op_1_1024PKhPKjPjPKiS5_iE1b;
	add.s32 	%r9, %r49, %r48;
	or.b32  	%r10, %r8, 8;
	or.b32  	%r11, %r8, 12;
	or.b32  	%r12, %r8, 16;
	shl.b32 	%r50, %r2, 2;
	and.b32  	%r51, %r50, 3968;
	add.s32 	%r13, %r49, %r51;
	cvt.u64.u32 	%rd16, %r259;
	shr.u64 	%rd17, %rd16, 2;
	cvt.s64.s32 	%rd18, %r4;
	add.s64 	%rd19, %rd17, %rd18;
	shl.b64 	%rd20, %rd19, 2;
	cvta.to.global.u64 	%rd21, %rd12;
	add.s64 	%rd29, %rd21, %rd20;
	cvta.to.global.u64 	%rd3, %rd8;
	cvta.to.global.u64 	%rd4, %rd9;
	add.s32 	%r52, %r5, 7;
	shr.s32 	%r53, %r52, 31;
	shr.u32 	%r54, %r53, 29;
	add.s32 	%r55, %r52, %r54;
	and.b32  	%r14, %r55, -8;
	cvt.s64.s32 	%rd5, %r6;
	mov.b32 	%r260, 0;
	mov.u32 	%r261, %r260;
	mov.u32 	%r262, %r260;
	mov.u32 	%r263, %r260;
	mov.u32 	%r264, %r260;
$L__BB21_3:
	setp.ge.u32 	%p12, %r258, %r5;
	mov.b32 	%r265, 0;
	mov.u32 	%r266, %r265;
	@%p12 bra 	$L__BB21_5;
	and.b32  	%r57, %r259, -4;
	or.b32  	%r58, %r57, %r8;
	cvt.u64.u32 	%rd22, %r58;
	add.s64 	%rd23, %rd22, %rd5;
	add.s64 	%rd24, %rd3, %rd23;
	ld.global.nc.u8 	%rs1, [%rd24];
	cvt.u32.u8 	%r59, %rs1;
	and.b32  	%r265, %r59, 15;
	ld.global.nc.u32 	%r60, [%rd29];
	shl.b32 	%r61, %r60, 2;
	or.b32  	%r62, %r61, %r8;
	mul.wide.u32 	%rd25, %r62, 4;
	add.s64 	%rd26, %rd4, %rd25;
	ld.global.nc.u32 	%r266, [%rd26];
$L__BB21_5:
	mov.b32 	%r63, 0;
	st.shared.u32 	[%r9], %r63;
	shfl.sync.idx.b32	%r64|%p13, %r265, %r8, 31, -1;
	shl.b32 	%r65, %r64, 28;
	or.b32  	%r66, %r8, 4;
	shfl.sync.idx.b32	%r67|%p14, %r265, %r66, 31, -1;
	shl.b32 	%r68, %r67, 24;
	or.b32  	%r69, %r68, %r65;
	shfl.sync.idx.b32	%r70|%p15, %r265, %r10, 31, -1;
	shl.b32 	%r71, %r70, 20;
	or.b32  	%r72, %r69, %r71;
	shfl.sync.idx.b32	%r73|%p16, %r265, %r11, 31, -1;
	shl.b32 	%r74, %r73, 16;
	or.b32  	%r75, %r72, %r74;
	shfl.sync.idx.b32	%r76|%p17, %r265, %r12, 31, -1;
	shl.b32 	%r77, %r76, 12;
	or.b32  	%r78, %r75, %r77;
	or.b32  	%r79, %r8, 20;
	shfl.sync.idx.b32	%r80|%p18, %r265, %r79, 31, -1;
	shl.b32 	%r81, %r80, 8;
	or.b32  	%r82, %r78, %r81;
	or.b32  	%r83, %r8, 24;
	shfl.sync.idx.b32	%r84|%p19, %r265, %r83, 31, -1;
	shl.b32 	%r85, %r84, 4;
	or.b32  	%r86, %r82, %r85;
	or.b32  	%r87, %r8, 28;
	shfl.sync.idx.b32	%r88|%p20, %r265, %r87, 31, -1;
	or.b32  	%r89, %r86, %r88;
	shr.u32 	%r90, %r266, 31;
	and.b32  	%r91, %r90, 1;
	setp.eq.b32 	%p21, %r91, 1;
	mov.b32 	%r92, -1;
	vote.sync.ballot.b32 	%r93, %p21, %r92;
	brev.b32 	%r94, %r93;
	st.shared.u32 	[%r13], %r94;
	shr.u32 	%r95, %r266, 30;
	and.b32  	%r96, %r95, 1;
	setp.eq.b32 	%p23, %r96, 1;
	vote.sync.ballot.b32 	%r97, %p23, %r92;
	brev.b32 	%r98, %r97;
	st.shared.u32 	[%r13+4], %r98;
	shr.u32 	%r99, %r266, 29;
	and.b32  	%r100, %r99, 1;
	setp.eq.b32 	%p25, %r100, 1;
	vote.sync.ballot.b32 	%r101, %p25, %r92;
	brev.b32 	%r102, %r101;
	st.shared.u32 	[%r13+8], %r102;
	shr.u32 	%r103, %r266, 28;
	and.b32  	%r104, %r103, 1;
	setp.eq.b32 	%p27, %r104, 1;
	vote.sync.ballot.b32 	%r105, %p27, %r92;
	brev.b32 	%r106, %r105;
	st.shared.u32 	[%r13+12], %r106;
	shr.u32 	%r107, %r266, 27;
	and.b32  	%r108, %r107, 1;
	setp.eq.b32 	%p29, %r108, 1;
	vote.sync.ballot.b32 	%r109, %p29, %r92;
	brev.b32 	%r110, %r109;
	st.shared.u32 	[%r13+16], %r110;
	shr.u32 	%r111, %r266, 26;
	and.b32  	%r112, %r111, 1;
	setp.eq.b32 	%p31, %r112, 1;
	vote.sync.ballot.b32 	%r113, %p31, %r92;
	brev.b32 	%r114, %r113;
	st.shared.u32 	[%r13+20], %r114;
	shr.u32 	%r115, %r266, 25;
	and.b32  	%r116, %r115, 1;
	setp.eq.b32 	%p33, %r116, 1;
	vote.sync.ballot.b32 	%r117, %p33, %r92;
	brev.b32 	%r118, %r117;
	st.shared.u32 	[%r13+24], %r118;
	shr.u32 	%r119, %r266, 24;
	and.b32  	%r120, %r119, 1;
	setp.eq.b32 	%p35, %r120, 1;
	vote.sync.ballot.b32 	%r121, %p35, %r92;
	brev.b32 	%r122, %r121;
	st.shared.u32 	[%r13+28], %r122;
	shr.u32 	%r123, %r266, 23;
	and.b32  	%r124, %r123, 1;
	setp.eq.b32 	%p37, %r124, 1;
	vote.sync.ballot.b32 	%r125, %p37, %r92;
	brev.b32 	%r126, %r125;
	st.shared.u32 	[%r13+32], %r126;
	shr.u32 	%r127, %r266, 22;
	and.b32  	%r128, %r127, 1;
	setp.eq.b32 	%p39, %r128, 1;
	vote.sync.ballot.b32 	%r129, %p39, %r92;
	brev.b32 	%r130, %r129;
	st.shared.u32 	[%r13+36], %r130;
	shr.u32 	%r131, %r266, 21;
	and.b32  	%r132, %r131, 1;
	setp.eq.b32 	%p41, %r132, 1;
	vote.sync.ballot.b32 	%r133, %p41, %r92;
	brev.b32 	%r134, %r133;
	st.shared.u32 	[%r13+40], %r134;
	shr.u32 	%r135, %r266, 20;
	and.b32  	%r136, %r135, 1;
	setp.eq.b32 	%p43, %r136, 1;
	vote.sync.ballot.b32 	%r137, %p43, %r92;
	brev.b32 	%r138, %r137;
	st.shared.u32 	[%r13+44], %r138;
	shr.u32 	%r139, %r266, 19;
	and.b32  	%r140, %r139, 1;
	setp.eq.b32 	%p45, %r140, 1;
	vote.sync.ballot.b32 	%r141, %p45, %r92;
	brev.b32 	%r142, %r141;
	st.shared.u32 	[%r13+48], %r142;
	shr.u32 	%r143, %r266, 18;
	and.b32  	%r144, %r143, 1;
	setp.eq.b32 	%p47, %r144, 1;
	vote.sync.ballot.b32 	%r145, %p47, %r92;
	brev.b32 	%r146, %r145;
	st.shared.u32 	[%r13+52], %r146;
	shr.u32 	%r147, %r266, 17;
	and.b32  	%r148, %r147, 1;
	setp.eq.b32 	%p49, %r148, 1;
	vote.sync.ballot.b32 	%r149, %p49, %r92;
	brev.b32 	%r150, %r149;
	st.shared.u32 	[%r13+56], %r150;
	shr.u32 	%r151, %r266, 16;
	and.b32  	%r152, %r151, 1;
	setp.eq.b32 	%p51, %r152, 1;
	vote.sync.ballot.b32 	%r153, %p51, %r92;
	brev.b32 	%r154, %r153;
	st.shared.u32 	[%r13+60], %r154;
	shr.u32 	%r155, %r266, 15;
	and.b32  	%r156, %r155, 1;
	setp.eq.b32 	%p53, %r156, 1;
	vote.sync.ballot.b32 	%r157, %p53, %r92;
	brev.b32 	%r158, %r157;
	st.shared.u32 	[%r13+64], %r158;
	shr.u32 	%r159, %r266, 14;
	and.b32  	%r160, %r159, 1;
	setp.eq.b32 	%p55, %r160, 1;
	vote.sync.ballot.b32 	%r161, %p55, %r92;
	brev.b32 	%r162, %r161;
	st.shared.u32 	[%r13+68], %r162;
	shr.u32 	%r163, %r266, 13;
	and.b32  	%r164, %r163, 1;
	setp.eq.b32 	%p57, %r164, 1;
	vote.sync.ballot.b32 	%r165, %p57, %r92;
	brev.b32 	%r166, %r165;
	st.shared.u32 	[%r13+72], %r166;
	shr.u32 	%r167, %r266, 12;
	and.b32  	%r168, %r167, 1;
	setp.eq.b32 	%p59, %r168, 1;
	vote.sync.ballot.b32 	%r169, %p59, %r92;
	brev.b32 	%r170, %r169;
	st.shared.u32 	[%r13+76], %r170;
	shr.u32 	%r171, %r266, 11;
	and.b32  	%r172, %r171, 1;
	setp.eq.b32 	%p61, %r172, 1;
	vote.sync.ballot.b32 	%r173, %p61, %r92;
	brev.b32 	%r174, %r173;
	st.shared.u32 	[%r13+80], %r174;
	shr.u32 	%r175, %r266, 10;
	and.b32  	%r176, %r175, 1;
	setp.eq.b32 	%p63, %r176, 1;
	vote.sync.ballot.b32 	%r177, %p63, %r92;
	brev.b32 	%r178, %r177;
	st.shared.u32 	[%r13+84], %r178;
	shr.u32 	%r179, %r266, 9;
	and.b32  	%r180, %r179, 1;
	setp.eq.b32 	%p65, %r180, 1;
	vote.sync.ballot.b32 	%r181, %p65, %r92;
	brev.b32 	%r182, %r181;
	st.shared.u32 	[%r13+88], %r182;
	shr.u32 	%r183, %r266, 8;
	and.b32  	%r184, %r183, 1;
	setp.eq.b32 	%p67, %r184, 1;
	vote.sync.ballot.b32 	%r185, %p67, %r92;
	brev.b32 	%r186, %r185;
	st.shared.u32 	[%r13+92], %r186;
	shr.u32 	%r187, %r266, 7;
	and.b32  	%r188, %r187, 1;
	setp.eq.b32 	%p69, %r188, 1;
	vote.sync.ballot.b32 	%r189, %p69, %r92;
	brev.b32 	%r190, %r189;
	st.shared.u32 	[%r13+96], %r190;
	shr.u32 	%r191, %r266, 6;
	and.b32  	%r192, %r191, 1;
	setp.eq.b32 	%p71, %r192, 1;
	vote.sync.ballot.b32 	%r193, %p71, %r92;
	brev.b32 	%r194, %r193;
	st.shared.u32 	[%r13+100], %r194;
	shr.u32 	%r195, %r266, 5;
	and.b32  	%r196, %r195, 1;
	setp.eq.b32 	%p73, %r196, 1;
	vote.sync.ballot.b32 	%r197, %p73, %r92;
	brev.b32 	%r198, %r197;
	st.shared.u32 	[%r13+104], %r198;
	shr.u32 	%r199, %r266, 4;
	and.b32  	%r200, %r199, 1;
	setp.eq.b32 	%p75, %r200, 1;
	vote.sync.ballot.b32 	%r201, %p75, %r92;
	brev.b32 	%r202, %r201;
	st.shared.u32 	[%r13+108], %r202;
	shr.u32 	%r203, %r266, 3;
	and.b32  	%r204, %r203, 1;
	setp.eq.b32 	%p77, %r204, 1;
	vote.sync.ballot.b32 	%r205, %p77, %r92;
	brev.b32 	%r206, %r205;
	st.shared.u32 	[%r13+112], %r206;
	shr.u32 	%r207, %r266, 2;
	and.b32  	%r208, %r207, 1;
	setp.eq.b32 	%p79, %r208, 1;
	vote.sync.ballot.b32 	%r209, %p79, %r92;
	brev.b32 	%r210, %r209;
	st.shared.u32 	[%r13+116], %r210;
	shr.u32 	%r211, %r266, 1;
	and.b32  	%r212, %r211, 1;
	setp.eq.b32 	%p81, %r212, 1;
	vote.sync.ballot.b32 	%r213, %p81, %r92;
	brev.b32 	%r214, %r213;
	st.shared.u32 	[%r13+120], %r214;
	and.b32  	%r215, %r266, 1;
	setp.eq.b32 	%p83, %r215, 1;
	vote.sync.ballot.b32 	%r216, %p83, %r92;
	brev.b32 	%r217, %r216;
	st.shared.u32 	[%r13+124], %r217;
	shfl.sync.idx.b32	%r218|%p85, %r89, 0, 31, -1;
	ld.shared.u32 	%r219, [%r9];
	and.b32  	%r220, %r218, %r219;
	popc.b32 	%r221, %r220;
	shfl.sync.idx.b32	%r222|%p86, %r89, 0, 31, -1;
	not.b32 	%r223, %r219;
	and.b32  	%r224, %r222, %r223;
	popc.b32 	%r225, %r224;
	add.s32 	%r226, %r263, %r221;
	sub.s32 	%r263, %r226, %r225;
	shfl.sync.idx.b32	%r227|%p87, %r89, 1, 31, -1;
	and.b32  	%r228, %r227, %r219;
	popc.b32 	%r229, %r228;
	shfl.sync.idx.b32	%r230|%p88, %r89, 1, 31, -1;
	and.b32  	%r231, %r230, %r223;
	popc.b32 	%r232, %r231;
	add.s32 	%r233, %r262, %r229;
	sub.s32 	%r262, %r233, %r232;
	shfl.sync.idx.b32	%r234|%p89, %r89, 2, 31, -1;
	and.b32  	%r235, %r234, %r219;
	popc.b32 	%r236, %r235;
	shfl.sync.idx.b32	%r237|%p90, %r89, 2, 31, -1;
	and.b32  	%r238, %r237, %r223;
	popc.b32 	%r239, %r238;
	add.s32 	%r240, %r261, %r236;
	sub.s32 	%r261, %r240, %r239;
	shfl.sync.idx.b32	%r241|%p91, %r89, 3, 31, -1;
	and.b32  	%r242, %r241, %r219;
	popc.b32 	%r243, %r242;
	shfl.sync.idx.b32	%r244|%p92, %r89, 3, 31, -1;
	and.b32  	%r245, %r244, %r223;
	popc.b32 	%r246, %r245;
	add.s32 	%r247, %r260, %r243;
	sub.s32 	%r260, %r247, %r246;
	add.s32 	%r264, %r264, 8;
	add.s32 	%r259, %r259, 32;
	add.s64 	%rd29, %rd29, 32;
	add.s32 	%r258, %r258, 8;
	setp.lt.s32 	%p93, %r264, %r14;
	@%p93 bra 	$L__BB21_3;
	setp.gt.s32 	%p101, %r263, -1;
	setp.gt.s32 	%p100, %r262, -1;
	setp.gt.s32 	%p99, %r261, -1;
	setp.gt.s32 	%p98, %r260, -1;
$L__BB21_7:
	mov.b32 	%r248, -1;
	vote.sync.ballot.b32 	%r249, %p101, %r248;
	brev.b32 	%r250, %r249;
	vote.sync.ballot.b32 	%r251, %p100, %r248;
	brev.b32 	%r252, %r251;
	vote.sync.ballot.b32 	%r253, %p99, %r248;
	brev.b32 	%r254, %r253;
	vote.sync.ballot.b32 	%r255, %p98, %r248;
	brev.b32 	%r256, %r255;
	shl.b32 	%r257, %r3, 2;
	mul.wide.s32 	%rd27, %r257, 4;
	add.s64 	%rd28, %rd1, %rd27;
	st.global.v4.u32 	[%rd28], {%r250, %r252, %r254, %r256};
$L__BB21_8:
	ret;

}
	// .globl	_Z23spmm4_bin_op_1_1024_002PKhPKjPjPKiS5_i
.visible .entry _Z23spmm4_bin_op_1_1024_002PKhPKjPjPKiS5_i(
	.param .u64 .ptr .align 1 _Z23spmm4_bin_op_1_1024_002PKhPKjPjPKiS5_i_param_0,
	.param .u64 .ptr .align 1 _Z23spmm4_bin_op_1_1024_002PKhPKjPjPKiS5_i_param_1,
	.param .u64 .ptr .align 1 _Z23spmm4_bin_op_1_1024_002PKhPKjPjPKiS5_i_param_2,
	.param .u64 .ptr .align 1 _Z23spmm4_bin_op_1_1024_002PKhPKjPjPKiS5_i_param_3,
	.param .u64 .ptr .align 1 _Z23spmm4_bin_op_1_1024_002PKhPKjPjPKiS5_i_param_4,
	.param .u32 _Z23spmm4_bin_op_1_1024_002PKhPKjPjPKiS5_i_param_5
)
{
	.reg .pred 	%p<70>;
	.reg .b16 	%rs<2>;
	.reg .b32 	%r<288>;
	.reg .b64 	%rd<30>;

	ld.param.u64 	%rd8, [_Z23spmm4_bin_op_1_1024_002PKhPKjPjPKiS5_i_param_0];
	ld.param.u64 	%rd9, [_Z23spmm4_bin_op_1_1024_002PKhPKjPjPKiS5_i_param_1];
	ld.param.u64 	%rd10, [_Z23spmm4_bin_op_1_1024_002PKhPKjPjPKiS5_i_param_2];
	ld.param.u64 	%rd11, [_Z23spmm4_bin_op_1_1024_002PKhPKjPjPKiS5_i_param_3];
	ld.param.u64 	%rd12, [_Z23spmm4_bin_op_1_1024_002PKhPKjPjPKiS5_i_param_4];
	ld.param.u32 	%r33, [_Z23spmm4_bin_op_1_1024_002PKhPKjPjPKiS5_i_param_5];
	mov.u32 	%r34, %ctaid.x;
	mov.u32 	%r35, %nctaid.x;
	mov.u32 	%r36, %nctaid.y;
	mov.u32 	%r37, %ctaid.y;
	mov.u32 	%r38, %ctaid.z;
	mad.lo.s32 	%r39, %r34, %r35, %r37;
	mad.lo.s32 	%r40, %r39, %r36, %r38;
	// begin inline asm
	mov.u32 %r280, %laneid;
	// end inline asm
	mov.u32 	%r41, %tid.x;
	shr.u32 	%r42, %r41, 5;
	shl.b32 	%r43, %r40, 5;
	or.b32  	%r2, %r43, %r42;
	setp.ge.s32 	%p9, %r2, %r33;
	@%p9 bra 	$L__BB22_8;
	cvta.to.global.u64 	%rd13, %rd11;
	cvta.to.global.u64 	%rd1, %rd10;
	mul.wide.s32 	%rd14, %r2, 4;
	add.s64 	%rd15, %rd13, %rd14;
	ld.global.nc.u32 	%r3, [%rd15];
	ld.global.nc.u32 	%r44, [%rd15+4];
	sub.s32 	%r4, %r44, %r3;
	shl.b32 	%r5, %r3, 2;
	setp.lt.s32 	%p11, %r4, 1;
	mov.pred 	%p66, -1;
	mov.pred 	%p67, %p66;
	mov.pred 	%p68, %p66;
	mov.pred 	%p69, %p66;
	@%p11 bra 	$L__BB22_7;
	shr.u32 	%r279, %r280, 2;
	and.b32  	%r7, %r280, 3;
	or.b32  	%r8, %r7, 8;
	or.b32  	%r9, %r7, 12;
	or.b32  	%r10, %r7, 16;
	or.b32  	%r11, %r7, 20;
	sub.s32 	%r12, 31, %r280;
	cvt.u64.u32 	%rd16, %r280;
	shr.u64 	%rd17, %rd16, 2;
	cvt.s64.s32 	%rd18, %r3;
	add.s64 	%rd19, %rd17, %rd18;
	shl.b64 	%rd20, %rd19, 2;
	cvta.to.global.u64 	%rd21, %rd12;
	add.s64 	%rd29, %rd21, %rd20;
	cvta.to.global.u64 	%rd3, %rd8;
	cvta.to.global.u64 	%rd4, %rd9;
	add.s32 	%r46, %r4, 7;
	shr.s32 	%r47, %r46, 31;
	shr.u32 	%r48, %r47, 29;
	add.s32 	%r49, %r46, %r48;
	and.b32  	%r13, %r49, -8;
	cvt.s64.s32 	%rd5, %r5;
	mov.b32 	%r281, 0;
	mov.u32 	%r282, %r281;
	mov.u32 	%r283, %r281;
	mov.u32 	%r284, %r281;
	mov.u32 	%r285, %r281;
$L__BB22_3:
	setp.ge.u32 	%p12, %r279, %r4;
	mov.b32 	%r286, 0;
	mov.u32 	%r287, %r286;
	@%p12 bra 	$L__BB22_5;
	and.b32  	%r51, %r280, -4;
	or.b32  	%r52, %r51, %r7;
	cvt.u64.u32 	%rd22, %r52;
	add.s64 	%rd23, %rd22, %rd5;
	add.s64 	%rd24, %rd3, %rd23;
	ld.global.nc.u8 	%rs1, [%rd24];
	cvt.u32.u8 	%r53, %rs1;
	and.b32  	%r286, %r53, 15;
	ld.global.nc.u32 	%r54, [%rd29];
	shl.b32 	%r55, %r54, 2;
	or.b32  	%r56, %r55, %r7;
	mul.wide.u32 	%rd25, %r56, 4;
	add.s64 	%rd26, %rd4, %rd25;
	ld.global.nc.u32 	%r287, [%rd26];
$L__BB22_5:
	shfl.sync.idx.b32	%r57|%p13, %r286, %r7, 31, -1;
	shl.b32 	%r58, %r57, 28;
	or.b32  	%r59, %r7, 4;
	shfl.sync.idx.b32	%r60|%p14, %r286, %r59, 31, -1;
	shl.b32 	%r61, %r60, 24;
	or.b32  	%r62, %r61, %r58;
	shfl.sync.idx.b32	%r63|%p15, %r286, %r8, 31, -1;
	shl.b32 	%r64, %r63, 20;
	or.b32  	%r65, %r62, %r64;
	shfl.sync.idx.b32	%r66|%p16, %r286, %r9, 31, -1;
	shl.b32 	%r67, %r66, 16;
	or.b32  	%r68, %r65, %r67;
	shfl.sync.idx.b32	%r69|%p17, %r286, %r10, 31, -1;
	shl.b32 	%r70, %r69, 12;
	or.b32  	%r71, %r68, %r70;
	shfl.sync.idx.b32	%r72|%p18, %r286, %r11, 31, -1;
	shl.b32 	%r73, %r72, 8;
	or.b32  	%r74, %r71, %r73;
	or.b32  	%r75, %r7, 24;
	shfl.sync.idx.b32	%r76|%p19, %r286, %r75, 31, -1;
	shl.b32 	%r77, %r76, 4;
	or.b32  	%r78, %r74, %r77;
	or.b32  	%r79, %r7, 28;
	shfl.sync.idx.b32	%r80|%p20, %r286, %r79, 31, -1;
	or.b32  	%r81, %r78, %r80;
	shfl.sync.idx.b32	%r82|%p21, %r287, 0, 31, -1;
	shr.u32 	%r83, %r82, %r12;
	shfl.sync.idx.b32	%r84|%p22, %r287, 1, 31, -1;
	shr.u32 	%r85, %r84, %r12;
	shl.b32 	%r86, %r83, 2;
	and.b32  	%r87, %r86, 4;
	shl.b32 	%r88, %r85, 1;
	and.b32  	%r89, %r88, 2;
	or.b32  	%r90, %r87, %r89;
	shfl.sync.idx.b32	%r91|%p23, %r287, 2, 31, -1;
	shr.u32 	%r92, %r91, %r12;
	and.b32  	%r93, %r92, 1;
	or.b32  	%r94, %r93, %r90;
	shfl.sync.idx.b32	%r95|%p24, %r287, 3, 31, -1;
	shr.u32 	%r96, %r95, %r12;
	shl.b32 	%r97, %r94, 2;
	shl.b32 	%r98, %r96, 1;
	and.b32  	%r99, %r98, 2;
	or.b32  	%r100, %r97, %r99;
	shfl.sync.idx.b32	%r101|%p25, %r287, 4, 31, -1;
	shr.u32 	%r102, %r101, %r12;
	and.b32  	%r103, %r102, 1;
	or.b32  	%r104, %r103, %r100;
	shfl.sync.idx.b32	%r105|%p26, %r287, 5, 31, -1;
	shr.u32 	%r106, %r105, %r12;
	shl.b32 	%r107, %r104, 2;
	shl.b32 	%r108, %r106, 1;
	and.b32  	%r109, %r108, 2;
	or.b32  	%r110, %r107, %r109;
	shfl.sync.idx.b32	%r111|%p27, %r287, 6, 31, -1;
	shr.u32 	%r112, %r111, %r12;
	and.b32  	%r113, %r112, 1;
	or.b32  	%r114, %r113, %r110;
	shfl.sync.idx.b32	%r115|%p28, %r287, 7, 31, -1;
	shr.u32 	%r116, %r115, %r12;
	shl.b32 	%r117, %r114, 2;
	shl.b32 	%r118, %r116, 1;
	and.b32  	%r119, %r118, 2;
	or.b32  	%r120, %r117, %r119;
	shfl.sync.idx.b32	%r121|%p29, %r287, 8, 31, -1;
	shr.u32 	%r122, %r121, %r12;
	and.b32  	%r123, %r122, 1;
	or.b32  	%r124, %r123, %r120;
	shfl.sync.idx.b32	%r125|%p30, %r287, 9, 31, -1;
	shr.u32 	%r126, %r125, %r12;
	shl.b32 	%r127, %r124, 2;
	shl.b32 	%r128, %r126, 1;
	and.b32  	%r129, %r128, 2;
	or.b32  	%r130, %r127, %r129;
	shfl.sync.idx.b32	%r131|%p31, %r287, 10, 31, -1;
	shr.u32 	%r132, %r131, %r12;
	and.b32  	%r133, %r132, 1;
	or.b32  	%r134, %r133, %r130;
	shfl.sync.idx.b32	%r135|%p32, %r287, 11, 31, -1;
	shr.u32 	%r136, %r135, %r12;
	shl.b32 	%r137, %r134, 2;
	shl.b32 	%r138, %r136, 1;
	and.b32  	%r139, %r138, 2;
	or.b32  	%r140, %r137, %r139;
	shfl.sync.idx.b32	%r141|%p33, %r287, 12, 31, -1;
	shr.u32 	%r142, %r141, %r12;
	and.b32  	%r143, %r142, 1;
	or.b32  	%r144, %r143, %r140;
	shfl.sync.idx.b32	%r145|%p34, %r287, 13, 31, -1;
	shr.u32 	%r146, %r145, %r12;
	shl.b32 	%r147, %r144, 2;
	shl.b32 	%r148, %r146, 1;
	and.b32  	%r149, %r148, 2;
	or.b32  	%r150, %r147, %r149;
	shfl.sync.idx.b32	%r151|%p35, %r287, 14, 31, -1;
	shr.u32 	%r152, %r151, %r12;
	and.b32  	%r153, %r152, 1;
	or.b32  	%r154, %r153, %r150;
	shfl.sync.idx.b32	%r155|%p36, %r287, 15, 31, -1;
	shr.u32 	%r156, %r155, %r12;
	shl.b32 	%r157, %r154, 2;
	shl.b32 	%r158, %r156, 1;
	and.b32  	%r159, %r158, 2;
	or.b32  	%r160, %r157, %r159;
	shfl.sync.idx.b32	%r161|%p37, %r287, 16, 31, -1;
	shr.u32 	%r162, %r161, %r12;
	and.b32  	%r163, %r162, 1;
	or.b32  	%r164, %r163, %r160;
	shfl.sync.idx.b32	%r165|%p38, %r287, 17, 31, -1;
	shr.u32 	%r166, %r165, %r12;
	shl.b32 	%r167, %r164, 2;
	shl.b32 	%r168, %r166, 1;
	and.b32  	%r169, %r168, 2;
	or.b32  	%r170, %r167, %r169;
	shfl.sync.idx.b32	%r171|%p39, %r287, 18, 31, -1;
	shr.u32 	%r172, %r171, %r12;
	and.b32  	%r173, %r172, 1;
	or.b32  	%r174, %r173, %r170;
	shfl.sync.idx.b32	%r175|%p40, %r287, 19, 31, -1;
	shr.u32 	%r176, %r175, %r12;
	shl.b32 	%r177, %r174, 2;
	shl.b32 	%r178, %r176, 1;
	and.b32  	%r179, %r178, 2;
	or.b32  	%r180, %r177, %r179;
	shfl.sync.idx.b32	%r181|%p41, %r287, 20, 31, -1;
	shr.u32 	%r182, %r181, %r12;
	and.b32  	%r183, %r182, 1;
	or.b32  	%r184, %r183, %r180;
	shfl.sync.idx.b32	%r185|%p42, %r287, 21, 31, -1;
	shr.u32 	%r186, %r185, %r12;
	shl.b32 	%r187, %r184, 2;
	shl.b32 	%r188, %r186, 1;
	and.b32  	%r189, %r188, 2;
	or.b32  	%r190, %r187, %r189;
	shfl.sync.idx.b32	%r191|%p43, %r287, 22, 31, -1;
	shr.u32 	%r192, %r191, %r12;
	and.b32  	%r193, %r192, 1;
	or.b32  	%r194, %r193, %r190;
	shfl.sync.idx.b32	%r195|%p44, %r287, 23, 31, -1;
	shr.u32 	%r196, %r195, %r12;
	shl.b32 	%r197, %r194, 2;
	shl.b32 	%r198, %r196, 1;
	and.b32  	%r199, %r198, 2;
	or.b32  	%r200, %r197, %r199;
	shfl.sync.idx.b32	%r201|%p45, %r287, 24, 31, -1;
	shr.u32 	%r202, %r201, %r12;
	and.b32  	%r203, %r202, 1;
	or.b32  	%r204, %r203, %r200;
	shfl.sync.idx.b32	%r205|%p46, %r287, 25, 31, -1;
	shr.u32 	%r206, %r205, %r12;
	shl.b32 	%r207, %r204, 2;
	shl.b32 	%r208, %r206, 1;
	and.b32  	%r209, %r208, 2;
	or.b32  	%r210, %r207, %r209;
	shfl.sync.idx.b32	%r211|%p47, %r287, 26, 31, -1;
	shr.u32 	%r212, %r211, %r12;
	and.b32  	%r213, %r212, 1;
	or.b32  	%r214, %r213, %r210;
	shfl.sync.idx.b32	%r215|%p48, %r287, 27, 31, -1;
	shr.u32 	%r216, %r215, %r12;
	shl.b32 	%r217, %r214, 2;
	shl.b32 	%r218, %r216, 1;
	and.b32  	%r219, %r218, 2;
	or.b32  	%r220, %r217, %r219;
	shfl.sync.idx.b32	%r221|%p49, %r287, 28, 31, -1;
	shr.u32 	%r222, %r221, %r12;
	and.b32  	%r223, %r222, 1;
	or.b32  	%r224, %r223, %r220;
	shfl.sync.idx.b32	%r225|%p50, %r287, 29, 31, -1;
	shr.u32 	%r226, %r225, %r12;
	shl.b32 	%r227, %r224, 2;
	shl.b32 	%r228, %r226, 1;
	and.b32  	%r229, %r228, 2;
	or.b32  	%r230, %r227, %r229;
	shfl.sync.idx.b32	%r231|%p51, %r287, 30, 31, -1;
	shr.u32 	%r232, %r231, %r12;
	and.b32  	%r233, %r232, 1;
	or.b32  	%r234, %r233, %r230;
	shl.b32 	%r235, %r234, 1;
	shfl.sync.idx.b32	%r236|%p52, %r287, 31, 31, -1;
	shr.u32 	%r237, %r236, %r12;
	and.b32  	%r238, %r237, 1;
	or.b32  	%r239, %r238, %r235;
	not.b32 	%r240, %r239;
	shfl.sync.idx.b32	%r241|%p53, %r81, 0, 31, -1;
	and.b32  	%r242, %r241, %r239;
	popc.b32 	%r243, %r242;
	shfl.sync.idx.b32	%r244|%p54, %r81, 0, 31, -1;
	and.b32  	%r245, %r244, %r240;
	popc.b32 	%r246, %r245;
	add.s32 	%r247, %r243, %r284;
	sub.s32 	%r284, %r247, %r246;
	shfl.sync.idx.b32	%r248|%p55, %r81, 1, 31, -1;
	and.b32  	%r249, %r248, %r239;
	popc.b32 	%r250, %r249;
	shfl.sync.idx.b32	%r251|%p56, %r81, 1, 31, -1;
	and.b32  	%r252, %r251, %r240;
	popc.b32 	%r253, %r252;
	add.s32 	%r254, %r250, %r283;
	sub.s32 	%r283, %r254, %r253;
	shfl.sync.idx.b32	%r255|%p57, %r81, 2, 31, -1;
	and.b32  	%r256, %r255, %r239;
	popc.b32 	%r257, %r256;
	shfl.sync.idx.b32	%r258|%p58, %r81, 2, 31, -1;
	and.b32  	%r259, %r258, %r240;
	popc.b32 	%r260, %r259;
	add.s32 	%r261, %r257, %r282;
	sub.s32 	%r282, %r261, %r260;
	shfl.sync.idx.b32	%r262|%p59, %r81, 3, 31, -1;
	and.b32  	%r263, %r262, %r239;
	popc.b32 	%r264, %r263;
	shfl.sync.idx.b32	%r265|%p60, %r81, 3, 31, -1;
	and.b32  	%r266, %r265, %r240;
	popc.b32 	%r267, %r266;
	add.s32 	%r268, %r264, %r281;
	sub.s32 	%r281, %r268, %r267;
	add.s32 	%r285, %r285, 8;
	add.s32 	%r280, %r280, 32;
	add.s64 	%rd29, %rd29, 32;
	add.s32 	%r279, %r279, 8;
	setp.lt.s32 	%p61, %r285, %r13;
	@%p61 bra 	$L__BB22_3;
	setp.gt.s32 	%p69, %r284, -1;
	setp.gt.s32 	%p68, %r283, -1;
	setp.gt.s32 	%p67, %r282, -1;
	setp.gt.s32 	%p66, %r281, -1;
$L__BB22_7:
	mov.b32 	%r269, -1;
	vote.sync.ballot.b32 	%r270, %p69, %r269;
	brev.b32 	%r271, %r270;
	vote.sync.ballot.b32 	%r272, %p68, %r269;
	brev.b32 	%r273, %r272;
	vote.sync.ballot.b32 	%r274, %p67, %r269;
	brev.b32 	%r275, %r274;
	vote.sync.ballot.b32 	%r276, %p66, %r269;
	brev.b32 	%r277, %r276;
	shl.b32 	%r278, %r2, 2;
	mul.wide.s32 	%rd27, %r278, 4;
	add.s64 	%rd28, %rd1, %rd27;
	st.global.v4.u32 	[%rd28], {%r271, %r273, %r275, %r277};
$L__BB22_8:
	ret;

}
	// .globl	_Z19spmm4_bin_op_2_1024PKhPKjPjPKiS5_ii
.visible .entry _Z19spmm4_bin_op_2_1024PKhPKjPjPKiS5_ii(
	.param .u64 .ptr .align 1 _Z19spmm4_bin_op_2_1024PKhPKjPjPKiS5_ii_param_0,
	.param .u64 .ptr .align 1 _Z19spmm4_bin_op_2_1024PKhPKjPjPKiS5_ii_param_1,
	.param .u64 .ptr .align 1 _Z19spmm4_bin_op_2_1024PKhPKjPjPKiS5_ii_param_2,
	.param .u64 .ptr .align 1 _Z19spmm4_bin_op_2_1024PKhPKjPjPKiS5_ii_param_3,
	.param .u64 .ptr .align 1 _Z19spmm4_bin_op_2_1024PKhPKjPjPKiS5_ii_param_4,
	.param .u32 _Z19spmm4_bin_op_2_1024PKhPKjPjPKiS5_ii_param_5,
	.param .u32 _Z19spmm4_bin_op_2_1024PKhPKjPjPKiS5_ii_param_6
)
{
	.reg .pred 	%p<190>;
	.reg .b16 	%rs<2>;
	.reg .b32 	%r<452>;
	.reg .b64 	%rd<34>;
	// demoted variable
	.shared .align 4 .b8 _ZZ19spmm4_bin_op_2_1024PKhPKjPjPKiS5_iiE2b1[4096];
	// demoted variable
	.shared .align 4 .b8 _ZZ19spmm4_bin_op_2_1024PKhPKjPjPKiS5_iiE2b2[4096];
	ld.param.u64 	%rd8, [_Z19spmm4_bin_op_2_1024PKhPKjPjPKiS5_ii_param_0];
	ld.param.u64 	%rd9, [_Z19spmm4_bin_op_2_1024PKhPKjPjPKiS5_ii_param_1];
	ld.param.u64 	%rd10, [_Z19spmm4_bin_op_2_1024PKhPKjPjPKiS5_ii_param_2];
	ld.param.u64 	%rd11, [_Z19spmm4_bin_op_2_1024PKhPKjPjPKiS5_ii_param_3];
	ld.param.u64 	%rd12, [_Z19spmm4_bin_op_2_1024PKhPKjPjPKiS5_ii_param_4];
	ld.param.u32 	%r46, [_Z19spmm4_bin_op_2_1024PKhPKjPjPKiS5_ii_param_5];
	ld.param.u32 	%r44, [_Z19spmm4_bin_op_2_1024PKhPKjPjPKiS5_ii_param_6];
	mov.u32 	%r47, %ctaid.x;
	mov.u32 	%r48, %nctaid.x;
	mov.u32 	%r49, %nctaid.y;
	mov.u32 	%r50, %ctaid.y;
	mov.u32 	%r51, %ctaid.z;
	mad.lo.s32 	%r52, %r47, %r48, %r50;
	mad.lo.s32 	%r53, %r52, %r49, %r51;
	// begin inline asm
	mov.u32 %r439, %laneid;
	// end inline asm
	mov.u32 	%r2, %tid.x;
	shr.u32 	%r54, %r2, 5;
	shl.b32 	%r55, %r53, 5;
	or.b32  	%r3, %r55, %r54;
	setp.ge.s32 	%p17, %r3, %r46;
	@%p17 bra 	$L__BB23_8;
	cvta.to.global.u64 	%rd13, %rd11;
	cvta.to.global.u64 	%rd1, %rd10;
	mul.wide.s32 	%rd14, %r3, 4;
	add.s64 	%rd15, %rd13, %rd14;
	ld.global.nc.u32 	%r4, [%rd15];
	ld.global.nc.u32 	%r56, [%rd15+4];
	sub.s32 	%r5, %r56, %r4;
	shl.b32 	%r6, %r4, 2;
	setp.lt.s32 	%p19, %r5, 1;
	mov.pred 	%p182, -1;
	mov.pred 	%p183, %p182;
	mov.pred 	%p184, %p182;
	mov.pred 	%p185, %p182;
	mov.pred 	%p186, %p182;
	mov.pred 	%p187, %p182;
	mov.pred 	%p188, %p182;
	mov.pred 	%p189, %p182;
	@%p19 bra 	$L__BB23_7;
	cvta.to.global.u64 	%rd2, %rd9;
	shr.u32 	%r438, %r439, 2;
	and.b32  	%r8, %r439, 3;
	and.b32  	%r58, %r2, 992;
	add.s32 	%r59, %r439, %r58;
	shl.b32 	%r60, %r59, 2;
	mov.u32 	%r61, _ZZ19spmm4_bin_op_2_1024PKhPKjPjPKiS5_iiE2b1;
	add.s32 	%r9, %r61, %r60;
	mov.u32 	%r62, _ZZ19spmm4_bin_op_2_1024PKhPKjPjPKiS5_iiE2b2;
	add.s32 	%r10, %r62, %r60;
	or.b32  	%r11, %r8, 8;
	or.b32  	%r12, %r8, 28;
	shl.b32 	%r63, %r2, 2;
	and.b32  	%r64, %r63, 3968;
	add.s32 	%r13, %r61, %r64;
	add.s32 	%r14, %r62, %r64;
	cvt.u64.u32 	%rd16, %r439;
	shr.u64 	%rd17, %rd16, 2;
	cvt.s64.s32 	%rd18, %r4;
	add.s64 	%rd19, %rd17, %rd18;
	shl.b64 	%rd20, %rd19, 2;
	cvta.to.global.u64 	%rd21, %rd12;
	add.s64 	%rd33, %rd21, %rd20;
	cvta.to.global.u64 	%rd4, %rd8;
	add.s32 	%r65, %r5, 7;
	shr.s32 	%r66, %r65, 31;
	shr.u32 	%r67, %r66, 29;
	add.s32 	%r68, %r65, %r67;
	and.b32  	%r15, %r68, -8;
	cvt.s64.s32 	%rd5, %r6;
	mov.b32 	%r440, 0;
	mov.u32 	%r441, %r440;
	mov.u32 	%r442, %r440;
	mov.u32 	%r443, %r440;
	mov.u32 	%r444, %r440;
	mov.u32 	%r445, %r440;
	mov.u32 	%r446, %r440;
	mov.u32 	%r447, %r440;
	mov.u32 	%r448, %r440;
$L__BB23_3:
	setp.ge.u32 	%p20, %r438, %r5;
	mov.b32 	%r449, 0;
	mov.u32 	%r450, %r449;
	mov.u32 	%r451, %r449;
	@%p20 bra 	$L__BB23_5;
	and.b32  	%r70, %r439, -4;
	or.b32  	%r71, %r70, %r8;
	cvt.u64.u32 	%rd22, %r71;
	add.s64 	%rd23, %rd22, %rd5;
	add.s64 	%rd24, %rd4, %rd23;
	ld.global.nc.u8 	%rs1, [%rd24];
	cvt.u32.u8 	%r72, %rs1;
	and.b32  	%r450, %r72, 15;
	ld.global.nc.u32 	%r73, [%rd33];
	shl.b32 	%r74, %r73, 2;
	or.b32  	%r75, %r74, %r8;
	mul.wide.u32 	%rd25, %r75, 4;
	add.s64 	%rd26, %rd2, %rd25;
	ld.global.nc.u32 	%r449, [%rd26];
	add.s32 	%r76, %r75, %r44;
	mul.wide.u32 	%rd27, %r76, 4;
	add.s64 	%rd28, %rd2, %rd27;
	ld.global.nc.u32 	%r451, [%rd28];
$L__BB23_5:
	mov.b32 	%r77, 0;
	st.shared.u32 	[%r9], %r77;
	st.shared.u32 	[%r10], %r77;
	shfl.sync.idx.b32	%r78|%p21, %r450, %r8, 31, -1;
	shl.b32 	%r79, %r78, 28;
	or.b32  	%r80, %r8, 4;
	shfl.sync.idx.b32	%r81|%p22, %r450, %r80, 31, -1;
	shl.b32 	%r82, %r81, 24;
	or.b32  	%r83, %r82, %r79;
	shfl.sync.idx.b32	%r84|%p23, %r450, %r11, 31, -1;
	shl.b32 	%r85, %r84, 20;
	or.b32  	%r86, %r83, %r85;
	or.b32  	%r87, %r8, 12;
	shfl.sync.idx.b32	%r88|%p24, %r450, %r87, 31, -1;
	shl.b32 	%r89, %r88, 16;
	or.b32  	%r90, %r86, %r89;
	or.b32  	%r91, %r8, 16;
	shfl.sync.idx.b32	%r92|%p25, %r450, %r91, 31, -1;
	shl.b32 	%r93, %r92, 12;
	or.b32  	%r94, %r90, %r93;
	or.b32  	%r95, %r8, 20;
	shfl.sync.idx.b32	%r96|%p26, %r450, %r95, 31, -1;
	shl.b32 	%r97, %r96, 8;
	or.b32  	%r98, %r94, %r97;
	or.b32  	%r99, %r8, 24;
	shfl.sync.idx.b32	%r100|%p27, %r450, %r99, 31, -1;
	shl.b32 	%r101, %r100, 4;
	or.b32  	%r102, %r98, %r101;
	shfl.sync.idx.b32	%r103|%p28, %r450, %r12, 31, -1;
	or.b32  	%r104, %r102, %r103;
	shr.u32 	%r105, %r449, 31;
	and.b32  	%r106, %r105, 1;
	setp.eq.b32 	%p29, %r106, 1;
	mov.b32 	%r107, -1;
	vote.sync.ballot.b32 	%r108, %p29, %r107;
	brev.b32 	%r109, %r108;
	st.shared.u32 	[%r13], %r109;
	shr.u32 	%r110, %r451, 31;
	and.b32  	%r111, %r110, 1;
	setp.eq.b32 	%p31, %r111, 1;
	vote.sync.ballot.b32 	%r112, %p31, %r107;
	brev.b32 	%r113, %r112;
	st.shared.u32 	[%r14], %r113;
	shr.u32 	%r114, %r449, 30;
	and.b32  	%r115, %r114, 1;
	setp.eq.b32 	%p33, %r115, 1;
	vote.sync.ballot.b32 	%r116, %p33, %r107;
	brev.b32 	%r117, %r116;
	st.shared.u32 	[%r13+4], %r117;
	shr.u32 	%r118, %r451, 30;
	and.b32  	%r119, %r118, 1;
	setp.eq.b32 	%p35, %r119, 1;
	vote.sync.ballot.b32 	%r120, %p35, %r107;
	brev.b32 	%r121, %r120;
	st.shared.u32 	[%r14+4], %r121;
	shr.u32 	%r122, %r449, 29;
	and.b32  	%r123, %r122, 1;
	setp.eq.b32 	%p37, %r123, 1;
	vote.sync.ballot.b32 	%r124, %p37, %r107;
	brev.b32 	%r125, %r124;
	st.shared.u32 	[%r13+8], %r125;
	shr.u32 	%r126, %r451, 29;
	and.b32  	%r127, %r126, 1;
	setp.eq.b32 	%p39, %r127, 1;
	vote.sync.ballot.b32 	%r128, %p39, %r107;
	brev.b32 	%r129, %r128;
	st.shared.u32 	[%r14+8], %r129;
	shr.u32 	%r130, %r449, 28;
	and.b32  	%r131, %r130, 1;
	setp.eq.b32 	%p41, %r131, 1;
	vote.sync.ballot.b32 	%r132, %p41, %r107;
	brev.b32 	%r133, %r132;
	st.shared.u32 	[%r13+12], %r133;
	shr.u32 	%r134, %r451, 28;
	and.b32  	%r135, %r134, 1;
	setp.eq.b32 	%p43, %r135, 1;
	vote.sync.ballot.b32 	%r136, %p43, %r107;
	brev.b32 	%r137, %r136;
	st.shared.u32 	[%r14+12], %r137;
	shr.u32 	%r138, %r449, 27;
	and.b32  	%r139, %r138, 1;
	setp.eq.b32 	%p45, %r139, 1;
	vote.sync.ballot.b32 	%r140, %p45, %r107;
	brev.b32 	%r141, %r140;
	st.shared.u32 	[%r13+16], %r141;
	shr.u32 	%r142, %r451, 27;
	and.b32  	%r143, %r142, 1;
	setp.eq.b32 	%p47, %r143, 1;
	vote.sync.ballot.b32 	%r144, %p47, %r107;
	brev.b32 	%r145, %r144;
	st.shared.u32 	[%r14+16], %r145;
	shr.u32 	%r146, %r449, 26;
	and.b32  	%r147, %r146, 1;
	setp.eq.b32 	%p49, %r147, 1;
	vote.sync.ballot.b32 	%r148, %p49, %r107;
	brev.b32 	%r149, %r148;
	st.shared.u32 	[%r13+20], %r149;
	shr.u32 	%r150, %r451, 26;
	and.b32  	%r151, %r150, 1;
	setp.eq.b32 	%p51, %r151, 1;
	vote.sync.ballot.b32 	%r152, %p51, %r107;
	brev.b32 	%r153, %r152;
	st.shared.u32 	[%r14+20], %r153;
	shr.u32 	%r154, %r449, 25;
	and.b32  	%r155, %r154, 1;
	setp.eq.b32 	%p53, %r155, 1;
	vote.sync.ballot.b32 	%r156, %p53, %r107;
	brev.b32 	%r157, %r156;
	st.shared.u32 	[%r13+24], %r157;
	shr.u32 	%r158, %r451, 25;
	and.b32  	%r159, %r158, 1;
	setp.eq.b32 	%p55, %r159, 1;
	vote.sync.ballot.b32 	%r160, %p55, %r107;
	brev.b32 	%r161, %r160;
	st.shared.u32 	[%r14+24], %r161;
	shr.u32 	%r162, %r449, 24;
	and.b32  	%r163, %r162, 1;
	setp.eq.b32 	%p57, %r163, 1;
	vote.sync.ballot.b32 	%r164, %p57, %r107;
	brev.b32 	%r165, %r164;
	st.shared.u32 	[%r13+28], %r165;
	shr.u32 	%r166, %r451, 24;
	and.b32  	%r167, %r166, 1;
	setp.eq.b32 	%p59, %r167, 1;
	vote.sync.ballot.b32 	%r168, %p59, %r107;
	brev.b32 	%r169, %r168;
	st.shared.u32 	[%r14+28], %r169;
	shr.u32 	%r170, %r449, 23;
	and.b32  	%r171, %r170, 1;
	setp.eq.b32 	%p61, %r171, 1;
	vote.sync.ballot.b32 	%r172, %p61, %r107;
	brev.b32 	%r173, %r172;
	st.shared.u32 	[%r13+32], %r173;
	shr.u32 	%r174, %r451, 23;
	and.b32  	%r175, %r174, 1;
	setp.eq.b32 	%p63, %r175, 1;
	vote.sync.ballot.b32 	%r176, %p63, %r107;
	brev.b32 	%r177, %r176;
	st.shared.u32 	[%r14+32], %r177;
	shr.u32 	%r178, %r449, 22;
	and.b32  	%r179, %r178, 1;
	setp.eq.b32 	%p65, %r179, 1;
	vote.sync.ballot.b32 	%r180, %p65, %r107;
	brev.b32 	%r181, %r180;
	st.shared.u32 	[%r13+36], %r181;
	shr.u32 	%r182, %r451, 22;
	and.b32  	%r183, %r182, 1;
	setp.eq.b32 	%p67, %r183, 1;
	vote.sync.ballot.b32 	%r184, %p67, %r107;
	brev.b32 	%r185, %r184;
	st.shared.u32 	[%r14+36], %r185;
	shr.u32 	%r186, %r449, 21;
	and.b32  	%r187, %r186, 1;
	setp.eq.b32 	%p69, %r187, 1;
	vote.sync.ballot.b32 	%r188, %p69, %r107;
	brev.b32 	%r189, %r188;
	st.shared.u32 	[%r13+40], %r189;
	shr.u32 	%r190, %r451, 21;
	and.b32  	%r191, %r190, 1;
	setp.eq.b32 	%p71, %r191, 1;
	vote.sync.ballot.b32 	%r192, %p71, %r107;
	brev.b32 	%r193, %r192;
	st.shared.u32 	[%r14+40], %r193;
	shr.u32 	%r194, %r449, 20;
	and.b32  	%r195, %r194, 1;
	setp.eq.b32 	%p73, %r195, 1;
	vote.sync.ballot.b32 	%r196, %p73, %r107;
	brev.b32 	%r197, %r196;
	st.shared.u32 	[%r13+44], %r197;
	shr.u32 	%r198, %r451, 20;
	and.b32  	%r199, %r198, 1;
	setp.eq.b32 	%p75, %r199, 1;
	vote.sync.ballot.b32 	%r200, %p75, %r107;
	brev.b32 	%r201, %r200;
	st.shared.u32 	[%r14+44], %r201;
	shr.u32 	%r202, %r449, 19;
	and.b32  	%r203, %r202, 1;
	setp.eq.b32 	%p77, %r203, 1;
	vote.sync.ballot.b32 	%r204, %p77, %r107;
	brev.b32 	%r205, %r204;
	st.shared.u32 	[%r13+48], %r205;
	shr.u32 	%r206, %r451, 19;
	and.b32  	%r207, %r206, 1;
	setp.eq.b32 	%p79, %r207, 1;
	vote.sync.ballot.b32 	%r208, %p79, %r107;
	brev.b32 	%r209, %r208;
	st.shared.u32 	[%r14+48], %r209;
	shr.u32 	%r210, %r449, 18;
	and.b32  	%r211, %r210, 1;
	setp.eq.b32 	%p81, %r211, 1;
	vote.sync.ballot.b32 	%r212, %p81, %r107;
	brev.b32 	%r213, %r212;
	st.shared.u32 	[%r13+52], %r213;
	shr.u32 	%r214, %r451, 18;
	and.b32  	%r215, %r214, 1;
	setp.eq.b32 	%p83, %r215, 1;
	vote.sync.ballot.b32 	%r216, %p83, %r107;
	brev.b32 	%r217, %r216;
	st.shared.u32 	[%r14+52], %r217;
	shr.u32 	%r218, %r449, 17;
	and.b32  	%r219, %r218, 1;
	setp.eq.b32 	%p85, %r219, 1;
	vote.sync.ballot.b32 	%r220, %p85, %r107;
	brev.b32 	%r221, %r220;
	st.shared.u32 	[%r13+56], %r221;
	shr.u32 	%r222, %r451, 17;
	and.b32  	%r223, %r222, 1;
	setp.eq.b32 	%p87, %r223, 1;
	vote.sync.ballot.b32 	%r224, %p87, %r107;
	brev.b32 	%r225, %r224;
	st.shared.u32 	[%r14+56], %r225;
	shr.u32 	%r226, %r449, 16;
	and.b32  	%r227, %r226, 1;
	setp.eq.b32 	%p89, %r227, 1;
	vote.sync.ballot.b32 	%r228, %p89, %r107;
	brev.b32 	%r229, %r228;
	st.shared.u32 	[%r13+60], %r229;
	shr.u32 	%r230, %r451, 16;
	and.b32  	%r231, %r230, 1;
	setp.eq.b32 	%p91, %r231, 1;
	vote.sync.ballot.b32 	%r232, %p91, %r107;
	brev.b32 	%r233, %r232;
	st.shared.u32 	[%r14+60], %r233;
	shr.u32 	%r234, %r449, 15;
	and.b32  	%r235, %r234, 1;
	setp.eq.b32 	%p93, %r235, 1;
	vote.sync.ballot.b32 	%r236, %p93, %r107;
	brev.b32 	%r237, %r236;
	st.shared.u32 	[%r13+64], %r237;
	shr.u32 	%r238, %r451, 15;
	and.b32  	%r239, %r238, 1;
	setp.eq.b32 	%p95, %r239, 1;
	vote.sync.ballot.b32 	%r240, %p95, %r107;
	brev.b32 	%r241, %r240;
	st.shared.u32 	[%r14+64], %r241;
	shr.u32 	%r242, %r449, 14;
	and.b32  	%r243, %r242, 1;
	setp.eq.b32 	%p97, %r243, 1;
	vote.sync.ballot.b32 	%r244, %p97, %r107;
	brev.b32 	%r245, %r244;
	st.shared.u32 	[%r13+68], %r245;
	shr.u32 	%r246, %r451, 14;
	and.b32  	%r247, %r246, 1;
	setp.eq.b32 	%p99, %r247, 1;
	vote.sync.ballot.b32 	%r248, %p99, %r107;
	brev.b32 	%r249, %r248;
	st.shared.u32 	[%r14+68], %r249;
	shr.u32 	%r250, %r449, 13;
	and.b32  	%r251, %r250, 1;
	setp.eq.b32 	%p101, %r251, 1;
	vote.sync.ballot.b32 	%r252, %p101, %r107;
	brev.b32 	%r253, %r252;
	st.shared.u32 	[%r13+72], %r253;
	shr.u32 	%r254, %r451, 13;
	and.b32  	%r255, %r254, 1;
	setp.eq.b32 	%p103, %r255, 1;
	vote.sync.ballot.b32 	%r256, %p103, %r107;
	brev.b32 	%r257, %r256;
	st.shared.u32 	[%r14+72], %r257;
	shr.u32 	%r258, %r449, 12;
	and.b32  	%r259, %r258, 1;
	setp.eq.b32 	%p105, %r259, 1;
	vote.sync.ballot.b32 	%r260, %p105, %r107;
	brev.b32 	%r261, %r260;
	st.shared.u32 	[%r13+76], %r261;
	shr.u32 	%r262, %r451, 12;
	and.b32  	%r263, %r262, 1;
	setp.eq.b32 	%p107, %r263, 1;
	vote.sync.ballot.b32 	%r264, %p107, %r107;
	brev.b32 	%r265, %r264;
	st.shared.u32 	[%r14+76], %r265;
	shr.u32 	%r266, %r449, 11;
	and.b32  	%r267, %r266, 1;
	setp.eq.b32 	%p109, %r267, 1;
	vote.sync.ballot.b32 	%r268, %p109, %r107;
	brev.b32 	%r269, %r268;
	st.shared.u32 	[%r13+80], %r269;
	shr.u32 	%r270, %r451, 11;
	and.b32  	%r271, %r270, 1;
	setp.eq.b32 	%p111, %r271, 1;
	vote.sync.ballot.b32 	%r272, %p111, %r107;
	brev.b32 	%r273, %r272;
	st.shared.u32 	[%r14+80], %r273;
	shr.u32 	%r274, %r449, 10;
	and.b32  	%r275, %r274, 1;
	setp.eq.b32 	%p113, %r275, 1;
	vote.sync.ballot.b32 	%r276, %p113, %r107;
	brev.b32 	%r277, %r276;
	st.shared.u32 	[%r13+84], %r277;
	shr.u32 	%r278, %r451, 10;
	and.b32  	%r279, %r278, 1;
	setp.eq.b32 	%p115, %r279, 1;
	vote.sync.ballot.b32 	%r280, %p115, %r107;
	brev.b32 	%r281, %r280;
	st.shared.u32 	[%r14+84], %r281;
	shr.u32 	%r282, %r449, 9;
	and.b32  	%r283, %r282, 1;
	setp.eq.b32 	%p117, %r283, 1;
	vote.sync.ballot.b32 	%r284, %p117, %r107;
	brev.b32 	%r285, %r284;
	st.shared.u32 	[%r13+88], %r285;
	shr.u32 	%r286, %r451, 9;
	and.b32  	%r287, %r286, 1;
	setp.eq.b32 	%p119, %r287, 1;
	vote.sync.ballot.b32 	%r288, %p119, %r107;
	brev.b32 	%r289, %r288;
	st.shared.u32 	[%r14+88], %r289;
	shr.u32 	%r290, %r449, 8;
	and.b32  	%r291, %r290, 1;
	setp.eq.b32 	%p121, %r291, 1;
	vote.sync.ballot.b32 	%r292, %p121, %r107;
	brev.b32 	%r293, %r292;
	st.shared.u32 	[%r13+92], %r293;
	shr.u32 	%r294, %r451, 8;
	and.b32  	%r295, %r294, 1;
	setp.eq.b32 	%p123, %r295, 1;
	vote.sync.ballot.b32 	%r296, %p123, %r107;
	brev.b32 	%r297, %r296;
	st.shared.u32 	[%r14+92], %r297;
	shr.u32 	%r298, %r449, 7;
	and.b32  	%r299, %r298, 1;
	setp.eq.b32 	%p125, %r299, 1;
	vote.sync.ballot.b32 	%r300, %p125, %r107;
	brev.b32 	%r301, %r300;
	st.shared.u32 	[%r13+96], %r301;
	shr.u32 	%r302, %r451, 7;
	and.b32  	%r303, %r302, 1;
	setp.eq.b32 	%p127, %r303, 1;
	vote.sync.ballot.b32 	%r304, %p127, %r107;
	brev.b32 	%r305, %r304;
	st.shared.u32 	[%r14+96], %r305;
	shr.u32 	%r306, %r449, 6;
	and.b32  	%r307, %r306, 1;
	setp.eq.b32 	%p129, %r307, 1;
	vote.sync.ballot.b32 	%r308, %p129, %r107;
	brev.b32 	%r309, %r308;
	st.shared.u32 	[%r13+100], %r309;
	shr.u32 	%r310, %r451, 6;
	and.b32  	%r311, %r310, 1;
	setp.eq.b32 	%p131, %r311, 1;
	vote.sync.ballot.b32 	%r312, %p131, %r107;
	brev.b32 	%r313, %r312;
	st.shared.u32 	[%r14+100], %r313;
	shr.u32 	%r314, %r449, 5;
	and.b32  	%r315, %r314, 1;
	setp.eq.b32 	%p133, %r315, 1;
	vote.sync.ballot.b32 	%r316, %p133, %r107;
	brev.b32 	%r317, %r316;
	st.shared.u32 	[%r13+104], %r317;
	shr.u32 	%r318, %r451, 5;
	and.b32  	%r319, %r318, 1;
	setp.eq.b32 	%p135, %r319, 1;
	vote.sync.ballot.b32 	%r320, %p135, %r107;
	brev.b32 	%r321, %r320;
	st.shared.u32 	[%r14+104], %r321;
	shr.u32 	%r322, %r449, 4;
	and.b32  	%r323, %r322, 1;
	setp.eq.b32 	%p137, %r323, 1;
	vote.sync.ballot.b32 	%r324, %p137, %r107;
	brev.b32 	%r325, %r324;
	st.shared.u32 	[%r13+108], %r325;
	shr.u32 	%r326, %r451, 4;
	and.b32  	%r327, %r326, 1;
	setp.eq.b32 	%p139, %r327, 1;
	vote.sync.ballot.b32 	%r328, %p139, %r107;
	brev.b32 	%r329, %r328;
	st.shared.u32 	[%r14+108], %r329;
	shr.u32 	%r330, %r449, 3;
	and.b32  	%r331, %r330, 1;
	setp.eq.b32 	%p141, %r331, 1;
	vote.sync.ballot.b32 	%r332, %p141, %r107;
	brev.b32 	%r333, %r332;
	st.shared.u32 	[%r13+112], %r333;
	shr.u32 	%r334, %r451, 3;
	and.b32  	%r335, %r334, 1;
	setp.eq.b32 	%p143, %r335, 1;
	vote.sync.ballot.b32 	%r336, %p143, %r107;
	brev.b32 	%r337, %r336;
	st.shared.u32 	[%r14+112], %r337;
	shr.u32 	%r338, %r449, 2;
	and.b32  	%r339, %r338, 1;
	setp.eq.b32 	%p145, %r339, 1;
	vote.sync.ballot.b32 	%r340, %p145, %r107;
	brev.b32 	%r341, %r340;
	st.shared.u32 	[%r13+116], %r341;
	shr.u32 	%r342, %r451, 2;
	and.b32  	%r343, %r342, 1;
	setp.eq.b32 	%p147, %r343, 1;
	vote.sync.ballot.b32 	%r344, %p147, %r107;
	brev.b32 	%r345, %r344;
	st.shared.u32 	[%r14+116], %r345;
	shr.u32 	%r346, %r449, 1;
	and.b32  	%r347, %r346, 1;
	setp.eq.b32 	%p149, %r347, 1;
	vote.sync.ballot.b32 	%r348, %p149, %r107;
	brev.b32 	%r349, %r348;
	st.shared.u32 	[%r13+120], %r349;
	shr.u32 	%r350, %r451, 1;
	and.b32  	%r351, %r350, 1;
	setp.eq.b32 	%p151, %r351, 1;
	vote.sync.ballot.b32 	%r352, %p151, %r107;
	brev.b32 	%r353, %r352;
	st.shared.u32 	[%r14+120], %r353;
	and.b32  	%r354, %r449, 1;
	setp.eq.b32 	%p153, %r354, 1;
	vote.sync.ballot.b32 	%r355, %p153, %r107;
	brev.b32 	%r356, %r355;
	st.shared.u32 	[%r13+124], %r356;
	and.b32  	%r357, %r451, 1;
	setp.eq.b32 	%p155, %r357, 1;
	vote.sync.ballot.b32 	%r358, %p155, %r107;
	brev.b32 	%r359, %r358;
	st.shared.u32 	[%r14+124], %r359;
	shfl.sync.idx.b32	%r360|%p157, %r104, 0, 31, -1;
	ld.shared.u32 	%r361, [%r9];
	and.b32  	%r362, %r360, %r361;
	popc.b32 	%r363, %r362;
	shfl.sync.idx.b32	%r364|%p158, %r104, 0, 31, -1;
	not.b32 	%r365, %r361;
	and.b32  	%r366, %r364, %r365;
	popc.b32 	%r367, %r366;
	add.s32 	%r368, %r443, %r363;
	sub.s32 	%r443, %r368, %r367;
	shfl.sync.idx.b32	%r369|%p159, %r104, 0, 31, -1;
	ld.shared.u32 	%r370, [%r10];
	and.b32  	%r371, %r369, %r370;
	popc.b32 	%r372, %r371;
	shfl.sync.idx.b32	%r373|%p160, %r104, 0, 31, -1;
	not.b32 	%r374, %r370;
	and.b32  	%r375, %r373, %r374;
	popc.b32 	%r376, %r375;
	add.s32 	%r377, %r447, %r372;
	sub.s32 	%r447, %r377, %r376;
	shfl.sync.idx.b32	%r378|%p161, %r104, 1, 31, -1;
	and.b32  	%r379, %r378, %r361;
	popc.b32 	%r380, %r379;
	shfl.sync.idx.b32	%r381|%p162, %r104, 1, 31, -1;
	and.b32  	%r382, %r381, %r365;
	popc.b32 	%r383, %r382;
	add.s32 	%r384, %r442, %r380;
	sub.s32 	%r442, %r384, %r383;
	shfl.sync.idx.b32	%r385|%p163, %r104, 1, 31, -1;
	and.b32  	%r386, %r385, %r370;
	popc.b32 	%r387, %r386;
	shfl.sync.idx.b32	%r388|%p164, %r104, 1, 31, -1;
	and.b32  	%r389, %r388, %r374;
	popc.b32 	%r390, %r389;
	add.s32 	%r391, %r446, %r387;
	sub.s32 	%r446, %r391, %r390;
	shfl.sync.idx.b32	%r392|%p165, %r104, 2, 31, -1;
	and.b32  	%r393, %r392, %r361;
	popc.b32 	%r394, %r393;
	shfl.sync.idx.b32	%r395|%p166, %r104, 2, 31, -1;
	and.b32  	%r396, %r395, %r365;
	popc.b32 	%r397, %r396;
	add.s32 	%r398, %r441, %r394;
	sub.s32 	%r441, %r398, %r397;
	shfl.sync.idx.b32	%r399|%p167, %r104, 2, 31, -1;
	and.b32  	%r400, %r399, %r370;
	popc.b32 	%r401, %r400;
	shfl.sync.idx.b32	%r402|%p168, %r104, 2, 31, -1;
	and.b32  	%r403, %r402, %r374;
	popc.b32 	%r404, %r403;
	add.s32 	%r405, %r445, %r401;
	sub.s32 	%r445, %r405, %r404;
	shfl.sync.idx.b32	%r406|%p169, %r104, 3, 31, -1;
	and.b32  	%r407, %r406, %r361;
	popc.b32 	%r408, %r407;
	shfl.sync.idx.b32	%r409|%p170, %r104, 3, 31, -1;
	and.b32  	%r410, %r409, %r365;
	popc.b32 	%r411, %r410;
	add.s32 	%r412, %r440, %r408;
	sub.s32 	%r440, %r412, %r411;
	shfl.sync.idx.b32	%r413|%p171, %r104, 3, 31, -1;
	and.b32  	%r414, %r413, %r370;
	popc.b32 	%r415, %r414;
	shfl.sync.idx.b32	%r416|%p172, %r104, 3, 31, -1;
	and.b32  	%r417, %r416, %r374;
	popc.b32 	%r418, %r417;
	add.s32 	%r419, %r444, %r415;
	sub.s32 	%r444, %r419, %r418;
	add.s32 	%r448, %r448, 8;
	add.s32 	%r439, %r439, 32;
	add.s64 	%rd33, %rd33, 32;
	add.s32 	%r438, %r438, 8;
	setp.lt.s32 	%p173, %r448, %r15;
	@%p173 bra 	$L__BB23_3;
	setp.gt.s32 	%p185, %r443, -1;
	setp.gt.s32 	%p184, %r442, -1;
	setp.gt.s32 	%p183, %r441, -1;
	setp.gt.s32 	%p182, %r440, -1;
	setp.gt.s32 	%p189, %r447, -1;
	setp.gt.s32 	%p188, %r446, -1;
	setp.gt.s32 	%p187, %r445, -1;
	setp.gt.s32 	%p186, %r444, -1;
$L__BB23_7:
	shl.b32 	%r420, %r3, 2;
	mul.wide.s32 	%rd29, %r420, 4;
	add.s64 	%rd30, %rd1, %rd29;
	mov.b32 	%r421, -1;
	vote.sync.ballot.b32 	%r422, %p185, %r421;
	brev.b32 	%r423, %r422;
	vote.sync.ballot.b32 	%r424, %p184, %r421;
	brev.b32 	%r425, %r424;
	vote.sync.ballot.b32 	%r426, %p183, %r421;
	brev.b32 	%r427, %r426;
	vote.sync.ballot.b32 	%r428, %p182, %r421;
	brev.b32 	%r429, %r428;
	vote.sync.ballot.b32 	%r430, %p189, %r421;
	brev.b32 	%r431, %r430;
	vote.sync.ballot.b32 	%r432, %p188, %r421;
	brev.b32 	%r433, %r432;
	vote.sync.ballot.b32 	%r434, %p187, %r421;
	brev.b32 	%r435, %r434;
	vote.sync.ballot.b32 	%r436, %p186, %r421;
	brev.b32 	%r437, %r436;
	st.global.v4.u32 	[%rd30], {%r423, %r425, %r427, %r429};
	mul.wide.s32 	%rd31, %r44, 4;
	add.s64 	%rd32, %rd30, %rd31;
	st.global.v4.u32 	[%rd32], {%r431, %r433, %r435, %r437};
$L__BB23_8:
	ret;

}
	// .globl	_Z19spmm4_bin_op_4_1024PKhPKjPjPKiS5_ii
.visible .entry _Z19spmm4_bin_op_4_1024PKhPKjPjPKiS5_ii(
	.param .u64 .ptr .align 1 _Z19spmm4_bin_op_4_1024PKhPKjPjPKiS5_ii_param_0,
	.param .u64 .ptr .align 1 _Z19spmm4_bin_op_4_1024PKhPKjPjPKiS5_ii_param_1,
	.param .u64 .ptr .align 1 _Z19spmm4_bin_op_4_1024PKhPKjPjPKiS5_ii_param_2,
	.param .u64 .ptr .align 1 _Z19spmm4_bin_op_4_1024PKhPKjPjPKiS5_ii_param_3,
	.param .u64 .ptr .align 1 _Z19spmm4_bin_op_4_1024PKhPKjPjPKiS5_ii_param_4,
	.param .u32 _Z19spmm4_bin_op_4_1024PKhPKjPjPKiS5_ii_param_5,
	.param .u32 _Z19spmm4_bin_op_4_1024PKhPKjPjPKiS5_ii_param_6
)
{
	.reg .pred 	%p<143>;
	.reg .b16 	%rs<2>;
	.reg .b32 	%r<380>;
	.reg .b64 	%rd<36>;
	// demoted variable
	.shared .align 4 .b8 _ZZ19spmm4_bin_op_4_1024PKhPKjPjPKiS5_iiE2b1[4096];
	// demoted variable
	.shared .align 4 .b8 _ZZ19spmm4_bin_op_4_1024PKhPKjPjPKiS5_iiE2b2[4096];
	// demoted variable
	.shared .align 4 .b8 _ZZ19spmm4_bin_op_4_1024PKhPKjPjPKiS5_iiE2b3[4096];
	// demoted variable
	.shared .align 4 .b8 _ZZ19spmm4_bin_op_4_1024PKhPKjPjPKiS5_iiE2b4[4096];
	ld.param.u64 	%rd7, [_Z19spmm4_bin_op_4_1024PKhPKjPjPKiS5_ii_param_0];
	ld.param.u64 	%rd8, [_Z19spmm4_bin_op_4_1024PKhPKjPjPKiS5_ii_param_1];
	ld.param.u64 	%rd9, [_Z19spmm4_bin_op_4_1024PKhPKjPjPKiS5_ii_param_2];
	ld.param.u64 	%rd10, [_Z19spmm4_bin_op_4_1024PKhPKjPjPKiS5_ii_param_3];
	ld.param.u64 	%rd11, [_Z19spmm4_bin_op_4_1024PKhPKjPjPKiS5_ii_param_4];
	ld.param.u32 	%r78, [_Z19spmm4_bin_op_4_1024PKhPKjPjPKiS5_ii_param_5];
	ld.param.u32 	%r76, [_Z19spmm4_bin_op_4_1024PKhPKjPjPKiS5_ii_param_6];
	mov.u32 	%r79, %ctaid.x;
	mov.u32 	%r80, %nctaid.x;
	mov.u32 	%r81, %nctaid.y;
	mov.u32 	%r82, %ctaid.y;
	mov.u32 	%r83, %ctaid.z;
	mad.lo.s32 	%r84, %r79, %r80, %r82;
	mad.lo.s32 	%r85, %r84, %r81, %r83;
	// begin inline asm
	mov.u32 %r77, %laneid;
	// end inline asm
	mov.u32 	%r2, %tid.x;
	shr.u32 	%r3, %r2, 5;
	shl.b32 	%r86, %r85, 5;
	or.b32  	%r4, %r86, %r3;
	setp.ge.s32 	%p33, %r4, %r78;
	@%p33 bra 	$L__BB24_10;
	cvta.to.global.u64 	%rd12, %rd10;
	cvta.to.global.u64 	%rd1, %rd9;
	mul.wide.s32 	%rd13, %r4, 4;
	add.s64 	%rd14, %rd12, %rd13;
	ld.global.nc.u32 	%r5, [%rd14];
	ld.global.nc.u32 	%r87, [%rd14+4];
	sub.s32 	%r6, %r87, %r5;
	shl.b32 	%r7, %r5, 2;
	setp.lt.s32 	%p35, %r6, 1;
	mov.pred 	%p127, -1;
	mov.pred 	%p128, %p127;
	mov.pred 	%p129, %p127;
	mov.pred 	%p130, %p127;
	mov.pred 	%p131, %p127;
	mov.pred 	%p132, %p127;
	mov.pred 	%p133, %p127;
	mov.pred 	%p134, %p127;
	mov.pred 	%p135, %p127;
	mov.pred 	%p136, %p127;
	mov.pred 	%p137, %p127;
	mov.pred 	%p138, %p127;
	mov.pred 	%p139, %p127;
	mov.pred 	%p140, %p127;
	mov.pred 	%p141, %p127;
	mov.pred 	%p142, %p127;
	@%p35 bra 	$L__BB24_9;
	cvta.to.global.u64 	%rd2, %rd8;
	and.b32  	%r8, %r77, 3;
	and.b32  	%r89, %r2, 992;
	add.s32 	%r90, %r77, %r89;
	shl.b32 	%r91, %r90, 2;
	mov.u32 	%r92, _ZZ19spmm4_bin_op_4_1024PKhPKjPjPKiS5_iiE2b1;
	add.s32 	%r9, %r92, %r91;
	mov.u32 	%r93, _ZZ19spmm4_bin_op_4_1024PKhPKjPjPKiS5_iiE2b2;
	add.s32 	%r10, %r93, %r91;
	mov.u32 	%r94, _ZZ19spmm4_bin_op_4_1024PKhPKjPjPKiS5_iiE2b3;
	add.s32 	%r11, %r94, %r91;
	mov.u32 	%r95, _ZZ19spmm4_bin_op_4_1024PKhPKjPjPKiS5_iiE2b4;
	add.s32 	%r12, %r95, %r91;
	or.b32  	%r13, %r8, 8;
	or.b32  	%r14, %r8, 12;
	or.b32  	%r15, %r8, 16;
	or.b32  	%r16, %r8, 20;
	or.b32  	%r17, %r8, 24;
	or.b32  	%r18, %r8, 28;
	shl.b32 	%r96, %r3, 7;
	add.s32 	%r19, %r92, %r96;
	add.s32 	%r20, %r93, %r96;
	add.s32 	%r21, %r94, %r96;
	add.s32 	%r97, %r96, %r95;
	add.s32 	%r22, %r97, 8;
	cvta.to.global.u64 	%rd3, %rd7;
	add.s32 	%r98, %r6, 7;
	shr.s32 	%r99, %r98, 31;
	shr.u32 	%r100, %r99, 29;
	add.s32 	%r101, %r98, %r100;
	and.b32  	%r23, %r101, -8;
	cvt.s64.s32 	%rd4, %r5;
	cvt.s64.s32 	%rd5, %r7;
	cvta.to.global.u64 	%rd6, %rd11;
	mov.b32 	%r355, 0;
	mov.u32 	%r356, %r355;
	mov.u32 	%r357, %r355;
	mov.u32 	%r358, %r355;
	mov.u32 	%r359, %r355;
	mov.u32 	%r360, %r355;
	mov.u32 	%r361, %r355;
	mov.u32 	%r362, %r355;
	mov.u32 	%r363, %r355;
	mov.u32 	%r364, %r355;
	mov.u32 	%r365, %r355;
	mov.u32 	%r366, %r355;
	mov.u32 	%r367, %r355;
	mov.u32 	%r368, %r355;
	mov.u32 	%r369, %r355;
	mov.u32 	%r370, %r355;
	mov.u32 	%r371, %r355;
$L__BB24_3:
	shr.u32 	%r103, %r77, 2;
	add.s32 	%r41, %r371, %r103;
	setp.ge.u32 	%p36, %r41, %r6;
	mov.b32 	%r372, 0;
	mov.u32 	%r373, %r372;
	mov.u32 	%r374, %r372;
	mov.u32 	%r375, %r372;
	mov.u32 	%r376, %r372;
	@%p36 bra 	$L__BB24_5;
	shl.b32 	%r104, %r371, 2;
	add.s32 	%r105, %r104, %r77;
	and.b32  	%r106, %r105, -4;
	or.b32  	%r107, %r106, %r8;
	cvt.u64.u32 	%rd15, %r107;
	add.s64 	%rd16, %rd15, %rd5;
	add.s64 	%rd17, %rd3, %rd16;
	ld.global.nc.u8 	%rs1, [%rd17];
	cvt.u32.u8 	%r108, %rs1;
	and.b32  	%r374, %r108, 15;
	cvt.u64.u32 	%rd18, %r41;
	add.s64 	%rd19, %rd4, %rd18;
	shl.b64 	%rd20, %rd19, 2;
	add.s64 	%rd21, %rd6, %rd20;
	ld.global.nc.u32 	%r109, [%rd21];
	shl.b32 	%r110, %r109, 2;
	or.b32  	%r111, %r110, %r8;
	mul.wide.u32 	%rd22, %r111, 4;
	add.s64 	%rd23, %rd2, %rd22;
	ld.global.nc.u32 	%r373, [%rd23];
	add.s32 	%r112, %r111, %r76;
	mul.wide.u32 	%rd24, %r112, 4;
	add.s64 	%rd25, %rd2, %rd24;
	ld.global.nc.u32 	%r375, [%rd25];
	add.s32 	%r113, %r112, %r76;
	mul.wide.u32 	%rd26, %r113, 4;
	add.s64 	%rd27, %rd2, %rd26;
	ld.global.nc.u32 	%r372, [%rd27];
	add.s32 	%r114, %r113, %r76;
	mul.wide.u32 	%rd28, %r114, 4;
	add.s64 	%rd29, %rd2, %rd28;
	ld.global.nc.u32 	%r376, [%rd29];
$L__BB24_5:
	mov.b32 	%r117, 0;
	st.shared.u32 	[%r9], %r117;
	st.shared.u32 	[%r10], %r117;
	st.shared.u32 	[%r11], %r117;
	st.shared.u32 	[%r12], %r117;
	shfl.sync.idx.b32	%r118|%p37, %r374, %r8, 31, -1;
	shl.b32 	%r119, %r118, 28;
	or.b32  	%r120, %r8, 4;
	shfl.sync.idx.b32	%r121|%p38, %r374, %r120, 31, -1;
	shl.b32 	%r122, %r121, 24;
	or.b32  	%r123, %r122, %r119;
	shfl.sync.idx.b32	%r124|%p39, %r374, %r13, 31, -1;
	shl.b32 	%r125, %r124, 20;
	or.b32  	%r126, %r123, %r125;
	shfl.sync.idx.b32	%r127|%p40, %r374, %r14, 31, -1;
	shl.b32 	%r128, %r127, 16;
	or.b32  	%r129, %r126, %r128;
	shfl.sync.idx.b32	%r130|%p41, %r374, %r15, 31, -1;
	shl.b32 	%r131, %r130, 12;
	or.b32  	%r132, %r129, %r131;
	shfl.sync.idx.b32	%r133|%p42, %r374, %r16, 31, -1;
	shl.b32 	%r134, %r133, 8;
	or.b32  	%r135, %r132, %r134;
	shfl.sync.idx.b32	%r136|%p43, %r374, %r17, 31, -1;
	shl.b32 	%r137, %r136, 4;
	or.b32  	%r138, %r135, %r137;
	shfl.sync.idx.b32	%r139|%p44, %r374, %r18, 31, -1;
	or.b32  	%r52, %r138, %r139;
	mov.b32 	%r379, -32;
	mov.b32 	%r378, 8;
	mov.u32 	%r377, %r22;
$L__BB24_6:
	add.s32 	%r140, %r379, 32;
	mov.b32 	%r141, -2147483648;
	shr.u32 	%r142, %r141, %r140;
	and.b32  	%r143, %r142, %r373;
	setp.ne.s32 	%p45, %r143, 0;
	mov.b32 	%r144, -1;
	vote.sync.ballot.b32 	%r145, %p45, %r144;
	brev.b32 	%r146, %r145;
	add.s32 	%r147, %r19, %r378;
	st.shared.u32 	[%r147+-8], %r146;
	and.b32  	%r148, %r142, %r375;
	setp.ne.s32 	%p47, %r148, 0;
	vote.sync.ballot.b32 	%r149, %p47, %r144;
	brev.b32 	%r150, %r149;
	add.s32 	%r151, %r20, %r378;
	st.shared.u32 	[%r151+-8], %r150;
	and.b32  	%r152, %r142, %r372;
	setp.ne.s32 	%p49, %r152, 0;
	vote.sync.ballot.b32 	%r153, %p49, %r144;
	brev.b32 	%r154, %r153;
	add.s32 	%r155, %r21, %r378;
	st.shared.u32 	[%r155+-8], %r154;
	and.b32  	%r156, %r142, %r376;
	setp.ne.s32 	%p51, %r156, 0;
	vote.sync.ballot.b32 	%r157, %p51, %r144;
	brev.b32 	%r158, %r157;
	st.shared.u32 	[%r377+-8], %r158;
	mov.b32 	%r159, 1073741824;
	shr.u32 	%r160, %r159, %r140;
	and.b32  	%r161, %r160, %r373;
	setp.ne.s32 	%p53, %r161, 0;
	vote.sync.ballot.b32 	%r162, %p53, %r144;
	brev.b32 	%r163, %r162;
	st.shared.u32 	[%r147+-4], %r163;
	and.b32  	%r164, %r160, %r375;
	setp.ne.s32 	%p55, %r164, 0;
	vote.sync.ballot.b32 	%r165, %p55, %r144;
	brev.b32 	%r166, %r165;
	st.shared.u32 	[%r151+-4], %r166;
	and.b32  	%r167, %r160, %r372;
	setp.ne.s32 	%p57, %r167, 0;
	vote.sync.ballot.b32 	%r168, %p57, %r144;
	brev.b32 	%r169, %r168;
	st.shared.u32 	[%r155+-4], %r169;
	and.b32  	%r170, %r160, %r376;
	setp.ne.s32 	%p59, %r170, 0;
	vote.sync.ballot.b32 	%r171, %p59, %r144;
	brev.b32 	%r172, %r171;
	st.shared.u32 	[%r377+-4], %r172;
	mov.b32 	%r173, 536870912;
	shr.u32 	%r174, %r173, %r140;
	and.b32  	%r175, %r174, %r373;
	setp.ne.s32 	%p61, %r175, 0;
	vote.sync.ballot.b32 	%r176, %p61, %r144;
	brev.b32 	%r177, %r176;
	st.shared.u32 	[%r147], %r177;
	and.b32  	%r178, %r174, %r375;
	setp.ne.s32 	%p63, %r178, 0;
	vote.sync.ballot.b32 	%r179, %p63, %r144;
	brev.b32 	%r180, %r179;
	st.shared.u32 	[%r151], %r180;
	and.b32  	%r181, %r174, %r372;
	setp.ne.s32 	%p65, %r181, 0;
	vote.sync.ballot.b32 	%r182, %p65, %r144;
	brev.b32 	%r183, %r182;
	st.shared.u32 	[%r155], %r183;
	and.b32  	%r184, %r174, %r376;
	setp.ne.s32 	%p67, %r184, 0;
	vote.sync.ballot.b32 	%r185, %p67, %r144;
	brev.b32 	%r186, %r185;
	st.shared.u32 	[%r377], %r186;
	mov.b32 	%r187, 268435456;
	shr.u32 	%r188, %r187, %r140;
	and.b32  	%r189, %r188, %r373;
	setp.ne.s32 	%p69, %r189, 0;
	vote.sync.ballot.b32 	%r190, %p69, %r144;
	brev.b32 	%r191, %r190;
	st.shared.u32 	[%r147+4], %r191;
	and.b32  	%r192, %r188, %r375;
	setp.ne.s32 	%p71, %r192, 0;
	vote.sync.ballot.b32 	%r193, %p71, %r144;
	brev.b32 	%r194, %r193;
	st.shared.u32 	[%r151+4], %r194;
	and.b32  	%r195, %r188, %r372;
	setp.ne.s32 	%p73, %r195, 0;
	vote.sync.ballot.b32 	%r196, %p73, %r144;
	brev.b32 	%r197, %r196;
	st.shared.u32 	[%r155+4], %r197;
	and.b32  	%r198, %r188, %r376;
	setp.ne.s32 	%p75, %r198, 0;
	vote.sync.ballot.b32 	%r199, %p75, %r144;
	brev.b32 	%r200, %r199;
	st.shared.u32 	[%r377+4], %r200;
	add.s32 	%r379, %r379, 4;
	add.s32 	%r378, %r378, 16;
	add.s32 	%r377, %r377, 16;
	setp.ne.s32 	%p77, %r378, 136;
	@%p77 bra 	$L__BB24_6;
	shfl.sync.idx.b32	%r201|%p78, %r52, 0, 31, -1;
	ld.shared.u32 	%r202, [%r9];
	and.b32  	%r203, %r201, %r202;
	popc.b32 	%r204, %r203;
	shfl.sync.idx.b32	%r205|%p79, %r52, 0, 31, -1;
	not.b32 	%r206, %r202;
	and.b32  	%r207, %r205, %r206;
	popc.b32 	%r208, %r207;
	add.s32 	%r209, %r358, %r204;
	sub.s32 	%r358, %r209, %r208;
	shfl.sync.idx.b32	%r210|%p80, %r52, 0, 31, -1;
	ld.shared.u32 	%r211, [%r10];
	and.b32  	%r212, %r210, %r211;
	popc.b32 	%r213, %r212;
	shfl.sync.idx.b32	%r214|%p81, %r52, 0, 31, -1;
	not.b32 	%r215, %r211;
	and.b32  	%r216, %r214, %r215;
	popc.b32 	%r217, %r216;
	add.s32 	%r218, %r362, %r213;
	sub.s32 	%r362, %r218, %r217;
	shfl.sync.idx.b32	%r219|%p82, %r52, 0, 31, -1;
	ld.shared.u32 	%r220, [%r11];
	and.b32  	%r221, %r219, %r220;
	popc.b32 	%r222, %r221;
	shfl.sync.idx.b32	%r223|%p83, %r52, 0, 31, -1;
	not.b32 	%r224, %r220;
	and.b32  	%r225, %r223, %r224;
	popc.b32 	%r226, %r225;
	add.s32 	%r227, %r366, %r222;
	sub.s32 	%r366, %r227, %r226;
	shfl.sync.idx.b32	%r228|%p84, %r52, 0, 31, -1;
	ld.shared.u32 	%r229, [%r12];
	and.b32  	%r230, %r228, %r229;
	popc.b32 	%r231, %r230;
	shfl.sync.idx.b32	%r232|%p85, %r52, 0, 31, -1;
	not.b32 	%r233, %r229;
	and.b32  	%r234, %r232, %r233;
	popc.b32 	%r235, %r234;
	add.s32 	%r236, %r370, %r231;
	sub.s32 	%r370, %r236, %r235;
	shfl.sync.idx.b32	%r237|%p86, %r52, 1, 31, -1;
	and.b32  	%r238, %r237, %r202;
	popc.b32 	%r239, %r238;
	shfl.sync.idx.b32	%r240|%p87, %r52, 1, 31, -1;
	and.b32  	%r241, %r240, %r206;
	popc.b32 	%r242, %r241;
	add.s32 	%r243, %r357, %r239;
	sub.s32 	%r357, %r243, %r242;
	shfl.sync.idx.b32	%r244|%p88, %r52, 1, 31, -1;
	and.b32  	%r245, %r244, %r211;
	popc.b32 	%r246, %r245;
	shfl.sync.idx.b32	%r247|%p89, %r52, 1, 31, -1;
	and.b32  	%r248, %r247, %r215;
	popc.b32 	%r249, %r248;
	add.s32 	%r250, %r361, %r246;
	sub.s32 	%r361, %r250, %r249;
	shfl.sync.idx.b32	%r251|%p90, %r52, 1, 31, -1;
	and.b32  	%r252, %r251, %r220;
	popc.b32 	%r253, %r252;
	shfl.sync.idx.b32	%r254|%p91, %r52, 1, 31, -1;
	and.b32  	%r255, %r254, %r224;
	popc.b32 	%r256, %r255;
	add.s32 	%r257, %r365, %r253;
	sub.s32 	%r365, %r257, %r256;
	shfl.sync.idx.b32	%r258|%p92, %r52, 1, 31, -1;
	and.b32  	%r259, %r258, %r229;
	popc.b32 	%r260, %r259;
	shfl.sync.idx.b32	%r261|%p93, %r52, 1, 31, -1;
	and.b32  	%r262, %r261, %r233;
	popc.b32 	%r263, %r262;
	add.s32 	%r264, %r369, %r260;
	sub.s32 	%r369, %r264, %r263;
	shfl.sync.idx.b32	%r265|%p94, %r52, 2, 31, -1;
	and.b32  	%r266, %r265, %r202;
	popc.b32 	%r267, %r266;
	shfl.sync.idx.b32	%r268|%p95, %r52, 2, 31, -1;
	and.b32  	%r269, %r268, %r206;
	popc.b32 	%r270, %r269;
	add.s32 	%r271, %r356, %r267;
	sub.s32 	%r356, %r271, %r270;
	shfl.sync.idx.b32	%r272|%p96, %r52, 2, 31, -1;
	and.b32  	%r273, %r272, %r211;
	popc.b32 	%r274, %r273;
	shfl.sync.idx.b32	%r275|%p97, %r52, 2, 31, -1;
	and.b32  	%r276, %r275, %r215;
	popc.b32 	%r277, %r276;
	add.s32 	%r278, %r360, %r274;
	sub.s32 	%r360, %r278, %r277;
	shfl.sync.idx.b32	%r279|%p98, %r52, 2, 31, -1;
	and.b32  	%r280, %r279, %r220;
	popc.b32 	%r281, %r280;
	shfl.sync.idx.b32	%r282|%p99, %r52, 2, 31, -1;
	and.b32  	%r283, %r282, %r224;
	popc.b32 	%r284, %r283;
	add.s32 	%r285, %r364, %r281;
	sub.s32 	%r364, %r285, %r284;
	shfl.sync.idx.b32	%r286|%p100, %r52, 2, 31, -1;
	and.b32  	%r287, %r286, %r229;
	popc.b32 	%r288, %r287;
	shfl.sync.idx.b32	%r289|%p101, %r52, 2, 31, -1;
	and.b32  	%r290, %r289, %r233;
	popc.b32 	%r291, %r290;
	add.s32 	%r292, %r368, %r288;
	sub.s32 	%r368, %r292, %r291;
	shfl.sync.idx.b32	%r293|%p102, %r52, 3, 31, -1;
	and.b32  	%r294, %r293, %r202;
	popc.b32 	%r295, %r294;
	shfl.sync.idx.b32	%r296|%p103, %r52, 3, 31, -1;
	and.b32  	%r297, %r296, %r206;
	popc.b32 	%r298, %r297;
	add.s32 	%r299, %r355, %r295;
	sub.s32 	%r355, %r299, %r298;
	shfl.sync.idx.b32	%r300|%p104, %r52, 3, 31, -1;
	and.b32  	%r301, %r300, %r211;
	popc.b32 	%r302, %r301;
	shfl.sync.idx.b32	%r303|%p105, %r52, 3, 31, -1;
	and.b32  	%r304, %r303, %r215;
	popc.b32 	%r305, %r304;
	add.s32 	%r306, %r359, %r302;
	sub.s32 	%r359, %r306, %r305;
	shfl.sync.idx.b32	%r307|%p106, %r52, 3, 31, -1;
	and.b32  	%r308, %r307, %r220;
	popc.b32 	%r309, %r308;
	shfl.sync.idx.b32	%r310|%p107, %r52, 3, 31, -1;
	and.b32  	%r311, %r310, %r224;
	popc.b32 	%r312, %r311;
	add.s32 	%r313, %r363, %r309;
	sub.s32 	%r363, %r313, %r312;
	shfl.sync.idx.b32	%r314|%p108, %r52, 3, 31, -1;
	and.b32  	%r315, %r314, %r229;
	popc.b32 	%r316, %r315;
	shfl.sync.idx.b32	%r317|%p109, %r52, 3, 31, -1;
	and.b32  	%r318, %r317, %r233;
	popc.b32 	%r319, %r318;
	add.s32 	%r320, %r367, %r316;
	sub.s32 	%r367, %r320, %r319;
	add.s32 	%r371, %r371, 8;
	setp.lt.s32 	%p110, %r371, %r23;
	@%p110 bra 	$L__BB24_3;
	setp.gt.s32 	%p130, %r358, -1;
	setp.gt.s32 	%p129, %r357, -1;
	setp.gt.s32 	%p128, %r356, -1;
	setp.gt.s32 	%p127, %r355, -1;
	setp.gt.s32 	%p134, %r362, -1;
	setp.gt.s32 	%p133, %r361, -1;
	setp.gt.s32 	%p132, %r360, -1;
	setp.gt.s32 	%p131, %r359, -1;
	setp.gt.s32 	%p138, %r366, -1;
	setp.gt.s32 	%p137, %r365, -1;
	setp.gt.s32 	%p136, %r364, -1;
	setp.gt.s32 	%p135, %r363, -1;
	setp.gt.s32 	%p142, %r370, -1;
	setp.gt.s32 	%p141, %r369, -1;
	setp.gt.s32 	%p140, %r368, -1;
	setp.gt.s32 	%p139, %r367, -1;
$L__BB24_9:
	shl.b32 	%r321, %r4, 2;
	mul.wide.s32 	%rd30, %r321, 4;
	add.s64 	%rd31, %rd1, %rd30;
	mul.wide.s32 	%rd32, %r76, 4;
	add.s64 	%rd33, %rd31, %rd32;
	add.s64 	%rd34, %rd33, %rd32;
	mov.b32 	%r322, -1;
	vote.sync.ballot.b32 	%r323, %p130, %r322;
	brev.b32 	%r324, %r323;
	vote.sync.ballot.b32 	%r325, %p129, %r322;
	brev.b32 	%r326, %r325;
	vote.sync.ballot.b32 	%r327, %p128, %r322;
	brev.b32 	%r328, %r327;
	vote.sync.ballot.b32 	%r329, %p127, %r322;
	brev.b32 	%r330, %r329;
	vote.sync.ballot.b32 	%r331, %p134, %r322;
	brev.b32 	%r332, %r331;
	vote.sync.ballot.b32 	%r333, %p133, %r322;
	brev.b32 	%r334, %r333;
	vote.sync.ballot.b32 	%r335, %p132, %r322;
	brev.b32 	%r336, %r335;
	vote.sync.ballot.b32 	%r337, %p131, %r322;
	brev.b32 	%r338, %r337;
	vote.sync.ballot.b32 	%r339, %p138, %r322;
	brev.b32 	%r340, %r339;
	vote.sync.ballot.b32 	%r341, %p137, %r322;
	brev.b32 	%r342, %r341;
	vote.sync.ballot.b32 	%r343, %p136, %r322;
	brev.b32 	%r344, %r343;
	vote.sync.ballot.b32 	%r345, %p135, %r322;
	brev.b32 	%r346, %r345;
	vote.sync.ballot.b32 	%r347, %p142, %r322;
	brev.b32 	%r348, %r347;
	vote.sync.ballot.b32 	%r349, %p141, %r322;
	brev.b32 	%r350, %r349;
	vote.sync.ballot.b32 	%r351, %p140, %r322;
	brev.b32 	%r352, %r351;
	vote.sync.ballot.b32 	%r353, %p139, %r322;
	brev.b32 	%r354, %r353;
	st.global.v4.u32 	[%rd31], {%r324, %r326, %r328, %r330};
	st.global.v4.u32 	[%rd33], {%r332, %r334, %r336, %r338};
	st.global.v4.u32 	[%rd34], {%r340, %r342, %r344, %r346};
	add.s64 	%rd35, %rd34, %rd32;
	st.global.v4.u32 	[%rd35], {%r348, %r350, %r352, %r354};
$L__BB24_10:
	ret;

}
	// .globl	_Z22spmm4_bin_op_4_1024_64PKhPKjPjPKiS5_ii
.visible .entry _Z22spmm4_bin_op_4_1024_64PKhPKjPjPKiS5_ii(
	.param .u64 .ptr .align 1 _Z22spmm4_bin_op_4_1024_64PKhPKjPjPKiS5_ii_param_0,
	.param .u64 .ptr .align 1 _Z22spmm4_bin_op_4_1024_64PKhPKjPjPKiS5_ii_param_1,
	.param .u64 .ptr .align 1 _Z22spmm4_bin_op_4_1024_64PKhPKjPjPKiS5_ii_param_2,
	.param .u64 .ptr .align 1 _Z22spmm4_bin_op_4_1024_64PKhPKjPjPKiS5_ii_param_3,
	.param .u64 .ptr .align 1 _Z22spmm4_bin_op_4_1024_64PKhPKjPjPKiS5_ii_param_4,
	.param .u32 _Z22spmm4_bin_op_4_1024_64PKhPKjPjPKiS5_ii_param_5,
	.param .u32 _Z22spmm4_bin_op_4_1024_64PKhPKjPjPKiS5_ii_param_6
)
{
	.reg .pred 	%p<190>;
	.reg .b16 	%rs<2>;
	.reg .b32 	%r<461>;
	.reg .b64 	%rd<34>;
	// demoted variable
	.shared .align 4 .b8 _ZZ22spmm4_bin_op_4_1024_64PKhPKjPjPKiS5_iiE2b1[4096];
	// demoted variable
	.shared .align 4 .b8 _ZZ22spmm4_bin_op_4_1024_64PKhPKjPjPKiS5_iiE2b2[4096];
	ld.param.u64 	%rd8, [_Z22spmm4_bin_op_4_1024_64PKhPKjPjPKiS5_ii_param_0];
	ld.param.u64 	%rd9, [_Z22spmm4_bin_op_4_1024_64PKhPKjPjPKiS5_ii_param_1];
	ld.param.u64 	%rd10, [_Z22spmm4_bin_op_4_1024_64PKhPKjPjPKiS5_ii_param_2];
	ld.param.u64 	%rd11, [_Z22spmm4_bin_op_4_1024_64PKhPKjPjPKiS5_ii_param_3];
	ld.param.u64 	%rd12, [_Z22spmm4_bin_op_4_1024_64PKhPKjPjPKiS5_ii_param_4];
	ld.param.u32 	%r49, [_Z22spmm4_bin_op_4_1024_64PKhPKjPjPKiS5_ii_param_5];
	ld.param.u32 	%r47, [_Z22spmm4_bin_op_4_1024_64PKhPKjPjPKiS5_ii_param_6];
	mov.u32 	%r50, %ctaid.x;
	mov.u32 	%r51, %nctaid.x;
	mov.u32 	%r52, %nctaid.y;
	mov.u32 	%r53, %ctaid.y;
	mov.u32 	%r54, %ctaid.z;
	mad.lo.s32 	%r55, %r50, %r51, %r53;
	mad.lo.s32 	%r56, %r55, %r52, %r54;
	// begin inline asm
	mov.u32 %r448, %laneid;
	// end inline asm
	mov.u32 	%r2, %tid.x;
	shl.b32 	%r57, %r56, 4;
	shr.u32 	%r58, %r2, 6;
	or.b32  	%r3, %r57, %r58;
	setp.ge.s32 	%p17, %r3, %r49;
	@%p17 bra 	$L__BB25_8;
	shr.u32 	%r4, %r2, 5;
	cvta.to.global.u64 	%rd13, %rd11;
	cvta.to.global.u64 	%rd1, %rd10;
	mul.wide.s32 	%rd14, %r3, 4;
	add.s64 	%rd15, %rd13, %rd14;
	ld.global.nc.u32 	%r5, [%rd15];
	ld.global.nc.u32 	%r59, [%rd15+4];
	sub.s32 	%r6, %r59, %r5;
	shl.b32 	%r7, %r5, 2;
	shl.b32 	%r60, %r3, 2;
	shr.u32 	%r61, %r2, 4;
	and.b32  	%r62, %r61, 2;
	mul.lo.s32 	%r8, %r47, %r62;
	add.s32 	%r9, %r60, %r8;
	setp.lt.s32 	%p19, %r6, 1;
	mov.pred 	%p182, -1;
	mov.pred 	%p183, %p182;
	mov.pred 	%p184, %p182;
	mov.pred 	%p185, %p182;
	mov.pred 	%p186, %p182;
	mov.pred 	%p187, %p182;
	mov.pred 	%p188, %p182;
	mov.pred 	%p189, %p182;
	@%p19 bra 	$L__BB25_7;
	cvta.to.global.u64 	%rd2, %rd9;
	shr.u32 	%r447, %r448, 2;
	and.b32  	%r11, %r448, 3;
	add.s32 	%r12, %r11, %r8;
	and.b32  	%r64, %r2, 960;
	shl.b32 	%r65, %r4, 5;
	and.b32  	%r66, %r65, 32;
	or.b32  	%r67, %r66, %r64;
	add.s32 	%r68, %r448, %r67;
	shl.b32 	%r69, %r68, 2;
	mov.u32 	%r70, _ZZ22spmm4_bin_op_4_1024_64PKhPKjPjPKiS5_iiE2b1;
	add.s32 	%r13, %r70, %r69;
	mov.u32 	%r71, _ZZ22spmm4_bin_op_4_1024_64PKhPKjPjPKiS5_iiE2b2;
	add.s32 	%r14, %r71, %r69;
	or.b32  	%r15, %r11, 28;
	shl.b32 	%r72, %r67, 2;
	add.s32 	%r16, %r70, %r72;
	add.s32 	%r17, %r71, %r72;
	cvt.u64.u32 	%rd16, %r448;
	shr.u64 	%rd17, %rd16, 2;
	cvt.s64.s32 	%rd18, %r5;
	add.s64 	%rd19, %rd17, %rd18;
	shl.b64 	%rd20, %rd19, 2;
	cvta.to.global.u64 	%rd21, %rd12;
	add.s64 	%rd33, %rd21, %rd20;
	cvta.to.global.u64 	%rd4, %rd8;
	add.s32 	%r73, %r6, 7;
	shr.s32 	%r74, %r73, 31;
	shr.u32 	%r75, %r74, 29;
	add.s32 	%r76, %r73, %r75;
	and.b32  	%r18, %r76, -8;
	cvt.s64.s32 	%rd5, %r7;
	mov.b32 	%r449, 0;
	mov.u32 	%r450, %r449;
	mov.u32 	%r451, %r449;
	mov.u32 	%r452, %r449;
	mov.u32 	%r453, %r449;
	mov.u32 	%r454, %r449;
	mov.u32 	%r455, %r449;
	mov.u32 	%r456, %r449;
	mov.u32 	%r457, %r449;
$L__BB25_3:
	setp.ge.u32 	%p20, %r447, %r6;
	mov.b32 	%r458, 0;
	mov.u32 	%r459, %r458;
	mov.u32 	%r460, %r458;
	@%p20 bra 	$L__BB25_5;
	and.b32  	%r78, %r448, -4;
	or.b32  	%r79, %r78, %r11;
	cvt.u64.u32 	%rd22, %r79;
	add.s64 	%rd23, %rd22, %rd5;
	add.s64 	%rd24, %rd4, %rd23;
	ld.global.nc.u8 	%rs1, [%rd24];
	cvt.u32.u8 	%r80, %rs1;
	and.b32  	%r459, %r80, 15;
	ld.global.nc.u32 	%r81, [%rd33];
	shl.b32 	%r82, %r81, 2;
	add.s32 	%r83, %r12, %r82;
	mul.wide.u32 	%rd25, %r83, 4;
	add.s64 	%rd26, %rd2, %rd25;
	ld.global.nc.u32 	%r458, [%rd26];
	add.s32 	%r84, %r83, %r47;
	mul.wide.u32 	%rd27, %r84, 4;
	add.s64 	%rd28, %rd2, %rd27;
	ld.global.nc.u32 	%r460, [%rd28];
$L__BB25_5:
	mov.b32 	%r85, 0;
	st.shared.u32 	[%r13], %r85;
	st.shared.u32 	[%r14], %r85;
	shfl.sync.idx.b32	%r86|%p21, %r459, %r11, 31, -1;
	shl.b32 	%r87, %r86, 28;
	or.b32  	%r88, %r11, 4;
	shfl.sync.idx.b32	%r89|%p22, %r459, %r88, 31, -1;
	shl.b32 	%r90, %r89, 24;
	or.b32  	%r91, %r90, %r87;
	or.b32  	%r92, %r11, 8;
	shfl.sync.idx.b32	%r93|%p23, %r459, %r92, 31, -1;
	shl.b32 	%r94, %r93, 20;
	or.b32  	%r95, %r91, %r94;
	or.b32  	%r96, %r11, 12;
	shfl.sync.idx.b32	%r97|%p24, %r459, %r96, 31, -1;
	shl.b32 	%r98, %r97, 16;
	or.b32  	%r99, %r95, %r98;
	or.b32  	%r100, %r11, 16;
	shfl.sync.idx.b32	%r101|%p25, %r459, %r100, 31, -1;
	shl.b32 	%r102, %r101, 12;
	or.b32  	%r103, %r99, %r102;
	or.b32  	%r104, %r11, 20;
	shfl.sync.idx.b32	%r105|%p26, %r459, %r104, 31, -1;
	shl.b32 	%r106, %r105, 8;
	or.b32  	%r107, %r103, %r106;
	or.b32  	%r108, %r11, 24;
	shfl.sync.idx.b32	%r109|%p27, %r459, %r108, 31, -1;
	shl.b32 	%r110, %r109, 4;
	or.b32  	%r111, %r107, %r110;
	shfl.sync.idx.b32	%r112|%p28, %r459, %r15, 31, -1;
	or.b32  	%r113, %r111, %r112;
	shr.u32 	%r114, %r458, 31;
	and.b32  	%r115, %r114, 1;
	setp.eq.b32 	%p29, %r115, 1;
	mov.b32 	%r116, -1;
	vote.sync.ballot.b32 	%r117, %p29, %r116;
	brev.b32 	%r118, %r117;
	st.shared.u32 	[%r16], %r118;
	shr.u32 	%r119, %r460, 31;
	and.b32  	%r120, %r119, 1;
	setp.eq.b32 	%p31, %r120, 1;
	vote.sync.ballot.b32 	%r121, %p31, %r116;
	brev.b32 	%r122, %r121;
	st.shared.u32 	[%r17], %r122;
	shr.u32 	%r123, %r458, 30;
	and.b32  	%r124, %r123, 1;
	setp.eq.b32 	%p33, %r124, 1;
	vote.sync.ballot.b32 	%r125, %p33, %r116;
	brev.b32 	%r126, %r125;
	st.shared.u32 	[%r16+4], %r126;
	shr.u32 	%r127, %r460, 30;
	and.b32  	%r128, %r127, 1;
	setp.eq.b32 	%p35, %r128, 1;
	vote.sync.ballot.b32 	%r129, %p35, %r116;
	brev.b32 	%r130, %r129;
	st.shared.u32 	[%r17+4], %r130;
	shr.u32 	%r131, %r458, 29;
	and.b32  	%r132, %r131, 1;
	setp.eq.b32 	%p37, %r132, 1;
	vote.sync.ballot.b32 	%r133, %p37, %r116;
	brev.b32 	%r134, %r133;
	st.shared.u32 	[%r16+8], %r134;
	shr.u32 	%r135, %r460, 29;
	and.b32  	%r136, %r135, 1;
	setp.eq.b32 	%p39, %r136, 1;
	vote.sync.ballot.b32 	%r137, %p39, %r116;
	brev.b32 	%r138, %r137;
	st.shared.u32 	[%r17+8], %r138;
	shr.u32 	%r139, %r458, 28;
	and.b32  	%r140, %r139, 1;
	setp.eq.b32 	%p41, %r140, 1;
	vote.sync.ballot.b32 	%r141, %p41, %r116;
	brev.b32 	%r142, %r141;
	st.shared.u32 	[%r16+12], %r142;
	shr.u32 	%r143, %r460, 28;
	and.b32  	%r144, %r143, 1;
	setp.eq.b32 	%p43, %r144, 1;
	vote.sync.ballot.b32 	%r145, %p43, %r116;
	brev.b32 	%r146, %r145;
	st.shared.u32 	[%r17+12], %r146;
	shr.u32 	%r147, %r458, 27;
	and.b32  	%r148, %r147, 1;
	setp.eq.b32 	%p45, %r148, 1;
	vote.sync.ballot.b32 	%r149, %p45, %r116;
	brev.b32 	%r150, %r149;
	st.shared.u32 	[%r16+16], %r150;
	shr.u32 	%r151, %r460, 27;
	and.b32  	%r152, %r151, 1;
	setp.eq.b32 	%p47, %r152, 1;
	vote.sync.ballot.b32 	%r153, %p47, %r116;
	brev.b32 	%r154, %r153;
	st.shared.u32 	[%r17+16], %r154;
	shr.u32 	%r155, %r458, 26;
	and.b32  	%r156, %r155, 1;
	setp.eq.b32 	%p49, %r156, 1;
	vote.sync.ballot.b32 	%r157, %p49, %r116;
	brev.b32 	%r158, %r157;
	st.shared.u32 	[%r16+20], %r158;
	shr.u32 	%r159, %r460, 26;
	and.b32  	%r160, %r159, 1;
	setp.eq.b32 	%p51, %r160, 1;
	vote.sync.ballot.b32 	%r161, %p51, %r116;
	brev.b32 	%r162, %r161;
	st.shared.u32 	[%r17+20], %r162;
	shr.u32 	%r163, %r458, 25;
	and.b32  	%r164, %r163, 1;
	setp.eq.b32 	%p53, %r164, 1;
	vote.sync.ballot.b32 	%r165, %p53, %r116;
	brev.b32 	%r166, %r165;
	st.shared.u32 	[%r16+24], %r166;
	shr.u32 	%r167, %r460, 25;
	and.b32  	%r168, %r167, 1;
	setp.eq.b32 	%p55, %r168, 1;
	vote.sync.ballot.b32 	%r169, %p55, %r116;
	brev.b32 	%r170, %r169;
	st.shared.u32 	[%r17+24], %r170;
	shr.u32 	%r171, %r458, 24;
	and.b32  	%r172, %r171, 1;
	setp.eq.b32 	%p57, %r172, 1;
	vote.sync.ballot.b32 	%r173, %p57, %r116;
	brev.b32 	%r174, %r173;
	st.shared.u32 	[%r16+28], %r174;
	shr.u32 	%r175, %r460, 24;
	and.b32  	%r176, %r175, 1;
	setp.eq.b32 	%p59, %r176, 1;
	vote.sync.ballot.b32 	%r177, %p59, %r116;
	brev.b32 	%r178, %r177;
	st.shared.u32 	[%r17+28], %r178;
	shr.u32 	%r179, %r458, 23;
	and.b32  	%r180, %r179, 1;
	setp.eq.b32 	%p61, %r180, 1;
	vote.sync.ballot.b32 	%r181, %p61, %r116;
	brev.b32 	%r182, %r181;
	st.shared.u32 	[%r16+32], %r182;
	shr.u32 	%r183, %r460, 23;
	and.b32  	%r184, %r183, 1;
	setp.eq.b32 	%p63, %r184, 1;
	vote.sync.ballot.b32 	%r185, %p63, %r116;
	brev.b32 	%r186, %r185;
	st.shared.u32 	[%r17+32], %r186;
	shr.u32 	%r187, %r458, 22;
	and.b32  	%r188, %r187, 1;
	setp.eq.b32 	%p65, %r188, 1;
	vote.sync.ballot.b32 	%r189, %p65, %r116;
	brev.b32 	%r190, %r189;
	st.shared.u32 	[%r16+36], %r190;
	shr.u32 	%r191, %r460, 22;
	and.b32  	%r192, %r191, 1;
	setp.eq.b32 	%p67, %r192, 1;
	vote.sync.ballot.b32 	%r193, %p67, %r116;
	brev.b32 	%r194, %r193;
	st.shared.u32 	[%r17+36], %r194;
	shr.u32 	%r195, %r458, 21;
	and.b32  	%r196, %r195, 1;
	setp.eq.b32 	%p69, %r196, 1;
	vote.sync.ballot.b32 	%r197, %p69, %r116;
	brev.b32 	%r198, %r197;
	st.shared.u32 	[%r16+40], %r198;
	shr.u32 	%r199, %r460, 21;
	and.b32  	%r200, %r199, 1;
	setp.eq.b32 	%p71, %r200, 1;
	vote.sync.ballot.b32 	%r201, %p71, %r116;
	brev.b32 	%r202, %r201;
	st.shared.u32 	[%r17+40], %r202;
	shr.u32 	%r203, %r458, 20;
	and.b32  	%r204, %r203, 1;
	setp.eq.b32 	%p73, %r204, 1;
	vote.sync.ballot.b32 	%r205, %p73, %r116;
	brev.b32 	%r206, %r205;
	st.shared.u32 	[%r16+44], %r206;
	shr.u32 	%r207, %r460, 20;
	and.b32  	%r208, %r207, 1;
	setp.eq.b32 	%p75, %r208, 1;
	vote.sync.ballot.b32 	%r209, %p75, %r116;
	brev.b32 	%r210, %r209;
	st.shared.u32 	[%r17+44], %r210;
	shr.u32 	%r211, %r458, 19;
	and.b32  	%r212, %r211, 1;
	setp.eq.b32 	%p77, %r212, 1;
	vote.sync.ballot.b32 	%r213, %p77, %r116;
	brev.b32 	%r214, %r213;
	st.shared.u32 	[%r16+48], %r214;
	shr.u32 	%r215, %r460, 19;
	and.b32  	%r216, %r215, 1;
	setp.eq.b32 	%p79, %r216, 1;
	vote.sync.ballot.b32 	%r217, %p79, %r116;
	brev.b32 	%r218, %r217;
	st.shared.u32 	[%r17+48], %r218;
	shr.u32 	%r219, %r458, 18;
	and.b32  	%r220, %r219, 1;
	setp.eq.b32 	%p81, %r220, 1;
	vote.sync.ballot.b32 	%r221, %p81, %r116;
	brev.b32 	%r222, %r221;
	st.shared.u32 	[%r16+52], %r222;
	shr.u32 	%r223, %r460, 18;
	and.b32  	%r224, %r223, 1;
	setp.eq.b32 	%p83, %r224, 1;
	vote.sync.ballot.b32 	%r225, %p83, %r116;
	brev.b32 	%r226, %r225;
	st.shared.u32 	[%r17+52], %r226;
	shr.u32 	%r227, %r458, 17;
	and.b32  	%r228, %r227, 1;
	setp.eq.b32 	%p85, %r228, 1;
	vote.sync.ballot.b32 	%r229, %p85, %r116;
	brev.b32 	%r230, %r229;
	st.shared.u32 	[%r16+56], %r230;
	shr.u32 	%r231, %r460, 17;
	and.b32  	%r232, %r231, 1;
	setp.eq.b32 	%p87, %r232, 1;
	vote.sync.ballot.b32 	%r233, %p87, %r116;
	brev.b32 	%r234, %r233;
	st.shared.u32 	[%r17+56], %r234;
	shr.u32 	%r235, %r458, 16;
	and.b32  	%r236, %r235, 1;
	setp.eq.b32 	%p89, %r236, 1;
	vote.sync.ballot.b32 	%r237, %p89, %r116;
	brev.b32 	%r238, %r237;
	st.shared.u32 	[%r16+60], %r238;
	shr.u32 	%r239, %r460, 16;
	and.b32  	%r240, %r239, 1;
	setp.eq.b32 	%p91, %r240, 1;
	vote.sync.ballot.b32 	%r241, %p91, %r116;
	brev.b32 	%r242, %r241;
	st.shared.u32 	[%r17+60], %r242;
	shr.u32 	%r243, %r458, 15;
	and.b32  	%r244, %r243, 1;
	setp.eq.b32 	%p93, %r244, 1;
	vote.sync.ballot.b32 	%r245, %p93, %r116;
	brev.b32 	%r246, %r245;
	st.shared.u32 	[%r16+64], %r246;
	shr.u32 	%r247, %r460, 15;
	and.b32  	%r248, %r247, 1;
	setp.eq.b32 	%p95, %r248, 1;
	vote.sync.ballot.b32 	%r249, %p95, %r116;
	brev.b32 	%r250, %r249;
	st.shared.u32 	[%r17+64], %r250;
	shr.u32 	%r251, %r458, 14;
	and.b32  	%r252, %r251, 1;
	setp.eq.b32 	%p97, %r252, 1;
	vote.sync.ballot.b32 	%r253, %p97, %r116;
	brev.b32 	%r254, %r253;
	st.shared.u32 	[%r16+68], %r254;
	shr.u32 	%r255, %r460, 14;
	and.b32  	%r256, %r255, 1;
	setp.eq.b32 	%p99, %r256, 1;
	vote.sync.ballot.b32 	%r257, %p99, %r116;
	brev.b32 	%r258, %r257;
	st.shared.u32 	[%r17+68], %r258;
	shr.u32 	%r259, %r458, 13;
	and.b32  	%r260, %r259, 1;
	setp.eq.b32 	%p101, %r260, 1;
	vote.sync.ballot.b32 	%r261, %p101, %r116;
	brev.b32 	%r262, %r261;
	st.shared.u32 	[%r16+72], %r262;
	shr.u32 	%r263, %r460, 13;
	and.b32  	%r264, %r263, 1;
	setp.eq.b32 	%p103, %r264, 1;
	vote.sync.ballot.b32 	%r265, %p103, %r116;
	brev.b32 	%r266, %r265;
	st.shared.u32 	[%r17+72], %r266;
	shr.u32 	%r267, %r458, 12;
	and.b32  	%r268, %r267, 1;
	setp.eq.b32 	%p105, %r268, 1;
	vote.sync.ballot.b32 	%r269, %p105, %r116;
	brev.b32 	%r270, %r269;
	st.shared.u32 	[%r16+76], %r270;
	shr.u32 	%r271, %r460, 12;
	and.b32  	%r272, %r271, 1;
	setp.eq.b32 	%p107, %r272, 1;
	vote.sync.ballot.b32 	%r273, %p107, %r116;
	brev.b32 	%r274, %r273;
	st.shared.u32 	[%r17+76], %r274;
	shr.u32 	%r275, %r458, 11;
	and.b32  	%r276, %r275, 1;
	setp.eq.b32 	%p109, %r276, 1;
	vote.sync.ballot.b32 	%r277, %p109, %r116;
	brev.b32 	%r278, %r277;
	st.shared.u32 	[%r16+80], %r278;
	shr.u32 	%r279, %r460, 11;
	and.b32  	%r280, %r279, 1;
	setp.eq.b32 	%p111, %r280, 1;
	vote.sync.ballot.b32 	%r281, %p111, %r116;
	brev.b32 	%r282, %r281;
	st.shared.u32 	[%r17+80], %r282;
	shr.u32 	%r283, %r458, 10;
	and.b32  	%r284, %r283, 1;
	setp.eq.b32 	%p113, %r284, 1;
	vote.sync.ballot.b32 	%r285, %p113, %r116;
	brev.b32 	%r286, %r285;
	st.shared.u32 	[%r16+84], %r286;
	shr.u32 	%r287, %r460, 10;
	and.b32  	%r288, %r287, 1;
	setp.eq.b32 	%p115, %r288, 1;
	vote.sync.ballot.b32 	%r289, %p115, %r116;
	brev.b32 	%r290, %r289;
	st.shared.u32 	[%r17+84], %r290;
	shr.u32 	%r291, %r458, 9;
	and.b32  	%r292, %r291, 1;
	setp.eq.b32 	%p117, %r292, 1;
	vote.sync.ballot.b32 	%r293, %p117, %r116;
	brev.b32 	%r294, %r293;
	st.shared.u32 	[%r16+88], %r294;
	shr.u32 	%r295, %r460, 9;
	and.b32  	%r296, %r295, 1;
	setp.eq.b32 	%p119, %r296, 1;
	vote.sync.ballot.b32 	%r297, %p119, %r116;
	brev.b32 	%r298, %r297;
	st.shared.u32 	[%r17+88], %r298;
	shr.u32 	%r299, %r458, 8;
	and.b32  	%r300, %r299, 1;
	setp.eq.b32 	%p121, %r300, 1;
	vote.sync.ballot.b32 	%r301, %p121, %r116;
	brev.b32 	%r302, %r301;
	st.shared.u32 	[%r16+92], %r302;
	shr.u32 	%r303, %r460, 8;
	and.b32  	%r304, %r303, 1;
	setp.eq.b32 	%p123, %r304, 1;
	vote.sync.ballot.b32 	%r305, %p123, %r116;
	brev.b32 	%r306, %r305;
	st.shared.u32 	[%r17+92], %r306;
	shr.u32 	%r307, %r458, 7;
	and.b32  	%r308, %r307, 1;
	setp.eq.b32 	%p125, %r308, 1;
	vote.sync.ballot.b32 	%r309, %p125, %r116;
	brev.b32 	%r310, %r309;
	st.shared.u32 	[%r16+96], %r310;
	shr.u32 	%r311, %r460, 7;
	and.b32  	%r312, %r311, 1;
	setp.eq.b32 	%p127, %r312, 1;
	vote.sync.ballot.b32 	%r313, %p127, %r116;
	brev.b32 	%r314, %r313;
	st.shared.u32 	[%r17+96], %r314;
	shr.u32 	%r315, %r458, 6;
	and.b32  	%r316, %r315, 1;
	setp.eq.b32 	%p129, %r316, 1;
	vote.sync.ballot.b32 	%r317, %p129, %r116;
	brev.b32 	%r318, %r317;
	st.shared.u32 	[%r16+100], %r318;
	shr.u32 	%r319, %r460, 6;
	and.b32  	%r320, %r319, 1;
	setp.eq.b32 	%p131, %r320, 1;
	vote.sync.ballot.b32 	%r321, %p131, %r116;
	brev.b32 	%r322, %r321;
	st.shared.u32 	[%r17+100], %r322;
	shr.u32 	%r323, %r458, 5;
	and.b32  	%r324, %r323, 1;
	setp.eq.b32 	%p133, %r324, 1;
	vote.sync.ballot.b32 	%r325, %p133, %r116;
	brev.b32 	%r326, %r325;
	st.shared.u32 	[%r16+104], %r326;
	shr.u32 	%r327, %r460, 5;
	and.b32  	%r328, %r327, 1;
	setp.eq.b32 	%p135, %r328, 1;
	vote.sync.ballot.b32 	%r329, %p135, %r116;
	brev.b32 	%r330, %r329;
	st.shared.u32 	[%r17+104], %r330;
	shr.u32 	%r331, %r458, 4;
	and.b32  	%r332, %r331, 1;
	setp.eq.b32 	%p137, %r332, 1;
	vote.sync.ballot.b32 	%r333, %p137, %r116;
	brev.b32 	%r334, %r333;
	st.shared.u32 	[%r16+108], %r334;
	shr.u32 	%r335, %r460, 4;
	and.b32  	%r336, %r335, 1;
	setp.eq.b32 	%p139, %r336, 1;
	vote.sync.ballot.b32 	%r337, %p139, %r116;
	brev.b32 	%r338, %r337;
	st.shared.u32 	[%r17+108], %r338;
	shr.u32 	%r339, %r458, 3;
	and.b32  	%r340, %r339, 1;
	setp.eq.b32 	%p141, %r340, 1;
	vote.sync.ballot.b32 	%r341, %p141, %r116;
	brev.b32 	%r342, %r341;
	st.shared.u32 	[%r16+112], %r342;
	shr.u32 	%r343, %r460, 3;
	and.b32  	%r344, %r343, 1;
	setp.eq.b32 	%p143, %r344, 1;
	vote.sync.ballot.b32 	%r345, %p143, %r116;
	brev.b32 	%r346, %r345;
	st.shared.u32 	[%r17+112], %r346;
	shr.u32 	%r347, %r458, 2;
	and.b32  	%r348, %r347, 1;
	setp.eq.b32 	%p145, %r348, 1;
	vote.sync.ballot.b32 	%r349, %p145, %r116;
	brev.b32 	%r350, %r349;
	st.shared.u32 	[%r16+116], %r350;
	shr.u32 	%r351, %r460, 2;
	and.b32  	%r352, %r351, 1;
	setp.eq.b32 	%p147, %r352, 1;
	vote.sync.ballot.b32 	%r353, %p147, %r116;
	brev.b32 	%r354, %r353;
	st.shared.u32 	[%r17+116], %r354;
	shr.u32 	%r355, %r458, 1;
	and.b32  	%r356, %r355, 1;
	setp.eq.b32 	%p149, %r356, 1;
	vote.sync.ballot.b32 	%r357, %p149, %r116;
	brev.b32 	%r358, %r357;
	st.shared.u32 	[%r16+120], %r358;
	shr.u32 	%r359, %r460, 1;
	and.b32  	%r360, %r359, 1;
	setp.eq.b32 	%p151, %r360, 1;
	vote.sync.ballot.b32 	%r361, %p151, %r116;
	brev.b32 	%r362, %r361;
	st.shared.u32 	[%r17+120], %r362;
	and.b32  	%r363, %r458, 1;
	setp.eq.b32 	%p153, %r363, 1;
	vote.sync.ballot.b32 	%r364, %p153, %r116;
	brev.b32 	%r365, %r364;
	st.shared.u32 	[%r16+124], %r365;
	and.b32  	%r366, %r460, 1;
	setp.eq.b32 	%p155, %r366, 1;
	vote.sync.ballot.b32 	%r367, %p155, %r116;
	brev.b32 	%r368, %r367;
	st.shared.u32 	[%r17+124], %r368;
	shfl.sync.idx.b32	%r369|%p157, %r113, 0, 31, -1;
	ld.shared.u32 	%r370, [%r13];
	and.b32  	%r371, %r369, %r370;
	popc.b32 	%r372, %r371;
	shfl.sync.idx.b32	%r373|%p158, %r113, 0, 31, -1;
	not.b32 	%r374, %r370;
	and.b32  	%r375, %r373, %r374;
	popc.b32 	%r376, %r375;
	add.s32 	%r377, %r452, %r372;
	sub.s32 	%r452, %r377, %r376;
	shfl.sync.idx.b32	%r378|%p159, %r113, 0, 31, -1;
	ld.shared.u32 	%r379, [%r14];
	and.b32  	%r380, %r378, %r379;
	popc.b32 	%r381, %r380;
	shfl.sync.idx.b32	%r382|%p160, %r113, 0, 31, -1;
	not.b32 	%r383, %r379;
	and.b32  	%r384, %r382, %r383;
	popc.b32 	%r385, %r384;
	add.s32 	%r386, %r456, %r381;
	sub.s32 	%r456, %r386, %r385;
	shfl.sync.idx.b32	%r387|%p161, %r113, 1, 31, -1;
	and.b32  	%r388, %r387, %r370;
	popc.b32 	%r389, %r388;
	shfl.sync.idx.b32	%r390|%p162, %r113, 1, 31, -1;
	and.b32  	%r391, %r390, %r374;
	popc.b32 	%r392, %r391;
	add.s32 	%r393, %r451, %r389;
	sub.s32 	%r451, %r393, %r392;
	shfl.sync.idx.b32	%r394|%p163, %r113, 1, 31, -1;
	and.b32  	%r395, %r394, %r379;
	popc.b32 	%r396, %r395;
	shfl.sync.idx.b32	%r397|%p164, %r113, 1, 31, -1;
	and.b32  	%r398, %r397, %r383;
	popc.b32 	%r399, %r398;
	add.s32 	%r400, %r455, %r396;
	sub.s32 	%r455, %r400, %r399;
	shfl.sync.idx.b32	%r401|%p165, %r113, 2, 31, -1;
	and.b32  	%r402, %r401, %r370;
	popc.b32 	%r403, %r402;
	shfl.sync.idx.b32	%r404|%p166, %r113, 2, 31, -1;
	and.b32  	%r405, %r404, %r374;
	popc.b32 	%r406, %r405;
	add.s32 	%r407, %r450, %r403;
	sub.s32 	%r450, %r407, %r406;
	shfl.sync.idx.b32	%r408|%p167, %r113, 2, 31, -1;
	and.b32  	%r409, %r408, %r379;
	popc.b32 	%r410, %r409;
	shfl.sync.idx.b32	%r411|%p168, %r113, 2, 31, -1;
	and.b32  	%r412, %r411, %r383;
	popc.b32 	%r413, %r412;
	add.s32 	%r414, %r454, %r410;
	sub.s32 	%r454, %r414, %r413;
	shfl.sync.idx.b32	%r415|%p169, %r113, 3, 31, -1;
	and.b32  	%r416, %r415, %r370;
	popc.b32 	%r417, %r416;
	shfl.sync.idx.b32	%r418|%p170, %r113, 3, 31, -1;
	and.b32  	%r419, %r418, %r374;
	popc.b32 	%r420, %r419;
	add.s32 	%r421, %r449, %r417;
	sub.s32 	%r449, %r421, %r420;
	shfl.sync.idx.b32	%r422|%p171, %r113, 3, 31, -1;
	and.b32  	%r423, %r422, %r379;
	popc.b32 	%r424, %r423;
	shfl.sync.idx.b32	%r425|%p172, %r113, 3, 31, -1;
	and.b32  	%r426, %r425, %r383;
	popc.b32 	%r427, %r426;
	add.s32 	%r428, %r453, %r424;
	sub.s32 	%r453, %r428, %r427;
	add.s32 	%r457, %r457, 8;
	add.s32 	%r448, %r448, 32;
	add.s64 	%rd33, %rd33, 32;
	add.s32 	%r447, %r447, 8;
	setp.lt.s32 	%p173, %r457, %r18;
	@%p173 bra 	$L__BB25_3;
	setp.gt.s32 	%p185, %r452, -1;
	setp.gt.s32 	%p184, %r451, -1;
	setp.gt.s32 	%p183, %r450, -1;
	setp.gt.s32 	%p182, %r449, -1;
	setp.gt.s32 	%p189, %r456, -1;
	setp.gt.s32 	%p188, %r455, -1;
	setp.gt.s32 	%p187, %r454, -1;
	setp.gt.s32 	%p186, %r453, -1;
$L__BB25_7:
	mov.b32 	%r429, -1;
	vote.sync.ballot.b32 	%r430, %p185, %r429;
	brev.b32 	%r431, %r430;
	vote.sync.ballot.b32 	%r432, %p184, %r429;
	brev.b32 	%r433, %r432;
	vote.sync.ballot.b32 	%r434, %p183, %r429;
	brev.b32 	%r435, %r434;
	vote.sync.ballot.b32 	%r436, %p182, %r429;
	brev.b32 	%r437, %r436;
	vote.sync.ballot.b32 	%r438, %p189, %r429;
	brev.b32 	%r439, %r438;
	vote.sync.ballot.b32 	%r440, %p188, %r429;
	brev.b32 	%r441, %r440;
	vote.sync.ballot.b32 	%r442, %p187, %r429;
	brev.b32 	%r443, %r442;
	vote.sync.ballot.b32 	%r444, %p186, %r429;
	brev.b32 	%r445, %r444;
	mul.wide.u32 	%rd29, %r9, 4;
	add.s64 	%rd30, %rd1, %rd29;
	st.global.v4.u32 	[%rd30], {%r431, %r433, %r435, %r437};
	add.s32 	%r446, %r9, %r47;
	mul.wide.u32 	%rd31, %r446, 4;
	add.s64 	%rd32, %rd1, %rd31;
	st.global.v4.u32 	[%rd32], {%r439, %r441, %r443, %r445};
$L__BB25_8:
	ret;

}
	// .globl	_Z19spmm4_bin_op_8_1024PKhPKjPjPKiS5_ii
.visible .entry _Z19spmm4_bin_op_8_1024PKhPKjPjPKiS5_ii(
	.param .u64 .ptr .align 1 _Z19spmm4_bin_op_8_1024PKhPKjPjPKiS5_ii_param_0,
	.param .u64 .ptr .align 1 _Z19spmm4_bin_op_8_1024PKhPKjPjPKiS5_ii_param_1,
	.param .u64 .ptr .align 1 _Z19spmm4_bin_op_8_1024PKhPKjPjPKiS5_ii_param_2,
	.param .u64 .ptr .align 1 _Z19spmm4_bin_op_8_1024PKhPKjPjPKiS5_ii_param_3,
	.param .u64 .ptr .align 1 _Z19spmm4_bin_op_8_1024PKhPKjPjPKiS5_ii_param_4,
	.param .u32 _Z19spmm4_bin_op_8_1024PKhPKjPjPKiS5_ii_param_5,
	.param .u32 _Z19spmm4_bin_op_8_1024PKhPKjPjPKiS5_ii_param_6
)
{
	.reg .pred 	%p<143>;
	.reg .b16 	%rs<2>;
	.reg .b32 	%r<395>;
	.reg .b64 	%rd<38>;
	// demoted variable
	.shared .align 4 .b8 _ZZ19spmm4_bin_op_8_1024PKhPKjPjPKiS5_iiE2b1[4096];
	// demoted variable
	.shared .align 4 .b8 _ZZ19spmm4_bin_op_8_1024PKhPKjPjPKiS5_iiE2b2[4096];
	// demoted variable
	.shared .align 4 .b8 _ZZ19spmm4_bin_op_8_1024PKhPKjPjPKiS5_iiE2b3[4096];
	// demoted variable
	.shared .align 4 .b8 _ZZ19spmm4_bin_op_8_1024PKhPKjPjPKiS5_iiE2b4[4096];
	ld.param.u64 	%rd6, [_Z19spmm4_bin_op_8_1024PKhPKjPjPKiS5_ii_param_0];
	ld.param.u64 	%rd7, [_Z19spmm4_bin_op_8_1024PKhPKjPjPKiS5_ii_param_1];
	ld.param.u64 	%rd8, [_Z19spmm4_bin_op_8_1024PKhPKjPjPKiS5_ii_param_2];
	ld.param.u64 	%rd9, [_Z19spmm4_bin_op_8_1024PKhPKjPjPKiS5_ii_param_3];
	ld.param.u64 	%rd10, [_Z19spmm4_bin_op_8_1024PKhPKjPjPKiS5_ii_param_4];
	ld.param.u32 	%r82, [_Z19spmm4_bin_op_8_1024PKhPKjPjPKiS5_ii_param_5];
	ld.param.u32 	%r80, [_Z19spmm4_bin_op_8_1024PKhPKjPjPKiS5_ii_param_6];
	mov.u32 	%r83, %ctaid.x;
	mov.u32 	%r84, %nctaid.x;
	mov.u32 	%r85, %nctaid.y;
	mov.u32 	%r86, %ctaid.y;
	mov.u32 	%r87, %ctaid.z;
	mad.lo.s32 	%r88, %r83, %r84, %r86;
	mad.lo.s32 	%r89, %r88, %r85, %r87;
	// begin inline asm
	mov.u32 %r81, %laneid;
	// end inline asm
	mov.u32 	%r2, %tid.x;
	shl.b32 	%r90, %r89, 4;
	shr.u32 	%r3, %r2, 6;
	or.b32  	%r4, %r90, %r3;
	setp.ge.s32 	%p33, %r4, %r82;
	@%p33 bra 	$L__BB26_10;
	shr.u32 	%r5, %r2, 5;
	cvta.to.global.u64 	%rd11, %rd9;
	cvta.to.global.u64 	%rd1, %rd8;
	mul.wide.s32 	%rd12, %r4, 4;
	add.s64 	%rd13, %rd11, %rd12;
	ld.global.nc.u32 	%r6, [%rd13];
	ld.global.nc.u32 	%r91, [%rd13+4];
	sub.s32 	%r7, %r91, %r6;
	shl.b32 	%r8, %r6, 2;
	shl.b32 	%r92, %r4, 2;
	shr.u32 	%r93, %r2, 3;
	and.b32  	%r94, %r93, 4;
	mul.lo.s32 	%r9, %r80, %r94;
	add.s32 	%r10, %r92, %r9;
	setp.lt.s32 	%p35, %r7, 1;
	mov.pred 	%p127, -1;
	mov.pred 	%p128, %p127;
	mov.pred 	%p129, %p127;
	mov.pred 	%p130, %p127;
	mov.pred 	%p131, %p127;
	mov.pred 	%p132, %p127;
	mov.pred 	%p133, %p127;
	mov.pred 	%p134, %p127;
	mov.pred 	%p135, %p127;
	mov.pred 	%p136, %p127;
	mov.pred 	%p137, %p127;
	mov.pred 	%p138, %p127;
	mov.pred 	%p139, %p127;
	mov.pred 	%p140, %p127;
	mov.pred 	%p141, %p127;
	mov.pred 	%p142, %p127;
	@%p35 bra 	$L__BB26_9;
	cvta.to.global.u64 	%rd2, %rd7;
	and.b32  	%r11, %r81, 3;
	add.s32 	%r12, %r11, %r9;
	and.b32  	%r96, %r2, 960;
	shl.b32 	%r97, %r5, 5;
	and.b32  	%r98, %r97, 32;
	or.b32  	%r99, %r98, %r96;
	add.s32 	%r100, %r81, %r99;
	shl.b32 	%r101, %r100, 2;
	mov.u32 	%r102, _ZZ19spmm4_bin_op_8_1024PKhPKjPjPKiS5_iiE2b1;
	add.s32 	%r13, %r102, %r101;
	mov.u32 	%r103, _ZZ19spmm4_bin_op_8_1024PKhPKjPjPKiS5_iiE2b2;
	add.s32 	%r14, %r103, %r101;
	mov.u32 	%r104, _ZZ19spmm4_bin_op_8_1024PKhPKjPjPKiS5_iiE2b3;
	add.s32 	%r15, %r104, %r101;
	mov.u32 	%r105, _ZZ19spmm4_bin_op_8_1024PKhPKjPjPKiS5_iiE2b4;
	add.s32 	%r16, %r105, %r101;
	or.b32  	%r17, %r11, 8;
	or.b32  	%r18, %r11, 12;
	or.b32  	%r19, %r11, 16;
	or.b32  	%r20, %r11, 20;
	or.b32  	%r21, %r11, 24;
	or.b32  	%r22, %r11, 28;
	shl.b32 	%r106, %r3, 8;
	shl.b32 	%r107, %r5, 7;
	and.b32  	%r108, %r107, 128;
	or.b32  	%r109, %r106, %r108;
	add.s32 	%r23, %r102, %r109;
	add.s32 	%r24, %r103, %r109;
	add.s32 	%r25, %r104, %r109;
	add.s32 	%r110, %r109, %r105;
	add.s32 	%r26, %r110, 8;
	cvta.to.global.u64 	%rd3, %rd6;
	add.s32 	%r111, %r7, 7;
	shr.s32 	%r112, %r111, 31;
	shr.u32 	%r113, %r112, 29;
	add.s32 	%r114, %r111, %r113;
	and.b32  	%r27, %r114, -8;
	cvt.s64.s32 	%rd4, %r8;
	cvta.to.global.u64 	%rd5, %rd10;
	mov.b32 	%r370, 0;
	mov.u32 	%r371, %r370;
	mov.u32 	%r372, %r370;
	mov.u32 	%r373, %r370;
	mov.u32 	%r374, %r370;
	mov.u32 	%r375, %r370;
	mov.u32 	%r376, %r370;
	mov.u32 	%r377, %r370;
	mov.u32 	%r378, %r370;
	mov.u32 	%r379, %r370;
	mov.u32 	%r380, %r370;
	mov.u32 	%r381, %r370;
	mov.u32 	%r382, %r370;
	mov.u32 	%r383, %r370;
	mov.u32 	%r384, %r370;
	mov.u32 	%r385, %r370;
	mov.u32 	%r386, %r370;
$L__BB26_3:
	shr.u32 	%r116, %r81, 2;
	add.s32 	%r45, %r386, %r116;
	setp.ge.u32 	%p36, %r45, %r7;
	mov.b32 	%r387, 0;
	mov.u32 	%r388, %r387;
	mov.u32 	%r389, %r387;
	mov.u32 	%r390, %r387;
	mov.u32 	%r391, %r387;
	@%p36 bra 	$L__BB26_5;
	shl.b32 	%r117, %r386, 2;
	add.s32 	%r118, %r117, %r81;
	and.b32  	%r119, %r118, -4;
	or.b32  	%r120, %r119, %r11;
	cvt.u64.u32 	%rd14, %r120;
	add.s64 	%rd15, %rd14, %rd4;
	add.s64 	%rd16, %rd3, %rd15;
	ld.global.nc.u8 	%rs1, [%rd16];
	cvt.u32.u8 	%r121, %rs1;
	and.b32  	%r389, %r121, 15;
	cvt.u64.u32 	%rd17, %r45;
	cvt.s64.s32 	%rd18, %r6;
	add.s64 	%rd19, %rd18, %rd17;
	shl.b64 	%rd20, %rd19, 2;
	add.s64 	%rd21, %rd5, %rd20;
	ld.global.nc.u32 	%r122, [%rd21];
	shl.b32 	%r123, %r122, 2;
	add.s32 	%r124, %r12, %r123;
	mul.wide.u32 	%rd22, %r124, 4;
	add.s64 	%rd23, %rd2, %rd22;
	ld.global.nc.u32 	%r388, [%rd23];
	add.s32 	%r125, %r124, %r80;
	mul.wide.u32 	%rd24, %r125, 4;
	add.s64 	%rd25, %rd2, %rd24;
	ld.global.nc.u32 	%r390, [%rd25];
	add.s32 	%r126, %r125, %r80;
	mul.wide.u32 	%rd26, %r126, 4;
	add.s64 	%rd27, %rd2, %rd26;
	ld.global.nc.u32 	%r387, [%rd27];
	add.s32 	%r127, %r126, %r80;
	mul.wide.u32 	%rd28, %r127, 4;
	add.s64 	%rd29, %rd2, %rd28;
	ld.global.nc.u32 	%r391, [%rd29];
$L__BB26_5:
	mov.b32 	%r130, 0;
	st.shared.u32 	[%r13], %r130;
	st.shared.u32 	[%r14], %r130;
	st.shared.u32 	[%r15], %r130;
	st.shared.u32 	[%r16], %r130;
	shfl.sync.idx.b32	%r131|%p37, %r389, %r11, 31, -1;
	shl.b32 	%r132, %r131, 28;
	or.b32  	%r133, %r11, 4;
	shfl.sync.idx.b32	%r134|%p38, %r389, %r133, 31, -1;
	shl.b32 	%r135, %r134, 24;
	or.b32  	%r136, %r135, %r132;
	shfl.sync.idx.b32	%r137|%p39, %r389, %r17, 31, -1;
	shl.b32 	%r138, %r137, 20;
	or.b32  	%r139, %r136, %r138;
	shfl.sync.idx.b32	%r140|%p40, %r389, %r18, 31, -1;
	shl.b32 	%r141, %r140, 16;
	or.b32  	%r142, %r139, %r141;
	shfl.sync.idx.b32	%r143|%p41, %r389, %r19, 31, -1;
	shl.b32 	%r144, %r143, 12;
	or.b32  	%r145, %r142, %r144;
	shfl.sync.idx.b32	%r146|%p42, %r389, %r20, 31, -1;
	shl.b32 	%r147, %r146, 8;
	or.b32  	%r148, %r145, %r147;
	shfl.sync.idx.b32	%r149|%p43, %r389, %r21, 31, -1;
	shl.b32 	%r150, %r149, 4;
	or.b32  	%r151, %r148, %r150;
	shfl.sync.idx.b32	%r152|%p44, %r389, %r22, 31, -1;
	or.b32  	%r56, %r151, %r152;
	mov.b32 	%r394, -32;
	mov.b32 	%r393, 8;
	mov.u32 	%r392, %r26;
$L__BB26_6:
	add.s32 	%r153, %r394, 32;
	mov.b32 	%r154, -2147483648;
	shr.u32 	%r155, %r154, %r153;
	and.b32  	%r156, %r155, %r388;
	setp.ne.s32 	%p45, %r156, 0;
	mov.b32 	%r157, -1;
	vote.sync.ballot.b32 	%r158, %p45, %r157;
	brev.b32 	%r159, %r158;
	add.s32 	%r160, %r23, %r393;
	st.shared.u32 	[%r160+-8], %r159;
	and.b32  	%r161, %r155, %r390;
	setp.ne.s32 	%p47, %r161, 0;
	vote.sync.ballot.b32 	%r162, %p47, %r157;
	brev.b32 	%r163, %r162;
	add.s32 	%r164, %r24, %r393;
	st.shared.u32 	[%r164+-8], %r163;
	and.b32  	%r165, %r155, %r387;
	setp.ne.s32 	%p49, %r165, 0;
	vote.sync.ballot.b32 	%r166, %p49, %r157;
	brev.b32 	%r167, %r166;
	add.s32 	%r168, %r25, %r393;
	st.shared.u32 	[%r168+-8], %r167;
	and.b32  	%r169, %r155, %r391;
	setp.ne.s32 	%p51, %r169, 0;
	vote.sync.ballot.b32 	%r170, %p51, %r157;
	brev.b32 	%r171, %r170;
	st.shared.u32 	[%r392+-8], %r171;
	mov.b32 	%r172, 1073741824;
	shr.u32 	%r173, %r172, %r153;
	and.b32  	%r174, %r173, %r388;
	setp.ne.s32 	%p53, %r174, 0;
	vote.sync.ballot.b32 	%r175, %p53, %r157;
	brev.b32 	%r176, %r175;
	st.shared.u32 	[%r160+-4], %r176;
	and.b32  	%r177, %r173, %r390;
	setp.ne.s32 	%p55, %r177, 0;
	vote.sync.ballot.b32 	%r178, %p55, %r157;
	brev.b32 	%r179, %r178;
	st.shared.u32 	[%r164+-4], %r179;
	and.b32  	%r180, %r173, %r387;
	setp.ne.s32 	%p57, %r180, 0;
	vote.sync.ballot.b32 	%r181, %p57, %r157;
	brev.b32 	%r182, %r181;
	st.shared.u32 	[%r168+-4], %r182;
	and.b32  	%r183, %r173, %r391;
	setp.ne.s32 	%p59, %r183, 0;
	vote.sync.ballot.b32 	%r184, %p59, %r157;
	brev.b32 	%r185, %r184;
	st.shared.u32 	[%r392+-4], %r185;
	mov.b32 	%r186, 536870912;
	shr.u32 	%r187, %r186, %r153;
	and.b32  	%r188, %r187, %r388;
	setp.ne.s32 	%p61, %r188, 0;
	vote.sync.ballot.b32 	%r189, %p61, %r157;
	brev.b32 	%r190, %r189;
	st.shared.u32 	[%r160], %r190;
	and.b32  	%r191, %r187, %r390;
	setp.ne.s32 	%p63, %r191, 0;
	vote.sync.ballot.b32 	%r192, %p63, %r157;
	brev.b32 	%r193, %r192;
	st.shared.u32 	[%r164], %r193;
	and.b32  	%r194, %r187, %r387;
	setp.ne.s32 	%p65, %r194, 0;
	vote.sync.ballot.b32 	%r195, %p65, %r157;
	brev.b32 	%r196, %r195;
	st.shared.u32 	[%r168], %r196;
	and.b32  	%r197, %r187, %r391;
	setp.ne.s32 	%p67, %r197, 0;
	vote.sync.ballot.b32 	%r198, %p67, %r157;
	brev.b32 	%r199, %r198;
	st.shared.u32 	[%r392], %r199;
	mov.b32 	%r200, 268435456;
	shr.u32 	%r201, %r200, %r153;
	and.b32  	%r202, %r201, %r388;
	setp.ne.s32 	%p69, %r202, 0;
	vote.sync.ballot.b32 	%r203, %p69, %r157;
	brev.b32 	%r204, %r203;
	st.shared.u32 	[%r160+4], %r204;
	and.b32  	%r205, %r201, %r390;
	setp.ne.s32 	%p71, %r205, 0;
	vote.sync.ballot.b32 	%r206, %p71, %r157;
	brev.b32 	%r207, %r206;
	st.shared.u32 	[%r164+4], %r207;
	and.b32  	%r208, %r201, %r387;
	setp.ne.s32 	%p73, %r208, 0;
	vote.sync.ballot.b32 	%r209, %p73, %r157;
	brev.b32 	%r210, %r209;
	st.shared.u32 	[%r168+4], %r210;
	and.b32  	%r211, %r201, %r391;
	setp.ne.s32 	%p75, %r211, 0;
	vote.sync.ballot.b32 	%r212, %p75, %r157;
	brev.b32 	%r213, %r212;
	st.shared.u32 	[%r392+4], %r213;
	add.s32 	%r394, %r394, 4;
	add.s32 	%r393, %r393, 16;
	add.s32 	%r392, %r392, 16;
	setp.ne.s32 	%p77, %r393, 136;
	@%p77 bra 	$L__BB26_6;
	shfl.sync.idx.b32	%r214|%p78, %r56, 0, 31, -1;
	ld.shared.u32 	%r215, [%r13];
	and.b32  	%r216, %r214, %r215;
	popc.b32 	%r217, %r216;
	shfl.sync.idx.b32	%r218|%p79, %r56, 0, 31, -1;
	not.b32 	%r219, %r215;
	and.b32  	%r220, %r218, %r219;
	popc.b32 	%r221, %r220;
	add.s32 	%r222, %r373, %r217;
	sub.s32 	%r373, %r222, %r221;
	shfl.sync.idx.b32	%r223|%p80, %r56, 0, 31, -1;
	ld.shared.u32 	%r224, [%r14];
	and.b32  	%r225, %r223, %r224;
	popc.b32 	%r226, %r225;
	shfl.sync.idx.b32	%r227|%p81, %r56, 0, 31, -1;
	not.b32 	%r228, %r224;
	and.b32  	%r229, %r227, %r228;
	popc.b32 	%r230, %r229;
	add.s32 	%r231, %r377, %r226;
	sub.s32 	%r377, %r231, %r230;
	shfl.sync.idx.b32	%r232|%p82, %r56, 0, 31, -1;
	ld.shared.u32 	%r233, [%r15];
	and.b32  	%r234, %r232, %r233;
	popc.b32 	%r235, %r234;
	shfl.sync.idx.b32	%r236|%p83, %r56, 0, 31, -1;
	not.b32 	%r237, %r233;
	and.b32  	%r238, %r236, %r237;
	popc.b32 	%r239, %r238;
	add.s32 	%r240, %r381, %r235;
	sub.s32 	%r381, %r240, %r239;
	shfl.sync.idx.b32	%r241|%p84, %r56, 0, 31, -1;
	ld.shared.u32 	%r242, [%r16];
	and.b32  	%r243, %r241, %r242;
	popc.b32 	%r244, %r243;
	shfl.sync.idx.b32	%r245|%p85, %r56, 0, 31, -1;
	not.b32 	%r246, %r242;
	and.b32  	%r247, %r245, %r246;
	popc.b32 	%r248, %r247;
	add.s32 	%r249, %r385, %r244;
	sub.s32 	%r385, %r249, %r248;
	shfl.sync.idx.b32	%r250|%p86, %r56, 1, 31, -1;
	and.b32  	%r251, %r250, %r215;
	popc.b32 	%r252, %r251;
	shfl.sync.idx.b32	%r253|%p87, %r56, 1, 31, -1;
	and.b32  	%r254, %r253, %r219;
	popc.b32 	%r255, %r254;
	add.s32 	%r256, %r372, %r252;
	sub.s32 	%r372, %r256, %r255;
	shfl.sync.idx.b32	%r257|%p88, %r56, 1, 31, -1;
	and.b32  	%r258, %r257, %r224;
	popc.b32 	%r259, %r258;
	shfl.sync.idx.b32	%r260|%p89, %r56, 1, 31, -1;
	and.b32  	%r261, %r260, %r228;
	popc.b32 	%r262, %r261;
	add.s32 	%r263, %r376, %r259;
	sub.s32 	%r376, %r263, %r262;
	shfl.sync.idx.b32	%r264|%p90, %r56, 1, 31, -1;
	and.b32  	%r265, %r264, %r233;
	popc.b32 	%r266, %r265;
	shfl.sync.idx.b32	%r267|%p91, %r56, 1, 31, -1;
	and.b32  	%r268, %r267, %r237;
	popc.b32 	%r269, %r268;
	add.s32 	%r270, %r380, %r266;
	sub.s32 	%r380, %r270, %r269;
	shfl.sync.idx.b32	%r271|%p92, %r56, 1, 31, -1;
	and.b32  	%r272, %r271, %r242;
	popc.b32 	%r273, %r272;
	shfl.sync.idx.b32	%r274|%p93, %r56, 1, 31, -1;
	and.b32  	%r275, %r274, %r246;
	popc.b32 	%r276, %r275;
	add.s32 	%r277, %r384, %r273;
	sub.s32 	%r384, %r277, %r276;
	shfl.sync.idx.b32	%r278|%p94, %r56, 2, 31, -1;
	and.b32  	%r279, %r278, %r215;
	popc.b32 	%r280, %r279;
	shfl.sync.idx.b32	%r281|%p95, %r56, 2, 31, -1;
	and.b32  	%r282, %r281, %r219;
	popc.b32 	%r283, %r282;
	add.s32 	%r284, %r371, %r280;
	sub.s32 	%r371, %r284, %r283;
	shfl.sync.idx.b32	%r285|%p96, %r56, 2, 31, -1;
	and.b32  	%r286, %r285, %r224;
	popc.b32 	%r287, %r286;
	shfl.sync.idx.b32	%r288|%p97, %r56, 2, 31, -1;
	and.b32  	%r289, %r288, %r228;
	popc.b32 	%r290, %r289;
	add.s32 	%r291, %r375, %r287;
	sub.s32 	%r375, %r291, %r290;
	shfl.sync.idx.b32	%r292|%p98, %r56, 2, 31, -1;
	and.b32  	%r293, %r292, %r233;
	popc.b32 	%r294, %r293;
	shfl.sync.idx.b32	%r295|%p99, %r56, 2, 31, -1;
	and.b32  	%r296, %r295, %r237;
	popc.b32 	%r297, %r296;
	add.s32 	%r298, %r379, %r294;
	sub.s32 	%r379, %r298, %r297;
	shfl.sync.idx.b32	%r299|%p100, %r56, 2, 31, -1;
	and.b32  	%r300, %r299, %r242;
	popc.b32 	%r301, %r300;
	shfl.sync.idx.b32	%r302|%p101, %r56, 2, 31, -1;
	and.b32  	%r303, %r302, %r246;
	popc.b32 	%r304, %r303;
	add.s32 	%r305, %r383, %r301;
	sub.s32 	%r383, %r305, %r304;
	shfl.sync.idx.b32	%r306|%p102, %r56, 3, 31, -1;
	and.b32  	%r307, %r306, %r215;
	popc.b32 	%r308, %r307;
	shfl.sync.idx.b32	%r309|%p103, %r56, 3, 31, -1;
	and.b32  	%r310, %r309, %r219;
	popc.b32 	%r311, %r310;
	add.s32 	%r312, %r370, %r308;
	sub.s32 	%r370, %r312, %r311;
	shfl.sync.idx.b32	%r313|%p104, %r56, 3, 31, -1;
	and.b32  	%r314, %r313, %r224;
	popc.b32 	%r315, %r314;
	shfl.sync.idx.b32	%r316|%p105, %r56, 3, 31, -1;
	and.b32  	%r317, %r316, %r228;
	popc.b32 	%r318, %r317;
	add.s32 	%r319, %r374, %r315;
	sub.s32 	%r374, %r319, %r318;
	shfl.sync.idx.b32	%r320|%p106, %r56, 3, 31, -1;
	and.b32  	%r321, %r320, %r233;
	popc.b32 	%r322, %r321;
	shfl.sync.idx.b32	%r323|%p107, %r56, 3, 31, -1;
	and.b32  	%r324, %r323, %r237;
	popc.b32 	%r325, %r324;
	add.s32 	%r326, %r378, %r322;
	sub.s32 	%r378, %r326, %r325;
	shfl.sync.idx.b32	%r327|%p108, %r56, 3, 31, -1;
	and.b32  	%r328, %r327, %r242;
	popc.b32 	%r329, %r328;
	shfl.sync.idx.b32	%r330|%p109, %r56, 3, 31, -1;
	and.b32  	%r331, %r330, %r246;
	popc.b32 	%r332, %r331;
	add.s32 	%r333, %r382, %r329;
	sub.s32 	%r382, %r333, %r332;
	add.s32 	%r386, %r386, 8;
	setp.lt.s32 	%p110, %r386, %r27;
	@%p110 bra 	$L__BB26_3;
	setp.gt.s32 	%p130, %r373, -1;
	setp.gt.s32 	%p129, %r372, -1;
	setp.gt.s32 	%p128, %r371, -1;
	setp.gt.s32 	%p127, %r370, -1;
	setp.gt.s32 	%p134, %r377, -1;
	setp.gt.s32 	%p133, %r376, -1;
	setp.gt.s32 	%p132, %r375, -1;
	setp.gt.s32 	%p131, %r374, -1;
	setp.gt.s32 	%p138, %r381, -1;
	setp.gt.s32 	%p137, %r380, -1;
	setp.gt.s32 	%p136, %r379, -1;
	setp.gt.s32 	%p135, %r378, -1;
	setp.gt.s32 	%p142, %r385, -1;
	setp.gt.s32 	%p141, %r384, -1;
	setp.gt.s32 	%p140, %r383, -1;
	setp.gt.s32 	%p139, %r382, -1;
$L__BB26_9:
	add.s32 	%r334, %r10, %r80;
	add.s32 	%r335, %r334, %r80;
	mov.b32 	%r336, -1;
	vote.sync.ballot.b32 	%r337, %p130, %r336;
	brev.b32 	%r338, %r337;
	vote.sync.ballot.b32 	%r339, %p129, %r336;
	brev.b32 	%r340, %r339;
	vote.sync.ballot.b32 	%r341, %p128, %r336;
	brev.b32 	%r342, %r341;
	vote.sync.ballot.b32 	%r343, %p127, %r336;
	brev.b32 	%r344, %r343;
	vote.sync.ballot.b32 	%r345, %p134, %r336;
	brev.b32 	%r346, %r345;
	vote.sync.ballot.b32 	%r347, %p133, %r336;
	brev.b32 	%r348, %r347;
	vote.sync.ballot.b32 	%r349, %p132, %r336;
	brev.b32 	%r350, %r349;
	vote.sync.ballot.b32 	%r351, %p131, %r336;
	brev.b32 	%r352, %r351;
	vote.sync.ballot.b32 	%r353, %p138, %r336;
	brev.b32 	%r354, %r353;
	vote.sync.ballot.b32 	%r355, %p137, %r336;
	brev.b32 	%r356, %r355;
	vote.sync.ballot.b32 	%r357, %p136, %r336;
	brev.b32 	%r358, %r357;
	vote.sync.ballot.b32 	%r359, %p135, %r336;
	brev.b32 	%r360, %r359;
	vote.sync.ballot.b32 	%r361, %p142, %r336;
	brev.b32 	%r362, %r361;
	vote.sync.ballot.b32 	%r363, %p141, %r336;
	brev.b32 	%r364, %r363;
	vote.sync.ballot.b32 	%r365, %p140, %r336;
	brev.b32 	%r366, %r365;
	vote.sync.ballot.b32 	%r367, %p139, %r336;
	brev.b32 	%r368, %r367;
	mul.wide.u32 	%rd30, %r10, 4;
	add.s64 	%rd31, %rd1, %rd30;
	st.global.v4.u32 	[%rd31], {%r338, %r340, %r342, %r344};
	mul.wide.u32 	%rd32, %r334, 4;
	add.s64 	%rd33, %rd1, %rd32;
	st.global.v4.u32 	[%rd33], {%r346, %r348, %r350, %r352};
	mul.wide.u32 	%rd34, %r335, 4;
	add.s64 	%rd35, %rd1, %rd34;
	st.global.v4.u32 	[%rd35], {%r354, %r356, %r358, %r360};
	add.s32 	%r369, %r335, %r80;
	mul.wide.u32 	%rd36, %r369, 4;
	add.s64 	%rd37, %rd1, %rd36;
	st.global.v4.u32 	[%rd37], {%r362, %r364, %r366, %r368};
$L__BB26_10:
	ret;

}
	// .globl	_Z23spmm4_bin_op_8_1024_128PKhPKjPjPKiS5_ii
.visible .entry _Z23spmm4_bin_op_8_1024_128PKhPKjPjPKiS5_ii(
	.param .u64 .ptr .align 1 _Z23spmm4_bin_op_8_1024_128PKhPKjPjPKiS5_ii_param_0,
	.param .u64 .ptr .align 1 _Z23spmm4_bin_op_8_1024_128PKhPKjPjPKiS5_ii_param_1,
	.param .u64 .ptr .align 1 _Z23spmm4_bin_op_8_1024_128PKhPKjPjPKiS5_ii_param_2,
	.param .u64 .ptr .align 1 _Z23spmm4_bin_op_8_1024_128PKhPKjPjPKiS5_ii_param_3,
	.param .u64 .ptr .align 1 _Z23spmm4_bin_op_8_1024_128PKhPKjPjPKiS5_ii_param_4,
	.param .u32 _Z23spmm4_bin_op_8_1024_128PKhPKjPjPKiS5_ii_param_5,
	.param .u32 _Z23spmm4_bin_op_8_1024_128PKhPKjPjPKiS5_ii_param_6
)
{
	.reg .pred 	%p<190>;
	.reg .b16 	%rs<2>;
	.reg .b32 	%r<461>;
	.reg .b64 	%rd<34>;
	// demoted variable
	.shared .align 4 .b8 _ZZ23spmm4_bin_op_8_1024_128PKhPKjPjPKiS5_iiE2b1[4096];
	// demoted variable
	.shared .align 4 .b8 _ZZ23spmm4_bin_op_8_1024_128PKhPKjPjPKiS5_iiE2b2[4096];
	ld.param.u64 	%rd8, [_Z23spmm4_bin_op_8_1024_128PKhPKjPjPKiS5_ii_param_0];
	ld.param.u64 	%rd9, [_Z23spmm4_bin_op_8_1024_128PKhPKjPjPKiS5_ii_param_1];
	ld.param.u64 	%rd10, [_Z23spmm4_bin_op_8_1024_128PKhPKjPjPKiS5_ii_param_2];
	ld.param.u64 	%rd11, [_Z23spmm4_bin_op_8_1024_128PKhPKjPjPKiS5_ii_param_3];
	ld.param.u64 	%rd12, [_Z23spmm4_bin_op_8_1024_128PKhPKjPjPKiS5_ii_param_4];
	ld.param.u32 	%r49, [_Z23spmm4_bin_op_8_1024_128PKhPKjPjPKiS5_ii_param_5];
	ld.param.u32 	%r47, [_Z23spmm4_bin_op_8_1024_128PKhPKjPjPKiS5_ii_param_6];
	mov.u32 	%r50, %ctaid.x;
	mov.u32 	%r51, %nctaid.x;
	mov.u32 	%r52, %nctaid.y;
	mov.u32 	%r53, %ctaid.y;
	mov.u32 	%r54, %ctaid.z;
	mad.lo.s32 	%r55, %r50, %r51, %r53;
	mad.lo.s32 	%r56, %r55, %r52, %r54;
	// begin inline asm
	mov.u32 %r448, %laneid;
	// end inline asm
	mov.u32 	%r2, %tid.x;
	shl.b32 	%r57, %r56, 3;
	shr.u32 	%r58, %r2, 7;
	or.b32  	%r3, %r57, %r58;
	setp.ge.s32 	%p17, %r3, %r49;
	@%p17 bra 	$L__BB27_8;
	shr.u32 	%r4, %r2, 5;
	cvta.to.global.u64 	%rd13, %rd11;
	cvta.to.global.u64 	%rd1, %rd10;
	mul.wide.s32 	%rd14, %r3, 4;
	add.s64 	%rd15, %rd13, %rd14;
	ld.global.nc.u32 	%r5, [%rd15];
	ld.global.nc.u32 	%r59, [%rd15+4];
	sub.s32 	%r6, %r59, %r5;
	shl.b32 	%r7, %r5, 2;
	shl.b32 	%r60, %r3, 2;
	shr.u32 	%r61, %r2, 4;
	and.b32  	%r62, %r61, 6;
	mul.lo.s32 	%r8, %r47, %r62;
	add.s32 	%r9, %r60, %r8;
	setp.lt.s32 	%p19, %r6, 1;
	mov.pred 	%p182, -1;
	mov.pred 	%p183, %p182;
	mov.pred 	%p184, %p182;
	mov.pred 	%p185, %p182;
	mov.pred 	%p186, %p182;
	mov.pred 	%p187, %p182;
	mov.pred 	%p188, %p182;
	mov.pred 	%p189, %p182;
	@%p19 bra 	$L__BB27_7;
	cvta.to.global.u64 	%rd2, %rd9;
	shr.u32 	%r447, %r448, 2;
	and.b32  	%r11, %r448, 3;
	add.s32 	%r12, %r11, %r8;
	and.b32  	%r64, %r2, 896;
	shl.b32 	%r65, %r4, 5;
	and.b32  	%r66, %r65, 96;
	or.b32  	%r67, %r66, %r64;
	add.s32 	%r68, %r448, %r67;
	shl.b32 	%r69, %r68, 2;
	mov.u32 	%r70, _ZZ23spmm4_bin_op_8_1024_128PKhPKjPjPKiS5_iiE2b1;
	add.s32 	%r13, %r70, %r69;
	mov.u32 	%r71, _ZZ23spmm4_bin_op_8_1024_128PKhPKjPjPKiS5_iiE2b2;
	add.s32 	%r14, %r71, %r69;
	or.b32  	%r15, %r11, 28;
	shl.b32 	%r72, %r67, 2;
	add.s32 	%r16, %r70, %r72;
	add.s32 	%r17, %r71, %r72;
	cvt.u64.u32 	%rd16, %r448;
	shr.u64 	%rd17, %rd16, 2;
	cvt.s64.s32 	%rd18, %r5;
	add.s64 	%rd19, %rd17, %rd18;
	shl.b64 	%rd20, %rd19, 2;
	cvta.to.global.u64 	%rd21, %rd12;
	add.s64 	%rd33, %rd21, %rd20;
	cvta.to.global.u64 	%rd4, %rd8;
	add.s32 	%r73, %r6, 7;
	shr.s32 	%r74, %r73, 31;
	shr.u32 	%r75, %r74, 29;
	add.s32 	%r76, %r73, %r75;
	and.b32  	%r18, %r76, -8;
	cvt.s64.s32 	%rd5, %r7;
	mov.b32 	%r449, 0;
	mov.u32 	%r450, %r449;
	mov.u32 	%r451, %r449;
	mov.u32 	%r452, %r449;
	mov.u32 	%r453, %r449;
	mov.u32 	%r454, %r449;
	mov.u32 	%r455, %r449;
	mov.u32 	%r456, %r449;
	mov.u32 	%r457, %r449;
$L__BB27_3:
	setp.ge.u32 	%p20, %r447, %r6;
	mov.b32 	%r458, 0;
	mov.u32 	%r459, %r458;
	mov.u32 	%r460, %r458;
	@%p20 bra 	$L__BB27_5;
	and.b32  	%r78, %r448, -4;
	or.b32  	%r79, %r78, %r11;
	cvt.u64.u32 	%rd22, %r79;
	add.s64 	%rd23, %rd22, %rd5;
	add.s64 	%rd24, %rd4, %rd23;
	ld.global.nc.u8 	%rs1, [%rd24];
	cvt.u32.u8 	%r80, %rs1;
	and.b32  	%r459, %r80, 15;
	ld.global.nc.u32 	%r81, [%rd33];
	shl.b32 	%r82, %r81, 2;
	add.s32 	%r83, %r12, %r82;
	mul.wide.u32 	%rd25, %r83, 4;
	add.s64 	%rd26, %rd2, %rd25;
	ld.global.nc.u32 	%r458, [%rd26];
	add.s32 	%r84, %r83, %r47;
	mul.wide.u32 	%rd27, %r84, 4;
	add.s64 	%rd28, %rd2, %rd27;
	ld.global.nc.u32 	%r460, [%rd28];
$L__BB27_5:
	mov.b32 	%r85, 0;
	st.shared.u32 	[%r13], %r85;
	st.shared.u32 	[%r14], %r85;
	shfl.sync.idx.b32	%r86|%p21, %r459, %r11, 31, -1;
	shl.b32 	%r87, %r86, 28;
	or.b32  	%r88, %r11, 4;
	shfl.sync.idx.b32	%r89|%p22, %r459, %r88, 31, -1;
	shl.b32 	%r90, %r89, 24;
	or.b32  	%r91, %r90, %r87;
	or.b32  	%r92, %r11, 8;
	shfl.sync.idx.b32	%r93|%p23, %r459, %r92, 31, -1;
	shl.b32 	%r94, %r93, 20;
	or.b32  	%r95, %r91, %r94;
	or.b32  	%r96, %r11, 12;
	shfl.sync.idx.b32	%r97|%p24, %r459, %r96, 31, -1;
	shl.b32 	%r98, %r97, 16;
	or.b32  	%r99, %r95, %r98;
	or.b32  	%r100, %r11, 16;
	shfl.sync.idx.b32	%r101|%p25, %r459, %r100, 31, -1;
	shl.b32 	%r102, %r101, 12;
	or.b32  	%r103, %r99, %r102;
	or.b32  	%r104, %r11, 20;
	shfl.sync.idx.b32	%r105|%p26, %r459, %r104, 31, -1;
	shl.b32 	%r106, %r105, 8;
	or.b32  	%r107, %r103, %r106;
	or.b32  	%r108, %r11, 24;
	shfl.sync.idx.b32	%r109|%p27, %r459, %r108, 31, -1;
	shl.b32 	%r110, %r109, 4;
	or.b32  	%r111, %r107, %r110;
	shfl.sync.idx.b32	%r112|%p28, %r459, %r15, 31, -1;
	or.b32  	%r113, %r111, %r112;
	shr.u32 	%r114, %r458, 31;
	and.b32  	%r115, %r114, 1;
	setp.eq.b32 	%p29, %r115, 1;
	mov.b32 	%r116, -1;
	vote.sync.ballot.b32 	%r117, %p29, %r116;
	brev.b32 	%r118, %r117;
	st.shared.u32 	[%r16], %r118;
	shr.u32 	%r119, %r460, 31;
	and.b32  	%r120, %r119, 1;
	setp.eq.b32 	%p31, %r120, 1;
	vote.sync.ballot.b32 	%r121, %p31, %r116;
	brev.b32 	%r122, %r121;
	st.shared.u32 	[%r17], %r122;
	shr.u32 	%r123, %r458, 30;
	and.b32  	%r124, %r123, 1;
	setp.eq.b32 	%p33, %r124, 1;
	vote.sync.ballot.b32 	%r125, %p33, %r116;
	brev.b32 	%r126, %r125;
	st.shared.u32 	[%r16+4], %r126;
	shr.u32 	%r127, %r460, 30;
	and.b32  	%r128, %r127, 1;
	setp.eq.b32 	%p35, %r128, 1;
	vote.sync.ballot.b32 	%r129, %p35, %r116;
	brev.b32 	%r130, %r129;
	st.shared.u32 	[%r17+4], %r130;
	shr.u32 	%r131, %r458, 29;
	and.b32  	%r132, %r131, 1;
	setp.eq.b32 	%p37, %r132, 1;
	vote.sync.ballot.b32 	%r133, %p37, %r116;
	brev.b32 	%r134, %r133;
	st.shared.u32 	[%r16+8], %r134;
	shr.u32 	%r135, %r460, 29;
	and.b32  	%r136, %r135, 1;
	setp.eq.b32 	%p39, %r136, 1;
	vote.sync.ballot.b32 	%r137, %p39, %r116;
	brev.b32 	%r138, %r137;
	st.shared.u32 	[%r17+8], %r138;
	shr.u32 	%r139, %r458, 28;
	and.b32  	%r140, %r139, 1;
	setp.eq.b32 	%p41, %r140, 1;
	vote.sync.ballot.b32 	%r141, %p41, %r116;
	brev.b32 	%r142, %r141;
	st.shared.u32 	[%r16+12], %r142;
	shr.u32 	%r143, %r460, 28;
	and.b32  	%r144, %r143, 1;
	setp.eq.b32 	%p43, %r144, 1;
	vote.sync.ballot.b32 	%r145, %p43, %r116;
	brev.b32 	%r146, %r145;
	st.shared.u32 	[%r17+12], %r146;
	shr.u32 	%r147, %r458, 27;
	and.b32  	%r148, %r147, 1;
	setp.eq.b32 	%p45, %r148, 1;
	vote.sync.ballot.b32 	%r149, %p45, %r116;
	brev.b32 	%r150, %r149;
	st.shared.u32 	[%r16+16], %r150;
	shr.u32 	%r151, %r460, 27;
	and.b32  	%r152, %r151, 1;
	setp.eq.b32 	%p47, %r152, 1;
	vote.sync.ballot.b32 	%r153, %p47, %r116;
	brev.b32 	%r154, %r153;
	st.shared.u32 	[%r17+16], %r154;
	shr.u32 	%r155, %r458, 26;
	and.b32  	%r156, %r155, 1;
	setp.eq.b32 	%p49, %r156, 1;
	vote.sync.ballot.b32 	%r157, %p49, %r116;
	brev.b32 	%r158, %r157;
	st.shared.u32 	[%r16+20], %r158;
	shr.u32 	%r159, %r460, 26;
	and.b32  	%r160, %r159, 1;
	setp.eq.b32 	%p51, %r160, 1;
	vote.sync.ballot.b32 	%r161, %p51, %r116;
	brev.b32 	%r162, %r161;
	st.shared.u32 	[%r17+20], %r162;
	shr.u32 	%r163, %r458, 25;
	and.b32  	%r164, %r163, 1;
	setp.eq.b32 	%p53, %r164, 1;
	vote.sync.ballot.b32 	%r165, %p53, %r116;
	brev.b32 	%r166, %r165;
	st.shared.u32 	[%r16+24], %r166;
	shr.u32 	%r167, %r460, 25;
	and.b32  	%r168, %r167, 1;
	setp.eq.b32 	%p55, %r168, 1;
	vote.sync.ballot.b32 	%r169, %p55, %r116;
	brev.b32 	%r170, %r169;
	st.shared.u32 	[%r17+24], %r170;
	shr.u32 	%r171, %r458, 24;
	and.b32  	%r172, %r171, 1;
	setp.eq.b32 	%p57, %r172, 1;
	vote.sync.ballot.b32 	%r173, %p57, %r116;
	brev.b32 	%r174, %r173;
	st.shared.u32 	[%r16+28], %r174;
	shr.u32 	%r175, %r460, 24;
	and.b32  	%r176, %r175, 1;
	setp.eq.b32 	%p59, %r176, 1;
	vote.sync.ballot.b32 	%r177, %p59, %r116;
	brev.b32 	%r178, %r177;
	st.shared.u32 	[%r17+28], %r178;
	shr.u32 	%r179, %r458, 23;
	and.b32  	%r180, %r179, 1;
	setp.eq.b32 	%p61, %r180, 1;
	vote.sync.ballot.b32 	%r181, %p61, %r116;
	brev.b32 	%r182, %r181;
	st.shared.u32 	[%r16+32], %r182;
	shr.u32 	%r183, %r460, 23;
	and.b32  	%r184, %r183, 1;
	setp.eq.b32 	%p63, %r184, 1;
	vote.sync.ballot.b32 	%r185, %p63, %r116;
	brev.b32 	%r186, %r185;
	st.shared.u32 	[%r17+32], %r186;
	shr.u32 	%r187, %r458, 22;
	and.b32  	%r188, %r187, 1;
	setp.eq.b32 	%p65, %r188, 1;
	vote.sync.ballot.b32 	%r189, %p65, %r116;
	brev.b32 	%r190, %r189;
	st.shared.u32 	[%r16+36], %r190;
	shr.u32 	%r191, %r460, 22;
	and.b32  	%r192, %r191, 1;
	setp.eq.b32 	%p67, %r192, 1;
	vote.sync.ballot.b32 	%r193, %p67, %r116;
	brev.b32 	%r194, %r193;
	st.shared.u32 	[%r17+36], %r194;
	shr.u32 	%r195, %r458, 21;
	and.b32  	%r196, %r195, 1;
	setp.eq.b32 	%p69, %r196, 1;
	vote.sync.ballot.b32 	%r197, %p69, %r116;
	brev.b32 	%r198, %r197;
	st.shared.u32 	[%r16+40], %r198;
	shr.u32 	%r199, %r460, 21;
	and.b32  	%r200, %r199, 1;
	setp.eq.b32 	%p71, %r200, 1;
	vote.sync.ballot.b32 	%r201, %p71, %r116;
	brev.b32 	%r202, %r201;
	st.shared.u32 	[%r17+40], %r202;
	shr.u32 	%r203, %r458, 20;
	and.b32  	%r204, %r203, 1;
	setp.eq.b32 	%p73, %r204, 1;
	vote.sync.ballot.b32 	%r205, %p73, %r116;
	brev.b32 	%r206, %r205;
	st.shared.u32 	[%r16+44], %r206;
	shr.u32 	%r207, %r460, 20;
	and.b32  	%r208, %r207, 1;
	setp.eq.b32 	%p75, %r208, 1;
	vote.sync.ballot.b32 	%r209, %p75, %r116;
	brev.b32 	%r210, %r209;
	st.shared.u32 	[%r17+44], %r210;
	shr.u32 	%r211, %r458, 19;
	and.b32  	%r212, %r211, 1;
	setp.eq.b32 	%p77, %r212, 1;
	vote.sync.ballot.b32 	%r213, %p77, %r116;
	brev.b32 	%r214, %r213;
	st.shared.u32 	[%r16+48], %r214;
	shr.u32 	%r215, %r460, 19;
	and.b32  	%r216, %r215, 1;
	setp.eq.b32 	%p79, %r216, 1;
	vote.sync.ballot.b32 	%r217, %p79, %r116;
	brev.b32 	%r218, %r217;
	st.shared.u32 	[%r17+48], %r218;
	shr.u32 	%r219, %r458, 18;
	and.b32  	%r220, %r219, 1;
	setp.eq.b32 	%p81, %r220, 1;
	vote.sync.ballot.b32 	%r221, %p81, %r116;
	brev.b32 	%r222, %r221;
	st.shared.u32 	[%r16+52], %r222;
	shr.u32 	%r223, %r460, 18;
	and.b32  	%r224, %r223, 1;
	setp.eq.b32 	%p83, %r224, 1;
	vote.sync.ballot.b32 	%r225, %p83, %r116;
	brev.b32 	%r226, %r225;
	st.shared.u32 	[%r17+52], %r226;
	shr.u32 	%r227, %r458, 17;
	and.b32  	%r228, %r227, 1;
	setp.eq.b32 	%p85, %r228, 1;
	vote.sync.ballot.b32 	%r229, %p85, %r116;
	brev.b32 	%r230, %r229;
	st.shared.u32 	[%r16+56], %r230;
	shr.u32 	%r231, %r460, 17;
	and.b32  	%r232, %r231, 1;
	setp.eq.b32 	%p87, %r232, 1;
	vote.sync.ballot.b32 	%r233, %p87, %r116;
	brev.b32 	%r234, %r233;
	st.shared.u32 	[%r17+56], %r234;
	shr.u32 	%r235, %r458, 16;
	and.b32  	%r236, %r235, 1;
	setp.eq.b32 	%p89, %r236, 1;
	vote.sync.ballot.b32 	%r237, %p89, %r116;
	brev.b32 	%r238, %r237;
	st.shared.u32 	[%r16+60], %r238;
	shr.u32 	%r239, %r460, 16;
	and.b32  	%r240, %r239, 1;
	setp.eq.b32 	%p91, %r240, 1;
	vote.sync.ballot.b32 	%r241, %p91, %r116;
	brev.b32 	%r242, %r241;
	st.shared.u32 	[%r17+60], %r242;
	shr.u32 	%r243, %r458, 15;
	and.b32  	%r244, %r243, 1;
	setp.eq.b32 	%p93, %r244, 1;
	vote.sync.ballot.b32 	%r245, %p93, %r116;
	brev.b32 	%r246, %r245;
	st.shared.u32 	[%r16+64], %r246;
	shr.u32 	%r247, %r460, 15;
	and.b32  	%r248, %r247, 1;
	setp.eq.b32 	%p95, %r248, 1;
	vote.sync.ballot.b32 	%r249, %p95, %r116;
	brev.b32 	%r250, %r249;
	st.shared.u32 	[%r17+64], %r250;
	shr.u32 	%r251, %r458, 14;
	and.b32  	%r252, %r251, 1;
	setp.eq.b32 	%p97, %r252, 1;
	vote.sync.ballot.b32 	%r253, %p97, %r116;
	brev.b32 	%r254, %r253;
	st.shared.u32 	[%r16+68], %r254;
	shr.u32 	%r255, %r460, 14;
	and.b32  	%r256, %r255, 1;
	setp.eq.b32 	%p99, %r256, 1;
	vote.sync.ballot.b32 	%r257, %p99, %r116;
	brev.b32 	%r258, %r257;
	st.shared.u32 	[%r17+68], %r258;
	shr.u32 	%r259, %r458, 13;
	and.b32  	%r260, %r259, 1;
	setp.eq.b32 	%p101, %r260, 1;
	vote.sync.ballot.b32 	%r261, %p101, %r116;
	brev.b32 	%r262, %r261;
	st.shared.u32 	[%r16+72], %r262;
	shr.u32 	%r263, %r460, 13;
	and.b32  	%r264, %r263, 1;
	setp.eq.b32 	%p103, %r264, 1;
	vote.sync.ballot.b32 	%r265, %p103, %r116;
	brev.b32 	%r266, %r265;
	st.shared.u32 	[%r17+72], %r266;
	shr.u32 	%r267, %r458, 12;
	and.b32  	%r268, %r267, 1;
	setp.eq.b32 	%p105, %r268, 1;
	vote.sync.ballot.b32 	%r269, %p105, %r116;
	brev.b32 	%r270, %r269;
	st.shared.u32 	[%r16+76], %r270;
	shr.u32 	%r271, %r460, 12;
	and.b32  	%r272, %r271, 1;
	setp.eq.b32 	%p107, %r272, 1;
	vote.sync.ballot.b32 	%r273, %p107, %r116;
	brev.b32 	%r274, %r273;
	st.shared.u32 	[%r17+76], %r274;
	shr.u32 	%r275, %r458, 11;
	and.b32  	%r276, %r275, 1;
	setp.eq.b32 	%p109, %r276, 1;
	vote.sync.ballot.b32 	%r277, %p109, %r116;
	brev.b32 	%r278, %r277;
	st.shared.u32 	[%r16+80], %r278;
	shr.u32 	%r279, %r460, 11;
	and.b32  	%r280, %r279, 1;
	setp.eq.b32 	%p111, %r280, 1;
	vote.sync.ballot.b32 	%r281, %p111, %r116;
	brev.b32 	%r282, %r281;
	st.shared.u32 	[%r17+80], %r282;
	shr.u32 	%r283, %r458, 10;
	and.b32  	%r284, %r283, 1;
	setp.eq.b32 	%p113, %r284, 1;
	vote.sync.ballot.b32 	%r285, %p113, %r116;
	brev.b32 	%r286, %r285;
	st.shared.u32 	[%r16+84], %r286;
	shr.u32 	%r287, %r460, 10;
	and.b32  	%r288, %r287, 1;
	setp.eq.b32 	%p115, %r288, 1;
	vote.sync.ballot.b32 	%r289, %p115, %r116;
	brev.b32 	%r290, %r289;
	st.shared.u32 	[%r17+84], %r290;
	shr.u32 	%r291, %r458, 9;
	and.b32  	%r292, %r291, 1;
	setp.eq.b32 	%p117, %r292, 1;
	vote.sync.ballot.b32 	%r293, %p117, %r116;
	brev.b32 	%r294, %r293;
	st.shared.u32 	[%r16+88], %r294;
	shr.u32 	%r295, %r460, 9;
	and.b32  	%r296, %r295, 1;
	setp.eq.b32 	%p119, %r296, 1;
	vote.sync.ballot.b32 	%r297, %p119, %r116;
	brev.b32 	%r298, %r297;
	st.shared.u32 	[%r17+88], %r298;
	shr.u32 	%r299, %r458, 8;
	and.b32  	%r300, %r299, 1;
	setp.eq.b32 	%p121, %r300, 1;
	vote.sync.ballot.b32 	%r301, %p121, %r116;
	brev.b32 	%r302, %r301;
	st.shared.u32 	[%r16+92], %r302;
	shr.u32 	%r303, %r460, 8;
	and.b32  	%r304, %r303, 1;
	setp.eq.b32 	%p123, %r304, 1;
	vote.sync.ballot.b32 	%r305, %p123, %r116;
	brev.b32 	%r306, %r305;
	st.shared.u32 	[%r17+92], %r306;
	shr.u32 	%r307, %r458, 7;
	and.b32  	%r308, %r307, 1;
	setp.eq.b32 	%p125, %r308, 1;
	vote.sync.ballot.b32 	%r309, %p125, %r116;
	brev.b32 	%r310, %r309;
	st.shared.u32 	[%r16+96], %r310;
	shr.u32 	%r311, %r460, 7;
	and.b32  	%r312, %r311, 1;
	setp.eq.b32 	%p127, %r312, 1;
	vote.sync.ballot.b32 	%r313, %p127, %r116;
	brev.b32 	%r314, %r313;
	st.shared.u32 	[%r17+96], %r314;
	shr.u32 	%r315, %r458, 6;
	and.b32  	%r316, %r315, 1;
	setp.eq.b32 	%p129, %r316, 1;
	vote.sync.ballot.b32 	%r317, %p129, %r116;
	brev.b32 	%r318, %r317;
	st.shared.u32 	[%r16+100], %r318;
	shr.u32 	%r319, %r460, 6;
	and.b32  	%r320, %r319, 1;
	setp.eq.b32 	%p131, %r320, 1;
	vote.sync.ballot.b32 	%r321, %p131, %r116;
	brev.b32 	%r322, %r321;
	st.shared.u32 	[%r17+100], %r322;
	shr.u32 	%r323, %r458, 5;
	and.b32  	%r324, %r323, 1;
	setp.eq.b32 	%p133, %r324, 1;
	vote.sync.ballot.b32 	%r325, %p133, %r116;
	brev.b32 	%r326, %r325;
	st.shared.u32 	[%r16+104], %r326;
	shr.u32 	%r327, %r460, 5;
	and.b32  	%r328, %r327, 1;
	setp.eq.b32 	%p135, %r328, 1;
	vote.sync.ballot.b32 	%r329, %p135, %r116;
	brev.b32 	%r330, %r329;
	st.shared.u32 	[%r17+104], %r330;
	shr.u32 	%r331, %r458, 4;
	and.b32  	%r332, %r331, 1;
	setp.eq.b32 	%p137, %r332, 1;
	vote.sync.ballot.b32 	%r333, %p137, %r116;
	brev.b32 	%r334, %r333;
	st.shared.u32 	[%r16+108], %r334;
	shr.u32 	%r335, %r460, 4;
	and.b32  	%r336, %r335, 1;
	setp.eq.b32 	%p139, %r336, 1;
	vote.sync.ballot.b32 	%r337, %p139, %r116;
	brev.b32 	%r338, %r337;
	st.shared.u32 	[%r17+108], %r338;
	shr.u32 	%r339, %r458, 3;
	and.b32  	%r340, %r339, 1;
	setp.eq.b32 	%p141, %r340, 1;
	vote.sync.ballot.b32 	%r341, %p141, %r116;
	brev.b32 	%r342, %r341;
	st.shared.u32 	[%r16+112], %r342;
	shr.u32 	%r343, %r460, 3;
	and.b32  	%r344, %r343, 1;
	setp.eq.b32 	%p143, %r344, 1;
	vote.sync.ballot.b32 	%r345, %p143, %r116;
	brev.b32 	%r346, %r345;
	st.shared.u32 	[%r17+112], %r346;
	shr.u32 	%r347, %r458, 2;
	and.b32  	%r348, %r347, 1;
	setp.eq.b32 	%p145, %r348, 1;
	vote.sync.ballot.b32 	%r349, %p145, %r116;
	brev.b32 	%r350, %r349;
	st.shared.u32 	[%r16+116], %r350;
	shr.u32 	%r351, %r460, 2;
	and.b32  	%r352, %r351, 1;
	setp.eq.b32 	%p147, %r352, 1;
	vote.sync.ballot.b32 	%r353, %p147, %r116;
	brev.b32 	%r354, %r353;
	st.shared.u32 	[%r17+116], %r354;
	shr.u32 	%r355, %r458, 1;
	and.b32  	%r356, %r355, 1;
	setp.eq.b32 	%p149, %r356, 1;
	vote.sync.ballot.b32 	%r357, %p149, %r116;
	brev.b32 	%r358, %r357;
	st.shared.u32 	[%r16+120], %r358;
	shr.u32 	%r359, %r460, 1;
	and.b32  	%r360, %r359, 1;
	setp.eq.b32 	%p151, %r360, 1;
	vote.sync.ballot.b32 	%r361, %p151, %r116;
	brev.b32 	%r362, %r361;
	st.shared.u32 	[%r17+120], %r362;
	and.b32  	%r363, %r458, 1;
	setp.eq.b32 	%p153, %r363, 1;
	vote.sync.ballot.b32 	%r364, %p153, %r116;
	brev.b32 	%r365, %r364;
	st.shared.u32 	[%r16+124], %r365;
	and.b32  	%r366, %r460, 1;
	setp.eq.b32 	%p155, %r366, 1;
	vote.sync.ballot.b32 	%r367, %p155, %r116;
	brev.b32 	%r368, %r367;
	st.shared.u32 	[%r17+124], %r368;
	shfl.sync.idx.b32	%r369|%p157, %r113, 0, 31, -1;
	ld.shared.u32 	%r370, [%r13];
	and.b32  	%r371, %r369, %r370;
	popc.b32 	%r372, %r371;
	shfl.sync.idx.b32	%r373|%p158, %r113, 0, 31, -1;
	not.b32 	%r374, %r370;
	and.b32  	%r375, %r373, %r374;
	popc.b32 	%r376, %r375;
	add.s32 	%r377, %r452, %r372;
	sub.s32 	%r452, %r377, %r376;
	shfl.sync.idx.b32	%r378|%p159, %r113, 0, 31, -1;
	ld.shared.u32 	%r379, [%r14];
	and.b32  	%r380, %r378, %r379;
	popc.b32 	%r381, %r380;
	shfl.sync.idx.b32	%r382|%p160, %r113, 0, 31, -1;
	not.b32 	%r383, %r379;
	and.b32  	%r384, %r382, %r383;
	popc.b32 	%r385, %r384;
	add.s32 	%r386, %r456, %r381;
	sub.s32 	%r456, %r386, %r385;
	shfl.sync.idx.b32	%r387|%p161, %r113, 1, 31, -1;
	and.b32  	%r388, %r387, %r370;
	popc.b32 	%r389, %r388;
	shfl.sync.idx.b32	%r390|%p162, %r113, 1, 31, -1;
	and.b32  	%r391, %r390, %r374;
	popc.b32 	%r392, %r391;
	add.s32 	%r393, %r451, %r389;
	sub.s32 	%r451, %r393, %r392;
	shfl.sync.idx.b32	%r394|%p163, %r113, 1, 31, -1;
	and.b32  	%r395, %r394, %r379;
	popc.b32 	%r396, %r395;
	shfl.sync.idx.b32	%r397|%p164, %r113, 1, 31, -1;
	and.b32  	%r398, %r397, %r383;
	popc.b32 	%r399, %r398;
	add.s32 	%r400, %r455, %r396;
	sub.s32 	%r455, %r400, %r399;
	shfl.sync.idx.b32	%r401|%p165, %r113, 2, 31, -1;
	and.b32  	%r402, %r401, %r370;
	popc.b32 	%r403, %r402;
	shfl.sync.idx.b32	%r404|%p166, %r113, 2, 31, -1;
	and.b32  	%r405, %r404, %r374;
	popc.b32 	%r406, %r405;
	add.s32 	%r407, %r450, %r403;
	sub.s32 	%r450, %r407, %r406;
	shfl.sync.idx.b32	%r408|%p167, %r113, 2, 31, -1;
	and.b32  	%r409, %r408, %r379;
	popc.b32 	%r410, %r409;
	shfl.sync.idx.b32	%r411|%p168, %r113, 2, 31, -1;
	and.b32  	%r412, %r411, %r383;
	popc.b32 	%r413, %r412;
	add.s32 	%r414, %r454, %r410;
	sub.s32 	%r454, %r414, %r413;
	shfl.sync.idx.b32	%r415|%p169, %r113, 3, 31, -1;
	and.b32  	%r416, %r415, %r370;
	popc.b32 	%r417, %r416;
	shfl.sync.idx.b32	%r418|%p170, %r113, 3, 31, -1;
	and.b32  	%r419, %r418, %r374;
	popc.b32 	%r420, %r419;
	add.s32 	%r421, %r449, %r417;
	sub.s32 	%r449, %r421, %r420;
	shfl.sync.idx.b32	%r422|%p171, %r113, 3, 31, -1;
	and.b32  	%r423, %r422, %r379;
	popc.b32 	%r424, %r423;
	shfl.sync.idx.b32	%r425|%p172, %r113, 3, 31, -1;
	and.b32  	%r426, %r425, %r383;
	popc.b32 	%r427, %r426;
	add.s32 	%r428, %r453, %r424;
	sub.s32 	%r453, %r428, %r427;
	add.s32 	%r457, %r457, 8;
	add.s32 	%r448, %r448, 32;
	add.s64 	%rd33, %rd33, 32;
	add.s32 	%r447, %r447, 8;
	setp.lt.s32 	%p173, %r457, %r18;
	@%p173 bra 	$L__BB27_3;
	setp.gt.s32 	%p185, %r452, -1;
	setp.gt.s32 	%p184, %r451, -1;
	setp.gt.s32 	%p183, %r450, -1;
	setp.gt.s32 	%p182, %r449, -1;
	setp.gt.s32 	%p189, %r456, -1;
	setp.gt.s32 	%p188, %r455, -1;
	setp.gt.s32 	%p187, %r454, -1;
	setp.gt.s32 	%p186, %r453, -1;
$L__BB27_7:
	mov.b32 	%r429, -1;
	vote.sync.ballot.b32 	%r430, %p185, %r429;
	brev.b32 	%r431, %r430;
	vote.sync.ballot.b32 	%r432, %p184, %r429;
	brev.b32 	%r433, %r432;
	vote.sync.ballot.b32 	%r434, %p183, %r429;
	brev.b32 	%r435, %r434;
	vote.sync.ballot.b32 	%r436, %p182, %r429;
	brev.b32 	%r437, %r436;
	vote.sync.ballot.b32 	%r438, %p189, %r429;
	brev.b32 	%r439, %r438;
	vote.sync.ballot.b32 	%r440, %p188, %r429;
	brev.b32 	%r441, %r440;
	vote.sync.ballot.b32 	%r442, %p187, %r429;
	brev.b32 	%r443, %r442;
	vote.sync.ballot.b32 	%r444, %p186, %r429;
	brev.b32 	%r445, %r444;
	mul.wide.u32 	%rd29, %r9, 4;
	add.s64 	%rd30, %rd1, %rd29;
	st.global.v4.u32 	[%rd30], {%r431, %r433, %r435, %r437};
	add.s32 	%r446, %r9, %r47;
	mul.wide.u32 	%rd31, %r446, 4;
	add.s64 	%rd32, %rd1, %rd31;
	st.global.v4.u32 	[%rd32], {%r439, %r441, %r443, %r445};
$L__BB27_8:
	ret;

}
	// .globl	_Z20spmm4_bin_op_16_1024PKhPKjPjPKiS5_ii
.visible .entry _Z20spmm4_bin_op_16_1024PKhPKjPjPKiS5_ii(
	.param .u64 .ptr .align 1 _Z20spmm4_bin_op_16_1024PKhPKjPjPKiS5_ii_param_0,
	.param .u64 .ptr .align 1 _Z20spmm4_bin_op_16_1024PKhPKjPjPKiS5_ii_param_1,
	.param .u64 .ptr .align 1 _Z20spmm4_bin_op_16_1024PKhPKjPjPKiS5_ii_param_2,
	.param .u64 .ptr .align 1 _Z20spmm4_bin_op_16_1024PKhPKjPjPKiS5_ii_param_3,
	.param .u64 .ptr .align 1 _Z20spmm4_bin_op_16_1024PKhPKjPjPKiS5_ii_param_4,
	.param .u32 _Z20spmm4_bin_op_16_1024PKhPKjPjPKiS5_ii_param_5,
	.param .u32 _Z20spmm4_bin_op_16_1024PKhPKjPjPKiS5_ii_param_6
)
{
	.reg .pred 	%p<175>;
	.reg .b16 	%rs<2>;
	.reg .b32 	%r<420>;
	.reg .b64 	%rd<39>;
	// demoted variable
	.shared .align 4 .b8 _ZZ20spmm4_bin_op_16_1024PKhPKjPjPKiS5_iiE2b1[4096];
	// demoted variable
	.shared .align 4 .b8 _ZZ20spmm4_bin_op_16_1024PKhPKjPjPKiS5_iiE2b2[4096];
	ld.param.u64 	%rd4, [_Z20spmm4_bin_op_16_1024PKhPKjPjPKiS5_ii_param_0];
	ld.param.u64 	%rd5, [_Z20spmm4_bin_op_16_1024PKhPKjPjPKiS5_ii_param_1];
	ld.param.u64 	%rd7, [_Z20spmm4_bin_op_16_1024PKhPKjPjPKiS5_ii_param_3];
	ld.param.u64 	%rd8, [_Z20spmm4_bin_op_16_1024PKhPKjPjPKiS5_ii_param_4];
	ld.param.u32 	%r69, [_Z20spmm4_bin_op_16_1024PKhPKjPjPKiS5_ii_param_5];
	ld.param.u32 	%r67, [_Z20spmm4_bin_op_16_1024PKhPKjPjPKiS5_ii_param_6];
	mov.u32 	%r70, %ctaid.x;
	mov.u32 	%r71, %nctaid.x;
	mov.u32 	%r72, %nctaid.y;
	mov.u32 	%r73, %ctaid.y;
	mov.u32 	%r74, %ctaid.z;
	mad.lo.s32 	%r75, %r70, %r71, %r73;
	mad.lo.s32 	%r76, %r75, %r72, %r74;
	// begin inline asm
	mov.u32 %r68, %laneid;
	// end inline asm
	mov.u32 	%r2, %tid.x;
	shl.b32 	%r77, %r76, 3;
	shr.u32 	%r3, %r2, 7;
	or.b32  	%r4, %r77, %r3;
	setp.ge.s32 	%p33, %r4, %r69;
	@%p33 bra 	$L__BB28_10;
	shr.u32 	%r5, %r2, 5;
	cvta.to.global.u64 	%rd9, %rd7;
	mul.wide.s32 	%rd10, %r4, 4;
	add.s64 	%rd11, %rd9, %rd10;
	ld.global.nc.u32 	%r6, [%rd11];
	ld.global.nc.u32 	%r78, [%rd11+4];
	sub.s32 	%r7, %r78, %r6;
	shl.b32 	%r79, %r4, 2;
	shr.u32 	%r80, %r2, 3;
	and.b32  	%r81, %r80, 12;
	mul.lo.s32 	%r8, %r67, %r81;
	add.s32 	%r9, %r79, %r8;
	setp.lt.s32 	%p35, %r7, 1;
	mov.pred 	%p159, -1;
	mov.pred 	%p160, %p159;
	mov.pred 	%p161, %p159;
	mov.pred 	%p162, %p159;
	mov.pred 	%p163, %p159;
	mov.pred 	%p164, %p159;
	mov.pred 	%p165, %p159;
	mov.pred 	%p166, %p159;
	mov.pred 	%p167, %p159;
	mov.pred 	%p168, %p159;
	mov.pred 	%p169, %p159;
	mov.pred 	%p170, %p159;
	mov.pred 	%p171, %p159;
	mov.pred 	%p172, %p159;
	mov.pred 	%p173, %p159;
	mov.pred 	%p174, %p159;
	@%p35 bra 	$L__BB28_9;
	cvta.to.global.u64 	%rd1, %rd5;
	and.b32  	%r10, %r68, 3;
	add.s32 	%r11, %r10, %r8;
	and.b32  	%r83, %r2, 896;
	shl.b32 	%r84, %r5, 5;
	and.b32  	%r85, %r84, 96;
	or.b32  	%r86, %r85, %r83;
	add.s32 	%r87, %r68, %r86;
	shl.b32 	%r88, %r87, 2;
	mov.u32 	%r89, _ZZ20spmm4_bin_op_16_1024PKhPKjPjPKiS5_iiE2b1;
	add.s32 	%r12, %r89, %r88;
	mov.u32 	%r90, _ZZ20spmm4_bin_op_16_1024PKhPKjPjPKiS5_iiE2b2;
	add.s32 	%r13, %r90, %r88;
	shl.b32 	%r91, %r3, 9;
	shl.b32 	%r92, %r5, 7;
	and.b32  	%r93, %r92, 384;
	or.b32  	%r94, %r91, %r93;
	add.s32 	%r14, %r89, %r94;
	add.s32 	%r15, %r90, %r94;
	cvta.to.global.u64 	%rd2, %rd4;
	add.s32 	%r95, %r7, 7;
	shr.s32 	%r96, %r95, 31;
	shr.u32 	%r97, %r96, 29;
	add.s32 	%r98, %r95, %r97;
	and.b32  	%r16, %r98, -8;
	cvta.to.global.u64 	%rd3, %rd8;
	mov.b32 	%r396, 0;
	cvt.s64.s32 	%rd17, %r6;
	mov.u32 	%r397, %r396;
	mov.u32 	%r398, %r396;
	mov.u32 	%r399, %r396;
	mov.u32 	%r400, %r396;
	mov.u32 	%r401, %r396;
	mov.u32 	%r402, %r396;
	mov.u32 	%r403, %r396;
	mov.u32 	%r404, %r396;
	mov.u32 	%r405, %r396;
	mov.u32 	%r406, %r396;
	mov.u32 	%r407, %r396;
	mov.u32 	%r408, %r396;
	mov.u32 	%r409, %r396;
	mov.u32 	%r410, %r396;
	mov.u32 	%r411, %r396;
	mov.u32 	%r412, %r396;
$L__BB28_3:
	shr.u32 	%r100, %r68, 2;
	add.s32 	%r34, %r412, %r100;
	setp.ge.u32 	%p36, %r34, %r7;
	mov.b32 	%r413, 0;
	mov.u32 	%r414, %r413;
	mov.u32 	%r415, %r413;
	mov.u32 	%r416, %r413;
	mov.u32 	%r417, %r413;
	@%p36 bra 	$L__BB28_5;
	shl.b32 	%r101, %r412, 2;
	add.s32 	%r102, %r101, %r68;
	and.b32  	%r103, %r102, -4;
	or.b32  	%r104, %r103, %r10;
	cvt.u64.u32 	%rd12, %r104;
	shl.b32 	%r105, %r6, 2;
	cvt.s64.s32 	%rd13, %r105;
	add.s64 	%rd14, %rd12, %rd13;
	add.s64 	%rd15, %rd2, %rd14;
	ld.global.nc.u8 	%rs1, [%rd15];
	cvt.u32.u8 	%r106, %rs1;
	and.b32  	%r415, %r106, 15;
	cvt.u64.u32 	%rd16, %r34;
	add.s64 	%rd18, %rd17, %rd16;
	shl.b64 	%rd19, %rd18, 2;
	add.s64 	%rd20, %rd3, %rd19;
	ld.global.nc.u32 	%r107, [%rd20];
	shl.b32 	%r108, %r107, 2;
	add.s32 	%r109, %r11, %r108;
	mul.wide.u32 	%rd21, %r109, 4;
	add.s64 	%rd22, %rd1, %rd21;
	ld.global.nc.u32 	%r414, [%rd22];
	add.s32 	%r110, %r109, %r67;
	mul.wide.u32 	%rd23, %r110, 4;
	add.s64 	%rd24, %rd1, %rd23;
	ld.global.nc.u32 	%r416, [%rd24];
	add.s32 	%r111, %r110, %r67;
	mul.wide.u32 	%rd25, %r111, 4;
	add.s64 	%rd26, %rd1, %rd25;
	ld.global.nc.u32 	%r413, [%rd26];
	add.s32 	%r112, %r111, %r67;
	mul.wide.u32 	%rd27, %r112, 4;
	add.s64 	%rd28, %rd1, %rd27;
	ld.global.nc.u32 	%r417, [%rd28];
$L__BB28_5:
	mov.b32 	%r115, 0;
	st.shared.u32 	[%r12], %r115;
	st.shared.u32 	[%r13], %r115;
	shfl.sync.idx.b32	%r116|%p37, %r415, %r10, 31, -1;
	shl.b32 	%r117, %r116, 28;
	or.b32  	%r118, %r10, 4;
	shfl.sync.idx.b32	%r119|%p38, %r415, %r118, 31, -1;
	shl.b32 	%r120, %r119, 24;
	or.b32  	%r121, %r120, %r117;
	or.b32  	%r122, %r10, 8;
	shfl.sync.idx.b32	%r123|%p39, %r415, %r122, 31, -1;
	shl.b32 	%r124, %r123, 20;
	or.b32  	%r125, %r121, %r124;
	or.b32  	%r126, %r10, 12;
	shfl.sync.idx.b32	%r127|%p40, %r415, %r126, 31, -1;
	shl.b32 	%r128, %r127, 16;
	or.b32  	%r129, %r125, %r128;
	or.b32  	%r130, %r10, 16;
	shfl.sync.idx.b32	%r131|%p41, %r415, %r130, 31, -1;
	shl.b32 	%r132, %r131, 12;
	or.b32  	%r133, %r129, %r132;
	or.b32  	%r134, %r10, 20;
	shfl.sync.idx.b32	%r135|%p42, %r415, %r134, 31, -1;
	shl.b32 	%r136, %r135, 8;
	or.b32  	%r137, %r133, %r136;
	or.b32  	%r138, %r10, 24;
	shfl.sync.idx.b32	%r139|%p43, %r415, %r138, 31, -1;
	shl.b32 	%r140, %r139, 4;
	or.b32  	%r141, %r137, %r140;
	or.b32  	%r142, %r10, 28;
	shfl.sync.idx.b32	%r143|%p44, %r415, %r142, 31, -1;
	or.b32  	%r45, %r141, %r143;
	mov.b32 	%r419, -32;
	mov.b32 	%r418, 16;
$L__BB28_6:
	add.s32 	%r144, %r419, 32;
	mov.b32 	%r145, -2147483648;
	shr.u32 	%r146, %r145, %r144;
	and.b32  	%r147, %r146, %r414;
	setp.ne.s32 	%p45, %r147, 0;
	mov.b32 	%r148, -1;
	vote.sync.ballot.b32 	%r149, %p45, %r148;
	brev.b32 	%r150, %r149;
	add.s32 	%r151, %r14, %r418;
	st.shared.u32 	[%r151+-16], %r150;
	and.b32  	%r152, %r146, %r416;
	setp.ne.s32 	%p47, %r152, 0;
	vote.sync.ballot.b32 	%r153, %p47, %r148;
	brev.b32 	%r154, %r153;
	add.s32 	%r155, %r15, %r418;
	st.shared.u32 	[%r155+-16], %r154;
	and.b32  	%r156, %r146, %r413;
	setp.ne.s32 	%p49, %r156, 0;
	vote.sync.ballot.b32 	%r157, %p49, %r148;
	and.b32  	%r158, %r146, %r417;
	setp.ne.s32 	%p51, %r158, 0;
	vote.sync.ballot.b32 	%r159, %p51, %r148;
	mov.b32 	%r160, 1073741824;
	shr.u32 	%r161, %r160, %r144;
	and.b32  	%r162, %r161, %r414;
	setp.ne.s32 	%p53, %r162, 0;
	vote.sync.ballot.b32 	%r163, %p53, %r148;
	brev.b32 	%r164, %r163;
	st.shared.u32 	[%r151+-12], %r164;
	and.b32  	%r165, %r161, %r416;
	setp.ne.s32 	%p55, %r165, 0;
	vote.sync.ballot.b32 	%r166, %p55, %r148;
	brev.b32 	%r167, %r166;
	st.shared.u32 	[%r155+-12], %r167;
	and.b32  	%r168, %r161, %r413;
	setp.ne.s32 	%p57, %r168, 0;
	vote.sync.ballot.b32 	%r169, %p57, %r148;
	and.b32  	%r170, %r161, %r417;
	setp.ne.s32 	%p59, %r170, 0;
	vote.sync.ballot.b32 	%r171, %p59, %r148;
	mov.b32 	%r172, 536870912;
	shr.u32 	%r173, %r172, %r144;
	and.b32  	%r174, %r173, %r414;
	setp.ne.s32 	%p61, %r174, 0;
	vote.sync.ballot.b32 	%r175, %p61, %r148;
	brev.b32 	%r176, %r175;
	st.shared.u32 	[%r151+-8], %r176;
	and.b32  	%r177, %r173, %r416;
	setp.ne.s32 	%p63, %r177, 0;
	vote.sync.ballot.b32 	%r178, %p63, %r148;
	brev.b32 	%r179, %r178;
	st.shared.u32 	[%r155+-8], %r179;
	and.b32  	%r180, %r173, %r413;
	setp.ne.s32 	%p65, %r180, 0;
	vote.sync.ballot.b32 	%r181, %p65, %r148;
	and.b32  	%r182, %r173, %r417;
	setp.ne.s32 	%p67, %r182, 0;
	vote.sync.ballot.b32 	%r183, %p67, %r148;
	mov.b32 	%r184, 268435456;
	shr.u32 	%r185, %r184, %r144;
	and.b32  	%r186, %r185, %r414;
	setp.ne.s32 	%p69, %r186, 0;
	vote.sync.ballot.b32 	%r187, %p69, %r148;
	brev.b32 	%r188, %r187;
	st.shared.u32 	[%r151+-4], %r188;
	and.b32  	%r189, %r185, %r416;
	setp.ne.s32 	%p71, %r189, 0;
	vote.sync.ballot.b32 	%r190, %p71, %r148;
	brev.b32 	%r191, %r190;
	st.shared.u32 	[%r155+-4], %r191;
	and.b32  	%r192, %r185, %r413;
	setp.ne.s32 	%p73, %r192, 0;
	vote.sync.ballot.b32 	%r193, %p73, %r148;
	and.b32  	%r194, %r185, %r417;
	setp.ne.s32 	%p75, %r194, 0;
	vote.sync.ballot.b32 	%r195, %p75, %r148;
	mov.b32 	%r196, 134217728;
	shr.u32 	%r197, %r196, %r144;
	and.b32  	%r198, %r197, %r414;
	setp.ne.s32 	%p77, %r198, 0;
	vote.sync.ballot.b32 	%r199, %p77, %r148;
	brev.b32 	%r200, %r199;
	st.shared.u32 	[%r151], %r200;
	and.b32  	%r201, %r197, %r416;
	setp.ne.s32 	%p79, %r201, 0;
	vote.sync.ballot.b32 	%r202, %p79, %r148;
	brev.b32 	%r203, %r202;
	st.shared.u32 	[%r155], %r203;
	and.b32  	%r204, %r197, %r413;
	setp.ne.s32 	%p81, %r204, 0;
	vote.sync.ballot.b32 	%r205, %p81, %r148;
	and.b32  	%r206, %r197, %r417;
	setp.ne.s32 	%p83, %r206, 0;
	vote.sync.ballot.b32 	%r207, %p83, %r148;
	mov.b32 	%r208, 67108864;
	shr.u32 	%r209, %r208, %r144;
	and.b32  	%r210, %r209, %r414;
	setp.ne.s32 	%p85, %r210, 0;
	vote.sync.ballot.b32 	%r211, %p85, %r148;
	brev.b32 	%r212, %r211;
	st.shared.u32 	[%r151+4], %r212;
	and.b32  	%r213, %r209, %r416;
	setp.ne.s32 	%p87, %r213, 0;
	vote.sync.ballot.b32 	%r214, %p87, %r148;
	brev.b32 	%r215, %r214;
	st.shared.u32 	[%r155+4], %r215;
	and.b32  	%r216, %r209, %r413;
	setp.ne.s32 	%p89, %r216, 0;
	vote.sync.ballot.b32 	%r217, %p89, %r148;
	and.b32  	%r218, %r209, %r417;
	setp.ne.s32 	%p91, %r218, 0;
	vote.sync.ballot.b32 	%r219, %p91, %r148;
	mov.b32 	%r220, 33554432;
	shr.u32 	%r221, %r220, %r144;
	and.b32  	%r222, %r221, %r414;
	setp.ne.s32 	%p93, %r222, 0;
	vote.sync.ballot.b32 	%r223, %p93, %r148;
	brev.b32 	%r224, %r223;
	st.shared.u32 	[%r151+8], %r224;
	and.b32  	%r225, %r221, %r416;
	setp.ne.s32 	%p95, %r225, 0;
	vote.sync.ballot.b32 	%r226, %p95, %r148;
	brev.b32 	%r227, %r226;
	st.shared.u32 	[%r155+8], %r227;
	and.b32  	%r228, %r221, %r413;
	setp.ne.s32 	%p97, %r228, 0;
	vote.sync.ballot.b32 	%r229, %p97, %r148;
	and.b32  	%r230, %r221, %r417;
	setp.ne.s32 	%p99, %r230, 0;
	vote.sync.ballot.b32 	%r231, %p99, %r148;
	mov.b32 	%r232, 16777216;
	shr.u32 	%r233, %r232, %r144;
	and.b32  	%r234, %r233, %r414;
	setp.ne.s32 	%p101, %r234, 0;
	vote.sync.ballot.b32 	%r235, %p101, %r148;
	brev.b32 	%r236, %r235;
	st.shared.u32 	[%r151+12], %r236;
	and.b32  	%r237, %r233, %r416;
	setp.ne.s32 	%p103, %r237, 0;
	vote.sync.ballot.b32 	%r238, %p103, %r148;
	brev.b32 	%r239, %r238;
	st.shared.u32 	[%r155+12], %r239;
	and.b32  	%r240, %r233, %r413;
	setp.ne.s32 	%p105, %r240, 0;
	vote.sync.ballot.b32 	%r241, %p105, %r148;
	and.b32  	%r242, %r233, %r417;
	setp.ne.s32 	%p107, %r242, 0;
	vote.sync.ballot.b32 	%r243, %p107, %r148;
	add.s32 	%r419, %r419, 8;
	add.s32 	%r418, %r418, 32;
	setp.ne.s32 	%p109, %r418, 144;
	@%p109 bra 	$L__BB28_6;
	shfl.sync.idx.b32	%r244|%p110, %r45, 0, 31, -1;
	ld.shared.u32 	%r245, [%r12];
	and.b32  	%r246, %r244, %r245;
	popc.b32 	%r247, %r246;
	shfl.sync.idx.b32	%r248|%p111, %r45, 0, 31, -1;
	not.b32 	%r249, %r245;
	and.b32  	%r250, %r248, %r249;
	popc.b32 	%r251, %r250;
	add.s32 	%r252, %r399, %r247;
	sub.s32 	%r399, %r252, %r251;
	shfl.sync.idx.b32	%r253|%p112, %r45, 0, 31, -1;
	ld.shared.u32 	%r254, [%r13];
	and.b32  	%r255, %r253, %r254;
	popc.b32 	%r256, %r255;
	shfl.sync.idx.b32	%r257|%p113, %r45, 0, 31, -1;
	not.b32 	%r258, %r254;
	and.b32  	%r259, %r257, %r258;
	popc.b32 	%r260, %r259;
	add.s32 	%r261, %r403, %r256;
	sub.s32 	%r403, %r261, %r260;
	shfl.sync.idx.b32	%r262|%p114, %r45, 0, 31, -1;
	and.b32  	%r263, %r262, %r245;
	popc.b32 	%r264, %r263;
	shfl.sync.idx.b32	%r265|%p115, %r45, 0, 31, -1;
	and.b32  	%r266, %r265, %r249;
	popc.b32 	%r267, %r266;
	add.s32 	%r268, %r407, %r264;
	sub.s32 	%r407, %r268, %r267;
	shfl.sync.idx.b32	%r269|%p116, %r45, 0, 31, -1;
	and.b32  	%r270, %r269, %r254;
	popc.b32 	%r271, %r270;
	shfl.sync.idx.b32	%r272|%p117, %r45, 0, 31, -1;
	and.b32  	%r273, %r272, %r258;
	popc.b32 	%r274, %r273;
	add.s32 	%r275, %r411, %r271;
	sub.s32 	%r411, %r275, %r274;
	shfl.sync.idx.b32	%r276|%p118, %r45, 1, 31, -1;
	and.b32  	%r277, %r276, %r245;
	popc.b32 	%r278, %r277;
	shfl.sync.idx.b32	%r279|%p119, %r45, 1, 31, -1;
	and.b32  	%r280, %r279, %r249;
	popc.b32 	%r281, %r280;
	add.s32 	%r282, %r398, %r278;
	sub.s32 	%r398, %r282, %r281;
	shfl.sync.idx.b32	%r283|%p120, %r45, 1, 31, -1;
	and.b32  	%r284, %r283, %r254;
	popc.b32 	%r285, %r284;
	shfl.sync.idx.b32	%r286|%p121, %r45, 1, 31, -1;
	and.b32  	%r287, %r286, %r258;
	popc.b32 	%r288, %r287;
	add.s32 	%r289, %r402, %r285;
	sub.s32 	%r402, %r289, %r288;
	shfl.sync.idx.b32	%r290|%p122, %r45, 1, 31, -1;
	and.b32  	%r291, %r290, %r245;
	popc.b32 	%r292, %r291;
	shfl.sync.idx.b32	%r293|%p123, %r45, 1, 31, -1;
	and.b32  	%r294, %r293, %r249;
	popc.b32 	%r295, %r294;
	add.s32 	%r296, %r406, %r292;
	sub.s32 	%r406, %r296, %r295;
	shfl.sync.idx.b32	%r297|%p124, %r45, 1, 31, -1;
	and.b32  	%r298, %r297, %r254;
	popc.b32 	%r299, %r298;
	shfl.sync.idx.b32	%r300|%p125, %r45, 1, 31, -1;
	and.b32  	%r301, %r300, %r258;
	popc.b32 	%r302, %r301;
	add.s32 	%r303, %r410, %r299;
	sub.s32 	%r410, %r303, %r302;
	shfl.sync.idx.b32	%r304|%p126, %r45, 2, 31, -1;
	and.b32  	%r305, %r304, %r245;
	popc.b32 	%r306, %r305;
	shfl.sync.idx.b32	%r307|%p127, %r45, 2, 31, -1;
	and.b32  	%r308, %r307, %r249;
	popc.b32 	%r309, %r308;
	add.s32 	%r310, %r397, %r306;
	sub.s32 	%r397, %r310, %r309;
	shfl.sync.idx.b32	%r311|%p128, %r45, 2, 31, -1;
	and.b32  	%r312, %r311, %r254;
	popc.b32 	%r313, %r312;
	shfl.sync.idx.b32	%r314|%p129, %r45, 2, 31, -1;
	and.b32  	%r315, %r314, %r258;
	popc.b32 	%r316, %r315;
	add.s32 	%r317, %r401, %r313;
	sub.s32 	%r401, %r317, %r316;
	shfl.sync.idx.b32	%r318|%p130, %r45, 2, 31, -1;
	and.b32  	%r319, %r318, %r245;
	popc.b32 	%r320, %r319;
	shfl.sync.idx.b32	%r321|%p131, %r45, 2, 31, -1;
	and.b32  	%r322, %r321, %r249;
	popc.b32 	%r323, %r322;
	add.s32 	%r324, %r405, %r320;
	sub.s32 	%r405, %r324, %r323;
	shfl.sync.idx.b32	%r325|%p132, %r45, 2, 31, -1;
	and.b32  	%r326, %r325, %r254;
	popc.b32 	%r327, %r326;
	shfl.sync.idx.b32	%r328|%p133, %r45, 2, 31, -1;
	and.b32  	%r329, %r328, %r258;
	popc.b32 	%r330, %r329;
	add.s32 	%r331, %r409, %r327;
	sub.s32 	%r409, %r331, %r330;
	shfl.sync.idx.b32	%r332|%p134, %r45, 3, 31, -1;
	and.b32  	%r333, %r332, %r245;
	popc.b32 	%r334, %r333;
	shfl.sync.idx.b32	%r335|%p135, %r45, 3, 31, -1;
	and.b32  	%r336, %r335, %r249;
	popc.b32 	%r337, %r336;
	add.s32 	%r338, %r396, %r334;
	sub.s32 	%r396, %r338, %r337;
	shfl.sync.idx.b32	%r339|%p136, %r45, 3, 31, -1;
	and.b32  	%r340, %r339, %r254;
	popc.b32 	%r341, %r340;
	shfl.sync.idx.b32	%r342|%p137, %r45, 3, 31, -1;
	and.b32  	%r343, %r342, %r258;
	popc.b32 	%r344, %r343;
	add.s32 	%r345, %r400, %r341;
	sub.s32 	%r400, %r345, %r344;
	shfl.sync.idx.b32	%r346|%p138, %r45, 3, 31, -1;
	and.b32  	%r347, %r346, %r245;
	popc.b32 	%r348, %r347;
	shfl.sync.idx.b32	%r349|%p139, %r45, 3, 31, -1;
	and.b32  	%r350, %r349, %r249;
	popc.b32 	%r351, %r350;
	add.s32 	%r352, %r404, %r348;
	sub.s32 	%r404, %r352, %r351;
	shfl.sync.idx.b32	%r353|%p140, %r45, 3, 31, -1;
	and.b32  	%r354, %r353, %r254;
	popc.b32 	%r355, %r354;
	shfl.sync.idx.b32	%r356|%p141, %r45, 3, 31, -1;
	and.b32  	%r357, %r356, %r258;
	popc.b32 	%r358, %r357;
	add.s32 	%r359, %r408, %r355;
	sub.s32 	%r408, %r359, %r358;
	add.s32 	%r412, %r412, 8;
	setp.lt.s32 	%p142, %r412, %r16;
	@%p142 bra 	$L__BB28_3;
	setp.gt.s32 	%p162, %r399, -1;
	setp.gt.s32 	%p161, %r398, -1;
	setp.gt.s32 	%p160, %r397, -1;
	setp.gt.s32 	%p159, %r396, -1;
	setp.gt.s32 	%p166, %r403, -1;
	setp.gt.s32 	%p165, %r402, -1;
	setp.gt.s32 	%p164, %r401, -1;
	setp.gt.s32 	%p163, %r400, -1;
	setp.gt.s32 	%p170, %r407, -1;
	setp.gt.s32 	%p169, %r406, -1;
	setp.gt.s32 	%p168, %r405, -1;
	setp.gt.s32 	%p167, %r404, -1;
	setp.gt.s32 	%p174, %r411, -1;
	setp.gt.s32 	%p173, %r410, -1;
	setp.gt.s32 	%p172, %r409, -1;
	setp.gt.s32 	%p171, %r408, -1;
$L__BB28_9:
	ld.param.u64 	%rd38, [_Z20spmm4_bin_op_16_1024PKhPKjPjPKiS5_ii_param_2];
	add.s32 	%r360, %r9, %r67;
	add.s32 	%r361, %r360, %r67;
	mov.b32 	%r362, -1;
	vote.sync.ballot.b32 	%r363, %p162, %r362;
	brev.b32 	%r364, %r363;
	vote.sync.ballot.b32 	%r365, %p161, %r362;
	brev.b32 	%r366, %r365;
	vote.sync.ballot.b32 	%r367, %p160, %r362;
	brev.b32 	%r368, %r367;
	vote.sync.ballot.b32 	%r369, %p159, %r362;
	brev.b32 	%r370, %r369;
	vote.sync.ballot.b32 	%r371, %p166, %r362;
	brev.b32 	%r372, %r371;
	vote.sync.ballot.b32 	%r373, %p165, %r362;
	brev.b32 	%r374, %r373;
	vote.sync.ballot.b32 	%r375, %p164, %r362;
	brev.b32 	%r376, %r375;
	vote.sync.ballot.b32 	%r377, %p163, %r362;
	brev.b32 	%r378, %r377;
	vote.sync.ballot.b32 	%r379, %p170, %r362;
	brev.b32 	%r380, %r379;
	vote.sync.ballot.b32 	%r381, %p169, %r362;
	brev.b32 	%r382, %r381;
	vote.sync.ballot.b32 	%r383, %p168, %r362;
	brev.b32 	%r384, %r383;
	vote.sync.ballot.b32 	%r385, %p167, %r362;
	brev.b32 	%r386, %r385;
	vote.sync.ballot.b32 	%r387, %p174, %r362;
	brev.b32 	%r388, %r387;
	vote.sync.ballot.b32 	%r389, %p173, %r362;
	brev.b32 	%r390, %r389;
	vote.sync.ballot.b32 	%r391, %p172, %r362;
	brev.b32 	%r392, %r391;
	vote.sync.ballot.b32 	%r393, %p171, %r362;
	brev.b32 	%r394, %r393;
	cvta.to.global.u64 	%rd29, %rd38;
	mul.wide.u32 	%rd30, %r9, 4;
	add.s64 	%rd31, %rd29, %rd30;
	st.global.v4.u32 	[%rd31], {%r364, %r366, %r368, %r370};
	mul.wide.u32 	%rd32, %r360, 4;
	add.s64 	%rd33, %rd29, %rd32;
	st.global.v4.u32 	[%rd33], {%r372, %r374, %r376, %r378};
	mul.wide.u32 	%rd34, %r361, 4;
	add.s64 	%rd35, %rd29, %rd34;
	st.global.v4.u32 	[%rd35], {%r380, %r382, %r384, %r386};
	add.s32 	%r395, %r361, %r67;
	mul.wide.u32 	%rd36, %r395, 4;
	add.s64 	%rd37, %rd29, %rd36;
	st.global.v4.u32 	[%rd37], {%r388, %r390, %r392, %r394};
$L__BB28_10:
	ret;

}
	// .globl	_Z15spmm4_bin_op_24PKhPKjPjPKiS5_ii
.visible .entry _Z15spmm4_bin_op_24PKhPKjPjPKiS5_ii(
	.param .u64 .ptr .align 1 _Z15spmm4_bin_op_24PKhPKjPjPKiS5_ii_param_0,
	.param .u64 .ptr .align 1 _Z15spmm4_bin_op_24PKhPKjPjPKiS5_ii_param_1,
	.param .u64 .ptr .align 1 _Z15spmm4_bin_op_24PKhPKjPjPKiS5_ii_param_2,
	.param .u64 .ptr .align 1 _Z15spmm4_bin_op_24PKhPKjPjPKiS5_ii_param_3,
	.param .u64 .ptr .align 1 _Z15spmm4_bin_op_24PKhPKjPjPKiS5_ii_param_4,
	.param .u32 _Z15spmm4_bin_op_24PKhPKjPjPKiS5_ii_param_5,
	.param .u32 _Z15spmm4_bin_op_24PKhPKjPjPKiS5_ii_param_6
)
{
	.reg .pred 	%p<135>;
	.reg .b16 	%rs<2>;
	.reg .b32 	%r<363>;
	.reg .b64 	%rd<34>;
	// demoted variable
	.shared .align 4 .b8 _ZZ15spmm4_bin_op_24PKhPKjPjPKiS5_iiE2b1[4096];
	// demoted variable
	.shared .align 4 .b8 _ZZ15spmm4_bin_op_24PKhPKjPjPKiS5_iiE2b2[4096];
	// demoted variable
	.shared .align 4 .b8 _ZZ15spmm4_bin_op_24PKhPKjPjPKiS5_iiE2b3[4096];
	ld.param.u64 	%rd5, [_Z15spmm4_bin_op_24PKhPKjPjPKiS5_ii_param_0];
	ld.param.u64 	%rd6, [_Z15spmm4_bin_op_24PKhPKjPjPKiS5_ii_param_1];
	ld.param.u64 	%rd7, [_Z15spmm4_bin_op_24PKhPKjPjPKiS5_ii_param_2];
	ld.param.u64 	%rd8, [_Z15spmm4_bin_op_24PKhPKjPjPKiS5_ii_param_3];
	ld.param.u64 	%rd9, [_Z15spmm4_bin_op_24PKhPKjPjPKiS5_ii_param_4];
	ld.param.u32 	%r59, [_Z15spmm4_bin_op_24PKhPKjPjPKiS5_ii_param_5];
	ld.param.u32 	%r57, [_Z15spmm4_bin_op_24PKhPKjPjPKiS5_ii_param_6];
	mov.u32 	%r60, %ctaid.x;
	mov.u32 	%r61, %nctaid.x;
	mov.u32 	%r62, %nctaid.y;
	mov.u32 	%r63, %ctaid.y;
	mov.u32 	%r64, %ctaid.z;
	mad.lo.s32 	%r65, %r60, %r61, %r63;
	mad.lo.s32 	%r66, %r65, %r62, %r64;
	// begin inline asm
	mov.u32 %r58, %laneid;
	// end inline asm
	mov.u32 	%r2, %tid.x;
	shl.b32 	%r67, %r66, 2;
	shr.u32 	%r3, %r2, 8;
	or.b32  	%r4, %r67, %r3;
	setp.ge.s32 	%p25, %r4, %r59;
	@%p25 bra 	$L__BB29_10;
	shr.u32 	%r68, %r2, 5;
	cvta.to.global.u64 	%rd10, %rd8;
	cvta.to.global.u64 	%rd1, %rd7;
	mul.wide.s32 	%rd11, %r4, 4;
	add.s64 	%rd12, %rd10, %rd11;
	ld.global.nc.u32 	%r5, [%rd12];
	ld.global.nc.u32 	%r69, [%rd12+4];
	sub.s32 	%r6, %r69, %r5;
	and.b32  	%r7, %r68, 7;
	mul.lo.s32 	%r70, %r7, %r57;
	mul.lo.s32 	%r8, %r70, 3;
	setp.lt.s32 	%p27, %r6, 1;
	mov.pred 	%p123, -1;
	mov.pred 	%p124, %p123;
	mov.pred 	%p125, %p123;
	mov.pred 	%p126, %p123;
	mov.pred 	%p127, %p123;
	mov.pred 	%p128, %p123;
	mov.pred 	%p129, %p123;
	mov.pred 	%p130, %p123;
	mov.pred 	%p131, %p123;
	mov.pred 	%p132, %p123;
	mov.pred 	%p133, %p123;
	mov.pred 	%p134, %p123;
	@%p27 bra 	$L__BB29_9;
	cvta.to.global.u64 	%rd2, %rd6;
	and.b32  	%r9, %r58, 3;
	and.b32  	%r72, %r2, 768;
	shl.b32 	%r73, %r7, 5;
	or.b32  	%r74, %r73, %r72;
	add.s32 	%r75, %r58, %r74;
	shl.b32 	%r76, %r75, 2;
	mov.u32 	%r77, _ZZ15spmm4_bin_op_24PKhPKjPjPKiS5_iiE2b1;
	add.s32 	%r10, %r77, %r76;
	mov.u32 	%r78, _ZZ15spmm4_bin_op_24PKhPKjPjPKiS5_iiE2b2;
	add.s32 	%r11, %r78, %r76;
	mov.u32 	%r79, _ZZ15spmm4_bin_op_24PKhPKjPjPKiS5_iiE2b3;
	add.s32 	%r12, %r79, %r76;
	shl.b32 	%r80, %r3, 10;
	shl.b32 	%r81, %r7, 7;
	or.b32  	%r82, %r80, %r81;
	add.s32 	%r13, %r77, %r82;
	add.s32 	%r14, %r78, %r82;
	add.s32 	%r15, %r79, %r82;
	cvta.to.global.u64 	%rd3, %rd5;
	add.s32 	%r83, %r6, 7;
	shr.s32 	%r84, %r83, 31;
	shr.u32 	%r85, %r84, 29;
	add.s32 	%r86, %r83, %r85;
	and.b32  	%r16, %r86, -8;
	cvta.to.global.u64 	%rd4, %rd9;
	mov.b32 	%r344, 0;
	cvt.s64.s32 	%rd18, %r5;
	mov.u32 	%r345, %r344;
	mov.u32 	%r346, %r344;
	mov.u32 	%r347, %r344;
	mov.u32 	%r348, %r344;
	mov.u32 	%r349, %r344;
	mov.u32 	%r350, %r344;
	mov.u32 	%r351, %r344;
	mov.u32 	%r352, %r344;
	mov.u32 	%r353, %r344;
	mov.u32 	%r354, %r344;
	mov.u32 	%r355, %r344;
	mov.u32 	%r356, %r344;
$L__BB29_3:
	shr.u32 	%r88, %r58, 2;
	add.s32 	%r30, %r356, %r88;
	setp.ge.u32 	%p28, %r30, %r6;
	mov.b32 	%r357, 0;
	mov.u32 	%r358, %r357;
	mov.u32 	%r359, %r357;
	mov.u32 	%r360, %r357;
	@%p28 bra 	$L__BB29_5;
	shl.b32 	%r89, %r356, 2;
	add.s32 	%r90, %r89, %r58;
	and.b32  	%r91, %r90, -4;
	or.b32  	%r92, %r91, %r9;
	cvt.u64.u32 	%rd13, %r92;
	shl.b32 	%r93, %r5, 2;
	cvt.s64.s32 	%rd14, %r93;
	add.s64 	%rd15, %rd13, %rd14;
	add.s64 	%rd16, %rd3, %rd15;
	ld.global.nc.u8 	%rs1, [%rd16];
	cvt.u32.u8 	%r94, %rs1;
	and.b32  	%r358, %r94, 15;
	cvt.u64.u32 	%rd17, %r30;
	add.s64 	%rd19, %rd18, %rd17;
	shl.b64 	%rd20, %rd19, 2;
	add.s64 	%rd21, %rd4, %rd20;
	ld.global.nc.u32 	%r95, [%rd21];
	shl.b32 	%r96, %r95, 2;
	add.s32 	%r97, %r9, %r8;
	add.s32 	%r98, %r97, %r96;
	mul.wide.u32 	%rd22, %r98, 4;
	add.s64 	%rd23, %rd2, %rd22;
	ld.global.nc.u32 	%r359, [%rd23];
	add.s32 	%r99, %r98, %r57;
	mul.wide.u32 	%rd24, %r99, 4;
	add.s64 	%rd25, %rd2, %rd24;
	ld.global.nc.u32 	%r357, [%rd25];
	add.s32 	%r100, %r99, %r57;
	mul.wide.u32 	%rd26, %r100, 4;
	add.s64 	%rd27, %rd2, %rd26;
	ld.global.nc.u32 	%r360, [%rd27];
$L__BB29_5:
	mov.b32 	%r103, 0;
	st.shared.u32 	[%r10], %r103;
	st.shared.u32 	[%r11], %r103;
	st.shared.u32 	[%r12], %r103;
	shfl.sync.idx.b32	%r104|%p29, %r358, %r9, 31, -1;
	shl.b32 	%r105, %r104, 28;
	or.b32  	%r106, %r9, 4;
	shfl.sync.idx.b32	%r107|%p30, %r358, %r106, 31, -1;
	shl.b32 	%r108, %r107, 24;
	or.b32  	%r109, %r108, %r105;
	or.b32  	%r110, %r9, 8;
	shfl.sync.idx.b32	%r111|%p31, %r358, %r110, 31, -1;
	shl.b32 	%r112, %r111, 20;
	or.b32  	%r113, %r109, %r112;
	or.b32  	%r114, %r9, 12;
	shfl.sync.idx.b32	%r115|%p32, %r358, %r114, 31, -1;
	shl.b32 	%r116, %r115, 16;
	or.b32  	%r117, %r113, %r116;
	or.b32  	%r118, %r9, 16;
	shfl.sync.idx.b32	%r119|%p33, %r358, %r118, 31, -1;
	shl.b32 	%r120, %r119, 12;
	or.b32  	%r121, %r117, %r120;
	or.b32  	%r122, %r9, 20;
	shfl.sync.idx.b32	%r123|%p34, %r358, %r122, 31, -1;
	shl.b32 	%r124, %r123, 8;
	or.b32  	%r125, %r121, %r124;
	or.b32  	%r126, %r9, 24;
	shfl.sync.idx.b32	%r127|%p35, %r358, %r126, 31, -1;
	shl.b32 	%r128, %r127, 4;
	or.b32  	%r129, %r125, %r128;
	or.b32  	%r130, %r9, 28;
	shfl.sync.idx.b32	%r131|%p36, %r358, %r130, 31, -1;
	or.b32  	%r39, %r129, %r131;
	mov.b32 	%r362, -32;
	mov.b32 	%r361, 16;
$L__BB29_6:
	add.s32 	%r132, %r362, 32;
	mov.b32 	%r133, -2147483648;
	shr.u32 	%r134, %r133, %r132;
	and.b32  	%r135, %r134, %r359;
	setp.ne.s32 	%p37, %r135, 0;
	mov.b32 	%r136, -1;
	vote.sync.ballot.b32 	%r137, %p37, %r136;
	brev.b32 	%r138, %r137;
	add.s32 	%r139, %r13, %r361;
	st.shared.u32 	[%r139+-16], %r138;
	and.b32  	%r140, %r134, %r357;
	setp.ne.s32 	%p39, %r140, 0;
	vote.sync.ballot.b32 	%r141, %p39, %r136;
	brev.b32 	%r142, %r141;
	add.s32 	%r143, %r14, %r361;
	st.shared.u32 	[%r143+-16], %r142;
	and.b32  	%r144, %r134, %r360;
	setp.ne.s32 	%p41, %r144, 0;
	vote.sync.ballot.b32 	%r145, %p41, %r136;
	brev.b32 	%r146, %r145;
	add.s32 	%r147, %r15, %r361;
	st.shared.u32 	[%r147+-16], %r146;
	mov.b32 	%r148, 1073741824;
	shr.u32 	%r149, %r148, %r132;
	and.b32  	%r150, %r149, %r359;
	setp.ne.s32 	%p43, %r150, 0;
	vote.sync.ballot.b32 	%r151, %p43, %r136;
	brev.b32 	%r152, %r151;
	st.shared.u32 	[%r139+-12], %r152;
	and.b32  	%r153, %r149, %r357;
	setp.ne.s32 	%p45, %r153, 0;
	vote.sync.ballot.b32 	%r154, %p45, %r136;
	brev.b32 	%r155, %r154;
	st.shared.u32 	[%r143+-12], %r155;
	and.b32  	%r156, %r149, %r360;
	setp.ne.s32 	%p47, %r156, 0;
	vote.sync.ballot.b32 	%r157, %p47, %r136;
	brev.b32 	%r158, %r157;
	st.shared.u32 	[%r147+-12], %r158;
	mov.b32 	%r159, 536870912;
	shr.u32 	%r160, %r159, %r132;
	and.b32  	%r161, %r160, %r359;
	setp.ne.s32 	%p49, %r161, 0;
	vote.sync.ballot.b32 	%r162, %p49, %r136;
	brev.b32 	%r163, %r162;
	st.shared.u32 	[%r139+-8], %r163;
	and.b32  	%r164, %r160, %r357;
	setp.ne.s32 	%p51, %r164, 0;
	vote.sync.ballot.b32 	%r165, %p51, %r136;
	brev.b32 	%r166, %r165;
	st.shared.u32 	[%r143+-8], %r166;
	and.b32  	%r167, %r160, %r360;
	setp.ne.s32 	%p53, %r167, 0;
	vote.sync.ballot.b32 	%r168, %p53, %r136;
	brev.b32 	%r169, %r168;
	st.shared.u32 	[%r147+-8], %r169;
	mov.b32 	%r170, 268435456;
	shr.u32 	%r171, %r170, %r132;
	and.b32  	%r172, %r171, %r359;
	setp.ne.s32 	%p55, %r172, 0;
	vote.sync.ballot.b32 	%r173, %p55, %r136;
	brev.b32 	%r174, %r173;
	st.shared.u32 	[%r139+-4], %r174;
	and.b32  	%r175, %r171, %r357;
	setp.ne.s32 	%p57, %r175, 0;
	vote.sync.ballot.b32 	%r176, %p57, %r136;
	brev.b32 	%r177, %r176;
	st.shared.u32 	[%r143+-4], %r177;
	and.b32  	%r178, %r171, %r360;
	setp.ne.s32 	%p59, %r178, 0;
	vote.sync.ballot.b32 	%r179, %p59, %r136;
	brev.b32 	%r180, %r179;
	st.shared.u32 	[%r147+-4], %r180;
	mov.b32 	%r181, 134217728;
	shr.u32 	%r182, %r181, %r132;
	and.b32  	%r183, %r182, %r359;
	setp.ne.s32 	%p61, %r183, 0;
	vote.sync.ballot.b32 	%r184, %p61, %r136;
	brev.b32 	%r185, %r184;
	st.shared.u32 	[%r139], %r185;
	and.b32  	%r186, %r182, %r357;
	setp.ne.s32 	%p63, %r186, 0;
	vote.sync.ballot.b32 	%r187, %p63, %r136;
	brev.b32 	%r188, %r187;
	st.shared.u32 	[%r143], %r188;
	and.b32  	%r189, %r182, %r360;
	setp.ne.s32 	%p65, %r189, 0;
	vote.sync.ballot.b32 	%r190, %p65, %r136;
	brev.b32 	%r191, %r190;
	st.shared.u32 	[%r147], %r191;
	mov.b32 	%r192, 67108864;
	shr.u32 	%r193, %r192, %r132;
	and.b32  	%r194, %r193, %r359;
	setp.ne.s32 	%p67, %r194, 0;
	vote.sync.ballot.b32 	%r195, %p67, %r136;
	brev.b32 	%r196, %r195;
	st.shared.u32 	[%r139+4], %r196;
	and.b32  	%r197, %r193, %r357;
	setp.ne.s32 	%p69, %r197, 0;
	vote.sync.ballot.b32 	%r198, %p69, %r136;
	brev.b32 	%r199, %r198;
	st.shared.u32 	[%r143+4], %r199;
	and.b32  	%r200, %r193, %r360;
	setp.ne.s32 	%p71, %r200, 0;
	vote.sync.ballot.b32 	%r201, %p71, %r136;
	brev.b32 	%r202, %r201;
	st.shared.u32 	[%r147+4], %r202;
	mov.b32 	%r203, 33554432;
	shr.u32 	%r204, %r203, %r132;
	and.b32  	%r205, %r204, %r359;
	setp.ne.s32 	%p73, %r205, 0;
	vote.sync.ballot.b32 	%r206, %p73, %r136;
	brev.b32 	%r207, %r206;
	st.shared.u32 	[%r139+8], %r207;
	and.b32  	%r208, %r204, %r357;
	setp.ne.s32 	%p75, %r208, 0;
	vote.sync.ballot.b32 	%r209, %p75, %r136;
	brev.b32 	%r210, %r209;
	st.shared.u32 	[%r143+8], %r210;
	and.b32  	%r211, %r204, %r360;
	setp.ne.s32 	%p77, %r211, 0;
	vote.sync.ballot.b32 	%r212, %p77, %r136;
	brev.b32 	%r213, %r212;
	st.shared.u32 	[%r147+8], %r213;
	mov.b32 	%r214, 16777216;
	shr.u32 	%r215, %r214, %r132;
	and.b32  	%r216, %r215, %r359;
	setp.ne.s32 	%p79, %r216, 0;
	vote.sync.ballot.b32 	%r217, %p79, %r136;
	brev.b32 	%r218, %r217;
	st.shared.u32 	[%r139+12], %r218;
	and.b32  	%r219, %r215, %r357;
	setp.ne.s32 	%p81, %r219, 0;
	vote.sync.ballot.b32 	%r220, %p81, %r136;
	brev.b32 	%r221, %r220;
	st.shared.u32 	[%r143+12], %r221;
	and.b32  	%r222, %r215, %r360;
	setp.ne.s32 	%p83, %r222, 0;
	vote.sync.ballot.b32 	%r223, %p83, %r136;
	brev.b32 	%r224, %r223;
	st.shared.u32 	[%r147+12], %r224;
	add.s32 	%r362, %r362, 8;
	add.s32 	%r361, %r361, 32;
	setp.ne.s32 	%p85, %r361, 144;
	@%p85 bra 	$L__BB29_6;
	shfl.sync.idx.b32	%r225|%p86, %r39, 0, 31, -1;
	ld.shared.u32 	%r226, [%r10];
	and.b32  	%r227, %r225, %r226;
	popc.b32 	%r228, %r227;
	shfl.sync.idx.b32	%r229|%p87, %r39, 0, 31, -1;
	not.b32 	%r230, %r226;
	and.b32  	%r231, %r229, %r230;
	popc.b32 	%r232, %r231;
	add.s32 	%r233, %r347, %r228;
	sub.s32 	%r347, %r233, %r232;
	shfl.sync.idx.b32	%r234|%p88, %r39, 0, 31, -1;
	ld.shared.u32 	%r235, [%r11];
	and.b32  	%r236, %r234, %r235;
	popc.b32 	%r237, %r236;
	shfl.sync.idx.b32	%r238|%p89, %r39, 0, 31, -1;
	not.b32 	%r239, %r235;
	and.b32  	%r240, %r238, %r239;
	popc.b32 	%r241, %r240;
	add.s32 	%r242, %r351, %r237;
	sub.s32 	%r351, %r242, %r241;
	shfl.sync.idx.b32	%r243|%p90, %r39, 0, 31, -1;
	ld.shared.u32 	%r244, [%r12];
	and.b32  	%r245, %r243, %r244;
	popc.b32 	%r246, %r245;
	shfl.sync.idx.b32	%r247|%p91, %r39, 0, 31, -1;
	not.b32 	%r248, %r244;
	and.b32  	%r249, %r247, %r248;
	popc.b32 	%r250, %r249;
	add.s32 	%r251, %r355, %r246;
	sub.s32 	%r355, %r251, %r250;
	shfl.sync.idx.b32	%r252|%p92, %r39, 1, 31, -1;
	and.b32  	%r253, %r252, %r226;
	popc.b32 	%r254, %r253;
	shfl.sync.idx.b32	%r255|%p93, %r39, 1, 31, -1;
	and.b32  	%r256, %r255, %r230;
	popc.b32 	%r257, %r256;
	add.s32 	%r258, %r346, %r254;
	sub.s32 	%r346, %r258, %r257;
	shfl.sync.idx.b32	%r259|%p94, %r39, 1, 31, -1;
	and.b32  	%r260, %r259, %r235;
	popc.b32 	%r261, %r260;
	shfl.sync.idx.b32	%r262|%p95, %r39, 1, 31, -1;
	and.b32  	%r263, %r262, %r239;
	popc.b32 	%r264, %r263;
	add.s32 	%r265, %r350, %r261;
	sub.s32 	%r350, %r265, %r264;
	shfl.sync.idx.b32	%r266|%p96, %r39, 1, 31, -1;
	and.b32  	%r267, %r266, %r244;
	popc.b32 	%r268, %r267;
	shfl.sync.idx.b32	%r269|%p97, %r39, 1, 31, -1;
	and.b32  	%r270, %r269, %r248;
	popc.b32 	%r271, %r270;
	add.s32 	%r272, %r354, %r268;
	sub.s32 	%r354, %r272, %r271;
	shfl.sync.idx.b32	%r273|%p98, %r39, 2, 31, -1;
	and.b32  	%r274, %r273, %r226;
	popc.b32 	%r275, %r274;
	shfl.sync.idx.b32	%r276|%p99, %r39, 2, 31, -1;
	and.b32  	%r277, %r276, %r230;
	popc.b32 	%r278, %r277;
	add.s32 	%r279, %r345, %r275;
	sub.s32 	%r345, %r279, %r278;
	shfl.sync.idx.b32	%r280|%p100, %r39, 2, 31, -1;
	and.b32  	%r281, %r280, %r235;
	popc.b32 	%r282, %r281;
	shfl.sync.idx.b32	%r283|%p101, %r39, 2, 31, -1;
	and.b32  	%r284, %r283, %r239;
	popc.b32 	%r285, %r284;
	add.s32 	%r286, %r349, %r282;
	sub.s32 	%r349, %r286, %r285;
	shfl.sync.idx.b32	%r287|%p102, %r39, 2, 31, -1;
	and.b32  	%r288, %r287, %r244;
	popc.b32 	%r289, %r288;
	shfl.sync.idx.b32	%r290|%p103, %r39, 2, 31, -1;
	and.b32  	%r291, %r290, %r248;
	popc.b32 	%r292, %r291;
	add.s32 	%r293, %r353, %r289;
	sub.s32 	%r353, %r293, %r292;
	shfl.sync.idx.b32	%r294|%p104, %r39, 3, 31, -1;
	and.b32  	%r295, %r294, %r226;
	popc.b32 	%r296, %r295;
	shfl.sync.idx.b32	%r297|%p105, %r39, 3, 31, -1;
	and.b32  	%r298, %r297, %r230;
	popc.b32 	%r299, %r298;
	add.s32 	%r300, %r344, %r296;
	sub.s32 	%r344, %r300, %r299;
	shfl.sync.idx.b32	%r301|%p106, %r39, 3, 31, -1;
	and.b32  	%r302, %r301, %r235;
	popc.b32 	%r303, %r302;
	shfl.sync.idx.b32	%r304|%p107, %r39, 3, 31, -1;
	and.b32  	%r305, %r304, %r239;
	popc.b32 	%r306, %r305;
	add.s32 	%r307, %r348, %r303;
	sub.s32 	%r348, %r307, %r306;
	shfl.sync.idx.b32	%r308|%p108, %r39, 3, 31, -1;
	and.b32  	%r309, %r308, %r244;
	popc.b32 	%r310, %r309;
	shfl.sync.idx.b32	%r311|%p109, %r39, 3, 31, -1;
	and.b32  	%r312, %r311, %r248;
	popc.b32 	%r313, %r312;
	add.s32 	%r314, %r352, %r310;
	sub.s32 	%r352, %r314, %r313;
	add.s32 	%r356, %r356, 8;
	setp.lt.s32 	%p110, %r356, %r16;
	@%p110 bra 	$L__BB29_3;
	setp.gt.s32 	%p126, %r347, -1;
	setp.gt.s32 	%p125, %r346, -1;
	setp.gt.s32 	%p124, %r345, -1;
	setp.gt.s32 	%p123, %r344, -1;
	setp.gt.s32 	%p130, %r351, -1;
	setp.gt.s32 	%p129, %r350, -1;
	setp.gt.s32 	%p128, %r349, -1;
	setp.gt.s32 	%p127, %r348, -1;
	setp.gt.s32 	%p134, %r355, -1;
	setp.gt.s32 	%p133, %r354, -1;
	setp.gt.s32 	%p132, %r353, -1;
	setp.gt.s32 	%p131, %r352, -1;
$L__BB29_9:
	shl.b32 	%r315, %r4, 2;
	add.s32 	%r316, %r315, %r8;
	add.s32 	%r317, %r316, %r57;
	mov.b32 	%r318, -1;
	vote.sync.ballot.b32 	%r319, %p126, %r318;
	brev.b32 	%r320, %r319;
	vote.sync.ballot.b32 	%r321, %p125, %r318;
	brev.b32 	%r322, %r321;
	vote.sync.ballot.b32 	%r323, %p124, %r318;
	brev.b32 	%r324, %r323;
	vote.sync.ballot.b32 	%r325, %p123, %r318;
	brev.b32 	%r326, %r325;
	vote.sync.ballot.b32 	%r327, %p130, %r318;
	brev.b32 	%r328, %r327;
	vote.sync.ballot.b32 	%r329, %p129, %r318;
	brev.b32 	%r330, %r329;
	vote.sync.ballot.b32 	%r331, %p128, %r318;
	brev.b32 	%r332, %r331;
	vote.sync.ballot.b32 	%r333, %p127, %r318;
	brev.b32 	%r334, %r333;
	vote.sync.ballot.b32 	%r335, %p134, %r318;
	brev.b32 	%r336, %r335;
	vote.sync.ballot.b32 	%r337, %p133, %r318;
	brev.b32 	%r338, %r337;
	vote.sync.ballot.b32 	%r339, %p132, %r318;
	brev.b32 	%r340, %r339;
	vote.sync.ballot.b32 	%r341, %p131, %r318;
	brev.b32 	%r342, %r341;
	mul.wide.u32 	%rd28, %r316, 4;
	add.s64 	%rd29, %rd1, %rd28;
	st.global.v4.u32 	[%rd29], {%r320, %r322, %r324, %r326};
	mul.wide.u32 	%rd30, %r317, 4;
	add.s64 	%rd31, %rd1, %rd30;
	st.global.v4.u32 	[%rd31], {%r328, %r330, %r332, %r334};
	add.s32 	%r343, %r317, %r57;
	mul.wide.u32 	%rd32, %r343, 4;
	add.s64 	%rd33, %rd1, %rd32;
	st.global.v4.u32 	[%rd33], {%r336, %r338, %r340, %r342};
$L__BB29_10:
	ret;

}
	// .globl	_Z32spmm4_full_full_1_1024_lessthan8PKhPKfPfPKiS5_ii
.visible .entry _Z32spmm4_full_full_1_1024_lessthan8PKhPKfPfPKiS5_ii(
	.param .u64 .ptr .align 1 _Z32spmm4_full_full_1_1024_lessthan8PKhPKfPfPKiS5_ii_param_0,
	.param .u64 .ptr .align 1 _Z32spmm4_full_full_1_1024_lessthan8PKhPKfPfPKiS5_ii_param_1,
	.param .u64 .ptr .align 1 _Z32spmm4_full_full_1_1024_lessthan8PKhPKfPfPKiS5_ii_param_2,
	.param .u64 .ptr .align 1 _Z32spmm4_full_full_1_1024_lessthan8PKhPKfPfPKiS5_ii_param_3,
	.param .u64 .ptr .align 1 _Z32spmm4_full_full_1_1024_lessthan8PKhPKfPfPKiS5_ii_param_4,
	.param .u32 _Z32spmm4_full_full_1_1024_lessthan8PKhPKfPfPKiS5_ii_param_5,
	.param .u32 _Z32spmm4_full_full_1_1024_lessthan8PKhPKfPfPKiS5_ii_param_6
)
{
	.reg .pred 	%p<129>;
	.reg .b16 	%rs<3>;
	.reg .b32 	%r<259>;
	.reg .b32 	%f<326>;
	.reg .b64 	%rd<92>;
	// demoted variable
	.shared .align 4 .b8 _ZZ32spmm4_full_full_1_1024_lessthan8PKhPKfPfPKiS5_iiE8B_shared[32768];
	ld.param.u64 	%rd8, [_Z32spmm4_full_full_1_1024_lessthan8PKhPKfPfPKiS5_ii_param_0];
	ld.param.u64 	%rd9, [_Z32spmm4_full_full_1_1024_lessthan8PKhPKfPfPKiS5_ii_param_1];
	ld.param.u64 	%rd5, [_Z32spmm4_full_full_1_1024_lessthan8PKhPKfPfPKiS5_ii_param_2];
	ld.param.u64 	%rd6, [_Z32spmm4_full_full_1_1024_lessthan8PKhPKfPfPKiS5_ii_param_3];
	ld.param.u64 	%rd7, [_Z32spmm4_full_full_1_1024_lessthan8PKhPKfPfPKiS5_ii_param_4];
	ld.param.u32 	%r53, [_Z32spmm4_full_full_1_1024_lessthan8PKhPKfPfPKiS5_ii_param_5];
	ld.param.u32 	%r51, [_Z32spmm4_full_full_1_1024_lessthan8PKhPKfPfPKiS5_ii_param_6];
	cvta.to.global.u64 	%rd1, %rd9;
	cvta.to.global.u64 	%rd2, %rd8;
	mov.u32 	%r54, %ctaid.x;
	mov.u32 	%r55, %nctaid.x;
	mov.u32 	%r56, %nctaid.y;
	mov.u32 	%r57, %ctaid.y;
	mov.u32 	%r58, %ctaid.z;
	mad.lo.s32 	%r59, %r54, %r55, %r57;
	mad.lo.s32 	%r60, %r59, %r56, %r58;
	// begin inline asm
	mov.u32 %r52, %laneid;
	// end inline asm
	mov.u32 	%r2, %tid.x;
	shr.u32 	%r61, %r2, 5;
	shl.b32 	%r62, %r60, 5;
	or.b32  	%r3, %r62, %r61;
	setp.ge.s32 	%p1, %r3, %r53;
	@%p1 bra 	$L__BB30_88;
	cvta.to.global.u64 	%rd10, %rd6;
	mul.wide.s32 	%rd11, %r3, 4;
	add.s64 	%rd12, %rd10, %rd11;
	ld.global.nc.u32 	%r4, [%rd12];
	ld.global.nc.u32 	%r63, [%rd12+4];
	sub.s32 	%r5, %r63, %r4;
	shl.b32 	%r64, %r4, 2;
	cvt.s64.s32 	%rd3, %r64;
	mul.lo.s32 	%r65, %r3, %r51;
	shl.b32 	%r6, %r65, 2;
	add.s32 	%r66, %r5, 7;
	shr.s32 	%r67, %r66, 31;
	shr.u32 	%r68, %r67, 29;
	add.s32 	%r69, %r66, %r68;
	and.b32  	%r7, %r69, -8;
	setp.lt.s32 	%p2, %r5, 1;
	mov.f32 	%f325, 0f00000000;
	@%p2 bra 	$L__BB30_86;
	shr.u32 	%r8, %r52, 2;
	and.b32  	%r9, %r52, 3;
	setp.lt.s32 	%p3, %r51, 1;
	shl.b32 	%r70, %r2, 3;
	and.b32  	%r10, %r70, 7936;
	and.b32  	%r71, %r2, 992;
	add.s32 	%r72, %r52, %r71;
	shl.b32 	%r11, %r72, 3;
	or.b32  	%r12, %r9, 4;
	or.b32  	%r13, %r9, 8;
	or.b32  	%r14, %r9, 12;
	or.b32  	%r15, %r9, 16;
	or.b32  	%r16, %r9, 20;
	or.b32  	%r17, %r9, 24;
	or.b32  	%r18, %r9, 28;
	@%p3 bra 	$L__BB30_82;
	and.b32  	%r19, %r51, 15;
	and.b32  	%r20, %r51, 7;
	add.s32 	%r138, %r10, %r8;
	shl.b32 	%r139, %r138, 2;
	mov.u32 	%r140, _ZZ32spmm4_full_full_1_1024_lessthan8PKhPKfPfPKiS5_iiE8B_shared;
	add.s32 	%r21, %r140, %r139;
	and.b32  	%r22, %r51, 2147483632;
	and.b32  	%r23, %r51, 3;
	cvta.to.global.u64 	%rd4, %rd7;
	mov.f32 	%f325, 0f00000000;
	mov.b32 	%r251, 0;
	cvt.s64.s32 	%rd20, %r4;
$L__BB30_4:
	add.s32 	%r25, %r251, %r8;
	setp.ge.u32 	%p46, %r25, %r5;
	mov.b32 	%r253, 0;
	@%p46 bra 	$L__BB30_6;
	shl.b32 	%r142, %r251, 2;
	add.s32 	%r143, %r142, %r52;
	and.b32  	%r144, %r143, -4;
	or.b32  	%r145, %r144, %r9;
	cvt.u64.u32 	%rd16, %r145;
	add.s64 	%rd17, %rd16, %rd3;
	add.s64 	%rd18, %rd2, %rd17;
	ld.global.nc.u8 	%rs2, [%rd18];
	cvt.u32.u8 	%r146, %rs2;
	and.b32  	%r253, %r146, 15;
$L__BB30_6:
	setp.lt.u32 	%p47, %r51, 16;
	cvt.u64.u32 	%rd19, %r25;
	add.s64 	%rd21, %rd19, %rd20;
	shl.b64 	%rd22, %rd21, 2;
	add.s64 	%rd23, %rd4, %rd22;
	ld.global.nc.u32 	%r148, [%rd23];
	shl.b32 	%r149, %r148, 2;
	or.b32  	%r150, %r149, %r9;
	mul.lo.s32 	%r32, %r150, %r51;
	mov.b32 	%r255, 0;
	@%p47 bra 	$L__BB30_41;
	mov.b32 	%r252, 0;
$L__BB30_8:
	.pragma "nounroll";
	add.s32 	%r28, %r32, %r252;
	mov.f32 	%f293, 0f00000000;
	@%p46 bra 	$L__BB30_10;
	mul.wide.u32 	%rd24, %r28, 4;
	add.s64 	%rd25, %rd1, %rd24;
	ld.global.nc.f32 	%f293, [%rd25];
$L__BB30_10:
	add.s32 	%r152, %r11, %r252;
	shl.b32 	%r153, %r152, 2;
	mov.u32 	%r154, _ZZ32spmm4_full_full_1_1024_lessthan8PKhPKfPfPKiS5_iiE8B_shared;
	add.s32 	%r29, %r154, %r153;
	st.shared.f32 	[%r29], %f293;
	mov.f32 	%f294, 0f00000000;
	@%p46 bra 	$L__BB30_12;
	add.s32 	%r155, %r28, 1;
	mul.wide.u32 	%rd26, %r155, 4;
	add.s64 	%rd27, %rd1, %rd26;
	ld.global.nc.f32 	%f294, [%rd27];
$L__BB30_12:
	st.shared.f32 	[%r29+4], %f294;
	mov.f32 	%f295, 0f00000000;
	@%p46 bra 	$L__BB30_14;
	add.s32 	%r156, %r28, 2;
	mul.wide.u32 	%rd28, %r156, 4;
	add.s64 	%rd29, %rd1, %rd28;
	ld.global.nc.f32 	%f295, [%rd29];
$L__BB30_14:
	st.shared.f32 	[%r29+8], %f295;
	mov.f32 	%f296, 0f00000000;
	@%p46 bra 	$L__BB30_16;
	add.s32 	%r157, %r28, 3;
	mul.wide.u32 	%rd30, %r157, 4;
	add.s64 	%rd31, %rd1, %rd30;
	ld.global.nc.f32 	%f296, [%rd31];
$L__BB30_16:
	st.shared.f32 	[%r29+12], %f296;
	mov.f32 	%f297, 0f00000000;
	@%p46 bra 	$L__BB30_18;
	add.s32 	%r158, %r28, 4;
	mul.wide.u32 	%rd32, %r158, 4;
	add.s64 	%rd33, %rd1, %rd32;
	ld.global.nc.f32 	%f297, [%rd33];
$L__BB30_18:
	st.shared.f32 	[%r29+16], %f297;
	mov.f32 	%f298, 0f00000000;
	@%p46 bra 	$L__BB30_20;
	add.s32 	%r159, %r28, 5;
	mul.wide.u32 	%rd34, %r159, 4;
	add.s64 	%rd35, %rd1, %rd34;
	ld.global.nc.f32 	%f298, [%rd35];
$L__BB30_20:
	st.shared.f32 	[%r29+20], %f298;
	mov.f32 	%f299, 0f00000000;
	@%p46 bra 	$L__BB30_22;
	add.s32 	%r160, %r28, 6;
	mul.wide.u32 	%rd36, %r160, 4;
	add.s64 	%rd37, %rd1, %rd36;
	ld.global.nc.f32 	%f299, [%rd37];
$L__BB30_22:
	st.shared.f32 	[%r29+24], %f299;
	mov.f32 	%f300, 0f00000000;
	@%p46 bra 	$L__BB30_24;
	add.s32 	%r161, %r28, 7;
	mul.wide.u32 	%rd38, %r161, 4;
	add.s64 	%rd39, %rd1, %rd38;
	ld.global.nc.f32 	%f300, [%rd39];
$L__BB30_24:
	st.shared.f32 	[%r29+28], %f300;
	mov.f32 	%f301, 0f00000000;
	@%p46 bra 	$L__BB30_26;
	add.s32 	%r162, %r28, 8;
	mul.wide.u32 	%rd40, %r162, 4;
	add.s64 	%rd41, %rd1, %rd40;
	ld.global.nc.f32 	%f301, [%rd41];
$L__BB30_26:
	st.shared.f32 	[%r29+32], %f301;
	mov.f32 	%f302, 0f00000000;
	@%p46 bra 	$L__BB30_28;
	add.s32 	%r163, %r28, 9;
	mul.wide.u32 	%rd42, %r163, 4;
	add.s64 	%rd43, %rd1, %rd42;
	ld.global.nc.f32 	%f302, [%rd43];
$L__BB30_28:
	st.shared.f32 	[%r29+36], %f302;
	mov.f32 	%f303, 0f00000000;
	@%p46 bra 	$L__BB30_30;
	add.s32 	%r164, %r28, 10;
	mul.wide.u32 	%rd44, %r164, 4;
	add.s64 	%rd45, %rd1, %rd44;
	ld.global.nc.f32 	%f303, [%rd45];
$L__BB30_30:
	st.shared.f32 	[%r29+40], %f303;
	mov.f32 	%f304, 0f00000000;
	@%p46 bra 	$L__BB30_32;
	add.s32 	%r165, %r28, 11;
	mul.wide.u32 	%rd46, %r165, 4;
	add.s64 	%rd47, %rd1, %rd46;
	ld.global.nc.f32 	%f304, [%rd47];
$L__BB30_32:
	st.shared.f32 	[%r29+44], %f304;
	mov.f32 	%f305, 0f00000000;
	@%p46 bra 	$L__BB30_34;
	add.s32 	%r166, %r28, 12;
	mul.wide.u32 	%rd48, %r166, 4;
	add.s64 	%rd49, %rd1, %rd48;
	ld.global.nc.f32 	%f305, [%rd49];
$L__BB30_34:
	st.shared.f32 	[%r29+48], %f305;
	mov.f32 	%f306, 0f00000000;
	@%p46 bra 	$L__BB30_36;
	add.s32 	%r167, %r28, 13;
	mul.wide.u32 	%rd50, %r167, 4;
	add.s64 	%rd51, %rd1, %rd50;
	ld.global.nc.f32 	%f306, [%rd51];
$L__BB30_36:
	st.shared.f32 	[%r29+52], %f306;
	mov.f32 	%f307, 0f00000000;
	@%p46 bra 	$L__BB30_38;
	add.s32 	%r168, %r28, 14;
	mul.wide.u32 	%rd52, %r168, 4;
	add.s64 	%rd53, %rd1, %rd52;
	ld.global.nc.f32 	%f307, [%rd53];
$L__BB30_38:
	st.shared.f32 	[%r29+56], %f307;
	mov.f32 	%f308, 0f00000000;
	@%p46 bra 	$L__BB30_40;
	add.s32 	%r169, %r28, 15;
	mul.wide.u32 	%rd54, %r169, 4;
	add.s64 	%rd55, %rd1, %rd54;
	ld.global.nc.f32 	%f308, [%rd55];
$L__BB30_40:
	st.shared.f32 	[%r29+60], %f308;
	add.s32 	%r252, %r252, 16;
	setp.eq.s32 	%p64, %r252, %r22;
	mov.u32 	%r255, %r22;
	@%p64 bra 	$L__BB30_41;
	bra.uni 	$L__BB30_8;
$L__BB30_41:
	setp.eq.s32 	%p65, %r19, 0;
	@%p65 bra 	$L__BB30_81;
	add.s32 	%r170, %r19, -1;
	setp.lt.u32 	%p66, %r170, 7;
	@%p66 bra 	$L__BB30_60;
	add.s32 	%r34, %r32, %r255;
	mov.f32 	%f309, 0f00000000;
	@%p46 bra 	$L__BB30_45;
	mul.wide.u32 	%rd56, %r34, 4;
	add.s64 	%rd57, %rd1, %rd56;
	ld.global.nc.f32 	%f309, [%rd57];
$L__BB30_45:
	add.s32 	%r171, %r11, %r255;
	shl.b32 	%r172, %r171, 2;
	mov.u32 	%r173, _ZZ32spmm4_full_full_1_1024_lessthan8PKhPKfPfPKiS5_iiE8B_shared;
	add.s32 	%r35, %r173, %r172;
	st.shared.f32 	[%r35], %f309;
	mov.f32 	%f310, 0f00000000;
	@%p46 bra 	$L__BB30_47;
	add.s32 	%r174, %r34, 1;
	mul.wide.u32 	%rd58, %r174, 4;
	add.s64 	%rd59, %rd1, %rd58;
	ld.global.nc.f32 	%f310, [%rd59];
$L__BB30_47:
	st.shared.f32 	[%r35+4], %f310;
	mov.f32 	%f311, 0f00000000;
	@%p46 bra 	$L__BB30_49;
	add.s32 	%r175, %r34, 2;
	mul.wide.u32 	%rd60, %r175, 4;
	add.s64 	%rd61, %rd1, %rd60;
	ld.global.nc.f32 	%f311, [%rd61];
$L__BB30_49:
	st.shared.f32 	[%r35+8], %f311;
	mov.f32 	%f312, 0f00000000;
	@%p46 bra 	$L__BB30_51;
	add.s32 	%r176, %r34, 3;
	mul.wide.u32 	%rd62, %r176, 4;
	add.s64 	%rd63, %rd1, %rd62;
	ld.global.nc.f32 	%f312, [%rd63];
$L__BB30_51:
	st.shared.f32 	[%r35+12], %f312;
	mov.f32 	%f313, 0f00000000;
	@%p46 bra 	$L__BB30_53;
	add.s32 	%r177, %r34, 4;
	mul.wide.u32 	%rd64, %r177, 4;
	add.s64 	%rd65, %rd1, %rd64;
	ld.global.nc.f32 	%f313, [%rd65];
$L__BB30_53:
	st.shared.f32 	[%r35+16], %f313;
	mov.f32 	%f314, 0f00000000;
	@%p46 bra 	$L__BB30_55;
	add.s32 	%r178, %r34, 5;
	mul.wide.u32 	%rd66, %r178, 4;
	add.s64 	%rd67, %rd1, %rd66;
	ld.global.nc.f32 	%f314, [%rd67];
$L__BB30_55:
	st.shared.f32 	[%r35+20], %f314;
	mov.f32 	%f315, 0f00000000;
	@%p46 bra 	$L__BB30_57;
	add.s32 	%r179, %r34, 6;
	mul.wide.u32 	%rd68, %r179, 4;
	add.s64 	%rd69, %rd1, %rd68;
	ld.global.nc.f32 	%f315, [%rd69];
$L__BB30_57:
	st.shared.f32 	[%r35+24], %f315;
	mov.f32 	%f316, 0f00000000;
	@%p46 bra 	$L__BB30_59;
	add.s32 	%r180, %r34, 7;
	mul.wide.u32 	%rd70, %r180, 4;
	add.s64 	%rd71, %rd1, %rd70;
	ld.global.nc.f32 	%f316, [%rd71];
$L__BB30_59:
	st.shared.f32 	[%r35+28], %f316;
	add.s32 	%r255, %r255, 8;
$L__BB30_60:
	setp.eq.s32 	%p75, %r20, 0;
	@%p75 bra 	$L__BB30_81;
	add.s32 	%r181, %r20, -1;
	setp.lt.u32 	%p76, %r181, 3;
	@%p76 bra 	$L__BB30_71;
	add.s32 	%r38, %r32, %r255;
	mov.f32 	%f317, 0f00000000;
	@%p46 bra 	$L__BB30_64;
	mul.wide.u32 	%rd72, %r38, 4;
	add.s64 	%rd73, %rd1, %rd72;
	ld.global.nc.f32 	%f317, [%rd73];
$L__BB30_64:
	add.s32 	%r182, %r11, %r255;
	shl.b32 	%r183, %r182, 2;
	mov.u32 	%r184, _ZZ32spmm4_full_full_1_1024_lessthan8PKhPKfPfPKiS5_iiE8B_shared;
	add.s32 	%r39, %r184, %r183;
	st.shared.f32 	[%r39], %f317;
	mov.f32 	%f318, 0f00000000;
	@%p46 bra 	$L__BB30_66;
	add.s32 	%r185, %r38, 1;
	mul.wide.u32 	%rd74, %r185, 4;
	add.s64 	%rd75, %rd1, %rd74;
	ld.global.nc.f32 	%f318, [%rd75];
$L__BB30_66:
	st.shared.f32 	[%r39+4], %f318;
	mov.f32 	%f319, 0f00000000;
	@%p46 bra 	$L__BB30_68;
	add.s32 	%r186, %r38, 2;
	mul.wide.u32 	%rd76, %r186, 4;
	add.s64 	%rd77, %rd1, %rd76;
	ld.global.nc.f32 	%f319, [%rd77];
$L__BB30_68:
	st.shared.f32 	[%r39+8], %f319;
	mov.f32 	%f320, 0f00000000;
	@%p46 bra 	$L__BB30_70;
	add.s32 	%r187, %r38, 3;
	mul.wide.u32 	%rd78, %r187, 4;
	add.s64 	%rd79, %rd1, %rd78;
	ld.global.nc.f32 	%f320, [%rd79];
$L__BB30_70:
	st.shared.f32 	[%r39+12], %f320;
	add.s32 	%r255, %r255, 4;
$L__BB30_71:
	setp.eq.s32 	%p81, %r23, 0;
	@%p81 bra 	$L__BB30_81;
	add.s32 	%r42, %r32, %r255;
	mov.f32 	%f321, 0f00000000;
	@%p46 bra 	$L__BB30_74;
	mul.wide.u32 	%rd80, %r42, 4;
	add.s64 	%rd81, %rd1, %rd80;
	ld.global.nc.f32 	%f321, [%rd81];
$L__BB30_74:
	setp.eq.s32 	%p83, %r23, 1;
	add.s32 	%r188, %r11, %r255;
	shl.b32 	%r189, %r188, 2;
	mov.u32 	%r190, _ZZ32spmm4_full_full_1_1024_lessthan8PKhPKfPfPKiS5_iiE8B_shared;
	add.s32 	%r43, %r190, %r189;
	st.shared.f32 	[%r43], %f321;
	@%p83 bra 	$L__BB30_81;
	mov.f32 	%f322, 0f00000000;
	@%p46 bra 	$L__BB30_77;
	add.s32 	%r191, %r42, 1;
	mul.wide.u32 	%rd82, %r191, 4;
	add.s64 	%rd83, %rd1, %rd82;
	ld.global.nc.f32 	%f322, [%rd83];
$L__BB30_77:
	setp.eq.s32 	%p85, %r23, 2;
	st.shared.f32 	[%r43+4], %f322;
	@%p85 bra 	$L__BB30_81;
	mov.f32 	%f323, 0f00000000;
	@%p46 bra 	$L__BB30_80;
	add.s32 	%r192, %r42, 2;
	mul.wide.u32 	%rd84, %r192, 4;
	add.s64 	%rd85, %rd1, %rd84;
	ld.global.nc.f32 	%f323, [%rd85];
$L__BB30_80:
	st.shared.f32 	[%r43+8], %f323;
$L__BB30_81:
	shfl.sync.idx.b32	%r193|%p87, %r253, %r9, 31, -1;
	shl.b32 	%r194, %r193, 28;
	shfl.sync.idx.b32	%r195|%p88, %r253, %r12, 31, -1;
	shl.b32 	%r196, %r195, 24;
	or.b32  	%r197, %r196, %r194;
	or.b32  	%r198, %r9, 8;
	shfl.sync.idx.b32	%r199|%p89, %r253, %r198, 31, -1;
	shl.b32 	%r200, %r199, 20;
	or.b32  	%r201, %r197, %r200;
	shfl.sync.idx.b32	%r202|%p90, %r253, %r14, 31, -1;
	shl.b32 	%r203, %r202, 16;
	or.b32  	%r204, %r201, %r203;
	shfl.sync.idx.b32	%r205|%p91, %r253, %r15, 31, -1;
	shl.b32 	%r206, %r205, 12;
	or.b32  	%r207, %r204, %r206;
	shfl.sync.idx.b32	%r208|%p92, %r253, %r16, 31, -1;
	shl.b32 	%r209, %r208, 8;
	or.b32  	%r210, %r207, %r209;
	or.b32  	%r211, %r9, 24;
	shfl.sync.idx.b32	%r212|%p93, %r253, %r211, 31, -1;
	shl.b32 	%r213, %r212, 4;
	or.b32  	%r214, %r210, %r213;
	or.b32  	%r215, %r9, 28;
	shfl.sync.idx.b32	%r216|%p94, %r253, %r215, 31, -1;
	or.b32  	%r217, %r214, %r216;
	ld.shared.f32 	%f197, [%r21];
	setp.gt.s32 	%p95, %r217, -1;
	selp.f32 	%f198, 0f00000000, %f197, %p95;
	add.f32 	%f199, %f325, %f198;
	ld.shared.f32 	%f200, [%r21+32];
	and.b32  	%r218, %r217, 1073741824;
	setp.eq.s32 	%p96, %r218, 0;
	selp.f32 	%f201, 0f00000000, %f200, %p96;
	add.f32 	%f202, %f199, %f201;
	ld.shared.f32 	%f203, [%r21+64];
	and.b32  	%r219, %r217, 536870912;
	setp.eq.s32 	%p97, %r219, 0;
	selp.f32 	%f204, 0f00000000, %f203, %p97;
	add.f32 	%f205, %f202, %f204;
	ld.shared.f32 	%f206, [%r21+96];
	and.b32  	%r220, %r217, 268435456;
	setp.eq.s32 	%p98, %r220, 0;
	selp.f32 	%f207, 0f00000000, %f206, %p98;
	add.f32 	%f208, %f205, %f207;
	ld.shared.f32 	%f209, [%r21+128];
	and.b32  	%r221, %r217, 134217728;
	setp.eq.s32 	%p99, %r221, 0;
	selp.f32 	%f210, 0f00000000, %f209, %p99;
	add.f32 	%f211, %f208, %f210;
	ld.shared.f32 	%f212, [%r21+160];
	and.b32  	%r222, %r217, 67108864;
	setp.eq.s32 	%p100, %r222, 0;
	selp.f32 	%f213, 0f00000000, %f212, %p100;
	add.f32 	%f214, %f211, %f213;
	ld.shared.f32 	%f215, [%r21+192];
	and.b32  	%r223, %r217, 33554432;
	setp.eq.s32 	%p101, %r223, 0;
	selp.f32 	%f216, 0f00000000, %f215, %p101;
	add.f32 	%f217, %f214, %f216;
	ld.shared.f32 	%f218, [%r21+224];
	and.b32  	%r224, %r217, 16777216;
	setp.eq.s32 	%p102, %r224, 0;
	selp.f32 	%f219, 0f00000000, %f218, %p102;
	add.f32 	%f220, %f217, %f219;
	ld.shared.f32 	%f221, [%r21+256];
	and.b32  	%r225, %r217, 8388608;
	setp.eq.s32 	%p103, %r225, 0;
	selp.f32 	%f222, 0f00000000, %f221, %p103;
	add.f32 	%f223, %f220, %f222;
	ld.shared.f32 	%f224, [%r21+288];
	and.b32  	%r226, %r217, 4194304;
	setp.eq.s32 	%p104, %r226, 0;
	selp.f32 	%f225, 0f00000000, %f224, %p104;
	add.f32 	%f226, %f223, %f225;
	ld.shared.f32 	%f227, [%r21+320];
	and.b32  	%r227, %r217, 2097152;
	setp.eq.s32 	%p105, %r227, 0;
	selp.f32 	%f228, 0f00000000, %f227, %p105;
	add.f32 	%f229, %f226, %f228;
	ld.shared.f32 	%f230, [%r21+352];
	and.b32  	%r228, %r217, 1048576;
	setp.eq.s32 	%p106, %r228, 0;
	selp.f32 	%f231, 0f00000000, %f230, %p106;
	add.f32 	%f232, %f229, %f231;
	ld.shared.f32 	%f233, [%r21+384];
	and.b32  	%r229, %r217, 524288;
	setp.eq.s32 	%p107, %r229, 0;
	selp.f32 	%f234, 0f00000000, %f233, %p107;
	add.f32 	%f235, %f232, %f234;
	ld.shared.f32 	%f236, [%r21+416];
	and.b32  	%r230, %r217, 262144;
	setp.eq.s32 	%p108, %r230, 0;
	selp.f32 	%f237, 0f00000000, %f236, %p108;
	add.f32 	%f238, %f235, %f237;
	ld.shared.f32 	%f239, [%r21+448];
	and.b32  	%r231, %r217, 131072;
	setp.eq.s32 	%p109, %r231, 0;
	selp.f32 	%f240, 0f00000000, %f239, %p109;
	add.f32 	%f241, %f238, %f240;
	ld.shared.f32 	%f242, [%r21+480];
	and.b32  	%r232, %r217, 65536;
	setp.eq.s32 	%p110, %r232, 0;
	selp.f32 	%f243, 0f00000000, %f242, %p110;
	add.f32 	%f244, %f241, %f243;
	ld.shared.f32 	%f245, [%r21+512];
	and.b32  	%r233, %r217, 32768;
	setp.eq.s32 	%p111, %r233, 0;
	selp.f32 	%f246, 0f00000000, %f245, %p111;
	add.f32 	%f247, %f244, %f246;
	ld.shared.f32 	%f248, [%r21+544];
	and.b32  	%r234, %r217, 16384;
	setp.eq.s32 	%p112, %r234, 0;
	selp.f32 	%f249, 0f00000000, %f248, %p112;
	add.f32 	%f250, %f247, %f249;
	ld.shared.f32 	%f251, [%r21+576];
	and.b32  	%r235, %r217, 8192;
	setp.eq.s32 	%p113, %r235, 0;
	selp.f32 	%f252, 0f00000000, %f251, %p113;
	add.f32 	%f253, %f250, %f252;
	ld.shared.f32 	%f254, [%r21+608];
	and.b32  	%r236, %r217, 4096;
	setp.eq.s32 	%p114, %r236, 0;
	selp.f32 	%f255, 0f00000000, %f254, %p114;
	add.f32 	%f256, %f253, %f255;
	ld.shared.f32 	%f257, [%r21+640];
	and.b32  	%r237, %r217, 2048;
	setp.eq.s32 	%p115, %r237, 0;
	selp.f32 	%f258, 0f00000000, %f257, %p115;
	add.f32 	%f259, %f256, %f258;
	ld.shared.f32 	%f260, [%r21+672];
	and.b32  	%r238, %r217, 1024;
	setp.eq.s32 	%p116, %r238, 0;
	selp.f32 	%f261, 0f00000000, %f260, %p116;
	add.f32 	%f262, %f259, %f261;
	ld.shared.f32 	%f263, [%r21+704];
	and.b32  	%r239, %r217, 512;
	setp.eq.s32 	%p117, %r239, 0;
	selp.f32 	%f264, 0f00000000, %f263, %p117;
	add.f32 	%f265, %f262, %f264;
	ld.shared.f32 	%f266, [%r21+736];
	and.b32  	%r240, %r217, 256;
	setp.eq.s32 	%p118, %r240, 0;
	selp.f32 	%f267, 0f00000000, %f266, %p118;
	add.f32 	%f268, %f265, %f267;
	ld.shared.f32 	%f269, [%r21+768];
	and.b32  	%r241, %r217, 128;
	setp.eq.s32 	%p119, %r241, 0;
	selp.f32 	%f270, 0f00000000, %f269, %p119;
	add.f32 	%f271, %f268, %f270;
	ld.shared.f32 	%f272, [%r21+800];
	and.b32  	%r242, %r217, 64;
	setp.eq.s32 	%p120, %r242, 0;
	selp.f32 	%f273, 0f00000000, %f272, %p120;
	add.f32 	%f274, %f271, %f273;
	ld.shared.f32 	%f275, [%r21+832];
	and.b32  	%r243, %r217, 32;
	setp.eq.s32 	%p121, %r243, 0;
	selp.f32 	%f276, 0f00000000, %f275, %p121;
	add.f32 	%f277, %f274, %f276;
	ld.shared.f32 	%f278, [%r21+864];
	and.b32  	%r244, %r217, 16;
	setp.eq.s32 	%p122, %r244, 0;
	selp.f32 	%f279, 0f00000000, %f278, %p122;
	add.f32 	%f280, %f277, %f279;
	ld.shared.f32 	%f281, [%r21+896];
	and.b32  	%r245, %r217, 8;
	setp.eq.s32 	%p123, %r245, 0;
	selp.f32 	%f282, 0f00000000, %f281, %p123;
	add.f32 	%f283, %f280, %f282;
	ld.shared.f32 	%f284, [%r21+928];
	and.b32  	%r246, %r217, 4;
	setp.eq.s32 	%p124, %r246, 0;
	selp.f32 	%f285, 0f00000000, %f284, %p124;
	add.f32 	%f286, %f283, %f285;
	ld.shared.f32 	%f287, [%r21+960];
	and.b32  	%r247, %r217, 2;
	setp.eq.s32 	%p125, %r247, 0;
	selp.f32 	%f288, 0f00000000, %f287, %p125;
	add.f32 	%f289, %f286, %f288;
	ld.shared.f32 	%f290, [%r21+992];
	and.b32  	%r248, %r217, 1;
	setp.eq.b32 	%p126, %r248, 1;
	selp.f32 	%f291, %f290, 0f00000000, %p126;
	add.f32 	%f325, %f289, %f291;
	add.s32 	%r251, %r251, 8;
	setp.lt.s32 	%p127, %r251, %r7;
	@%p127 bra 	$L__BB30_4;
	bra.uni 	$L__BB30_86;
$L__BB30_82:
	add.s32 	%r74, %r10, %r8;
	shl.b32 	%r75, %r74, 2;
	mov.u32 	%r76, _ZZ32spmm4_full_full_1_1024_lessthan8PKhPKfPfPKiS5_iiE8B_shared;
	add.s32 	%r45, %r76, %r75;
	mov.f32 	%f325, 0f00000000;
	mov.b32 	%r257, 0;
$L__BB30_83:
	add.s32 	%r78, %r257, %r8;
	setp.ge.u32 	%p4, %r78, %r5;
	mov.b32 	%r258, 0;
	@%p4 bra 	$L__BB30_85;
	shl.b32 	%r79, %r257, 2;
	add.s32 	%r80, %r79, %r52;
	and.b32  	%r81, %r80, -4;
	or.b32  	%r82, %r81, %r9;
	cvt.u64.u32 	%rd13, %r82;
	add.s64 	%rd14, %rd13, %rd3;
	add.s64 	%rd15, %rd2, %rd14;
	ld.global.nc.u8 	%rs1, [%rd15];
	cvt.u32.u8 	%r83, %rs1;
	and.b32  	%r258, %r83, 15;
$L__BB30_85:
	shfl.sync.idx.b32	%r84|%p5, %r258, %r9, 31, -1;
	shl.b32 	%r85, %r84, 28;
	shfl.sync.idx.b32	%r86|%p6, %r258, %r12, 31, -1;
	shl.b32 	%r87, %r86, 24;
	or.b32  	%r88, %r87, %r85;
	shfl.sync.idx.b32	%r89|%p7, %r258, %r13, 31, -1;
	shl.b32 	%r90, %r89, 20;
	or.b32  	%r91, %r88, %r90;
	shfl.sync.idx.b32	%r92|%p8, %r258, %r14, 31, -1;
	shl.b32 	%r93, %r92, 16;
	or.b32  	%r94, %r91, %r93;
	shfl.sync.idx.b32	%r95|%p9, %r258, %r15, 31, -1;
	shl.b32 	%r96, %r95, 12;
	or.b32  	%r97, %r94, %r96;
	shfl.sync.idx.b32	%r98|%p10, %r258, %r16, 31, -1;
	shl.b32 	%r99, %r98, 8;
	or.b32  	%r100, %r97, %r99;
	shfl.sync.idx.b32	%r101|%p11, %r258, %r17, 31, -1;
	shl.b32 	%r102, %r101, 4;
	or.b32  	%r103, %r100, %r102;
	shfl.sync.idx.b32	%r104|%p12, %r258, %r18, 31, -1;
	or.b32  	%r105, %r103, %r104;
	ld.shared.f32 	%f70, [%r45];
	setp.gt.s32 	%p13, %r105, -1;
	selp.f32 	%f71, 0f00000000, %f70, %p13;
	add.f32 	%f72, %f325, %f71;
	ld.shared.f32 	%f73, [%r45+32];
	and.b32  	%r106, %r105, 1073741824;
	setp.eq.s32 	%p14, %r106, 0;
	selp.f32 	%f74, 0f00000000, %f73, %p14;
	add.f32 	%f75, %f72, %f74;
	ld.shared.f32 	%f76, [%r45+64];
	and.b32  	%r107, %r105, 536870912;
	setp.eq.s32 	%p15, %r107, 0;
	selp.f32 	%f77, 0f00000000, %f76, %p15;
	add.f32 	%f78, %f75, %f77;
	ld.shared.f32 	%f79, [%r45+96];
	and.b32  	%r108, %r105, 268435456;
	setp.eq.s32 	%p16, %r108, 0;
	selp.f32 	%f80, 0f00000000, %f79, %p16;
	add.f32 	%f81, %f78, %f80;
	ld.shared.f32 	%f82, [%r45+128];
	and.b32  	%r109, %r105, 134217728;
	setp.eq.s32 	%p17, %r109, 0;
	selp.f32 	%f83, 0f00000000, %f82, %p17;
	add.f32 	%f84, %f81, %f83;
	ld.shared.f32 	%f85, [%r45+160];
	and.b32  	%r110, %r105, 67108864;
	setp.eq.s32 	%p18, %r110, 0;
	selp.f32 	%f86, 0f00000000, %f85, %p18;
	add.f32 	%f87, %f84, %f86;
	ld.shared.f32 	%f88, [%r45+192];
	and.b32  	%r111, %r105, 33554432;
	setp.eq.s32 	%p19, %r111, 0;
	selp.f32 	%f89, 0f00000000, %f88, %p19;
	add.f32 	%f90, %f87, %f89;
	ld.shared.f32 	%f91, [%r45+224];
	and.b32  	%r112, %r105, 16777216;
	setp.eq.s32 	%p20, %r112, 0;
	selp.f32 	%f92, 0f00000000, %f91, %p20;
	add.f32 	%f93, %f90, %f92;
	ld.shared.f32 	%f94, [%r45+256];
	and.b32  	%r113, %r105, 8388608;
	setp.eq.s32 	%p21, %r113, 0;
	selp.f32 	%f95, 0f00000000, %f94, %p21;
	add.f32 	%f96, %f93, %f95;
	ld.shared.f32 	%f97, [%r45+288];
	and.b32  	%r114, %r105, 4194304;
	setp.eq.s32 	%p22, %r114, 0;
	selp.f32 	%f98, 0f00000000, %f97, %p22;
	add.f32 	%f99, %f96, %f98;
	ld.shared.f32 	%f100, [%r45+320];
	and.b32  	%r115, %r105, 2097152;
	setp.eq.s32 	%p23, %r115, 0;
	selp.f32 	%f101, 0f00000000, %f100, %p23;
	add.f32 	%f102, %f99, %f101;
	ld.shared.f32 	%f103, [%r45+352];
	and.b32  	%r116, %r105, 1048576;
	setp.eq.s32 	%p24, %r116, 0;
	selp.f32 	%f104, 0f00000000, %f103, %p24;
	add.f32 	%f105, %f102, %f104;
	ld.shared.f32 	%f106, [%r45+384];
	and.b32  	%r117, %r105, 524288;
	setp.eq.s32 	%p25, %r117, 0;
	selp.f32 	%f107, 0f00000000, %f106, %p25;
	add.f32 	%f108, %f105, %f107;
	ld.shared.f32 	%f109, [%r45+416];
	and.b32  	%r118, %r105, 262144;
	setp.eq.s32 	%p26, %r118, 0;
	selp.f32 	%f110, 0f00000000, %f109, %p26;
	add.f32 	%f111, %f108, %f110;
	ld.shared.f32 	%f112, [%r45+448];
	and.b32  	%r119, %r105, 131072;
	setp.eq.s32 	%p27, %r119, 0;
	selp.f32 	%f113, 0f00000000, %f112, %p27;
	add.f32 	%f114, %f111, %f113;
	ld.shared.f32 	%f115, [%r45+480];
	and.b32  	%r120, %r105, 65536;
	setp.eq.s32 	%p28, %r120, 0;
	selp.f32 	%f116, 0f00000000, %f115, %p28;
	add.f32 	%f117, %f114, %f116;
	ld.shared.f32 	%f118, [%r45+512];
	and.b32  	%r121, %r105, 32768;
	setp.eq.s32 	%p29, %r121, 0;
	selp.f32 	%f119, 0f00000000, %f118, %p29;
	add.f32 	%f120, %f117, %f119;
	ld.shared.f32 	%f121, [%r45+544];
	and.b32  	%r122, %r105, 16384;
	setp.eq.s32 	%p30, %r122, 0;
	selp.f32 	%f122, 0f00000000, %f121, %p30;
	add.f32 	%f123, %f120, %f122;
	ld.shared.f32 	%f124, [%r45+576];
	and.b32  	%r123, %r105, 8192;
	setp.eq.s32 	%p31, %r123, 0;
	selp.f32 	%f125, 0f00000000, %f124, %p31;
	add.f32 	%f126, %f123, %f125;
	ld.shared.f32 	%f127, [%r45+608];
	and.b32  	%r124, %r105, 4096;
	setp.eq.s32 	%p32, %r124, 0;
	selp.f32 	%f128, 0f00000000, %f127, %p32;
	add.f32 	%f129, %f126, %f128;
	ld.shared.f32 	%f130, [%r45+640];
	and.b32  	%r125, %r105, 2048;
	setp.eq.s32 	%p33, %r125, 0;
	selp.f32 	%f131, 0f00000000, %f130, %p33;
	add.f32 	%f132, %f129, %f131;
	ld.shared.f32 	%f133, [%r45+672];
	and.b32  	%r126, %r105, 1024;
	setp.eq.s32 	%p34, %r126, 0;
	selp.f32 	%f134, 0f00000000, %f133, %p34;
	add.f32 	%f135, %f132, %f134;
	ld.shared.f32 	%f136, [%r45+704];
	and.b32  	%r127, %r105, 512;
	setp.eq.s32 	%p35, %r127, 0;
	selp.f32 	%f137, 0f00000000, %f136, %p35;
	add.f32 	%f138, %f135, %f137;
	ld.shared.f32 	%f139, [%r45+736];
	and.b32  	%r128, %r105, 256;
	setp.eq.s32 	%p36, %r128, 0;
	selp.f32 	%f140, 0f00000000, %f139, %p36;
	add.f32 	%f141, %f138, %f140;
	ld.shared.f32 	%f142, [%r45+768];
	and.b32  	%r129, %r105, 128;
	setp.eq.s32 	%p37, %r129, 0;
	selp.f32 	%f143, 0f00000000, %f142, %p37;
	add.f32 	%f144, %f141, %f143;
	ld.shared.f32 	%f145, [%r45+800];
	and.b32  	%r130, %r105, 64;
	setp.eq.s32 	%p38, %r130, 0;
	selp.f32 	%f146, 0f00000000, %f145, %p38;
	add.f32 	%f147, %f144, %f146;
	ld.shared.f32 	%f148, [%r45+832];
	and.b32  	%r131, %r105, 32;
	setp.eq.s32 	%p39, %r131, 0;
	selp.f32 	%f149, 0f00000000, %f148, %p39;
	add.f32 	%f150, %f147, %f149;
	ld.shared.f32 	%f151, [%r45+864];
	and.b32  	%r132, %r105, 16;
	setp.eq.s32 	%p40, %r132, 0;
	selp.f32 	%f152, 0f00000000, %f151, %p40;
	add.f32 	%f153, %f150, %f152;
	ld.shared.f32 	%f154, [%r45+896];
	and.b32  	%r133, %r105, 8;
	setp.eq.s32 	%p41, %r133, 0;
	selp.f32 	%f155, 0f00000000, %f154, %p41;
	add.f32 	%f156, %f153, %f155;
	ld.shared.f32 	%f157, [%r45+928];
	and.b32  	%r134, %r105, 4;
	setp.eq.s32 	%p42, %r134, 0;
	selp.f32 	%f158, 0f00000000, %f157, %p42;
	add.f32 	%f159, %f156, %f158;
	ld.shared.f32 	%f160, [%r45+960];
	and.b32  	%r135, %r105, 2;
	setp.eq.s32 	%p43, %r135, 0;
	selp.f32 	%f161, 0f00000000, %f160, %p43;
	add.f32 	%f162, %f159, %f161;
	ld.shared.f32 	%f163, [%r45+992];
	and.b32  	%r136, %r105, 1;
	setp.eq.b32 	%p44, %r136, 1;
	selp.f32 	%f164, %f163, 0f00000000, %p44;
	add.f32 	%f325, %f162, %f164;
	add.s32 	%r257, %r257, 8;
	setp.lt.s32 	%p45, %r257, %r7;
	@%p45 bra 	$L__BB30_83;
$L__BB30_86:
	shr.u32 	%r50, %r52, 2;
	setp.ge.u32 	%p128, %r50, %r51;
	@%p128 bra 	$L__BB30_88;
	and.b32  	%r249, %r52, 3;
	mad.lo.s32 	%r250, %r249, %r51, %r50;
	cvt.u64.u32 	%rd86, %r250;
	cvt.s64.s32 	%rd87, %r6;
	add.s64 	%rd88, %rd86, %rd87;
	cvta.to.global.u64 	%rd89, %rd5;
	shl.b64 	%rd90, %rd88, 2;
	add.s64 	%rd91, %rd89, %rd90;
	st.global.f32 	[%rd91], %f325;
$L__BB30_88:
	ret;

}
	// .globl	_Z26spmm4_full_full_1_1024_002PKhPKfPfPKiS5_ii
.visible .entry _Z26spmm4_full_full_1_1024_002PKhPKfPfPKiS5_ii(
	.param .u64 .ptr .align 1 _Z26spmm4_full_full_1_1024_002PKhPKfPfPKiS5_ii_param_0,
	.param .u64 .ptr .align 1 _Z26spmm4_full_full_1_1024_002PKhPKfPfPKiS5_ii_param_1,
	.param .u64 .ptr .align 1 _Z26spmm4_full_full_1_1024_002PKhPKfPfPKiS5_ii_param_2,
	.param .u64 .ptr .align 1 _Z26spmm4_full_full_1_1024_002PKhPKfPfPKiS5_ii_param_3,
	.param .u64 .ptr .align 1 _Z26spmm4_full_full_1_1024_002PKhPKfPfPKiS5_ii_param_4,
	.param .u32 _Z26spmm4_full_full_1_1024_002PKhPKfPfPKiS5_ii_param_5,
	.param .u32 _Z26spmm4_full_full_1_1024_002PKhPKfPfPKiS5_ii_param_6
)
{
	.local .align 16 .b8 	__local_depot31[1024];
	.reg .b64 	%SP;
	.reg .b64 	%SPL;
	.reg .pred 	%p<310>;
	.reg .b16 	%rs<2>;
	.reg .b32 	%r<413>;
	.reg .b32 	%f<167>;
	.reg .b64 	%rd<56>;

	mov.u64 	%SPL, __local_depot31;
	ld.param.u64 	%rd10, [_Z26spmm4_full_full_1_1024_002PKhPKfPfPKiS5_ii_param_3];
	ld.param.u64 	%rd11, [_Z26spmm4_full_full_1_1024_002PKhPKfPfPKiS5_ii_param_4];
	ld.param.u32 	%r38, [_Z26spmm4_full_full_1_1024_002PKhPKfPfPKiS5_ii_param_5];
	add.u64 	%rd1, %SPL, 0;
	mov.u32 	%r39, %ctaid.x;
	mov.u32 	%r40, %nctaid.x;
	mov.u32 	%r41, %nctaid.y;
	mov.u32 	%r42, %ctaid.y;
	mov.u32 	%r43, %ctaid.z;
	mad.lo.s32 	%r44, %r39, %r40, %r42;
	mad.lo.s32 	%r45, %r44, %r41, %r43;
	// begin inline asm
	mov.u32 %r37, %laneid;
	// end inline asm
	mov.u32 	%r46, %tid.x;
	shr.u32 	%r47, %r46, 5;
	shl.b32 	%r48, %r45, 5;
	or.b32  	%r2, %r48, %r47;
	setp.ge.s32 	%p1, %r2, %r38;
	@%p1 bra 	$L__BB31_86;
	ld.param.u32 	%r397, [_Z26spmm4_full_full_1_1024_002PKhPKfPfPKiS5_ii_param_6];
	cvta.to.global.u64 	%rd13, %rd10;
	mul.wide.s32 	%rd14, %r2, 4;
	add.s64 	%rd15, %rd13, %rd14;
	ld.global.nc.u32 	%r3, [%rd15];
	ld.global.nc.u32 	%r49, [%rd15+4];
	sub.s32 	%r4, %r49, %r3;
	mul.lo.s32 	%r50, %r2, %r397;
	shl.b32 	%r5, %r50, 2;
	setp.lt.s32 	%p2, %r4, 1;
	mov.f32 	%f166, 0f00000000;
	@%p2 bra 	$L__BB31_84;
	shr.u32 	%r401, %r37, 2;
	cvt.u64.u32 	%rd16, %r37;
	shr.u64 	%rd17, %rd16, 2;
	cvt.s64.s32 	%rd18, %r3;
	add.s64 	%rd19, %rd17, %rd18;
	shl.b64 	%rd20, %rd19, 2;
	cvta.to.global.u64 	%rd21, %rd11;
	add.s64 	%rd55, %rd21, %rd20;
	add.s32 	%r52, %r4, 7;
	shr.s32 	%r53, %r52, 31;
	shr.u32 	%r54, %r53, 29;
	add.s32 	%r55, %r52, %r54;
	and.b32  	%r7, %r55, -8;
	mov.f32 	%f166, 0f00000000;
	mov.b32 	%r403, 0;
	mov.u32 	%r402, %r37;
$L__BB31_3:
	and.b32  	%r11, %r37, 3;
	setp.ge.u32 	%p3, %r401, %r4;
	mov.b32 	%r404, 0;
	@%p3 bra 	$L__BB31_5;
	ld.param.u64 	%rd52, [_Z26spmm4_full_full_1_1024_002PKhPKfPfPKiS5_ii_param_0];
	and.b32  	%r57, %r402, -4;
	or.b32  	%r58, %r57, %r11;
	cvt.u64.u32 	%rd22, %r58;
	shl.b32 	%r59, %r3, 2;
	cvt.s64.s32 	%rd23, %r59;
	add.s64 	%rd24, %rd22, %rd23;
	cvta.to.global.u64 	%rd25, %rd52;
	add.s64 	%rd26, %rd25, %rd24;
	ld.global.nc.u8 	%rs1, [%rd26];
	cvt.u32.u8 	%r60, %rs1;
	and.b32  	%r404, %r60, 15;
$L__BB31_5:
	ld.param.u32 	%r398, [_Z26spmm4_full_full_1_1024_002PKhPKfPfPKiS5_ii_param_6];
	ld.param.u64 	%rd53, [_Z26spmm4_full_full_1_1024_002PKhPKfPfPKiS5_ii_param_1];
	cvta.to.global.u64 	%rd4, %rd53;
	setp.ge.u32 	%p4, %r401, %r4;
	ld.global.nc.u32 	%r62, [%rd55];
	shl.b32 	%r63, %r62, 2;
	or.b32  	%r64, %r63, %r11;
	mul.lo.s32 	%r14, %r64, %r398;
	mov.b32 	%r405, 0;
	mov.u32 	%r406, %r405;
	@%p4 bra 	$L__BB31_7;
	mul.wide.u32 	%rd27, %r14, 4;
	add.s64 	%rd28, %rd4, %rd27;
	ld.global.nc.u32 	%r405, [%rd28];
	add.s32 	%r65, %r14, 1;
	mul.wide.u32 	%rd29, %r65, 4;
	add.s64 	%rd30, %rd4, %rd29;
	ld.global.nc.u32 	%r406, [%rd30];
$L__BB31_7:
	setp.ge.u32 	%p5, %r401, %r4;
	mov.b32 	%r407, 0;
	@%p5 bra 	$L__BB31_9;
	add.s32 	%r67, %r14, 2;
	mul.wide.u32 	%rd31, %r67, 4;
	add.s64 	%rd32, %rd4, %rd31;
	ld.global.nc.u32 	%r407, [%rd32];
$L__BB31_9:
	setp.ge.u32 	%p6, %r401, %r4;
	mov.b32 	%r408, 0;
	@%p6 bra 	$L__BB31_11;
	add.s32 	%r69, %r14, 3;
	mul.wide.u32 	%rd33, %r69, 4;
	add.s64 	%rd34, %rd4, %rd33;
	ld.global.nc.u32 	%r408, [%rd34];
$L__BB31_11:
	setp.ge.u32 	%p7, %r401, %r4;
	mov.b32 	%r409, 0;
	@%p7 bra 	$L__BB31_13;
	add.s32 	%r71, %r14, 4;
	mul.wide.u32 	%rd35, %r71, 4;
	add.s64 	%rd36, %rd4, %rd35;
	ld.global.nc.u32 	%r409, [%rd36];
$L__BB31_13:
	setp.ge.u32 	%p8, %r401, %r4;
	mov.b32 	%r410, 0;
	@%p8 bra 	$L__BB31_15;
	add.s32 	%r73, %r14, 5;
	mul.wide.u32 	%rd37, %r73, 4;
	add.s64 	%rd38, %rd4, %rd37;
	ld.global.nc.u32 	%r410, [%rd38];
$L__BB31_15:
	setp.ge.u32 	%p9, %r401, %r4;
	mov.b32 	%r411, 0;
	@%p9 bra 	$L__BB31_17;
	add.s32 	%r75, %r14, 6;
	mul.wide.u32 	%rd39, %r75, 4;
	add.s64 	%rd40, %rd4, %rd39;
	ld.global.nc.u32 	%r411, [%rd40];
$L__BB31_17:
	setp.ge.u32 	%p10, %r401, %r4;
	mov.b32 	%r412, 0;
	@%p10 bra 	$L__BB31_19;
	add.s32 	%r77, %r14, 7;
	mul.wide.u32 	%rd41, %r77, 4;
	add.s64 	%rd42, %rd4, %rd41;
	ld.global.nc.u32 	%r412, [%rd42];
$L__BB31_19:
	shl.b32 	%r78, %r37, 3;
	cvt.u64.u32 	%rd43, %r78;
	shl.b64 	%rd44, %rd43, 2;
	and.b64  	%rd45, %rd44, 17179869056;
	add.s64 	%rd5, %rd1, %rd45;
	and.b32  	%r79, %r37, 3;
	shfl.sync.idx.b32	%r80|%p11, %r404, %r79, 31, -1;
	shl.b32 	%r81, %r80, 28;
	or.b32  	%r82, %r79, 4;
	shfl.sync.idx.b32	%r83|%p12, %r404, %r82, 31, -1;
	shl.b32 	%r84, %r83, 24;
	or.b32  	%r85, %r84, %r81;
	or.b32  	%r86, %r79, 8;
	shfl.sync.idx.b32	%r87|%p13, %r404, %r86, 31, -1;
	shl.b32 	%r88, %r87, 20;
	or.b32  	%r89, %r85, %r88;
	or.b32  	%r90, %r79, 12;
	shfl.sync.idx.b32	%r91|%p14, %r404, %r90, 31, -1;
	shl.b32 	%r92, %r91, 16;
	or.b32  	%r93, %r89, %r92;
	or.b32  	%r94, %r79, 16;
	shfl.sync.idx.b32	%r95|%p15, %r404, %r94, 31, -1;
	shl.b32 	%r96, %r95, 12;
	or.b32  	%r97, %r93, %r96;
	or.b32  	%r98, %r79, 20;
	shfl.sync.idx.b32	%r99|%p16, %r404, %r98, 31, -1;
	shl.b32 	%r100, %r99, 8;
	or.b32  	%r101, %r97, %r100;
	or.b32  	%r102, %r79, 24;
	shfl.sync.idx.b32	%r103|%p17, %r404, %r102, 31, -1;
	shl.b32 	%r104, %r103, 4;
	or.b32  	%r105, %r101, %r104;
	or.b32  	%r106, %r79, 28;
	shfl.sync.idx.b32	%r107|%p18, %r404, %r106, 31, -1;
	or.b32  	%r31, %r105, %r107;
	mov.f32 	%f134, 0f00000000;
	st.local.v4.f32 	[%rd1], {%f134, %f134, %f134, %f134};
	st.local.v4.f32 	[%rd1+16], {%f134, %f134, %f134, %f134};
	st.local.v4.f32 	[%rd1+32], {%f134, %f134, %f134, %f134};
	st.local.v4.f32 	[%rd1+48], {%f134, %f134, %f134, %f134};
	st.local.v4.f32 	[%rd1+64], {%f134, %f134, %f134, %f134};
	st.local.v4.f32 	[%rd1+80], {%f134, %f134, %f134, %f134};
	st.local.v4.f32 	[%rd1+96], {%f134, %f134, %f134, %f134};
	st.local.v4.f32 	[%rd1+112], {%f134, %f134, %f134, %f134};
	st.local.v4.f32 	[%rd1+128], {%f134, %f134, %f134, %f134};
	st.local.v4.f32 	[%rd1+144], {%f134, %f134, %f134, %f134};
	st.local.v4.f32 	[%rd1+160], {%f134, %f134, %f134, %f134};
	st.local.v4.f32 	[%rd1+176], {%f134, %f134, %f134, %f134};
	st.local.v4.f32 	[%rd1+192], {%f134, %f134, %f134, %f134};
	st.local.v4.f32 	[%rd1+208], {%f134, %f134, %f134, %f134};
	st.local.v4.f32 	[%rd1+224], {%f134, %f134, %f134, %f134};
	st.local.v4.f32 	[%rd1+240], {%f134, %f134, %f134, %f134};
	st.local.v4.f32 	[%rd1+256], {%f134, %f134, %f134, %f134};
	st.local.v4.f32 	[%rd1+272], {%f134, %f134, %f134, %f134};
	st.local.v4.f32 	[%rd1+288], {%f134, %f134, %f134, %f134};
	st.local.v4.f32 	[%rd1+304], {%f134, %f134, %f134, %f134};
	st.local.v4.f32 	[%rd1+320], {%f134, %f134, %f134, %f134};
	st.local.v4.f32 	[%rd1+336], {%f134, %f134, %f134, %f134};
	st.local.v4.f32 	[%rd1+352], {%f134, %f134, %f134, %f134};
	st.local.v4.f32 	[%rd1+368], {%f134, %f134, %f134, %f134};
	st.local.v4.f32 	[%rd1+384], {%f134, %f134, %f134, %f134};
	st.local.v4.f32 	[%rd1+400], {%f134, %f134, %f134, %f134};
	st.local.v4.f32 	[%rd1+416], {%f134, %f134, %f134, %f134};
	st.local.v4.f32 	[%rd1+432], {%f134, %f134, %f134, %f134};
	st.local.v4.f32 	[%rd1+448], {%f134, %f134, %f134, %f134};
	st.local.v4.f32 	[%rd1+464], {%f134, %f134, %f134, %f134};
	st.local.v4.f32 	[%rd1+480], {%f134, %f134, %f134, %f134};
	st.local.v4.f32 	[%rd1+496], {%f134, %f134, %f134, %f134};
	st.local.v4.f32 	[%rd1+512], {%f134, %f134, %f134, %f134};
	st.local.v4.f32 	[%rd1+528], {%f134, %f134, %f134, %f134};
	st.local.v4.f32 	[%rd1+544], {%f134, %f134, %f134, %f134};
	st.local.v4.f32 	[%rd1+560], {%f134, %f134, %f134, %f134};
	st.local.v4.f32 	[%rd1+576], {%f134, %f134, %f134, %f134};
	st.local.v4.f32 	[%rd1+592], {%f134, %f134, %f134, %f134};
	st.local.v4.f32 	[%rd1+608], {%f134, %f134, %f134, %f134};
	st.local.v4.f32 	[%rd1+624], {%f134, %f134, %f134, %f134};
	st.local.v4.f32 	[%rd1+640], {%f134, %f134, %f134, %f134};
	st.local.v4.f32 	[%rd1+656], {%f134, %f134, %f134, %f134};
	st.local.v4.f32 	[%rd1+672], {%f134, %f134, %f134, %f134};
	st.local.v4.f32 	[%rd1+688], {%f134, %f134, %f134, %f134};
	st.local.v4.f32 	[%rd1+704], {%f134, %f134, %f134, %f134};
	st.local.v4.f32 	[%rd1+720], {%f134, %f134, %f134, %f134};
	st.local.v4.f32 	[%rd1+736], {%f134, %f134, %f134, %f134};
	st.local.v4.f32 	[%rd1+752], {%f134, %f134, %f134, %f134};
	st.local.v4.f32 	[%rd1+768], {%f134, %f134, %f134, %f134};
	st.local.v4.f32 	[%rd1+784], {%f134, %f134, %f134, %f134};
	st.local.v4.f32 	[%rd1+800], {%f134, %f134, %f134, %f134};
	st.local.v4.f32 	[%rd1+816], {%f134, %f134, %f134, %f134};
	st.local.v4.f32 	[%rd1+832], {%f134, %f134, %f134, %f134};
	st.local.v4.f32 	[%rd1+848], {%f134, %f134, %f134, %f134};
	st.local.v4.f32 	[%rd1+864], {%f134, %f134, %f134, %f134};
	st.local.v4.f32 	[%rd1+880], {%f134, %f134, %f134, %f134};
	st.local.v4.f32 	[%rd1+896], {%f134, %f134, %f134, %f134};
	st.local.v4.f32 	[%rd1+912], {%f134, %f134, %f134, %f134};
	st.local.v4.f32 	[%rd1+928], {%f134, %f134, %f134, %f134};
	st.local.v4.f32 	[%rd1+944], {%f134, %f134, %f134, %f134};
	st.local.v4.f32 	[%rd1+960], {%f134, %f134, %f134, %f134};
	st.local.v4.f32 	[%rd1+976], {%f134, %f134, %f134, %f134};
	st.local.v4.f32 	[%rd1+992], {%f134, %f134, %f134, %f134};
	st.local.v4.f32 	[%rd1+1008], {%f134, %f134, %f134, %f134};
	shfl.sync.idx.b32	%r108|%p19, %r405, 0, 31, -1;
	st.local.u32 	[%rd1], %r108;
	shfl.sync.idx.b32	%r109|%p20, %r405, 1, 31, -1;
	st.local.u32 	[%rd1+4], %r109;
	shfl.sync.idx.b32	%r110|%p21, %r405, 2, 31, -1;
	st.local.u32 	[%rd1+8], %r110;
	shfl.sync.idx.b32	%r111|%p22, %r405, 3, 31, -1;
	st.local.u32 	[%rd1+12], %r111;
	shfl.sync.idx.b32	%r112|%p23, %r405, 4, 31, -1;
	st.local.u32 	[%rd1+16], %r112;
	shfl.sync.idx.b32	%r113|%p24, %r405, 5, 31, -1;
	st.local.u32 	[%rd1+20], %r113;
	shfl.sync.idx.b32	%r114|%p25, %r405, 6, 31, -1;
	st.local.u32 	[%rd1+24], %r114;
	shfl.sync.idx.b32	%r115|%p26, %r405, 7, 31, -1;
	st.local.u32 	[%rd1+28], %r115;
	shfl.sync.idx.b32	%r116|%p27, %r405, 8, 31, -1;
	st.local.u32 	[%rd1+32], %r116;
	shfl.sync.idx.b32	%r117|%p28, %r405, 9, 31, -1;
	st.local.u32 	[%rd1+36], %r117;
	shfl.sync.idx.b32	%r118|%p29, %r405, 10, 31, -1;
	st.local.u32 	[%rd1+40], %r118;
	shfl.sync.idx.b32	%r119|%p30, %r405, 11, 31, -1;
	st.local.u32 	[%rd1+44], %r119;
	shfl.sync.idx.b32	%r120|%p31, %r405, 12, 31, -1;
	st.local.u32 	[%rd1+48], %r120;
	shfl.sync.idx.b32	%r121|%p32, %r405, 13, 31, -1;
	st.local.u32 	[%rd1+52], %r121;
	shfl.sync.idx.b32	%r122|%p33, %r405, 14, 31, -1;
	st.local.u32 	[%rd1+56], %r122;
	shfl.sync.idx.b32	%r123|%p34, %r405, 15, 31, -1;
	st.local.u32 	[%rd1+60], %r123;
	shfl.sync.idx.b32	%r124|%p35, %r405, 16, 31, -1;
	st.local.u32 	[%rd1+64], %r124;
	shfl.sync.idx.b32	%r125|%p36, %r405, 17, 31, -1;
	st.local.u32 	[%rd1+68], %r125;
	shfl.sync.idx.b32	%r126|%p37, %r405, 18, 31, -1;
	st.local.u32 	[%rd1+72], %r126;
	shfl.sync.idx.b32	%r127|%p38, %r405, 19, 31, -1;
	st.local.u32 	[%rd1+76], %r127;
	shfl.sync.idx.b32	%r128|%p39, %r405, 20, 31, -1;
	st.local.u32 	[%rd1+80], %r128;
	shfl.sync.idx.b32	%r129|%p40, %r405, 21, 31, -1;
	st.local.u32 	[%rd1+84], %r129;
	shfl.sync.idx.b32	%r130|%p41, %r405, 22, 31, -1;
	st.local.u32 	[%rd1+88], %r130;
	shfl.sync.idx.b32	%r131|%p42, %r405, 23, 31, -1;
	st.local.u32 	[%rd1+92], %r131;
	shfl.sync.idx.b32	%r132|%p43, %r405, 24, 31, -1;
	st.local.u32 	[%rd1+96], %r132;
	shfl.sync.idx.b32	%r133|%p44, %r405, 25, 31, -1;
	st.local.u32 	[%rd1+100], %r133;
	shfl.sync.idx.b32	%r134|%p45, %r405, 26, 31, -1;
	st.local.u32 	[%rd1+104], %r134;
	shfl.sync.idx.b32	%r135|%p46, %r405, 27, 31, -1;
	st.local.u32 	[%rd1+108], %r135;
	shfl.sync.idx.b32	%r136|%p47, %r405, 28, 31, -1;
	st.local.u32 	[%rd1+112], %r136;
	shfl.sync.idx.b32	%r137|%p48, %r405, 29, 31, -1;
	st.local.u32 	[%rd1+116], %r137;
	shfl.sync.idx.b32	%r138|%p49, %r405, 30, 31, -1;
	st.local.u32 	[%rd1+120], %r138;
	shfl.sync.idx.b32	%r139|%p50, %r405, 31, 31, -1;
	st.local.u32 	[%rd1+124], %r139;
	shfl.sync.idx.b32	%r140|%p51, %r406, 0, 31, -1;
	st.local.u32 	[%rd1+128], %r140;
	shfl.sync.idx.b32	%r141|%p52, %r406, 1, 31, -1;
	st.local.u32 	[%rd1+132], %r141;
	shfl.sync.idx.b32	%r142|%p53, %r406, 2, 31, -1;
	st.local.u32 	[%rd1+136], %r142;
	shfl.sync.idx.b32	%r143|%p54, %r406, 3, 31, -1;
	st.local.u32 	[%rd1+140], %r143;
	shfl.sync.idx.b32	%r144|%p55, %r406, 4, 31, -1;
	st.local.u32 	[%rd1+144], %r144;
	shfl.sync.idx.b32	%r145|%p56, %r406, 5, 31, -1;
	st.local.u32 	[%rd1+148], %r145;
	shfl.sync.idx.b32	%r146|%p57, %r406, 6, 31, -1;
	st.local.u32 	[%rd1+152], %r146;
	shfl.sync.idx.b32	%r147|%p58, %r406, 7, 31, -1;
	st.local.u32 	[%rd1+156], %r147;
	shfl.sync.idx.b32	%r148|%p59, %r406, 8, 31, -1;
	st.local.u32 	[%rd1+160], %r148;
	shfl.sync.idx.b32	%r149|%p60, %r406, 9, 31, -1;
	st.local.u32 	[%rd1+164], %r149;
	shfl.sync.idx.b32	%r150|%p61, %r406, 10, 31, -1;
	st.local.u32 	[%rd1+168], %r150;
	shfl.sync.idx.b32	%r151|%p62, %r406, 11, 31, -1;
	st.local.u32 	[%rd1+172], %r151;
	shfl.sync.idx.b32	%r152|%p63, %r406, 12, 31, -1;
	st.local.u32 	[%rd1+176], %r152;
	shfl.sync.idx.b32	%r153|%p64, %r406, 13, 31, -1;
	st.local.u32 	[%rd1+180], %r153;
	shfl.sync.idx.b32	%r154|%p65, %r406, 14, 31, -1;
	st.local.u32 	[%rd1+184], %r154;
	shfl.sync.idx.b32	%r155|%p66, %r406, 15, 31, -1;
	st.local.u32 	[%rd1+188], %r155;
	shfl.sync.idx.b32	%r156|%p67, %r406, 16, 31, -1;
	st.local.u32 	[%rd1+192], %r156;
	shfl.sync.idx.b32	%r157|%p68, %r406, 17, 31, -1;
	st.local.u32 	[%rd1+196], %r157;
	shfl.sync.idx.b32	%r158|%p69, %r406, 18, 31, -1;
	st.local.u32 	[%rd1+200], %r158;
	shfl.sync.idx.b32	%r159|%p70, %r406, 19, 31, -1;
	st.local.u32 	[%rd1+204], %r159;
	shfl.sync.idx.b32	%r160|%p71, %r406, 20, 31, -1;
	st.local.u32 	[%rd1+208], %r160;
	shfl.sync.idx.b32	%r161|%p72, %r406, 21, 31, -1;
	st.local.u32 	[%rd1+212], %r161;
	shfl.sync.idx.b32	%r162|%p73, %r406, 22, 31, -1;
	st.local.u32 	[%rd1+216], %r162;
	shfl.sync.idx.b32	%r163|%p74, %r406, 23, 31, -1;
	st.local.u32 	[%rd1+220], %r163;
	shfl.sync.idx.b32	%r164|%p75, %r406, 24, 31, -1;
	st.local.u32 	[%rd1+224], %r164;
	shfl.sync.idx.b32	%r165|%p76, %r406, 25, 31, -1;
	st.local.u32 	[%rd1+228], %r165;
	shfl.sync.idx.b32	%r166|%p77, %r406, 26, 31, -1;
	st.local.u32 	[%rd1+232], %r166;
	shfl.sync.idx.b32	%r167|%p78, %r406, 27, 31, -1;
	st.local.u32 	[%rd1+236], %r167;
	shfl.sync.idx.b32	%r168|%p79, %r406, 28, 31, -1;
	st.local.u32 	[%rd1+240], %r168;
	shfl.sync.idx.b32	%r169|%p80, %r406, 29, 31, -1;
	st.local.u32 	[%rd1+244], %r169;
	shfl.sync.idx.b32	%r170|%p81, %r406, 30, 31, -1;
	st.local.u32 	[%rd1+248], %r170;
	shfl.sync.idx.b32	%r171|%p82, %r406, 31, 31, -1;
	st.local.u32 	[%rd1+252], %r171;
	shfl.sync.idx.b32	%r172|%p83, %r407, 0, 31, -1;
	st.local.u32 	[%rd1+256], %r172;
	shfl.sync.idx.b32	%r173|%p84, %r407, 1, 31, -1;
	st.local.u32 	[%rd1+260], %r173;
	shfl.sync.idx.b32	%r174|%p85, %r407, 2, 31, -1;
	st.local.u32 	[%rd1+264], %r174;
	shfl.sync.idx.b32	%r175|%p86, %r407, 3, 31, -1;
	st.local.u32 	[%rd1+268], %r175;
	shfl.sync.idx.b32	%r176|%p87, %r407, 4, 31, -1;
	st.local.u32 	[%rd1+272], %r176;
	shfl.sync.idx.b32	%r177|%p88, %r407, 5, 31, -1;
	st.local.u32 	[%rd1+276], %r177;
	shfl.sync.idx.b32	%r178|%p89, %r407, 6, 31, -1;
	st.local.u32 	[%rd1+280], %r178;
	shfl.sync.idx.b32	%r179|%p90, %r407, 7, 31, -1;
	st.local.u32 	[%rd1+284], %r179;
	shfl.sync.idx.b32	%r180|%p91, %r407, 8, 31, -1;
	st.local.u32 	[%rd1+288], %r180;
	shfl.sync.idx.b32	%r181|%p92, %r407, 9, 31, -1;
	st.local.u32 	[%rd1+292], %r181;
	shfl.sync.idx.b32	%r182|%p93, %r407, 10, 31, -1;
	st.local.u32 	[%rd1+296], %r182;
	shfl.sync.idx.b32	%r183|%p94, %r407, 11, 31, -1;
	st.local.u32 	[%rd1+300], %r183;
	shfl.sync.idx.b32	%r184|%p95, %r407, 12, 31, -1;
	st.local.u32 	[%rd1+304], %r184;
	shfl.sync.idx.b32	%r185|%p96, %r407, 13, 31, -1;
	st.local.u32 	[%rd1+308], %r185;
	shfl.sync.idx.b32	%r186|%p97, %r407, 14, 31, -1;
	st.local.u32 	[%rd1+312], %r186;
	shfl.sync.idx.b32	%r187|%p98, %r407, 15, 31, -1;
	st.local.u32 	[%rd1+316], %r187;
	shfl.sync.idx.b32	%r188|%p99, %r407, 16, 31, -1;
	st.local.u32 	[%rd1+320], %r188;
	shfl.sync.idx.b32	%r189|%p100, %r407, 17, 31, -1;
	st.local.u32 	[%rd1+324], %r189;
	shfl.sync.idx.b32	%r190|%p101, %r407, 18, 31, -1;
	st.local.u32 	[%rd1+328], %r190;
	shfl.sync.idx.b32	%r191|%p102, %r407, 19, 31, -1;
	st.local.u32 	[%rd1+332], %r191;
	shfl.sync.idx.b32	%r192|%p103, %r407, 20, 31, -1;
	st.local.u32 	[%rd1+336], %r192;
	shfl.sync.idx.b32	%r193|%p104, %r407, 21, 31, -1;
	st.local.u32 	[%rd1+340], %r193;
	shfl.sync.idx.b32	%r194|%p105, %r407, 22, 31, -1;
	st.local.u32 	[%rd1+344], %r194;
	shfl.sync.idx.b32	%r195|%p106, %r407, 23, 31, -1;
	st.local.u32 	[%rd1+348], %r195;
	shfl.sync.idx.b32	%r196|%p107, %r407, 24, 31, -1;
	st.local.u32 	[%rd1+352], %r196;
	shfl.sync.idx.b32	%r197|%p108, %r407, 25, 31, -1;
	st.local.u32 	[%rd1+356], %r197;
	shfl.sync.idx.b32	%r198|%p109, %r407, 26, 31, -1;
	st.local.u32 	[%rd1+360], %r198;
	shfl.sync.idx.b32	%r199|%p110, %r407, 27, 31, -1;
	st.local.u32 	[%rd1+364], %r199;
	shfl.sync.idx.b32	%r200|%p111, %r407, 28, 31, -1;
	st.local.u32 	[%rd1+368], %r200;
	shfl.sync.idx.b32	%r201|%p112, %r407, 29, 31, -1;
	st.local.u32 	[%rd1+372], %r201;
	shfl.sync.idx.b32	%r202|%p113, %r407, 30, 31, -1;
	st.local.u32 	[%rd1+376], %r202;
	shfl.sync.idx.b32	%r203|%p114, %r407, 31, 31, -1;
	st.local.u32 	[%rd1+380], %r203;
	shfl.sync.idx.b32	%r204|%p115, %r408, 0, 31, -1;
	st.local.u32 	[%rd1+384], %r204;
	shfl.sync.idx.b32	%r205|%p116, %r408, 1, 31, -1;
	st.local.u32 	[%rd1+388], %r205;
	shfl.sync.idx.b32	%r206|%p117, %r408, 2, 31, -1;
	st.local.u32 	[%rd1+392], %r206;
	shfl.sync.idx.b32	%r207|%p118, %r408, 3, 31, -1;
	st.local.u32 	[%rd1+396], %r207;
	shfl.sync.idx.b32	%r208|%p119, %r408, 4, 31, -1;
	st.local.u32 	[%rd1+400], %r208;
	shfl.sync.idx.b32	%r209|%p120, %r408, 5, 31, -1;
	st.local.u32 	[%rd1+404], %r209;
	shfl.sync.idx.b32	%r210|%p121, %r408, 6, 31, -1;
	st.local.u32 	[%rd1+408], %r210;
	shfl.sync.idx.b32	%r211|%p122, %r408, 7, 31, -1;
	st.local.u32 	[%rd1+412], %r211;
	shfl.sync.idx.b32	%r212|%p123, %r408, 8, 31, -1;
	st.local.u32 	[%rd1+416], %r212;
	shfl.sync.idx.b32	%r213|%p124, %r408, 9, 31, -1;
	st.local.u32 	[%rd1+420], %r213;
	shfl.sync.idx.b32	%r214|%p125, %r408, 10, 31, -1;
	st.local.u32 	[%rd1+424], %r214;
	shfl.sync.idx.b32	%r215|%p126, %r408, 11, 31, -1;
	st.local.u32 	[%rd1+428], %r215;
	shfl.sync.idx.b32	%r216|%p127, %r408, 12, 31, -1;
	st.local.u32 	[%rd1+432], %r216;
	shfl.sync.idx.b32	%r217|%p128, %r408, 13, 31, -1;
	st.local.u32 	[%rd1+436], %r217;
	shfl.sync.idx.b32	%r218|%p129, %r408, 14, 31, -1;
	st.local.u32 	[%rd1+440], %r218;
	shfl.sync.idx.b32	%r219|%p130, %r408, 15, 31, -1;
	st.local.u32 	[%rd1+444], %r219;
	shfl.sync.idx.b32	%r220|%p131, %r408, 16, 31, -1;
	st.local.u32 	[%rd1+448], %r220;
	shfl.sync.idx.b32	%r221|%p132, %r408, 17, 31, -1;
	st.local.u32 	[%rd1+452], %r221;
	shfl.sync.idx.b32	%r222|%p133, %r408, 18, 31, -1;
	st.local.u32 	[%rd1+456], %r222;
	shfl.sync.idx.b32	%r223|%p134, %r408, 19, 31, -1;
	st.local.u32 	[%rd1+460], %r223;
	shfl.sync.idx.b32	%r224|%p135, %r408, 20, 31, -1;
	st.local.u32 	[%rd1+464], %r224;
	shfl.sync.idx.b32	%r225|%p136, %r408, 21, 31, -1;
	st.local.u32 	[%rd1+468], %r225;
	shfl.sync.idx.b32	%r226|%p137, %r408, 22, 31, -1;
	st.local.u32 	[%rd1+472], %r226;
	shfl.sync.idx.b32	%r227|%p138, %r408, 23, 31, -1;
	st.local.u32 	[%rd1+476], %r227;
	shfl.sync.idx.b32	%r228|%p139, %r408, 24, 31, -1;
	st.local.u32 	[%rd1+480], %r228;
	shfl.sync.idx.b32	%r229|%p140, %r408, 25, 31, -1;
	st.local.u32 	[%rd1+484], %r229;
	shfl.sync.idx.b32	%r230|%p141, %r408, 26, 31, -1;
	st.local.u32 	[%rd1+488], %r230;
	shfl.sync.idx.b32	%r231|%p142, %r408, 27, 31, -1;
	st.local.u32 	[%rd1+492], %r231;
	shfl.sync.idx.b32	%r232|%p143, %r408, 28, 31, -1;
	st.local.u32 	[%rd1+496], %r232;
	shfl.sync.idx.b32	%r233|%p144, %r408, 29, 31, -1;
	st.local.u32 	[%rd1+500], %r233;
	shfl.sync.idx.b32	%r234|%p145, %r408, 30, 31, -1;
	st.local.u32 	[%rd1+504], %r234;
	shfl.sync.idx.b32	%r235|%p146, %r408, 31, 31, -1;
	st.local.u32 	[%rd1+508], %r235;
	shfl.sync.idx.b32	%r236|%p147, %r409, 0, 31, -1;
	st.local.u32 	[%rd1+512], %r236;
	shfl.sync.idx.b32	%r237|%p148, %r409, 1, 31, -1;
	st.local.u32 	[%rd1+516], %r237;
	shfl.sync.idx.b32	%r238|%p149, %r409, 2, 31, -1;
	st.local.u32 	[%rd1+520], %r238;
	shfl.sync.idx.b32	%r239|%p150, %r409, 3, 31, -1;
	st.local.u32 	[%rd1+524], %r239;
	shfl.sync.idx.b32	%r240|%p151, %r409, 4, 31, -1;
	st.local.u32 	[%rd1+528], %r240;
	shfl.sync.idx.b32	%r241|%p152, %r409, 5, 31, -1;
	st.local.u32 	[%rd1+532], %r241;
	shfl.sync.idx.b32	%r242|%p153, %r409, 6, 31, -1;
	st.local.u32 	[%rd1+536], %r242;
	shfl.sync.idx.b32	%r243|%p154, %r409, 7, 31, -1;
	st.local.u32 	[%rd1+540], %r243;
	shfl.sync.idx.b32	%r244|%p155, %r409, 8, 31, -1;
	st.local.u32 	[%rd1+544], %r244;
	shfl.sync.idx.b32	%r245|%p156, %r409, 9, 31, -1;
	st.local.u32 	[%rd1+548], %r245;
	shfl.sync.idx.b32	%r246|%p157, %r409, 10, 31, -1;
	st.local.u32 	[%rd1+552], %r246;
	shfl.sync.idx.b32	%r247|%p158, %r409, 11, 31, -1;
	st.local.u32 	[%rd1+556], %r247;
	shfl.sync.idx.b32	%r248|%p159, %r409, 12, 31, -1;
	st.local.u32 	[%rd1+560], %r248;
	shfl.sync.idx.b32	%r249|%p160, %r409, 13, 31, -1;
	st.local.u32 	[%rd1+564], %r249;
	shfl.sync.idx.b32	%r250|%p161, %r409, 14, 31, -1;
	st.local.u32 	[%rd1+568], %r250;
	shfl.sync.idx.b32	%r251|%p162, %r409, 15, 31, -1;
	st.local.u32 	[%rd1+572], %r251;
	shfl.sync.idx.b32	%r252|%p163, %r409, 16, 31, -1;
	st.local.u32 	[%rd1+576], %r252;
	shfl.sync.idx.b32	%r253|%p164, %r409, 17, 31, -1;
	st.local.u32 	[%rd1+580], %r253;
	shfl.sync.idx.b32	%r254|%p165, %r409, 18, 31, -1;
	st.local.u32 	[%rd1+584], %r254;
	shfl.sync.idx.b32	%r255|%p166, %r409, 19, 31, -1;
	st.local.u32 	[%rd1+588], %r255;
	shfl.sync.idx.b32	%r256|%p167, %r409, 20, 31, -1;
	st.local.u32 	[%rd1+592], %r256;
	shfl.sync.idx.b32	%r257|%p168, %r409, 21, 31, -1;
	st.local.u32 	[%rd1+596], %r257;
	shfl.sync.idx.b32	%r258|%p169, %r409, 22, 31, -1;
	st.local.u32 	[%rd1+600], %r258;
	shfl.sync.idx.b32	%r259|%p170, %r409, 23, 31, -1;
	st.local.u32 	[%rd1+604], %r259;
	shfl.sync.idx.b32	%r260|%p171, %r409, 24, 31, -1;
	st.local.u32 	[%rd1+608], %r260;
	shfl.sync.idx.b32	%r261|%p172, %r409, 25, 31, -1;
	st.local.u32 	[%rd1+612], %r261;
	shfl.sync.idx.b32	%r262|%p173, %r409, 26, 31, -1;
	st.local.u32 	[%rd1+616], %r262;
	shfl.sync.idx.b32	%r263|%p174, %r409, 27, 31, -1;
	st.local.u32 	[%rd1+620], %r263;
	shfl.sync.idx.b32	%r264|%p175, %r409, 28, 31, -1;
	st.local.u32 	[%rd1+624], %r264;
	shfl.sync.idx.b32	%r265|%p176, %r409, 29, 31, -1;
	st.local.u32 	[%rd1+628], %r265;
	shfl.sync.idx.b32	%r266|%p177, %r409, 30, 31, -1;
	st.local.u32 	[%rd1+632], %r266;
	shfl.sync.idx.b32	%r267|%p178, %r409, 31, 31, -1;
	st.local.u32 	[%rd1+636], %r267;
	shfl.sync.idx.b32	%r268|%p179, %r410, 0, 31, -1;
	st.local.u32 	[%rd1+640], %r268;
	shfl.sync.idx.b32	%r269|%p180, %r410, 1, 31, -1;
	st.local.u32 	[%rd1+644], %r269;
	shfl.sync.idx.b32	%r270|%p181, %r410, 2, 31, -1;
	st.local.u32 	[%rd1+648], %r270;
	shfl.sync.idx.b32	%r271|%p182, %r410, 3, 31, -1;
	st.local.u32 	[%rd1+652], %r271;
	shfl.sync.idx.b32	%r272|%p183, %r410, 4, 31, -1;
	st.local.u32 	[%rd1+656], %r272;
	shfl.sync.idx.b32	%r273|%p184, %r410, 5, 31, -1;
	st.local.u32 	[%rd1+660], %r273;
	shfl.sync.idx.b32	%r274|%p185, %r410, 6, 31, -1;
	st.local.u32 	[%rd1+664], %r274;
	shfl.sync.idx.b32	%r275|%p186, %r410, 7, 31, -1;
	st.local.u32 	[%rd1+668], %r275;
	shfl.sync.idx.b32	%r276|%p187, %r410, 8, 31, -1;
	st.local.u32 	[%rd1+672], %r276;
	shfl.sync.idx.b32	%r277|%p188, %r410, 9, 31, -1;
	st.local.u32 	[%rd1+676], %r277;
	shfl.sync.idx.b32	%r278|%p189, %r410, 10, 31, -1;
	st.local.u32 	[%rd1+680], %r278;
	shfl.sync.idx.b32	%r279|%p190, %r410, 11, 31, -1;
	st.local.u32 	[%rd1+684], %r279;
	shfl.sync.idx.b32	%r280|%p191, %r410, 12, 31, -1;
	st.local.u32 	[%rd1+688], %r280;
	shfl.sync.idx.b32	%r281|%p192, %r410, 13, 31, -1;
	st.local.u32 	[%rd1+692], %r281;
	shfl.sync.idx.b32	%r282|%p193, %r410, 14, 31, -1;
	st.local.u32 	[%rd1+696], %r282;
	shfl.sync.idx.b32	%r283|%p194, %r410, 15, 31, -1;
	st.local.u32 	[%rd1+700], %r283;
	shfl.sync.idx.b32	%r284|%p195, %r410, 16, 31, -1;
	st.local.u32 	[%rd1+704], %r284;
	shfl.sync.idx.b32	%r285|%p196, %r410, 17, 31, -1;
	st.local.u32 	[%rd1+708], %r285;
	shfl.sync.idx.b32	%r286|%p197, %r410, 18, 31, -1;
	st.local.u32 	[%rd1+712], %r286;
	shfl.sync.idx.b32	%r287|%p198, %r410, 19, 31, -1;
	st.local.u32 	[%rd1+716], %r287;
	shfl.sync.idx.b32	%r288|%p199, %r410, 20, 31, -1;
	st.local.u32 	[%rd1+720], %r288;
	shfl.sync.idx.b32	%r289|%p200, %r410, 21, 31, -1;
	st.local.u32 	[%rd1+724], %r289;
	shfl.sync.idx.b32	%r290|%p201, %r410, 22, 31, -1;
	st.local.u32 	[%rd1+728], %r290;
	shfl.sync.idx.b32	%r291|%p202, %r410, 23, 31, -1;
	st.local.u32 	[%rd1+732], %r291;
	shfl.sync.idx.b32	%r292|%p203, %r410, 24, 31, -1;
	st.local.u32 	[%rd1+736], %r292;
	shfl.sync.idx.b32	%r293|%p204, %r410, 25, 31, -1;
	st.local.u32 	[%rd1+740], %r293;
	shfl.sync.idx.b32	%r294|%p205, %r410, 26, 31, -1;
	st.local.u32 	[%rd1+744], %r294;
	shfl.sync.idx.b32	%r295|%p206, %r410, 27, 31, -1;
	st.local.u32 	[%rd1+748], %r295;
	shfl.sync.idx.b32	%r296|%p207, %r410, 28, 31, -1;
	st.local.u32 	[%rd1+752], %r296;
	shfl.sync.idx.b32	%r297|%p208, %r410, 29, 31, -1;
	st.local.u32 	[%rd1+756], %r297;
	shfl.sync.idx.b32	%r298|%p209, %r410, 30, 31, -1;
	st.local.u32 	[%rd1+760], %r298;
	shfl.sync.idx.b32	%r299|%p210, %r410, 31, 31, -1;
	st.local.u32 	[%rd1+764], %r299;
	shfl.sync.idx.b32	%r300|%p211, %r411, 0, 31, -1;
	st.local.u32 	[%rd1+768], %r300;
	shfl.sync.idx.b32	%r301|%p212, %r411, 1, 31, -1;
	st.local.u32 	[%rd1+772], %r301;
	shfl.sync.idx.b32	%r302|%p213, %r411, 2, 31, -1;
	st.local.u32 	[%rd1+776], %r302;
	shfl.sync.idx.b32	%r303|%p214, %r411, 3, 31, -1;
	st.local.u32 	[%rd1+780], %r303;
	shfl.sync.idx.b32	%r304|%p215, %r411, 4, 31, -1;
	st.local.u32 	[%rd1+784], %r304;
	shfl.sync.idx.b32	%r305|%p216, %r411, 5, 31, -1;
	st.local.u32 	[%rd1+788], %r305;
	shfl.sync.idx.b32	%r306|%p217, %r411, 6, 31, -1;
	st.local.u32 	[%rd1+792], %r306;
	shfl.sync.idx.b32	%r307|%p218, %r411, 7, 31, -1;
	st.local.u32 	[%rd1+796], %r307;
	shfl.sync.idx.b32	%r308|%p219, %r411, 8, 31, -1;
	st.local.u32 	[%rd1+800], %r308;
	shfl.sync.idx.b32	%r309|%p220, %r411, 9, 31, -1;
	st.local.u32 	[%rd1+804], %r309;
	shfl.sync.idx.b32	%r310|%p221, %r411, 10, 31, -1;
	st.local.u32 	[%rd1+808], %r310;
	shfl.sync.idx.b32	%r311|%p222, %r411, 11, 31, -1;
	st.local.u32 	[%rd1+812], %r311;
	shfl.sync.idx.b32	%r312|%p223, %r411, 12, 31, -1;
	st.local.u32 	[%rd1+816], %r312;
	shfl.sync.idx.b32	%r313|%p224, %r411, 13, 31, -1;
	st.local.u32 	[%rd1+820], %r313;
	shfl.sync.idx.b32	%r314|%p225, %r411, 14, 31, -1;
	st.local.u32 	[%rd1+824], %r314;
	shfl.sync.idx.b32	%r315|%p226, %r411, 15, 31, -1;
	st.local.u32 	[%rd1+828], %r315;
	shfl.sync.idx.b32	%r316|%p227, %r411, 16, 31, -1;
	st.local.u32 	[%rd1+832], %r316;
	shfl.sync.idx.b32	%r317|%p228, %r411, 17, 31, -1;
	st.local.u32 	[%rd1+836], %r317;
	shfl.sync.idx.b32	%r318|%p229, %r411, 18, 31, -1;
	st.local.u32 	[%rd1+840], %r318;
	shfl.sync.idx.b32	%r319|%p230, %r411, 19, 31, -1;
	st.local.u32 	[%rd1+844], %r319;
	shfl.sync.idx.b32	%r320|%p231, %r411, 20, 31, -1;
	st.local.u32 	[%rd1+848], %r320;
	shfl.sync.idx.b32	%r321|%p232, %r411, 21, 31, -1;
	st.local.u32 	[%rd1+852], %r321;
	shfl.sync.idx.b32	%r322|%p233, %r411, 22, 31, -1;
	st.local.u32 	[%rd1+856], %r322;
	shfl.sync.idx.b32	%r323|%p234, %r411, 23, 31, -1;
	st.local.u32 	[%rd1+860], %r323;
	shfl.sync.idx.b32	%r324|%p235, %r411, 24, 31, -1;
	st.local.u32 	[%rd1+864], %r324;
	shfl.sync.idx.b32	%r325|%p236, %r411, 25, 31, -1;
	st.local.u32 	[%rd1+868], %r325;
	shfl.sync.idx.b32	%r326|%p237, %r411, 26, 31, -1;
	st.local.u32 	[%rd1+872], %r326;
	shfl.sync.idx.b32	%r327|%p238, %r411, 27, 31, -1;
	st.local.u32 	[%rd1+876], %r327;
	shfl.sync.idx.b32	%r328|%p239, %r411, 28, 31, -1;
	st.local.u32 	[%rd1+880], %r328;
	shfl.sync.idx.b32	%r329|%p240, %r411, 29, 31, -1;
	st.local.u32 	[%rd1+884], %r329;
	shfl.sync.idx.b32	%r330|%p241, %r411, 30, 31, -1;
	st.local.u32 	[%rd1+888], %r330;
	shfl.sync.idx.b32	%r331|%p242, %r411, 31, 31, -1;
	st.local.u32 	[%rd1+892], %r331;
	shfl.sync.idx.b32	%r332|%p243, %r412, 0, 31, -1;
	st.local.u32 	[%rd1+896], %r332;
	shfl.sync.idx.b32	%r333|%p244, %r412, 1, 31, -1;
	st.local.u32 	[%rd1+900], %r333;
	shfl.sync.idx.b32	%r334|%p245, %r412, 2, 31, -1;
	st.local.u32 	[%rd1+904], %r334;
	shfl.sync.idx.b32	%r335|%p246, %r412, 3, 31, -1;
	st.local.u32 	[%rd1+908], %r335;
	shfl.sync.idx.b32	%r336|%p247, %r412, 4, 31, -1;
	st.local.u32 	[%rd1+912], %r336;
	shfl.sync.idx.b32	%r337|%p248, %r412, 5, 31, -1;
	st.local.u32 	[%rd1+916], %r337;
	shfl.sync.idx.b32	%r338|%p249, %r412, 6, 31, -1;
	st.local.u32 	[%rd1+920], %r338;
	shfl.sync.idx.b32	%r339|%p250, %r412, 7, 31, -1;
	st.local.u32 	[%rd1+924], %r339;
	shfl.sync.idx.b32	%r340|%p251, %r412, 8, 31, -1;
	st.local.u32 	[%rd1+928], %r340;
	shfl.sync.idx.b32	%r341|%p252, %r412, 9, 31, -1;
	st.local.u32 	[%rd1+932], %r341;
	shfl.sync.idx.b32	%r342|%p253, %r412, 10, 31, -1;
	st.local.u32 	[%rd1+936], %r342;
	shfl.sync.idx.b32	%r343|%p254, %r412, 11, 31, -1;
	st.local.u32 	[%rd1+940], %r343;
	shfl.sync.idx.b32	%r344|%p255, %r412, 12, 31, -1;
	st.local.u32 	[%rd1+944], %r344;
	shfl.sync.idx.b32	%r345|%p256, %r412, 13, 31, -1;
	st.local.u32 	[%rd1+948], %r345;
	shfl.sync.idx.b32	%r346|%p257, %r412, 14, 31, -1;
	st.local.u32 	[%rd1+952], %r346;
	shfl.sync.idx.b32	%r347|%p258, %r412, 15, 31, -1;
	st.local.u32 	[%rd1+956], %r347;
	shfl.sync.idx.b32	%r348|%p259, %r412, 16, 31, -1;
	st.local.u32 	[%rd1+960], %r348;
	shfl.sync.idx.b32	%r349|%p260, %r412, 17, 31, -1;
	st.local.u32 	[%rd1+964], %r349;
	shfl.sync.idx.b32	%r350|%p261, %r412, 18, 31, -1;
	st.local.u32 	[%rd1+968], %r350;
	shfl.sync.idx.b32	%r351|%p262, %r412, 19, 31, -1;
	st.local.u32 	[%rd1+972], %r351;
	shfl.sync.idx.b32	%r352|%p263, %r412, 20, 31, -1;
	st.local.u32 	[%rd1+976], %r352;
	shfl.sync.idx.b32	%r353|%p264, %r412, 21, 31, -1;
	st.local.u32 	[%rd1+980], %r353;
	shfl.sync.idx.b32	%r354|%p265, %r412, 22, 31, -1;
	st.local.u32 	[%rd1+984], %r354;
	shfl.sync.idx.b32	%r355|%p266, %r412, 23, 31, -1;
	st.local.u32 	[%rd1+988], %r355;
	shfl.sync.idx.b32	%r356|%p267, %r412, 24, 31, -1;
	st.local.u32 	[%rd1+992], %r356;
	shfl.sync.idx.b32	%r357|%p268, %r412, 25, 31, -1;
	st.local.u32 	[%rd1+996], %r357;
	shfl.sync.idx.b32	%r358|%p269, %r412, 26, 31, -1;
	st.local.u32 	[%rd1+1000], %r358;
	shfl.sync.idx.b32	%r359|%p270, %r412, 27, 31, -1;
	st.local.u32 	[%rd1+1004], %r359;
	shfl.sync.idx.b32	%r360|%p271, %r412, 28, 31, -1;
	st.local.u32 	[%rd1+1008], %r360;
	shfl.sync.idx.b32	%r361|%p272, %r412, 29, 31, -1;
	st.local.u32 	[%rd1+1012], %r361;
	shfl.sync.idx.b32	%r362|%p273, %r412, 30, 31, -1;
	st.local.u32 	[%rd1+1016], %r362;
	shfl.sync.idx.b32	%r363|%p274, %r412, 31, 31, -1;
	st.local.u32 	[%rd1+1020], %r363;
	setp.gt.s32 	%p275, %r31, -1;
	@%p275 bra 	$L__BB31_21;
	ld.local.f32 	%f134, [%rd5];
$L__BB31_21:
	add.f32 	%f4, %f166, %f134;
	and.b32  	%r364, %r31, 1073741824;
	setp.eq.s32 	%p276, %r364, 0;
	mov.f32 	%f135, 0f00000000;
	@%p276 bra 	$L__BB31_23;
	ld.local.f32 	%f135, [%rd5+4];
$L__BB31_23:
	add.f32 	%f7, %f4, %f135;
	and.b32  	%r365, %r31, 536870912;
	setp.eq.s32 	%p277, %r365, 0;
	mov.f32 	%f136, 0f00000000;
	@%p277 bra 	$L__BB31_25;
	ld.local.f32 	%f136, [%rd5+8];
$L__BB31_25:
	add.f32 	%f10, %f7, %f136;
	and.b32  	%r366, %r31, 268435456;
	setp.eq.s32 	%p278, %r366, 0;
	mov.f32 	%f137, 0f00000000;
	@%p278 bra 	$L__BB31_27;
	ld.local.f32 	%f137, [%rd5+12];
$L__BB31_27:
	add.f32 	%f13, %f10, %f137;
	and.b32  	%r367, %r31, 134217728;
	setp.eq.s32 	%p279, %r367, 0;
	mov.f32 	%f138, 0f00000000;
	@%p279 bra 	$L__BB31_29;
	ld.local.f32 	%f138, [%rd5+16];
$L__BB31_29:
	add.f32 	%f16, %f13, %f138;
	and.b32  	%r368, %r31, 67108864;
	setp.eq.s32 	%p280, %r368, 0;
	mov.f32 	%f139, 0f00000000;
	@%p280 bra 	$L__BB31_31;
	ld.local.f32 	%f139, [%rd5+20];
$L__BB31_31:
	add.f32 	%f19, %f16, %f139;
	and.b32  	%r369, %r31, 33554432;
	setp.eq.s32 	%p281, %r369, 0;
	mov.f32 	%f140, 0f00000000;
	@%p281 bra 	$L__BB31_33;
	ld.local.f32 	%f140, [%rd5+24];
$L__BB31_33:
	add.f32 	%f22, %f19, %f140;
	and.b32  	%r370, %r31, 16777216;
	setp.eq.s32 	%p282, %r370, 0;
	mov.f32 	%f141, 0f00000000;
	@%p282 bra 	$L__BB31_35;
	ld.local.f32 	%f141, [%rd5+28];
$L__BB31_35:
	add.f32 	%f25, %f22, %f141;
	and.b32  	%r371, %r31, 8388608;
	setp.eq.s32 	%p283, %r371, 0;
	mov.f32 	%f142, 0f00000000;
	@%p283 bra 	$L__BB31_37;
	ld.local.f32 	%f142, [%rd5+32];
$L__BB31_37:
	add.f32 	%f28, %f25, %f142;
	and.b32  	%r372, %r31, 4194304;
	setp.eq.s32 	%p284, %r372, 0;
	mov.f32 	%f143, 0f00000000;
	@%p284 bra 	$L__BB31_39;
	ld.local.f32 	%f143, [%rd5+36];
$L__BB31_39:
	add.f32 	%f31, %f28, %f143;
	and.b32  	%r373, %r31, 2097152;
	setp.eq.s32 	%p285, %r373, 0;
	mov.f32 	%f144, 0f00000000;
	@%p285 bra 	$L__BB31_41;
	ld.local.f32 	%f144, [%rd5+40];
$L__BB31_41:
	add.f32 	%f34, %f31, %f144;
	and.b32  	%r374, %r31, 1048576;
	setp.eq.s32 	%p286, %r374, 0;
	mov.f32 	%f145, 0f00000000;
	@%p286 bra 	$L__BB31_43;
	ld.local.f32 	%f145, [%rd5+44];
$L__BB31_43:
	add.f32 	%f37, %f34, %f145;
	and.b32  	%r375, %r31, 524288;
	setp.eq.s32 	%p287, %r375, 0;
	mov.f32 	%f146, 0f00000000;
	@%p287 bra 	$L__BB31_45;
	ld.local.f32 	%f146, [%rd5+48];
$L__BB31_45:
	add.f32 	%f40, %f37, %f146;
	and.b32  	%r376, %r31, 262144;
	setp.eq.s32 	%p288, %r376, 0;
	mov.f32 	%f147, 0f00000000;
	@%p288 bra 	$L__BB31_47;
	ld.local.f32 	%f147, [%rd5+52];
$L__BB31_47:
	add.f32 	%f43, %f40, %f147;
	and.b32  	%r377, %r31, 131072;
	setp.eq.s32 	%p289, %r377, 0;
	mov.f32 	%f148, 0f00000000;
	@%p289 bra 	$L__BB31_49;
	ld.local.f32 	%f148, [%rd5+56];
$L__BB31_49:
	add.f32 	%f46, %f43, %f148;
	and.b32  	%r378, %r31, 65536;
	setp.eq.s32 	%p290, %r378, 0;
	mov.f32 	%f149, 0f00000000;
	@%p290 bra 	$L__BB31_51;
	ld.local.f32 	%f149, [%rd5+60];
$L__BB31_51:
	add.f32 	%f49, %f46, %f149;
	and.b32  	%r379, %r31, 32768;
	setp.eq.s32 	%p291, %r379, 0;
	mov.f32 	%f150, 0f00000000;
	@%p291 bra 	$L__BB31_53;
	ld.local.f32 	%f150, [%rd5+64];
$L__BB31_53:
	add.f32 	%f52, %f49, %f150;
	and.b32  	%r380, %r31, 16384;
	setp.eq.s32 	%p292, %r380, 0;
	mov.f32 	%f151, 0f00000000;
	@%p292 bra 	$L__BB31_55;
	ld.local.f32 	%f151, [%rd5+68];
$L__BB31_55:
	add.f32 	%f55, %f52, %f151;
	and.b32  	%r381, %r31, 8192;
	setp.eq.s32 	%p293, %r381, 0;
	mov.f32 	%f152, 0f00000000;
	@%p293 bra 	$L__BB31_57;
	ld.local.f32 	%f152, [%rd5+72];
$L__BB31_57:
	add.f32 	%f58, %f55, %f152;
	and.b32  	%r382, %r31, 4096;
	setp.eq.s32 	%p294, %r382, 0;
	mov.f32 	%f153, 0f00000000;
	@%p294 bra 	$L__BB31_59;
	ld.local.f32 	%f153, [%rd5+76];
$L__BB31_59:
	add.f32 	%f61, %f58, %f153;
	and.b32  	%r383, %r31, 2048;
	setp.eq.s32 	%p295, %r383, 0;
	mov.f32 	%f154, 0f00000000;
	@%p295 bra 	$L__BB31_61;
	ld.local.f32 	%f154, [%rd5+80];
$L__BB31_61:
	add.f32 	%f64, %f61, %f154;
	and.b32  	%r384, %r31, 1024;
	setp.eq.s32 	%p296, %r384, 0;
	mov.f32 	%f155, 0f00000000;
	@%p296 bra 	$L__BB31_63;
	ld.local.f32 	%f155, [%rd5+84];
$L__BB31_63:
	add.f32 	%f67, %f64, %f155;
	and.b32  	%r385, %r31, 512;
	setp.eq.s32 	%p297, %r385, 0;
	mov.f32 	%f156, 0f00000000;
	@%p297 bra 	$L__BB31_65;
	ld.local.f32 	%f156, [%rd5+88];
$L__BB31_65:
	add.f32 	%f70, %f67, %f156;
	and.b32  	%r386, %r31, 256;
	setp.eq.s32 	%p298, %r386, 0;
	mov.f32 	%f157, 0f00000000;
	@%p298 bra 	$L__BB31_67;
	ld.local.f32 	%f157, [%rd5+92];
$L__BB31_67:
	add.f32 	%f73, %f70, %f157;
	and.b32  	%r387, %r31, 128;
	setp.eq.s32 	%p299, %r387, 0;
	mov.f32 	%f158, 0f00000000;
	@%p299 bra 	$L__BB31_69;
	ld.local.f32 	%f158, [%rd5+96];
$L__BB31_69:
	add.f32 	%f76, %f73, %f158;
	and.b32  	%r388, %r31, 64;
	setp.eq.s32 	%p300, %r388, 0;
	mov.f32 	%f159, 0f00000000;
	@%p300 bra 	$L__BB31_71;
	ld.local.f32 	%f159, [%rd5+100];
$L__BB31_71:
	add.f32 	%f79, %f76, %f159;
	and.b32  	%r389, %r31, 32;
	setp.eq.s32 	%p301, %r389, 0;
	mov.f32 	%f160, 0f00000000;
	@%p301 bra 	$L__BB31_73;
	ld.local.f32 	%f160, [%rd5+104];
$L__BB31_73:
	add.f32 	%f82, %f79, %f160;
	and.b32  	%r390, %r31, 16;
	setp.eq.s32 	%p302, %r390, 0;
	mov.f32 	%f161, 0f00000000;
	@%p302 bra 	$L__BB31_75;
	ld.local.f32 	%f161, [%rd5+108];
$L__BB31_75:
	add.f32 	%f85, %f82, %f161;
	and.b32  	%r391, %r31, 8;
	setp.eq.s32 	%p303, %r391, 0;
	mov.f32 	%f162, 0f00000000;
	@%p303 bra 	$L__BB31_77;
	ld.local.f32 	%f162, [%rd5+112];
$L__BB31_77:
	add.f32 	%f88, %f85, %f162;
	and.b32  	%r392, %r31, 4;
	setp.eq.s32 	%p304, %r392, 0;
	mov.f32 	%f163, 0f00000000;
	@%p304 bra 	$L__BB31_79;
	ld.local.f32 	%f163, [%rd5+116];
$L__BB31_79:
	add.f32 	%f91, %f88, %f163;
	and.b32  	%r393, %r31, 2;
	setp.eq.s32 	%p305, %r393, 0;
	mov.f32 	%f164, 0f00000000;
	@%p305 bra 	$L__BB31_81;
	ld.local.f32 	%f164, [%rd5+120];
$L__BB31_81:
	add.f32 	%f94, %f91, %f164;
	and.b32  	%r394, %r31, 1;
	setp.eq.b32 	%p306, %r394, 1;
	not.pred 	%p307, %p306;
	mov.f32 	%f165, 0f00000000;
	@%p307 bra 	$L__BB31_83;
	ld.local.f32 	%f165, [%rd5+124];
$L__BB31_83:
	add.f32 	%f166, %f94, %f165;
	add.s32 	%r403, %r403, 8;
	add.s32 	%r402, %r402, 32;
	add.s64 	%rd55, %rd55, 32;
	add.s32 	%r401, %r401, 8;
	setp.lt.s32 	%p308, %r403, %r7;
	@%p308 bra 	$L__BB31_3;
$L__BB31_84:
	ld.param.u32 	%r399, [_Z26spmm4_full_full_1_1024_002PKhPKfPfPKiS5_ii_param_6];
	shr.u32 	%r35, %r37, 2;
	setp.ge.u32 	%p309, %r35, %r399;
	@%p309 bra 	$L__BB31_86;
	ld.param.u32 	%r400, [_Z26spmm4_full_full_1_1024_002PKhPKfPfPKiS5_ii_param_6];
	ld.param.u64 	%rd54, [_Z26spmm4_full_full_1_1024_002PKhPKfPfPKiS5_ii_param_2];
	and.b32  	%r395, %r37, 3;
	mad.lo.s32 	%r396, %r395, %r400, %r35;
	cvt.u64.u32 	%rd46, %r396;
	cvt.s64.s32 	%rd47, %r5;
	add.s64 	%rd48, %rd46, %rd47;
	cvta.to.global.u64 	%rd49, %rd54;
	shl.b64 	%rd50, %rd48, 2;
	add.s64 	%rd51, %rd49, %rd50;
	st.global.f32 	[%rd51], %f166;
$L__BB31_86:
	ret;

}
	// .globl	_Z22spmm4_full_full_1_1024PKhPKfPfPKiS5_ii
.visible .entry _Z22spmm4_full_full_1_1024PKhPKfPfPKiS5_ii(
	.param .u64 .ptr .align 1 _Z22spmm4_full_full_1_1024PKhPKfPfPKiS5_ii_param_0,
	.param .u64 .ptr .align 1 _Z22spmm4_full_full_1_1024PKhPKfPfPKiS5_ii_param_1,
	.param .u64 .ptr .align 1 _Z22spmm4_full_full_1_1024PKhPKfPfPKiS5_ii_param_2,
	.param .u64 .ptr .align 1 _Z22spmm4_full_full_1_1024PKhPKfPfPKiS5_ii_param_3,
	.param .u64 .ptr .align 1 _Z22spmm4_full_full_1_1024PKhPKfPfPKiS5_ii_param_4,
	.param .u32 _Z22spmm4_full_full_1_1024PKhPKfPfPKiS5_ii_param_5,
	.param .u32 _Z22spmm4_full_full_1_1024PKhPKfPfPKiS5_ii_param_6
)
{
	.reg .pred 	%p<302>;
	.reg .b16 	%rs<2>;
	.reg .b32 	%r<474>;
	.reg .b32 	%f<403>;
	.reg .b64 	%rd<97>;

	ld.param.u64 	%rd8, [_Z22spmm4_full_full_1_1024PKhPKfPfPKiS5_ii_param_0];
	ld.param.u64 	%rd12, [_Z22spmm4_full_full_1_1024PKhPKfPfPKiS5_ii_param_1];
	ld.param.u64 	%rd9, [_Z22spmm4_full_full_1_1024PKhPKfPfPKiS5_ii_param_2];
	ld.param.u64 	%rd10, [_Z22spmm4_full_full_1_1024PKhPKfPfPKiS5_ii_param_3];
	ld.param.u64 	%rd11, [_Z22spmm4_full_full_1_1024PKhPKfPfPKiS5_ii_param_4];
	ld.param.u32 	%r32, [_Z22spmm4_full_full_1_1024PKhPKfPfPKiS5_ii_param_5];
	ld.param.u32 	%r30, [_Z22spmm4_full_full_1_1024PKhPKfPfPKiS5_ii_param_6];
	cvta.to.global.u64 	%rd1, %rd12;
	mov.u32 	%r33, %ctaid.x;
	mov.u32 	%r34, %nctaid.x;
	mov.u32 	%r35, %nctaid.y;
	mov.u32 	%r36, %ctaid.y;
	mov.u32 	%r37, %ctaid.z;
	mad.lo.s32 	%r38, %r33, %r34, %r36;
	mad.lo.s32 	%r1, %r38, %r35, %r37;
	// begin inline asm
	mov.u32 %r31, %laneid;
	// end inline asm
	mov.u32 	%r39, %tid.x;
	and.b32  	%r3, %r39, 992;
	shl.b32 	%r4, %r1, 5;
	setp.ge.s32 	%p1, %r4, %r32;
	@%p1 bra 	$L__BB32_72;
	cvta.to.global.u64 	%rd13, %rd10;
	cvta.to.global.u64 	%rd2, %rd9;
	mul.wide.s32 	%rd14, %r4, 4;
	add.s64 	%rd15, %rd13, %rd14;
	ld.global.nc.u32 	%r5, [%rd15];
	ld.global.nc.u32 	%r40, [%rd15+4];
	sub.s32 	%r6, %r40, %r5;
	setp.lt.s32 	%p2, %r6, 1;
	mov.f32 	%f399, 0f00000000;
	mov.f32 	%f400, %f399;
	mov.f32 	%f401, %f399;
	mov.f32 	%f402, %f399;
	@%p2 bra 	$L__BB32_70;
	shr.u32 	%r471, %r31, 2;
	and.b32  	%r8, %r31, 3;
	add.s32 	%r9, %r31, %r3;
	or.b32  	%r10, %r8, 8;
	or.b32  	%r11, %r8, 16;
	or.b32  	%r12, %r8, 28;
	mul.wide.s32 	%rd16, %r5, 4;
	cvta.to.global.u64 	%rd17, %rd11;
	add.s64 	%rd18, %rd16, %rd17;
	add.s64 	%rd96, %rd18, 16;
	cvta.to.global.u64 	%rd4, %rd8;
	add.s32 	%r42, %r6, 7;
	shr.s32 	%r43, %r42, 31;
	shr.u32 	%r44, %r43, 29;
	add.s32 	%r45, %r42, %r44;
	and.b32  	%r13, %r45, -8;
	shl.b32 	%r46, %r5, 2;
	cvt.s64.s32 	%rd5, %r46;
	mov.b32 	%r472, 0;
	mov.f32 	%f399, 0f00000000;
	mov.u32 	%r470, %r31;
$L__BB32_3:
	setp.ge.u32 	%p3, %r471, %r6;
	mov.b32 	%r473, 0;
	@%p3 bra 	$L__BB32_5;
	and.b32  	%r48, %r470, -4;
	or.b32  	%r49, %r48, %r8;
	cvt.u64.u32 	%rd19, %r49;
	add.s64 	%rd20, %rd19, %rd5;
	add.s64 	%rd21, %rd4, %rd20;
	ld.global.nc.u8 	%rs1, [%rd21];
	cvt.u32.u8 	%r50, %rs1;
	and.b32  	%r473, %r50, 15;
$L__BB32_5:
	setp.ge.s32 	%p4, %r472, %r6;
	mov.f32 	%f367, 0f00000000;
	@%p4 bra 	$L__BB32_7;
	ld.global.nc.u32 	%r51, [%rd96+-16];
	mul.lo.s32 	%r52, %r51, %r30;
	shl.b32 	%r53, %r52, 2;
	add.s32 	%r54, %r9, %r53;
	mul.wide.u32 	%rd22, %r54, 4;
	add.s64 	%rd23, %rd1, %rd22;
	ld.global.nc.f32 	%f367, [%rd23];
$L__BB32_7:
	setp.ge.s32 	%p5, %r472, %r6;
	mov.f32 	%f368, 0f00000000;
	@%p5 bra 	$L__BB32_9;
	ld.global.nc.u32 	%r55, [%rd96+-16];
	mul.lo.s32 	%r56, %r55, %r30;
	shl.b32 	%r57, %r56, 2;
	add.s32 	%r58, %r57, %r30;
	add.s32 	%r59, %r9, %r58;
	mul.wide.u32 	%rd24, %r59, 4;
	add.s64 	%rd25, %rd1, %rd24;
	ld.global.nc.f32 	%f368, [%rd25];
$L__BB32_9:
	setp.ge.s32 	%p6, %r472, %r6;
	mov.f32 	%f369, 0f00000000;
	@%p6 bra 	$L__BB32_11;
	ld.global.nc.u32 	%r60, [%rd96+-16];
	shl.b32 	%r61, %r60, 2;
	or.b32  	%r62, %r61, 2;
	mad.lo.s32 	%r63, %r62, %r30, %r9;
	mul.wide.u32 	%rd26, %r63, 4;
	add.s64 	%rd27, %rd1, %rd26;
	ld.global.nc.f32 	%f369, [%rd27];
$L__BB32_11:
	setp.ge.s32 	%p7, %r472, %r6;
	mov.f32 	%f370, 0f00000000;
	@%p7 bra 	$L__BB32_13;
	ld.global.nc.u32 	%r64, [%rd96+-16];
	shl.b32 	%r65, %r64, 2;
	or.b32  	%r66, %r65, 3;
	mad.lo.s32 	%r67, %r66, %r30, %r9;
	mul.wide.u32 	%rd28, %r67, 4;
	add.s64 	%rd29, %rd1, %rd28;
	ld.global.nc.f32 	%f370, [%rd29];
$L__BB32_13:
	add.s32 	%r19, %r472, 1;
	setp.ge.s32 	%p8, %r19, %r6;
	mov.f32 	%f371, 0f00000000;
	@%p8 bra 	$L__BB32_15;
	ld.global.nc.u32 	%r68, [%rd96+-12];
	mul.lo.s32 	%r69, %r68, %r30;
	shl.b32 	%r70, %r69, 2;
	add.s32 	%r71, %r9, %r70;
	mul.wide.u32 	%rd30, %r71, 4;
	add.s64 	%rd31, %rd1, %rd30;
	ld.global.nc.f32 	%f371, [%rd31];
$L__BB32_15:
	setp.ge.s32 	%p9, %r19, %r6;
	mov.f32 	%f372, 0f00000000;
	@%p9 bra 	$L__BB32_17;
	ld.global.nc.u32 	%r72, [%rd96+-12];
	mul.lo.s32 	%r73, %r72, %r30;
	shl.b32 	%r74, %r73, 2;
	add.s32 	%r75, %r74, %r30;
	add.s32 	%r76, %r9, %r75;
	mul.wide.u32 	%rd32, %r76, 4;
	add.s64 	%rd33, %rd1, %rd32;
	ld.global.nc.f32 	%f372, [%rd33];
$L__BB32_17:
	setp.ge.s32 	%p10, %r19, %r6;
	mov.f32 	%f373, 0f00000000;
	@%p10 bra 	$L__BB32_19;
	ld.global.nc.u32 	%r77, [%rd96+-12];
	shl.b32 	%r78, %r77, 2;
	or.b32  	%r79, %r78, 2;
	mad.lo.s32 	%r80, %r79, %r30, %r9;
	mul.wide.u32 	%rd34, %r80, 4;
	add.s64 	%rd35, %rd1, %rd34;
	ld.global.nc.f32 	%f373, [%rd35];
$L__BB32_19:
	setp.ge.s32 	%p11, %r19, %r6;
	mov.f32 	%f374, 0f00000000;
	@%p11 bra 	$L__BB32_21;
	ld.global.nc.u32 	%r81, [%rd96+-12];
	shl.b32 	%r82, %r81, 2;
	or.b32  	%r83, %r82, 3;
	mad.lo.s32 	%r84, %r83, %r30, %r9;
	mul.wide.u32 	%rd36, %r84, 4;
	add.s64 	%rd37, %rd1, %rd36;
	ld.global.nc.f32 	%f374, [%rd37];
$L__BB32_21:
	add.s32 	%r20, %r19, 1;
	setp.ge.s32 	%p12, %r20, %r6;
	mov.f32 	%f375, 0f00000000;
	@%p12 bra 	$L__BB32_23;
	ld.global.nc.u32 	%r85, [%rd96+-8];
	mul.lo.s32 	%r86, %r85, %r30;
	shl.b32 	%r87, %r86, 2;
	add.s32 	%r88, %r9, %r87;
	mul.wide.u32 	%rd38, %r88, 4;
	add.s64 	%rd39, %rd1, %rd38;
	ld.global.nc.f32 	%f375, [%rd39];
$L__BB32_23:
	mov.f32 	%f376, 0f00000000;
	@%p12 bra 	$L__BB32_25;
	ld.global.nc.u32 	%r89, [%rd96+-8];
	mul.lo.s32 	%r90, %r89, %r30;
	shl.b32 	%r91, %r90, 2;
	add.s32 	%r92, %r91, %r30;
	add.s32 	%r93, %r9, %r92;
	mul.wide.u32 	%rd40, %r93, 4;
	add.s64 	%rd41, %rd1, %rd40;
	ld.global.nc.f32 	%f376, [%rd41];
$L__BB32_25:
	mov.f32 	%f377, 0f00000000;
	@%p12 bra 	$L__BB32_27;
	ld.global.nc.u32 	%r94, [%rd96+-8];
	shl.b32 	%r95, %r94, 2;
	or.b32  	%r96, %r95, 2;
	mad.lo.s32 	%r97, %r96, %r30, %r9;
	mul.wide.u32 	%rd42, %r97, 4;
	add.s64 	%rd43, %rd1, %rd42;
	ld.global.nc.f32 	%f377, [%rd43];
$L__BB32_27:
	mov.f32 	%f378, 0f00000000;
	@%p12 bra 	$L__BB32_29;
	ld.global.nc.u32 	%r98, [%rd96+-8];
	shl.b32 	%r99, %r98, 2;
	or.b32  	%r100, %r99, 3;
	mad.lo.s32 	%r101, %r100, %r30, %r9;
	mul.wide.u32 	%rd44, %r101, 4;
	add.s64 	%rd45, %rd1, %rd44;
	ld.global.nc.f32 	%f378, [%rd45];
$L__BB32_29:
	add.s32 	%r21, %r20, 1;
	setp.ge.s32 	%p16, %r21, %r6;
	mov.f32 	%f379, 0f00000000;
	@%p16 bra 	$L__BB32_31;
	ld.global.nc.u32 	%r102, [%rd96+-4];
	mul.lo.s32 	%r103, %r102, %r30;
	shl.b32 	%r104, %r103, 2;
	add.s32 	%r105, %r9, %r104;
	mul.wide.u32 	%rd46, %r105, 4;
	add.s64 	%rd47, %rd1, %rd46;
	ld.global.nc.f32 	%f379, [%rd47];
$L__BB32_31:
	mov.f32 	%f380, 0f00000000;
	@%p16 bra 	$L__BB32_33;
	ld.global.nc.u32 	%r106, [%rd96+-4];
	mul.lo.s32 	%r107, %r106, %r30;
	shl.b32 	%r108, %r107, 2;
	add.s32 	%r109, %r108, %r30;
	add.s32 	%r110, %r9, %r109;
	mul.wide.u32 	%rd48, %r110, 4;
	add.s64 	%rd49, %rd1, %rd48;
	ld.global.nc.f32 	%f380, [%rd49];
$L__BB32_33:
	mov.f32 	%f381, 0f00000000;
	@%p16 bra 	$L__BB32_35;
	ld.global.nc.u32 	%r111, [%rd96+-4];
	shl.b32 	%r112, %r111, 2;
	or.b32  	%r113, %r112, 2;
	mad.lo.s32 	%r114, %r113, %r30, %r9;
	mul.wide.u32 	%rd50, %r114, 4;
	add.s64 	%rd51, %rd1, %rd50;
	ld.global.nc.f32 	%f381, [%rd51];
$L__BB32_35:
	mov.f32 	%f382, 0f00000000;
	@%p16 bra 	$L__BB32_37;
	ld.global.nc.u32 	%r115, [%rd96+-4];
	shl.b32 	%r116, %r115, 2;
	or.b32  	%r117, %r116, 3;
	mad.lo.s32 	%r118, %r117, %r30, %r9;
	mul.wide.u32 	%rd52, %r118, 4;
	add.s64 	%rd53, %rd1, %rd52;
	ld.global.nc.f32 	%f382, [%rd53];
$L__BB32_37:
	add.s32 	%r22, %r21, 1;
	setp.ge.s32 	%p20, %r22, %r6;
	mov.f32 	%f383, 0f00000000;
	@%p20 bra 	$L__BB32_39;
	ld.global.nc.u32 	%r119, [%rd96];
	mul.lo.s32 	%r120, %r119, %r30;
	shl.b32 	%r121, %r120, 2;
	add.s32 	%r122, %r9, %r121;
	mul.wide.u32 	%rd54, %r122, 4;
	add.s64 	%rd55, %rd1, %rd54;
	ld.global.nc.f32 	%f383, [%rd55];
$L__BB32_39:
	mov.f32 	%f384, 0f00000000;
	@%p20 bra 	$L__BB32_41;
	ld.global.nc.u32 	%r123, [%rd96];
	mul.lo.s32 	%r124, %r123, %r30;
	shl.b32 	%r125, %r124, 2;
	add.s32 	%r126, %r125, %r30;
	add.s32 	%r127, %r9, %r126;
	mul.wide.u32 	%rd56, %r127, 4;
	add.s64 	%rd57, %rd1, %rd56;
	ld.global.nc.f32 	%f384, [%rd57];
$L__BB32_41:
	mov.f32 	%f385, 0f00000000;
	@%p20 bra 	$L__BB32_43;
	ld.global.nc.u32 	%r128, [%rd96];
	shl.b32 	%r129, %r128, 2;
	or.b32  	%r130, %r129, 2;
	mad.lo.s32 	%r131, %r130, %r30, %r9;
	mul.wide.u32 	%rd58, %r131, 4;
	add.s64 	%rd59, %rd1, %rd58;
	ld.global.nc.f32 	%f385, [%rd59];
$L__BB32_43:
	mov.f32 	%f386, 0f00000000;
	@%p20 bra 	$L__BB32_45;
	ld.global.nc.u32 	%r132, [%rd96];
	shl.b32 	%r133, %r132, 2;
	or.b32  	%r134, %r133, 3;
	mad.lo.s32 	%r135, %r134, %r30, %r9;
	mul.wide.u32 	%rd60, %r135, 4;
	add.s64 	%rd61, %rd1, %rd60;
	ld.global.nc.f32 	%f386, [%rd61];
$L__BB32_45:
	add.s32 	%r23, %r22, 1;
	setp.ge.s32 	%p24, %r23, %r6;
	mov.f32 	%f387, 0f00000000;
	@%p24 bra 	$L__BB32_47;
	ld.global.nc.u32 	%r136, [%rd96+4];
	mul.lo.s32 	%r137, %r136, %r30;
	shl.b32 	%r138, %r137, 2;
	add.s32 	%r139, %r9, %r138;
	mul.wide.u32 	%rd62, %r139, 4;
	add.s64 	%rd63, %rd1, %rd62;
	ld.global.nc.f32 	%f387, [%rd63];
$L__BB32_47:
	mov.f32 	%f388, 0f00000000;
	@%p24 bra 	$L__BB32_49;
	ld.global.nc.u32 	%r140, [%rd96+4];
	mul.lo.s32 	%r141, %r140, %r30;
	shl.b32 	%r142, %r141, 2;
	add.s32 	%r143, %r142, %r30;
	add.s32 	%r144, %r9, %r143;
	mul.wide.u32 	%rd64, %r144, 4;
	add.s64 	%rd65, %rd1, %rd64;
	ld.global.nc.f32 	%f388, [%rd65];
$L__BB32_49:
	mov.f32 	%f389, 0f00000000;
	@%p24 bra 	$L__BB32_51;
	ld.global.nc.u32 	%r145, [%rd96+4];
	shl.b32 	%r146, %r145, 2;
	or.b32  	%r147, %r146, 2;
	mad.lo.s32 	%r148, %r147, %r30, %r9;
	mul.wide.u32 	%rd66, %r148, 4;
	add.s64 	%rd67, %rd1, %rd66;
	ld.global.nc.f32 	%f389, [%rd67];
$L__BB32_51:
	mov.f32 	%f390, 0f00000000;
	@%p24 bra 	$L__BB32_53;
	ld.global.nc.u32 	%r149, [%rd96+4];
	shl.b32 	%r150, %r149, 2;
	or.b32  	%r151, %r150, 3;
	mad.lo.s32 	%r152, %r151, %r30, %r9;
	mul.wide.u32 	%rd68, %r152, 4;
	add.s64 	%rd69, %rd1, %rd68;
	ld.global.nc.f32 	%f390, [%rd69];
$L__BB32_53:
	add.s32 	%r24, %r23, 1;
	setp.ge.s32 	%p28, %r24, %r6;
	mov.f32 	%f391, 0f00000000;
	@%p28 bra 	$L__BB32_55;
	ld.global.nc.u32 	%r153, [%rd96+8];
	mul.lo.s32 	%r154, %r153, %r30;
	shl.b32 	%r155, %r154, 2;
	add.s32 	%r156, %r9, %r155;
	mul.wide.u32 	%rd70, %r156, 4;
	add.s64 	%rd71, %rd1, %rd70;
	ld.global.nc.f32 	%f391, [%rd71];
$L__BB32_55:
	mov.f32 	%f392, 0f00000000;
	@%p28 bra 	$L__BB32_57;
	ld.global.nc.u32 	%r157, [%rd96+8];
	mul.lo.s32 	%r158, %r157, %r30;
	shl.b32 	%r159, %r158, 2;
	add.s32 	%r160, %r159, %r30;
	add.s32 	%r161, %r9, %r160;
	mul.wide.u32 	%rd72, %r161, 4;
	add.s64 	%rd73, %rd1, %rd72;
	ld.global.nc.f32 	%f392, [%rd73];
$L__BB32_57:
	mov.f32 	%f393, 0f00000000;
	@%p28 bra 	$L__BB32_59;
	ld.global.nc.u32 	%r162, [%rd96+8];
	shl.b32 	%r163, %r162, 2;
	or.b32  	%r164, %r163, 2;
	mad.lo.s32 	%r165, %r164, %r30, %r9;
	mul.wide.u32 	%rd74, %r165, 4;
	add.s64 	%rd75, %rd1, %rd74;
	ld.global.nc.f32 	%f393, [%rd75];
$L__BB32_59:
	mov.f32 	%f394, 0f00000000;
	@%p28 bra 	$L__BB32_61;
	ld.global.nc.u32 	%r166, [%rd96+8];
	shl.b32 	%r167, %r166, 2;
	or.b32  	%r168, %r167, 3;
	mad.lo.s32 	%r169, %r168, %r30, %r9;
	mul.wide.u32 	%rd76, %r169, 4;
	add.s64 	%rd77, %rd1, %rd76;
	ld.global.nc.f32 	%f394, [%rd77];
$L__BB32_61:
	add.s32 	%r25, %r24, 1;
	setp.ge.s32 	%p32, %r25, %r6;
	mov.f32 	%f395, 0f00000000;
	@%p32 bra 	$L__BB32_63;
	ld.global.nc.u32 	%r170, [%rd96+12];
	mul.lo.s32 	%r171, %r170, %r30;
	shl.b32 	%r172, %r171, 2;
	add.s32 	%r173, %r9, %r172;
	mul.wide.u32 	%rd78, %r173, 4;
	add.s64 	%rd79, %rd1, %rd78;
	ld.global.nc.f32 	%f395, [%rd79];
$L__BB32_63:
	mov.f32 	%f396, 0f00000000;
	@%p32 bra 	$L__BB32_65;
	ld.global.nc.u32 	%r174, [%rd96+12];
	mul.lo.s32 	%r175, %r174, %r30;
	shl.b32 	%r176, %r175, 2;
	add.s32 	%r177, %r176, %r30;
	add.s32 	%r178, %r9, %r177;
	mul.wide.u32 	%rd80, %r178, 4;
	add.s64 	%rd81, %rd1, %rd80;
	ld.global.nc.f32 	%f396, [%rd81];
$L__BB32_65:
	mov.f32 	%f397, 0f00000000;
	@%p32 bra 	$L__BB32_67;
	ld.global.nc.u32 	%r179, [%rd96+12];
	shl.b32 	%r180, %r179, 2;
	or.b32  	%r181, %r180, 2;
	mad.lo.s32 	%r182, %r181, %r30, %r9;
	mul.wide.u32 	%rd82, %r182, 4;
	add.s64 	%rd83, %rd1, %rd82;
	ld.global.nc.f32 	%f397, [%rd83];
$L__BB32_67:
	mov.f32 	%f398, 0f00000000;
	@%p32 bra 	$L__BB32_69;
	ld.global.nc.u32 	%r183, [%rd96+12];
	shl.b32 	%r184, %r183, 2;
	or.b32  	%r185, %r184, 3;
	mad.lo.s32 	%r186, %r185, %r30, %r9;
	mul.wide.u32 	%rd84, %r186, 4;
	add.s64 	%rd85, %rd1, %rd84;
	ld.global.nc.f32 	%f398, [%rd85];
$L__BB32_69:
	shfl.sync.idx.b32	%r187|%p36, %r473, %r8, 31, -1;
	shl.b32 	%r188, %r187, 28;
	or.b32  	%r189, %r8, 4;
	shfl.sync.idx.b32	%r190|%p37, %r473, %r189, 31, -1;
	shl.b32 	%r191, %r190, 24;
	or.b32  	%r192, %r191, %r188;
	shfl.sync.idx.b32	%r193|%p38, %r473, %r10, 31, -1;
	shl.b32 	%r194, %r193, 20;
	or.b32  	%r195, %r192, %r194;
	or.b32  	%r196, %r8, 12;
	shfl.sync.idx.b32	%r197|%p39, %r473, %r196, 31, -1;
	shl.b32 	%r198, %r197, 16;
	or.b32  	%r199, %r195, %r198;
	shfl.sync.idx.b32	%r200|%p40, %r473, %r11, 31, -1;
	shl.b32 	%r201, %r200, 12;
	or.b32  	%r202, %r199, %r201;
	or.b32  	%r203, %r8, 20;
	shfl.sync.idx.b32	%r204|%p41, %r473, %r203, 31, -1;
	shl.b32 	%r205, %r204, 8;
	or.b32  	%r206, %r202, %r205;
	or.b32  	%r207, %r8, 24;
	shfl.sync.idx.b32	%r208|%p42, %r473, %r207, 31, -1;
	shl.b32 	%r209, %r208, 4;
	or.b32  	%r210, %r206, %r209;
	shfl.sync.idx.b32	%r211|%p43, %r473, %r12, 31, -1;
	or.b32  	%r212, %r210, %r211;
	shfl.sync.idx.b32	%r213|%p44, %r212, 0, 31, -1;
	setp.gt.s32 	%p45, %r213, -1;
	selp.f32 	%f111, 0f00000000, %f367, %p45;
	add.f32 	%f112, %f111, %f402;
	shfl.sync.idx.b32	%r214|%p46, %r212, 0, 31, -1;
	and.b32  	%r215, %r214, 1073741824;
	setp.eq.s32 	%p47, %r215, 0;
	selp.f32 	%f113, 0f00000000, %f368, %p47;
	add.f32 	%f114, %f113, %f112;
	shfl.sync.idx.b32	%r216|%p48, %r212, 0, 31, -1;
	and.b32  	%r217, %r216, 536870912;
	setp.eq.s32 	%p49, %r217, 0;
	selp.f32 	%f115, 0f00000000, %f369, %p49;
	add.f32 	%f116, %f115, %f114;
	shfl.sync.idx.b32	%r218|%p50, %r212, 0, 31, -1;
	and.b32  	%r219, %r218, 268435456;
	setp.eq.s32 	%p51, %r219, 0;
	selp.f32 	%f117, 0f00000000, %f370, %p51;
	add.f32 	%f118, %f117, %f116;
	shfl.sync.idx.b32	%r220|%p52, %r212, 0, 31, -1;
	and.b32  	%r221, %r220, 134217728;
	setp.eq.s32 	%p53, %r221, 0;
	selp.f32 	%f119, 0f00000000, %f371, %p53;
	add.f32 	%f120, %f119, %f118;
	shfl.sync.idx.b32	%r222|%p54, %r212, 0, 31, -1;
	and.b32  	%r223, %r222, 67108864;
	setp.eq.s32 	%p55, %r223, 0;
	selp.f32 	%f121, 0f00000000, %f372, %p55;
	add.f32 	%f122, %f121, %f120;
	shfl.sync.idx.b32	%r224|%p56, %r212, 0, 31, -1;
	and.b32  	%r225, %r224, 33554432;
	setp.eq.s32 	%p57, %r225, 0;
	selp.f32 	%f123, 0f00000000, %f373, %p57;
	add.f32 	%f124, %f123, %f122;
	shfl.sync.idx.b32	%r226|%p58, %r212, 0, 31, -1;
	and.b32  	%r227, %r226, 16777216;
	setp.eq.s32 	%p59, %r227, 0;
	selp.f32 	%f125, 0f00000000, %f374, %p59;
	add.f32 	%f126, %f125, %f124;
	shfl.sync.idx.b32	%r228|%p60, %r212, 0, 31, -1;
	and.b32  	%r229, %r228, 8388608;
	setp.eq.s32 	%p61, %r229, 0;
	selp.f32 	%f127, 0f00000000, %f375, %p61;
	add.f32 	%f128, %f127, %f126;
	shfl.sync.idx.b32	%r230|%p62, %r212, 0, 31, -1;
	and.b32  	%r231, %r230, 4194304;
	setp.eq.s32 	%p63, %r231, 0;
	selp.f32 	%f129, 0f00000000, %f376, %p63;
	add.f32 	%f130, %f129, %f128;
	shfl.sync.idx.b32	%r232|%p64, %r212, 0, 31, -1;
	and.b32  	%r233, %r232, 2097152;
	setp.eq.s32 	%p65, %r233, 0;
	selp.f32 	%f131, 0f00000000, %f377, %p65;
	add.f32 	%f132, %f131, %f130;
	shfl.sync.idx.b32	%r234|%p66, %r212, 0, 31, -1;
	and.b32  	%r235, %r234, 1048576;
	setp.eq.s32 	%p67, %r235, 0;
	selp.f32 	%f133, 0f00000000, %f378, %p67;
	add.f32 	%f134, %f133, %f132;
	shfl.sync.idx.b32	%r236|%p68, %r212, 0, 31, -1;
	and.b32  	%r237, %r236, 524288;
	setp.eq.s32 	%p69, %r237, 0;
	selp.f32 	%f135, 0f00000000, %f379, %p69;
	add.f32 	%f136, %f135, %f134;
	shfl.sync.idx.b32	%r238|%p70, %r212, 0, 31, -1;
	and.b32  	%r239, %r238, 262144;
	setp.eq.s32 	%p71, %r239, 0;
	selp.f32 	%f137, 0f00000000, %f380, %p71;
	add.f32 	%f138, %f137, %f136;
	shfl.sync.idx.b32	%r240|%p72, %r212, 0, 31, -1;
	and.b32  	%r241, %r240, 131072;
	setp.eq.s32 	%p73, %r241, 0;
	selp.f32 	%f139, 0f00000000, %f381, %p73;
	add.f32 	%f140, %f139, %f138;
	shfl.sync.idx.b32	%r242|%p74, %r212, 0, 31, -1;
	and.b32  	%r243, %r242, 65536;
	setp.eq.s32 	%p75, %r243, 0;
	selp.f32 	%f141, 0f00000000, %f382, %p75;
	add.f32 	%f142, %f141, %f140;
	shfl.sync.idx.b32	%r244|%p76, %r212, 0, 31, -1;
	and.b32  	%r245, %r244, 32768;
	setp.eq.s32 	%p77, %r245, 0;
	selp.f32 	%f143, 0f00000000, %f383, %p77;
	add.f32 	%f144, %f143, %f142;
	shfl.sync.idx.b32	%r246|%p78, %r212, 0, 31, -1;
	and.b32  	%r247, %r246, 16384;
	setp.eq.s32 	%p79, %r247, 0;
	selp.f32 	%f145, 0f00000000, %f384, %p79;
	add.f32 	%f146, %f145, %f144;
	shfl.sync.idx.b32	%r248|%p80, %r212, 0, 31, -1;
	and.b32  	%r249, %r248, 8192;
	setp.eq.s32 	%p81, %r249, 0;
	selp.f32 	%f147, 0f00000000, %f385, %p81;
	add.f32 	%f148, %f147, %f146;
	shfl.sync.idx.b32	%r250|%p82, %r212, 0, 31, -1;
	and.b32  	%r251, %r250, 4096;
	setp.eq.s32 	%p83, %r251, 0;
	selp.f32 	%f149, 0f00000000, %f386, %p83;
	add.f32 	%f150, %f149, %f148;
	shfl.sync.idx.b32	%r252|%p84, %r212, 0, 31, -1;
	and.b32  	%r253, %r252, 2048;
	setp.eq.s32 	%p85, %r253, 0;
	selp.f32 	%f151, 0f00000000, %f387, %p85;
	add.f32 	%f152, %f151, %f150;
	shfl.sync.idx.b32	%r254|%p86, %r212, 0, 31, -1;
	and.b32  	%r255, %r254, 1024;
	setp.eq.s32 	%p87, %r255, 0;
	selp.f32 	%f153, 0f00000000, %f388, %p87;
	add.f32 	%f154, %f153, %f152;
	shfl.sync.idx.b32	%r256|%p88, %r212, 0, 31, -1;
	and.b32  	%r257, %r256, 512;
	setp.eq.s32 	%p89, %r257, 0;
	selp.f32 	%f155, 0f00000000, %f389, %p89;
	add.f32 	%f156, %f155, %f154;
	shfl.sync.idx.b32	%r258|%p90, %r212, 0, 31, -1;
	and.b32  	%r259, %r258, 256;
	setp.eq.s32 	%p91, %r259, 0;
	selp.f32 	%f157, 0f00000000, %f390, %p91;
	add.f32 	%f158, %f157, %f156;
	shfl.sync.idx.b32	%r260|%p92, %r212, 0, 31, -1;
	and.b32  	%r261, %r260, 128;
	setp.eq.s32 	%p93, %r261, 0;
	selp.f32 	%f159, 0f00000000, %f391, %p93;
	add.f32 	%f160, %f159, %f158;
	shfl.sync.idx.b32	%r262|%p94, %r212, 0, 31, -1;
	and.b32  	%r263, %r262, 64;
	setp.eq.s32 	%p95, %r263, 0;
	selp.f32 	%f161, 0f00000000, %f392, %p95;
	add.f32 	%f162, %f161, %f160;
	shfl.sync.idx.b32	%r264|%p96, %r212, 0, 31, -1;
	and.b32  	%r265, %r264, 32;
	setp.eq.s32 	%p97, %r265, 0;
	selp.f32 	%f163, 0f00000000, %f393, %p97;
	add.f32 	%f164, %f163, %f162;
	shfl.sync.idx.b32	%r266|%p98, %r212, 0, 31, -1;
	and.b32  	%r267, %r266, 16;
	setp.eq.s32 	%p99, %r267, 0;
	selp.f32 	%f165, 0f00000000, %f394, %p99;
	add.f32 	%f166, %f165, %f164;
	shfl.sync.idx.b32	%r268|%p100, %r212, 0, 31, -1;
	and.b32  	%r269, %r268, 8;
	setp.eq.s32 	%p101, %r269, 0;
	selp.f32 	%f167, 0f00000000, %f395, %p101;
	add.f32 	%f168, %f167, %f166;
	shfl.sync.idx.b32	%r270|%p102, %r212, 0, 31, -1;
	and.b32  	%r271, %r270, 4;
	setp.eq.s32 	%p103, %r271, 0;
	selp.f32 	%f169, 0f00000000, %f396, %p103;
	add.f32 	%f170, %f169, %f168;
	shfl.sync.idx.b32	%r272|%p104, %r212, 0, 31, -1;
	and.b32  	%r273, %r272, 2;
	setp.eq.s32 	%p105, %r273, 0;
	selp.f32 	%f171, 0f00000000, %f397, %p105;
	add.f32 	%f172, %f171, %f170;
	shfl.sync.idx.b32	%r274|%p106, %r212, 0, 31, -1;
	and.b32  	%r275, %r274, 1;
	setp.eq.b32 	%p107, %r275, 1;
	selp.f32 	%f173, %f398, 0f00000000, %p107;
	add.f32 	%f402, %f173, %f172;
	shfl.sync.idx.b32	%r276|%p108, %r212, 1, 31, -1;
	setp.gt.s32 	%p109, %r276, -1;
	selp.f32 	%f174, 0f00000000, %f367, %p109;
	add.f32 	%f175, %f174, %f401;
	shfl.sync.idx.b32	%r277|%p110, %r212, 1, 31, -1;
	and.b32  	%r278, %r277, 1073741824;
	setp.eq.s32 	%p111, %r278, 0;
	selp.f32 	%f176, 0f00000000, %f368, %p111;
	add.f32 	%f177, %f176, %f175;
	shfl.sync.idx.b32	%r279|%p112, %r212, 1, 31, -1;
	and.b32  	%r280, %r279, 536870912;
	setp.eq.s32 	%p113, %r280, 0;
	selp.f32 	%f178, 0f00000000, %f369, %p113;
	add.f32 	%f179, %f178, %f177;
	shfl.sync.idx.b32	%r281|%p114, %r212, 1, 31, -1;
	and.b32  	%r282, %r281, 268435456;
	setp.eq.s32 	%p115, %r282, 0;
	selp.f32 	%f180, 0f00000000, %f370, %p115;
	add.f32 	%f181, %f180, %f179;
	shfl.sync.idx.b32	%r283|%p116, %r212, 1, 31, -1;
	and.b32  	%r284, %r283, 134217728;
	setp.eq.s32 	%p117, %r284, 0;
	selp.f32 	%f182, 0f00000000, %f371, %p117;
	add.f32 	%f183, %f182, %f181;
	shfl.sync.idx.b32	%r285|%p118, %r212, 1, 31, -1;
	and.b32  	%r286, %r285, 67108864;
	setp.eq.s32 	%p119, %r286, 0;
	selp.f32 	%f184, 0f00000000, %f372, %p119;
	add.f32 	%f185, %f184, %f183;
	shfl.sync.idx.b32	%r287|%p120, %r212, 1, 31, -1;
	and.b32  	%r288, %r287, 33554432;
	setp.eq.s32 	%p121, %r288, 0;
	selp.f32 	%f186, 0f00000000, %f373, %p121;
	add.f32 	%f187, %f186, %f185;
	shfl.sync.idx.b32	%r289|%p122, %r212, 1, 31, -1;
	and.b32  	%r290, %r289, 16777216;
	setp.eq.s32 	%p123, %r290, 0;
	selp.f32 	%f188, 0f00000000, %f374, %p123;
	add.f32 	%f189, %f188, %f187;
	shfl.sync.idx.b32	%r291|%p124, %r212, 1, 31, -1;
	and.b32  	%r292, %r291, 8388608;
	setp.eq.s32 	%p125, %r292, 0;
	selp.f32 	%f190, 0f00000000, %f375, %p125;
	add.f32 	%f191, %f190, %f189;
	shfl.sync.idx.b32	%r293|%p126, %r212, 1, 31, -1;
	and.b32  	%r294, %r293, 4194304;
	setp.eq.s32 	%p127, %r294, 0;
	selp.f32 	%f192, 0f00000000, %f376, %p127;
	add.f32 	%f193, %f192, %f191;
	shfl.sync.idx.b32	%r295|%p128, %r212, 1, 31, -1;
	and.b32  	%r296, %r295, 2097152;
	setp.eq.s32 	%p129, %r296, 0;
	selp.f32 	%f194, 0f00000000, %f377, %p129;
	add.f32 	%f195, %f194, %f193;
	shfl.sync.idx.b32	%r297|%p130, %r212, 1, 31, -1;
	and.b32  	%r298, %r297, 1048576;
	setp.eq.s32 	%p131, %r298, 0;
	selp.f32 	%f196, 0f00000000, %f378, %p131;
	add.f32 	%f197, %f196, %f195;
	shfl.sync.idx.b32	%r299|%p132, %r212, 1, 31, -1;
	and.b32  	%r300, %r299, 524288;
	setp.eq.s32 	%p133, %r300, 0;
	selp.f32 	%f198, 0f00000000, %f379, %p133;
	add.f32 	%f199, %f198, %f197;
	shfl.sync.idx.b32	%r301|%p134, %r212, 1, 31, -1;
	and.b32  	%r302, %r301, 262144;
	setp.eq.s32 	%p135, %r302, 0;
	selp.f32 	%f200, 0f00000000, %f380, %p135;
	add.f32 	%f201, %f200, %f199;
	shfl.sync.idx.b32	%r303|%p136, %r212, 1, 31, -1;
	and.b32  	%r304, %r303, 131072;
	setp.eq.s32 	%p137, %r304, 0;
	selp.f32 	%f202, 0f00000000, %f381, %p137;
	add.f32 	%f203, %f202, %f201;
	shfl.sync.idx.b32	%r305|%p138, %r212, 1, 31, -1;
	and.b32  	%r306, %r305, 65536;
	setp.eq.s32 	%p139, %r306, 0;
	selp.f32 	%f204, 0f00000000, %f382, %p139;
	add.f32 	%f205, %f204, %f203;
	shfl.sync.idx.b32	%r307|%p140, %r212, 1, 31, -1;
	and.b32  	%r308, %r307, 32768;
	setp.eq.s32 	%p141, %r308, 0;
	selp.f32 	%f206, 0f00000000, %f383, %p141;
	add.f32 	%f207, %f206, %f205;
	shfl.sync.idx.b32	%r309|%p142, %r212, 1, 31, -1;
	and.b32  	%r310, %r309, 16384;
	setp.eq.s32 	%p143, %r310, 0;
	selp.f32 	%f208, 0f00000000, %f384, %p143;
	add.f32 	%f209, %f208, %f207;
	shfl.sync.idx.b32	%r311|%p144, %r212, 1, 31, -1;
	and.b32  	%r312, %r311, 8192;
	setp.eq.s32 	%p145, %r312, 0;
	selp.f32 	%f210, 0f00000000, %f385, %p145;
	add.f32 	%f211, %f210, %f209;
	shfl.sync.idx.b32	%r313|%p146, %r212, 1, 31, -1;
	and.b32  	%r314, %r313, 4096;
	setp.eq.s32 	%p147, %r314, 0;
	selp.f32 	%f212, 0f00000000, %f386, %p147;
	add.f32 	%f213, %f212, %f211;
	shfl.sync.idx.b32	%r315|%p148, %r212, 1, 31, -1;
	and.b32  	%r316, %r315, 2048;
	setp.eq.s32 	%p149, %r316, 0;
	selp.f32 	%f214, 0f00000000, %f387, %p149;
	add.f32 	%f215, %f214, %f213;
	shfl.sync.idx.b32	%r317|%p150, %r212, 1, 31, -1;
	and.b32  	%r318, %r317, 1024;
	setp.eq.s32 	%p151, %r318, 0;
	selp.f32 	%f216, 0f00000000, %f388, %p151;
	add.f32 	%f217, %f216, %f215;
	shfl.sync.idx.b32	%r319|%p152, %r212, 1, 31, -1;
	and.b32  	%r320, %r319, 512;
	setp.eq.s32 	%p153, %r320, 0;
	selp.f32 	%f218, 0f00000000, %f389, %p153;
	add.f32 	%f219, %f218, %f217;
	shfl.sync.idx.b32	%r321|%p154, %r212, 1, 31, -1;
	and.b32  	%r322, %r321, 256;
	setp.eq.s32 	%p155, %r322, 0;
	selp.f32 	%f220, 0f00000000, %f390, %p155;
	add.f32 	%f221, %f220, %f219;
	shfl.sync.idx.b32	%r323|%p156, %r212, 1, 31, -1;
	and.b32  	%r324, %r323, 128;
	setp.eq.s32 	%p157, %r324, 0;
	selp.f32 	%f222, 0f00000000, %f391, %p157;
	add.f32 	%f223, %f222, %f221;
	shfl.sync.idx.b32	%r325|%p158, %r212, 1, 31, -1;
	and.b32  	%r326, %r325, 64;
	setp.eq.s32 	%p159, %r326, 0;
	selp.f32 	%f224, 0f00000000, %f392, %p159;
	add.f32 	%f225, %f224, %f223;
	shfl.sync.idx.b32	%r327|%p160, %r212, 1, 31, -1;
	and.b32  	%r328, %r327, 32;
	setp.eq.s32 	%p161, %r328, 0;
	selp.f32 	%f226, 0f00000000, %f393, %p161;
	add.f32 	%f227, %f226, %f225;
	shfl.sync.idx.b32	%r329|%p162, %r212, 1, 31, -1;
	and.b32  	%r330, %r329, 16;
	setp.eq.s32 	%p163, %r330, 0;
	selp.f32 	%f228, 0f00000000, %f394, %p163;
	add.f32 	%f229, %f228, %f227;
	shfl.sync.idx.b32	%r331|%p164, %r212, 1, 31, -1;
	and.b32  	%r332, %r331, 8;
	setp.eq.s32 	%p165, %r332, 0;
	selp.f32 	%f230, 0f00000000, %f395, %p165;
	add.f32 	%f231, %f230, %f229;
	shfl.sync.idx.b32	%r333|%p166, %r212, 1, 31, -1;
	and.b32  	%r334, %r333, 4;
	setp.eq.s32 	%p167, %r334, 0;
	selp.f32 	%f232, 0f00000000, %f396, %p167;
	add.f32 	%f233, %f232, %f231;
	shfl.sync.idx.b32	%r335|%p168, %r212, 1, 31, -1;
	and.b32  	%r336, %r335, 2;
	setp.eq.s32 	%p169, %r336, 0;
	selp.f32 	%f234, 0f00000000, %f397, %p169;
	add.f32 	%f235, %f234, %f233;
	shfl.sync.idx.b32	%r337|%p170, %r212, 1, 31, -1;
	and.b32  	%r338, %r337, 1;
	setp.eq.b32 	%p171, %r338, 1;
	selp.f32 	%f236, %f398, 0f00000000, %p171;
	add.f32 	%f401, %f236, %f235;
	shfl.sync.idx.b32	%r339|%p172, %r212, 2, 31, -1;
	setp.gt.s32 	%p173, %r339, -1;
	selp.f32 	%f237, 0f00000000, %f367, %p173;
	add.f32 	%f238, %f237, %f400;
	shfl.sync.idx.b32	%r340|%p174, %r212, 2, 31, -1;
	and.b32  	%r341, %r340, 1073741824;
	setp.eq.s32 	%p175, %r341, 0;
	selp.f32 	%f239, 0f00000000, %f368, %p175;
	add.f32 	%f240, %f239, %f238;
	shfl.sync.idx.b32	%r342|%p176, %r212, 2, 31, -1;
	and.b32  	%r343, %r342, 536870912;
	setp.eq.s32 	%p177, %r343, 0;
	selp.f32 	%f241, 0f00000000, %f369, %p177;
	add.f32 	%f242, %f241, %f240;
	shfl.sync.idx.b32	%r344|%p178, %r212, 2, 31, -1;
	and.b32  	%r345, %r344, 268435456;
	setp.eq.s32 	%p179, %r345, 0;
	selp.f32 	%f243, 0f00000000, %f370, %p179;
	add.f32 	%f244, %f243, %f242;
	shfl.sync.idx.b32	%r346|%p180, %r212, 2, 31, -1;
	and.b32  	%r347, %r346, 134217728;
	setp.eq.s32 	%p181, %r347, 0;
	selp.f32 	%f245, 0f00000000, %f371, %p181;
	add.f32 	%f246, %f245, %f244;
	shfl.sync.idx.b32	%r348|%p182, %r212, 2, 31, -1;
	and.b32  	%r349, %r348, 67108864;
	setp.eq.s32 	%p183, %r349, 0;
	selp.f32 	%f247, 0f00000000, %f372, %p183;
	add.f32 	%f248, %f247, %f246;
	shfl.sync.idx.b32	%r350|%p184, %r212, 2, 31, -1;
	and.b32  	%r351, %r350, 33554432;
	setp.eq.s32 	%p185, %r351, 0;
	selp.f32 	%f249, 0f00000000, %f373, %p185;
	add.f32 	%f250, %f249, %f248;
	shfl.sync.idx.b32	%r352|%p186, %r212, 2, 31, -1;
	and.b32  	%r353, %r352, 16777216;
	setp.eq.s32 	%p187, %r353, 0;
	selp.f32 	%f251, 0f00000000, %f374, %p187;
	add.f32 	%f252, %f251, %f250;
	shfl.sync.idx.b32	%r354|%p188, %r212, 2, 31, -1;
	and.b32  	%r355, %r354, 8388608;
	setp.eq.s32 	%p189, %r355, 0;
	selp.f32 	%f253, 0f00000000, %f375, %p189;
	add.f32 	%f254, %f253, %f252;
	shfl.sync.idx.b32	%r356|%p190, %r212, 2, 31, -1;
	and.b32  	%r357, %r356, 4194304;
	setp.eq.s32 	%p191, %r357, 0;
	selp.f32 	%f255, 0f00000000, %f376, %p191;
	add.f32 	%f256, %f255, %f254;
	shfl.sync.idx.b32	%r358|%p192, %r212, 2, 31, -1;
	and.b32  	%r359, %r358, 2097152;
	setp.eq.s32 	%p193, %r359, 0;
	selp.f32 	%f257, 0f00000000, %f377, %p193;
	add.f32 	%f258, %f257, %f256;
	shfl.sync.idx.b32	%r360|%p194, %r212, 2, 31, -1;
	and.b32  	%r361, %r360, 1048576;
	setp.eq.s32 	%p195, %r361, 0;
	selp.f32 	%f259, 0f00000000, %f378, %p195;
	add.f32 	%f260, %f259, %f258;
	shfl.sync.idx.b32	%r362|%p196, %r212, 2, 31, -1;
	and.b32  	%r363, %r362, 524288;
	setp.eq.s32 	%p197, %r363, 0;
	selp.f32 	%f261, 0f00000000, %f379, %p197;
	add.f32 	%f262, %f261, %f260;
	shfl.sync.idx.b32	%r364|%p198, %r212, 2, 31, -1;
	and.b32  	%r365, %r364, 262144;
	setp.eq.s32 	%p199, %r365, 0;
	selp.f32 	%f263, 0f00000000, %f380, %p199;
	add.f32 	%f264, %f263, %f262;
	shfl.sync.idx.b32	%r366|%p200, %r212, 2, 31, -1;
	and.b32  	%r367, %r366, 131072;
	setp.eq.s32 	%p201, %r367, 0;
	selp.f32 	%f265, 0f00000000, %f381, %p201;
	add.f32 	%f266, %f265, %f264;
	shfl.sync.idx.b32	%r368|%p202, %r212, 2, 31, -1;
	and.b32  	%r369, %r368, 65536;
	setp.eq.s32 	%p203, %r369, 0;
	selp.f32 	%f267, 0f00000000, %f382, %p203;
	add.f32 	%f268, %f267, %f266;
	shfl.sync.idx.b32	%r370|%p204, %r212, 2, 31, -1;
	and.b32  	%r371, %r370, 32768;
	setp.eq.s32 	%p205, %r371, 0;
	selp.f32 	%f269, 0f00000000, %f383, %p205;
	add.f32 	%f270, %f269, %f268;
	shfl.sync.idx.b32	%r372|%p206, %r212, 2, 31, -1;
	and.b32  	%r373, %r372, 16384;
	setp.eq.s32 	%p207, %r373, 0;
	selp.f32 	%f271, 0f00000000, %f384, %p207;
	add.f32 	%f272, %f271, %f270;
	shfl.sync.idx.b32	%r374|%p208, %r212, 2, 31, -1;
	and.b32  	%r375, %r374, 8192;
	setp.eq.s32 	%p209, %r375, 0;
	selp.f32 	%f273, 0f00000000, %f385, %p209;
	add.f32 	%f274, %f273, %f272;
	shfl.sync.idx.b32	%r376|%p210, %r212, 2, 31, -1;
	and.b32  	%r377, %r376, 4096;
	setp.eq.s32 	%p211, %r377, 0;
	selp.f32 	%f275, 0f00000000, %f386, %p211;
	add.f32 	%f276, %f275, %f274;
	shfl.sync.idx.b32	%r378|%p212, %r212, 2, 31, -1;
	and.b32  	%r379, %r378, 2048;
	setp.eq.s32 	%p213, %r379, 0;
	selp.f32 	%f277, 0f00000000, %f387, %p213;
	add.f32 	%f278, %f277, %f276;
	shfl.sync.idx.b32	%r380|%p214, %r212, 2, 31, -1;
	and.b32  	%r381, %r380, 1024;
	setp.eq.s32 	%p215, %r381, 0;
	selp.f32 	%f279, 0f00000000, %f388, %p215;
	add.f32 	%f280, %f279, %f278;
	shfl.sync.idx.b32	%r382|%p216, %r212, 2, 31, -1;
	and.b32  	%r383, %r382, 512;
	setp.eq.s32 	%p217, %r383, 0;
	selp.f32 	%f281, 0f00000000, %f389, %p217;
	add.f32 	%f282, %f281, %f280;
	shfl.sync.idx.b32	%r384|%p218, %r212, 2, 31, -1;
	and.b32  	%r385, %r384, 256;
	setp.eq.s32 	%p219, %r385, 0;
	selp.f32 	%f283, 0f00000000, %f390, %p219;
	add.f32 	%f284, %f283, %f282;
	shfl.sync.idx.b32	%r386|%p220, %r212, 2, 31, -1;
	and.b32  	%r387, %r386, 128;
	setp.eq.s32 	%p221, %r387, 0;
	selp.f32 	%f285, 0f00000000, %f391, %p221;
	add.f32 	%f286, %f285, %f284;
	shfl.sync.idx.b32	%r388|%p222, %r212, 2, 31, -1;
	and.b32  	%r389, %r388, 64;
	setp.eq.s32 	%p223, %r389, 0;
	selp.f32 	%f287, 0f00000000, %f392, %p223;
	add.f32 	%f288, %f287, %f286;
	shfl.sync.idx.b32	%r390|%p224, %r212, 2, 31, -1;
	and.b32  	%r391, %r390, 32;
	setp.eq.s32 	%p225, %r391, 0;
	selp.f32 	%f289, 0f00000000, %f393, %p225;
	add.f32 	%f290, %f289, %f288;
	shfl.sync.idx.b32	%r392|%p226, %r212, 2, 31, -1;
	and.b32  	%r393, %r392, 16;
	setp.eq.s32 	%p227, %r393, 0;
	selp.f32 	%f291, 0f00000000, %f394, %p227;
	add.f32 	%f292, %f291, %f290;
	shfl.sync.idx.b32	%r394|%p228, %r212, 2, 31, -1;
	and.b32  	%r395, %r394, 8;
	setp.eq.s32 	%p229, %r395, 0;
	selp.f32 	%f293, 0f00000000, %f395, %p229;
	add.f32 	%f294, %f293, %f292;
	shfl.sync.idx.b32	%r396|%p230, %r212, 2, 31, -1;
	and.b32  	%r397, %r396, 4;
	setp.eq.s32 	%p231, %r397, 0;
	selp.f32 	%f295, 0f00000000, %f396, %p231;
	add.f32 	%f296, %f295, %f294;
	shfl.sync.idx.b32	%r398|%p232, %r212, 2, 31, -1;
	and.b32  	%r399, %r398, 2;
	setp.eq.s32 	%p233, %r399, 0;
	selp.f32 	%f297, 0f00000000, %f397, %p233;
	add.f32 	%f298, %f297, %f296;
	shfl.sync.idx.b32	%r400|%p234, %r212, 2, 31, -1;
	and.b32  	%r401, %r400, 1;
	setp.eq.b32 	%p235, %r401, 1;
	selp.f32 	%f299, %f398, 0f00000000, %p235;
	add.f32 	%f400, %f299, %f298;
	shfl.sync.idx.b32	%r402|%p236, %r212, 3, 31, -1;
	setp.gt.s32 	%p237, %r402, -1;
	selp.f32 	%f300, 0f00000000, %f367, %p237;
	add.f32 	%f301, %f300, %f399;
	shfl.sync.idx.b32	%r403|%p238, %r212, 3, 31, -1;
	and.b32  	%r404, %r403, 1073741824;
	setp.eq.s32 	%p239, %r404, 0;
	selp.f32 	%f302, 0f00000000, %f368, %p239;
	add.f32 	%f303, %f302, %f301;
	shfl.sync.idx.b32	%r405|%p240, %r212, 3, 31, -1;
	and.b32  	%r406, %r405, 536870912;
	setp.eq.s32 	%p241, %r406, 0;
	selp.f32 	%f304, 0f00000000, %f369, %p241;
	add.f32 	%f305, %f304, %f303;
	shfl.sync.idx.b32	%r407|%p242, %r212, 3, 31, -1;
	and.b32  	%r408, %r407, 268435456;
	setp.eq.s32 	%p243, %r408, 0;
	selp.f32 	%f306, 0f00000000, %f370, %p243;
	add.f32 	%f307, %f306, %f305;
	shfl.sync.idx.b32	%r409|%p244, %r212, 3, 31, -1;
	and.b32  	%r410, %r409, 134217728;
	setp.eq.s32 	%p245, %r410, 0;
	selp.f32 	%f308, 0f00000000, %f371, %p245;
	add.f32 	%f309, %f308, %f307;
	shfl.sync.idx.b32	%r411|%p246, %r212, 3, 31, -1;
	and.b32  	%r412, %r411, 67108864;
	setp.eq.s32 	%p247, %r412, 0;
	selp.f32 	%f310, 0f00000000, %f372, %p247;
	add.f32 	%f311, %f310, %f309;
	shfl.sync.idx.b32	%r413|%p248, %r212, 3, 31, -1;
	and.b32  	%r414, %r413, 33554432;
	setp.eq.s32 	%p249, %r414, 0;
	selp.f32 	%f312, 0f00000000, %f373, %p249;
	add.f32 	%f313, %f312, %f311;
	shfl.sync.idx.b32	%r415|%p250, %r212, 3, 31, -1;
	and.b32  	%r416, %r415, 16777216;
	setp.eq.s32 	%p251, %r416, 0;
	selp.f32 	%f314, 0f00000000, %f374, %p251;
	add.f32 	%f315, %f314, %f313;
	shfl.sync.idx.b32	%r417|%p252, %r212, 3, 31, -1;
	and.b32  	%r418, %r417, 8388608;
	setp.eq.s32 	%p253, %r418, 0;
	selp.f32 	%f316, 0f00000000, %f375, %p253;
	add.f32 	%f317, %f316, %f315;
	shfl.sync.idx.b32	%r419|%p254, %r212, 3, 31, -1;
	and.b32  	%r420, %r419, 4194304;
	setp.eq.s32 	%p255, %r420, 0;
	selp.f32 	%f318, 0f00000000, %f376, %p255;
	add.f32 	%f319, %f318, %f317;
	shfl.sync.idx.b32	%r421|%p256, %r212, 3, 31, -1;
	and.b32  	%r422, %r421, 2097152;
	setp.eq.s32 	%p257, %r422, 0;
	selp.f32 	%f320, 0f00000000, %f377, %p257;
	add.f32 	%f321, %f320, %f319;
	shfl.sync.idx.b32	%r423|%p258, %r212, 3, 31, -1;
	and.b32  	%r424, %r423, 1048576;
	setp.eq.s32 	%p259, %r424, 0;
	selp.f32 	%f322, 0f00000000, %f378, %p259;
	add.f32 	%f323, %f322, %f321;
	shfl.sync.idx.b32	%r425|%p260, %r212, 3, 31, -1;
	and.b32  	%r426, %r425, 524288;
	setp.eq.s32 	%p261, %r426, 0;
	selp.f32 	%f324, 0f00000000, %f379, %p261;
	add.f32 	%f325, %f324, %f323;
	shfl.sync.idx.b32	%r427|%p262, %r212, 3, 31, -1;
	and.b32  	%r428, %r427, 262144;
	setp.eq.s32 	%p263, %r428, 0;
	selp.f32 	%f326, 0f00000000, %f380, %p263;
	add.f32 	%f327, %f326, %f325;
	shfl.sync.idx.b32	%r429|%p264, %r212, 3, 31, -1;
	and.b32  	%r430, %r429, 131072;
	setp.eq.s32 	%p265, %r430, 0;
	selp.f32 	%f328, 0f00000000, %f381, %p265;
	add.f32 	%f329, %f328, %f327;
	shfl.sync.idx.b32	%r431|%p266, %r212, 3, 31, -1;
	and.b32  	%r432, %r431, 65536;
	setp.eq.s32 	%p267, %r432, 0;
	selp.f32 	%f330, 0f00000000, %f382, %p267;
	add.f32 	%f331, %f330, %f329;
	shfl.sync.idx.b32	%r433|%p268, %r212, 3, 31, -1;
	and.b32  	%r434, %r433, 32768;
	setp.eq.s32 	%p269, %r434, 0;
	selp.f32 	%f332, 0f00000000, %f383, %p269;
	add.f32 	%f333, %f332, %f331;
	shfl.sync.idx.b32	%r435|%p270, %r212, 3, 31, -1;
	and.b32  	%r436, %r435, 16384;
	setp.eq.s32 	%p271, %r436, 0;
	selp.f32 	%f334, 0f00000000, %f384, %p271;
	add.f32 	%f335, %f334, %f333;
	shfl.sync.idx.b32	%r437|%p272, %r212, 3, 31, -1;
	and.b32  	%r438, %r437, 8192;
	setp.eq.s32 	%p273, %r438, 0;
	selp.f32 	%f336, 0f00000000, %f385, %p273;
	add.f32 	%f337, %f336, %f335;
	shfl.sync.idx.b32	%r439|%p274, %r212, 3, 31, -1;
	and.b32  	%r440, %r439, 4096;
	setp.eq.s32 	%p275, %r440, 0;
	selp.f32 	%f338, 0f00000000, %f386, %p275;
	add.f32 	%f339, %f338, %f337;
	shfl.sync.idx.b32	%r441|%p276, %r212, 3, 31, -1;
	and.b32  	%r442, %r441, 2048;
	setp.eq.s32 	%p277, %r442, 0;
	selp.f32 	%f340, 0f00000000, %f387, %p277;
	add.f32 	%f341, %f340, %f339;
	shfl.sync.idx.b32	%r443|%p278, %r212, 3, 31, -1;
	and.b32  	%r444, %r443, 1024;
	setp.eq.s32 	%p279, %r444, 0;
	selp.f32 	%f342, 0f00000000, %f388, %p279;
	add.f32 	%f343, %f342, %f341;
	shfl.sync.idx.b32	%r445|%p280, %r212, 3, 31, -1;
	and.b32  	%r446, %r445, 512;
	setp.eq.s32 	%p281, %r446, 0;
	selp.f32 	%f344, 0f00000000, %f389, %p281;
	add.f32 	%f345, %f344, %f343;
	shfl.sync.idx.b32	%r447|%p282, %r212, 3, 31, -1;
	and.b32  	%r448, %r447, 256;
	setp.eq.s32 	%p283, %r448, 0;
	selp.f32 	%f346, 0f00000000, %f390, %p283;
	add.f32 	%f347, %f346, %f345;
	shfl.sync.idx.b32	%r449|%p284, %r212, 3, 31, -1;
	and.b32  	%r450, %r449, 128;
	setp.eq.s32 	%p285, %r450, 0;
	selp.f32 	%f348, 0f00000000, %f391, %p285;
	add.f32 	%f349, %f348, %f347;
	shfl.sync.idx.b32	%r451|%p286, %r212, 3, 31, -1;
	and.b32  	%r452, %r451, 64;
	setp.eq.s32 	%p287, %r452, 0;
	selp.f32 	%f350, 0f00000000, %f392, %p287;
	add.f32 	%f351, %f350, %f349;
	shfl.sync.idx.b32	%r453|%p288, %r212, 3, 31, -1;
	and.b32  	%r454, %r453, 32;
	setp.eq.s32 	%p289, %r454, 0;
	selp.f32 	%f352, 0f00000000, %f393, %p289;
	add.f32 	%f353, %f352, %f351;
	shfl.sync.idx.b32	%r455|%p290, %r212, 3, 31, -1;
	and.b32  	%r456, %r455, 16;
	setp.eq.s32 	%p291, %r456, 0;
	selp.f32 	%f354, 0f00000000, %f394, %p291;
	add.f32 	%f355, %f354, %f353;
	shfl.sync.idx.b32	%r457|%p292, %r212, 3, 31, -1;
	and.b32  	%r458, %r457, 8;
	setp.eq.s32 	%p293, %r458, 0;
	selp.f32 	%f356, 0f00000000, %f395, %p293;
	add.f32 	%f357, %f356, %f355;
	shfl.sync.idx.b32	%r459|%p294, %r212, 3, 31, -1;
	and.b32  	%r460, %r459, 4;
	setp.eq.s32 	%p295, %r460, 0;
	selp.f32 	%f358, 0f00000000, %f396, %p295;
	add.f32 	%f359, %f358, %f357;
	shfl.sync.idx.b32	%r461|%p296, %r212, 3, 31, -1;
	and.b32  	%r462, %r461, 2;
	setp.eq.s32 	%p297, %r462, 0;
	selp.f32 	%f360, 0f00000000, %f397, %p297;
	add.f32 	%f361, %f360, %f359;
	shfl.sync.idx.b32	%r463|%p298, %r212, 3, 31, -1;
	and.b32  	%r464, %r463, 1;
	setp.eq.b32 	%p299, %r464, 1;
	selp.f32 	%f362, %f398, 0f00000000, %p299;
	add.f32 	%f399, %f362, %f361;
	add.s32 	%r471, %r471, 8;
	add.s32 	%r470, %r470, 32;
	add.s64 	%rd96, %rd96, 32;
	add.s32 	%r472, %r25, 1;
	setp.lt.s32 	%p300, %r472, %r13;
	@%p300 bra 	$L__BB32_3;
$L__BB32_70:
	add.s32 	%r29, %r31, %r3;
	setp.ge.u32 	%p301, %r29, %r30;
	@%p301 bra 	$L__BB32_72;
	mul.lo.s32 	%r465, %r1, %r30;
	shl.b32 	%r466, %r465, 7;
	mul.wide.s32 	%rd86, %r466, 4;
	add.s64 	%rd87, %rd2, %rd86;
	mul.wide.u32 	%rd88, %r29, 4;
	add.s64 	%rd89, %rd87, %rd88;
	st.global.f32 	[%rd89], %f402;
	add.s32 	%r467, %r29, %r30;
	mul.wide.u32 	%rd90, %r467, 4;
	add.s64 	%rd91, %rd87, %rd90;
	st.global.f32 	[%rd91], %f401;
	add.s32 	%r468, %r467, %r30;
	mul.wide.u32 	%rd92, %r468, 4;
	add.s64 	%rd93, %rd87, %rd92;
	st.global.f32 	[%rd93], %f400;
	add.s32 	%r469, %r468, %r30;
	mul.wide.u32 	%rd94, %r469, 4;
	add.s64 	%rd95, %rd87, %rd94;
	st.global.f32 	[%rd95], %f399;
$L__BB32_72:
	ret;

}
	// .globl	_Z22spmm4_full_full_2_1024PKhPKfPfPKiS5_ii
.visible .entry _Z22spmm4_full_full_2_1024PKhPKfPfPKiS5_ii(
	.param .u64 .ptr .align 1 _Z22spmm4_full_full_2_1024PKhPKfPfPKiS5_ii_param_0,
	.param .u64 .ptr .align 1 _Z22spmm4_full_full_2_1024PKhPKfPfPKiS5_ii_param_1,
	.param .u64 .ptr .align 1 _Z22spmm4_full_full_2_1024PKhPKfPfPKiS5_ii_param_2,
	.param .u64 .ptr .align 1 _Z22spmm4_full_full_2_1024PKhPKfPfPKiS5_ii_param_3,
	.param .u64 .ptr .align 1 _Z22spmm4_full_full_2_1024PKhPKfPfPKiS5_ii_param_4,
	.param .u32 _Z22spmm4_full_full_2_1024PKhPKfPfPKiS5_ii_param_5,
	.param .u32 _Z22spmm4_full_full_2_1024PKhPKfPfPKiS5_ii_param_6
)
{
	.reg .pred 	%p<302>;
	.reg .b16 	%rs<2>;
	.reg .b32 	%r<477>;
	.reg .b32 	%f<403>;
	.reg .b64 	%rd<97>;

	ld.param.u64 	%rd8, [_Z22spmm4_full_full_2_1024PKhPKfPfPKiS5_ii_param_0];
	ld.param.u64 	%rd12, [_Z22spmm4_full_full_2_1024PKhPKfPfPKiS5_ii_param_1];
	ld.param.u64 	%rd9, [_Z22spmm4_full_full_2_1024PKhPKfPfPKiS5_ii_param_2];
	ld.param.u64 	%rd10, [_Z22spmm4_full_full_2_1024PKhPKfPfPKiS5_ii_param_3];
	ld.param.u64 	%rd11, [_Z22spmm4_full_full_2_1024PKhPKfPfPKiS5_ii_param_4];
	ld.param.u32 	%r31, [_Z22spmm4_full_full_2_1024PKhPKfPfPKiS5_ii_param_5];
	ld.param.u32 	%r29, [_Z22spmm4_full_full_2_1024PKhPKfPfPKiS5_ii_param_6];
	cvta.to.global.u64 	%rd1, %rd12;
	mov.u32 	%r32, %ctaid.x;
	mov.u32 	%r33, %nctaid.x;
	mov.u32 	%r34, %nctaid.y;
	mov.u32 	%r35, %ctaid.y;
	mov.u32 	%r36, %ctaid.z;
	mad.lo.s32 	%r37, %r32, %r33, %r35;
	mad.lo.s32 	%r38, %r37, %r34, %r36;
	// begin inline asm
	mov.u32 %r30, %laneid;
	// end inline asm
	mov.u32 	%r2, %tid.x;
	shl.b32 	%r39, %r38, 4;
	shr.u32 	%r40, %r2, 6;
	or.b32  	%r3, %r39, %r40;
	setp.ge.s32 	%p1, %r3, %r31;
	@%p1 bra 	$L__BB33_72;
	cvta.to.global.u64 	%rd13, %rd10;
	cvta.to.global.u64 	%rd2, %rd9;
	mul.wide.s32 	%rd14, %r3, 4;
	add.s64 	%rd15, %rd13, %rd14;
	ld.global.nc.u32 	%r4, [%rd15];
	ld.global.nc.u32 	%r41, [%rd15+4];
	sub.s32 	%r5, %r41, %r4;
	setp.lt.s32 	%p2, %r5, 1;
	mov.f32 	%f399, 0f00000000;
	mov.f32 	%f400, %f399;
	mov.f32 	%f401, %f399;
	mov.f32 	%f402, %f399;
	@%p2 bra 	$L__BB33_70;
	shr.u32 	%r474, %r30, 2;
	and.b32  	%r7, %r30, 3;
	and.b32  	%r43, %r2, 32;
	add.s32 	%r8, %r30, %r43;
	or.b32  	%r9, %r7, 12;
	or.b32  	%r10, %r7, 24;
	or.b32  	%r11, %r7, 28;
	mul.wide.s32 	%rd16, %r4, 4;
	cvta.to.global.u64 	%rd17, %rd11;
	add.s64 	%rd18, %rd16, %rd17;
	add.s64 	%rd96, %rd18, 16;
	cvta.to.global.u64 	%rd4, %rd8;
	add.s32 	%r44, %r5, 7;
	shr.s32 	%r45, %r44, 31;
	shr.u32 	%r46, %r45, 29;
	add.s32 	%r47, %r44, %r46;
	and.b32  	%r12, %r47, -8;
	shl.b32 	%r48, %r4, 2;
	cvt.s64.s32 	%rd5, %r48;
	mov.b32 	%r475, 0;
	mov.f32 	%f399, 0f00000000;
	mov.u32 	%r473, %r30;
$L__BB33_3:
	setp.ge.u32 	%p3, %r474, %r5;
	mov.b32 	%r476, 0;
	@%p3 bra 	$L__BB33_5;
	and.b32  	%r50, %r473, -4;
	or.b32  	%r51, %r50, %r7;
	cvt.u64.u32 	%rd19, %r51;
	add.s64 	%rd20, %rd19, %rd5;
	add.s64 	%rd21, %rd4, %rd20;
	ld.global.nc.u8 	%rs1, [%rd21];
	cvt.u32.u8 	%r52, %rs1;
	and.b32  	%r476, %r52, 15;
$L__BB33_5:
	setp.ge.s32 	%p4, %r475, %r5;
	mov.f32 	%f367, 0f00000000;
	@%p4 bra 	$L__BB33_7;
	ld.global.nc.u32 	%r53, [%rd96+-16];
	mul.lo.s32 	%r54, %r53, %r29;
	shl.b32 	%r55, %r54, 2;
	add.s32 	%r56, %r8, %r55;
	mul.wide.u32 	%rd22, %r56, 4;
	add.s64 	%rd23, %rd1, %rd22;
	ld.global.nc.f32 	%f367, [%rd23];
$L__BB33_7:
	setp.ge.s32 	%p5, %r475, %r5;
	mov.f32 	%f368, 0f00000000;
	@%p5 bra 	$L__BB33_9;
	ld.global.nc.u32 	%r57, [%rd96+-16];
	mul.lo.s32 	%r58, %r57, %r29;
	shl.b32 	%r59, %r58, 2;
	add.s32 	%r60, %r59, %r29;
	add.s32 	%r61, %r8, %r60;
	mul.wide.u32 	%rd24, %r61, 4;
	add.s64 	%rd25, %rd1, %rd24;
	ld.global.nc.f32 	%f368, [%rd25];
$L__BB33_9:
	setp.ge.s32 	%p6, %r475, %r5;
	mov.f32 	%f369, 0f00000000;
	@%p6 bra 	$L__BB33_11;
	ld.global.nc.u32 	%r62, [%rd96+-16];
	shl.b32 	%r63, %r62, 2;
	or.b32  	%r64, %r63, 2;
	mad.lo.s32 	%r65, %r64, %r29, %r8;
	mul.wide.u32 	%rd26, %r65, 4;
	add.s64 	%rd27, %rd1, %rd26;
	ld.global.nc.f32 	%f369, [%rd27];
$L__BB33_11:
	setp.ge.s32 	%p7, %r475, %r5;
	mov.f32 	%f370, 0f00000000;
	@%p7 bra 	$L__BB33_13;
	ld.global.nc.u32 	%r66, [%rd96+-16];
	shl.b32 	%r67, %r66, 2;
	or.b32  	%r68, %r67, 3;
	mad.lo.s32 	%r69, %r68, %r29, %r8;
	mul.wide.u32 	%rd28, %r69, 4;
	add.s64 	%rd29, %rd1, %rd28;
	ld.global.nc.f32 	%f370, [%rd29];
$L__BB33_13:
	add.s32 	%r18, %r475, 1;
	setp.ge.s32 	%p8, %r18, %r5;
	mov.f32 	%f371, 0f00000000;
	@%p8 bra 	$L__BB33_15;
	ld.global.nc.u32 	%r70, [%rd96+-12];
	mul.lo.s32 	%r71, %r70, %r29;
	shl.b32 	%r72, %r71, 2;
	add.s32 	%r73, %r8, %r72;
	mul.wide.u32 	%rd30, %r73, 4;
	add.s64 	%rd31, %rd1, %rd30;
	ld.global.nc.f32 	%f371, [%rd31];
$L__BB33_15:
	setp.ge.s32 	%p9, %r18, %r5;
	mov.f32 	%f372, 0f00000000;
	@%p9 bra 	$L__BB33_17;
	ld.global.nc.u32 	%r74, [%rd96+-12];
	mul.lo.s32 	%r75, %r74, %r29;
	shl.b32 	%r76, %r75, 2;
	add.s32 	%r77, %r76, %r29;
	add.s32 	%r78, %r8, %r77;
	mul.wide.u32 	%rd32, %r78, 4;
	add.s64 	%rd33, %rd1, %rd32;
	ld.global.nc.f32 	%f372, [%rd33];
$L__BB33_17:
	setp.ge.s32 	%p10, %r18, %r5;
	mov.f32 	%f373, 0f00000000;
	@%p10 bra 	$L__BB33_19;
	ld.global.nc.u32 	%r79, [%rd96+-12];
	shl.b32 	%r80, %r79, 2;
	or.b32  	%r81, %r80, 2;
	mad.lo.s32 	%r82, %r81, %r29, %r8;
	mul.wide.u32 	%rd34, %r82, 4;
	add.s64 	%rd35, %rd1, %rd34;
	ld.global.nc.f32 	%f373, [%rd35];
$L__BB33_19:
	setp.ge.s32 	%p11, %r18, %r5;
	mov.f32 	%f374, 0f00000000;
	@%p11 bra 	$L__BB33_21;
	ld.global.nc.u32 	%r83, [%rd96+-12];
	shl.b32 	%r84, %r83, 2;
	or.b32  	%r85, %r84, 3;
	mad.lo.s32 	%r86, %r85, %r29, %r8;
	mul.wide.u32 	%rd36, %r86, 4;
	add.s64 	%rd37, %rd1, %rd36;
	ld.global.nc.f32 	%f374, [%rd37];
$L__BB33_21:
	add.s32 	%r19, %r18, 1;
	setp.ge.s32 	%p12, %r19, %r5;
	mov.f32 	%f375, 0f00000000;
	@%p12 bra 	$L__BB33_23;
	ld.global.nc.u32 	%r87, [%rd96+-8];
	mul.lo.s32 	%r88, %r87, %r29;
	shl.b32 	%r89, %r88, 2;
	add.s32 	%r90, %r8, %r89;
	mul.wide.u32 	%rd38, %r90, 4;
	add.s64 	%rd39, %rd1, %rd38;
	ld.global.nc.f32 	%f375, [%rd39];
$L__BB33_23:
	mov.f32 	%f376, 0f00000000;
	@%p12 bra 	$L__BB33_25;
	ld.global.nc.u32 	%r91, [%rd96+-8];
	mul.lo.s32 	%r92, %r91, %r29;
	shl.b32 	%r93, %r92, 2;
	add.s32 	%r94, %r93, %r29;
	add.s32 	%r95, %r8, %r94;
	mul.wide.u32 	%rd40, %r95, 4;
	add.s64 	%rd41, %rd1, %rd40;
	ld.global.nc.f32 	%f376, [%rd41];
$L__BB33_25:
	mov.f32 	%f377, 0f00000000;
	@%p12 bra 	$L__BB33_27;
	ld.global.nc.u32 	%r96, [%rd96+-8];
	shl.b32 	%r97, %r96, 2;
	or.b32  	%r98, %r97, 2;
	mad.lo.s32 	%r99, %r98, %r29, %r8;
	mul.wide.u32 	%rd42, %r99, 4;
	add.s64 	%rd43, %rd1, %rd42;
	ld.global.nc.f32 	%f377, [%rd43];
$L__BB33_27:
	mov.f32 	%f378, 0f00000000;
	@%p12 bra 	$L__BB33_29;
	ld.global.nc.u32 	%r100, [%rd96+-8];
	shl.b32 	%r101, %r100, 2;
	or.b32  	%r102, %r101, 3;
	mad.lo.s32 	%r103, %r102, %r29, %r8;
	mul.wide.u32 	%rd44, %r103, 4;
	add.s64 	%rd45, %rd1, %rd44;
	ld.global.nc.f32 	%f378, [%rd45];
$L__BB33_29:
	add.s32 	%r20, %r19, 1;
	setp.ge.s32 	%p16, %r20, %r5;
	mov.f32 	%f379, 0f00000000;
	@%p16 bra 	$L__BB33_31;
	ld.global.nc.u32 	%r104, [%rd96+-4];
	mul.lo.s32 	%r105, %r104, %r29;
	shl.b32 	%r106, %r105, 2;
	add.s32 	%r107, %r8, %r106;
	mul.wide.u32 	%rd46, %r107, 4;
	add.s64 	%rd47, %rd1, %rd46;
	ld.global.nc.f32 	%f379, [%rd47];
$L__BB33_31:
	mov.f32 	%f380, 0f00000000;
	@%p16 bra 	$L__BB33_33;
	ld.global.nc.u32 	%r108, [%rd96+-4];
	mul.lo.s32 	%r109, %r108, %r29;
	shl.b32 	%r110, %r109, 2;
	add.s32 	%r111, %r110, %r29;
	add.s32 	%r112, %r8, %r111;
	mul.wide.u32 	%rd48, %r112, 4;
	add.s64 	%rd49, %rd1, %rd48;
	ld.global.nc.f32 	%f380, [%rd49];
$L__BB33_33:
	mov.f32 	%f381, 0f00000000;
	@%p16 bra 	$L__BB33_35;
	ld.global.nc.u32 	%r113, [%rd96+-4];
	shl.b32 	%r114, %r113, 2;
	or.b32  	%r115, %r114, 2;
	mad.lo.s32 	%r116, %r115, %r29, %r8;
	mul.wide.u32 	%rd50, %r116, 4;
	add.s64 	%rd51, %rd1, %rd50;
	ld.global.nc.f32 	%f381, [%rd51];
$L__BB33_35:
	mov.f32 	%f382, 0f00000000;
	@%p16 bra 	$L__BB33_37;
	ld.global.nc.u32 	%r117, [%rd96+-4];
	shl.b32 	%r118, %r117, 2;
	or.b32  	%r119, %r118, 3;
	mad.lo.s32 	%r120, %r119, %r29, %r8;
	mul.wide.u32 	%rd52, %r120, 4;
	add.s64 	%rd53, %rd1, %rd52;
	ld.global.nc.f32 	%f382, [%rd53];
$L__BB33_37:
	add.s32 	%r21, %r20, 1;
	setp.ge.s32 	%p20, %r21, %r5;
	mov.f32 	%f383, 0f00000000;
	@%p20 bra 	$L__BB33_39;
	ld.global.nc.u32 	%r121, [%rd96];
	mul.lo.s32 	%r122, %r121, %r29;
	shl.b32 	%r123, %r122, 2;
	add.s32 	%r124, %r8, %r123;
	mul.wide.u32 	%rd54, %r124, 4;
	add.s64 	%rd55, %rd1, %rd54;
	ld.global.nc.f32 	%f383, [%rd55];
$L__BB33_39:
	mov.f32 	%f384, 0f00000000;
	@%p20 bra 	$L__BB33_41;
	ld.global.nc.u32 	%r125, [%rd96];
	mul.lo.s32 	%r126, %r125, %r29;
	shl.b32 	%r127, %r126, 2;
	add.s32 	%r128, %r127, %r29;
	add.s32 	%r129, %r8, %r128;
	mul.wide.u32 	%rd56, %r129, 4;
	add.s64 	%rd57, %rd1, %rd56;
	ld.global.nc.f32 	%f384, [%rd57];
$L__BB33_41:
	mov.f32 	%f385, 0f00000000;
	@%p20 bra 	$L__BB33_43;
	ld.global.nc.u32 	%r130, [%rd96];
	shl.b32 	%r131, %r130, 2;
	or.b32  	%r132, %r131, 2;
	mad.lo.s32 	%r133, %r132, %r29, %r8;
	mul.wide.u32 	%rd58, %r133, 4;
	add.s64 	%rd59, %rd1, %rd58;
	ld.global.nc.f32 	%f385, [%rd59];
$L__BB33_43:
	mov.f32 	%f386, 0f00000000;
	@%p20 bra 	$L__BB33_45;
	ld.global.nc.u32 	%r134, [%rd96];
	shl.b32 	%r135, %r134, 2;
	or.b32  	%r136, %r135, 3;
	mad.lo.s32 	%r137, %r136, %r29, %r8;
	mul.wide.u32 	%rd60, %r137, 4;
	add.s64 	%rd61, %rd1, %rd60;
	ld.global.nc.f32 	%f386, [%rd61];
$L__BB33_45:
	add.s32 	%r22, %r21, 1;
	setp.ge.s32 	%p24, %r22, %r5;
	mov.f32 	%f387, 0f00000000;
	@%p24 bra 	$L__BB33_47;
	ld.global.nc.u32 	%r138, [%rd96+4];
	mul.lo.s32 	%r139, %r138, %r29;
	shl.b32 	%r140, %r139, 2;
	add.s32 	%r141, %r8, %r140;
	mul.wide.u32 	%rd62, %r141, 4;
	add.s64 	%rd63, %rd1, %rd62;
	ld.global.nc.f32 	%f387, [%rd63];
$L__BB33_47:
	mov.f32 	%f388, 0f00000000;
	@%p24 bra 	$L__BB33_49;
	ld.global.nc.u32 	%r142, [%rd96+4];
	mul.lo.s32 	%r143, %r142, %r29;
	shl.b32 	%r144, %r143, 2;
	add.s32 	%r145, %r144, %r29;
	add.s32 	%r146, %r8, %r145;
	mul.wide.u32 	%rd64, %r146, 4;
	add.s64 	%rd65, %rd1, %rd64;
	ld.global.nc.f32 	%f388, [%rd65];
$L__BB33_49:
	mov.f32 	%f389, 0f00000000;
	@%p24 bra 	$L__BB33_51;
	ld.global.nc.u32 	%r147, [%rd96+4];
	shl.b32 	%r148, %r147, 2;
	or.b32  	%r149, %r148, 2;
	mad.lo.s32 	%r150, %r149, %r29, %r8;
	mul.wide.u32 	%rd66, %r150, 4;
	add.s64 	%rd67, %rd1, %rd66;
	ld.global.nc.f32 	%f389, [%rd67];
$L__BB33_51:
	mov.f32 	%f390, 0f00000000;
	@%p24 bra 	$L__BB33_53;
	ld.global.nc.u32 	%r151, [%rd96+4];
	shl.b32 	%r152, %r151, 2;
	or.b32  	%r153, %r152, 3;
	mad.lo.s32 	%r154, %r153, %r29, %r8;
	mul.wide.u32 	%rd68, %r154, 4;
	add.s64 	%rd69, %rd1, %rd68;
	ld.global.nc.f32 	%f390, [%rd69];
$L__BB33_53:
	add.s32 	%r23, %r22, 1;
	setp.ge.s32 	%p28, %r23, %r5;
	mov.f32 	%f391, 0f00000000;
	@%p28 bra 	$L__BB33_55;
	ld.global.nc.u32 	%r155, [%rd96+8];
	mul.lo.s32 	%r156, %r155, %r29;
	shl.b32 	%r157, %r156, 2;
	add.s32 	%r158, %r8, %r157;
	mul.wide.u32 	%rd70, %r158, 4;
	add.s64 	%rd71, %rd1, %rd70;
	ld.global.nc.f32 	%f391, [%rd71];
$L__BB33_55:
	mov.f32 	%f392, 0f00000000;
	@%p28 bra 	$L__BB33_57;
	ld.global.nc.u32 	%r159, [%rd96+8];
	mul.lo.s32 	%r160, %r159, %r29;
	shl.b32 	%r161, %r160, 2;
	add.s32 	%r162, %r161, %r29;
	add.s32 	%r163, %r8, %r162;
	mul.wide.u32 	%rd72, %r163, 4;
	add.s64 	%rd73, %rd1, %rd72;
	ld.global.nc.f32 	%f392, [%rd73];
$L__BB33_57:
	mov.f32 	%f393, 0f00000000;
	@%p28 bra 	$L__BB33_59;
	ld.global.nc.u32 	%r164, [%rd96+8];
	shl.b32 	%r165, %r164, 2;
	or.b32  	%r166, %r165, 2;
	mad.lo.s32 	%r167, %r166, %r29, %r8;
	mul.wide.u32 	%rd74, %r167, 4;
	add.s64 	%rd75, %rd1, %rd74;
	ld.global.nc.f32 	%f393, [%rd75];
$L__BB33_59:
	mov.f32 	%f394, 0f00000000;
	@%p28 bra 	$L__BB33_61;
	ld.global.nc.u32 	%r168, [%rd96+8];
	shl.b32 	%r169, %r168, 2;
	or.b32  	%r170, %r169, 3;
	mad.lo.s32 	%r171, %r170, %r29, %r8;
	mul.wide.u32 	%rd76, %r171, 4;
	add.s64 	%rd77, %rd1, %rd76;
	ld.global.nc.f32 	%f394, [%rd77];
$L__BB33_61:
	add.s32 	%r24, %r23, 1;
	setp.ge.s32 	%p32, %r24, %r5;
	mov.f32 	%f395, 0f00000000;
	@%p32 bra 	$L__BB33_63;
	ld.global.nc.u32 	%r172, [%rd96+12];
	mul.lo.s32 	%r173, %r172, %r29;
	shl.b32 	%r174, %r173, 2;
	add.s32 	%r175, %r8, %r174;
	mul.wide.u32 	%rd78, %r175, 4;
	add.s64 	%rd79, %rd1, %rd78;
	ld.global.nc.f32 	%f395, [%rd79];
$L__BB33_63:
	mov.f32 	%f396, 0f00000000;
	@%p32 bra 	$L__BB33_65;
	ld.global.nc.u32 	%r176, [%rd96+12];
	mul.lo.s32 	%r177, %r176, %r29;
	shl.b32 	%r178, %r177, 2;
	add.s32 	%r179, %r178, %r29;
	add.s32 	%r180, %r8, %r179;
	mul.wide.u32 	%rd80, %r180, 4;
	add.s64 	%rd81, %rd1, %rd80;
	ld.global.nc.f32 	%f396, [%rd81];
$L__BB33_65:
	mov.f32 	%f397, 0f00000000;
	@%p32 bra 	$L__BB33_67;
	ld.global.nc.u32 	%r181, [%rd96+12];
	shl.b32 	%r182, %r181, 2;
	or.b32  	%r183, %r182, 2;
	mad.lo.s32 	%r184, %r183, %r29, %r8;
	mul.wide.u32 	%rd82, %r184, 4;
	add.s64 	%rd83, %rd1, %rd82;
	ld.global.nc.f32 	%f397, [%rd83];
$L__BB33_67:
	mov.f32 	%f398, 0f00000000;
	@%p32 bra 	$L__BB33_69;
	ld.global.nc.u32 	%r185, [%rd96+12];
	shl.b32 	%r186, %r185, 2;
	or.b32  	%r187, %r186, 3;
	mad.lo.s32 	%r188, %r187, %r29, %r8;
	mul.wide.u32 	%rd84, %r188, 4;
	add.s64 	%rd85, %rd1, %rd84;
	ld.global.nc.f32 	%f398, [%rd85];
$L__BB33_69:
	shfl.sync.idx.b32	%r189|%p36, %r476, %r7, 31, -1;
	shl.b32 	%r190, %r189, 28;
	or.b32  	%r191, %r7, 4;
	shfl.sync.idx.b32	%r192|%p37, %r476, %r191, 31, -1;
	shl.b32 	%r193, %r192, 24;
	or.b32  	%r194, %r193, %r190;
	or.b32  	%r195, %r7, 8;
	shfl.sync.idx.b32	%r196|%p38, %r476, %r195, 31, -1;
	shl.b32 	%r197, %r196, 20;
	or.b32  	%r198, %r194, %r197;
	shfl.sync.idx.b32	%r199|%p39, %r476, %r9, 31, -1;
	shl.b32 	%r200, %r199, 16;
	or.b32  	%r201, %r198, %r200;
	or.b32  	%r202, %r7, 16;
	shfl.sync.idx.b32	%r203|%p40, %r476, %r202, 31, -1;
	shl.b32 	%r204, %r203, 12;
	or.b32  	%r205, %r201, %r204;
	or.b32  	%r206, %r7, 20;
	shfl.sync.idx.b32	%r207|%p41, %r476, %r206, 31, -1;
	shl.b32 	%r208, %r207, 8;
	or.b32  	%r209, %r205, %r208;
	shfl.sync.idx.b32	%r210|%p42, %r476, %r10, 31, -1;
	shl.b32 	%r211, %r210, 4;
	or.b32  	%r212, %r209, %r211;
	shfl.sync.idx.b32	%r213|%p43, %r476, %r11, 31, -1;
	or.b32  	%r214, %r212, %r213;
	shfl.sync.idx.b32	%r215|%p44, %r214, 0, 31, -1;
	setp.gt.s32 	%p45, %r215, -1;
	selp.f32 	%f111, 0f00000000, %f367, %p45;
	add.f32 	%f112, %f111, %f402;
	shfl.sync.idx.b32	%r216|%p46, %r214, 0, 31, -1;
	and.b32  	%r217, %r216, 1073741824;
	setp.eq.s32 	%p47, %r217, 0;
	selp.f32 	%f113, 0f00000000, %f368, %p47;
	add.f32 	%f114, %f113, %f112;
	shfl.sync.idx.b32	%r218|%p48, %r214, 0, 31, -1;
	and.b32  	%r219, %r218, 536870912;
	setp.eq.s32 	%p49, %r219, 0;
	selp.f32 	%f115, 0f00000000, %f369, %p49;
	add.f32 	%f116, %f115, %f114;
	shfl.sync.idx.b32	%r220|%p50, %r214, 0, 31, -1;
	and.b32  	%r221, %r220, 268435456;
	setp.eq.s32 	%p51, %r221, 0;
	selp.f32 	%f117, 0f00000000, %f370, %p51;
	add.f32 	%f118, %f117, %f116;
	shfl.sync.idx.b32	%r222|%p52, %r214, 0, 31, -1;
	and.b32  	%r223, %r222, 134217728;
	setp.eq.s32 	%p53, %r223, 0;
	selp.f32 	%f119, 0f00000000, %f371, %p53;
	add.f32 	%f120, %f119, %f118;
	shfl.sync.idx.b32	%r224|%p54, %r214, 0, 31, -1;
	and.b32  	%r225, %r224, 67108864;
	setp.eq.s32 	%p55, %r225, 0;
	selp.f32 	%f121, 0f00000000, %f372, %p55;
	add.f32 	%f122, %f121, %f120;
	shfl.sync.idx.b32	%r226|%p56, %r214, 0, 31, -1;
	and.b32  	%r227, %r226, 33554432;
	setp.eq.s32 	%p57, %r227, 0;
	selp.f32 	%f123, 0f00000000, %f373, %p57;
	add.f32 	%f124, %f123, %f122;
	shfl.sync.idx.b32	%r228|%p58, %r214, 0, 31, -1;
	and.b32  	%r229, %r228, 16777216;
	setp.eq.s32 	%p59, %r229, 0;
	selp.f32 	%f125, 0f00000000, %f374, %p59;
	add.f32 	%f126, %f125, %f124;
	shfl.sync.idx.b32	%r230|%p60, %r214, 0, 31, -1;
	and.b32  	%r231, %r230, 8388608;
	setp.eq.s32 	%p61, %r231, 0;
	selp.f32 	%f127, 0f00000000, %f375, %p61;
	add.f32 	%f128, %f127, %f126;
	shfl.sync.idx.b32	%r232|%p62, %r214, 0, 31, -1;
	and.b32  	%r233, %r232, 4194304;
	setp.eq.s32 	%p63, %r233, 0;
	selp.f32 	%f129, 0f00000000, %f376, %p63;
	add.f32 	%f130, %f129, %f128;
	shfl.sync.idx.b32	%r234|%p64, %r214, 0, 31, -1;
	and.b32  	%r235, %r234, 2097152;
	setp.eq.s32 	%p65, %r235, 0;
	selp.f32 	%f131, 0f00000000, %f377, %p65;
	add.f32 	%f132, %f131, %f130;
	shfl.sync.idx.b32	%r236|%p66, %r214, 0, 31, -1;
	and.b32  	%r237, %r236, 1048576;
	setp.eq.s32 	%p67, %r237, 0;
	selp.f32 	%f133, 0f00000000, %f378, %p67;
	add.f32 	%f134, %f133, %f132;
	shfl.sync.idx.b32	%r238|%p68, %r214, 0, 31, -1;
	and.b32  	%r239, %r238, 524288;
	setp.eq.s32 	%p69, %r239, 0;
	selp.f32 	%f135, 0f00000000, %f379, %p69;
	add.f32 	%f136, %f135, %f134;
	shfl.sync.idx.b32	%r240|%p70, %r214, 0, 31, -1;
	and.b32  	%r241, %r240, 262144;
	setp.eq.s32 	%p71, %r241, 0;
	selp.f32 	%f137, 0f00000000, %f380, %p71;
	add.f32 	%f138, %f137, %f136;
	shfl.sync.idx.b32	%r242|%p72, %r214, 0, 31, -1;
	and.b32  	%r243, %r242, 131072;
	setp.eq.s32 	%p73, %r243, 0;
	selp.f32 	%f139, 0f00000000, %f381, %p73;
	add.f32 	%f140, %f139, %f138;
	shfl.sync.idx.b32	%r244|%p74, %r214, 0, 31, -1;
	and.b32  	%r245, %r244, 65536;
	setp.eq.s32 	%p75, %r245, 0;
	selp.f32 	%f141, 0f00000000, %f382, %p75;
	add.f32 	%f142, %f141, %f140;
	shfl.sync.idx.b32	%r246|%p76, %r214, 0, 31, -1;
	and.b32  	%r247, %r246, 32768;
	setp.eq.s32 	%p77, %r247, 0;
	selp.f32 	%f143, 0f00000000, %f383, %p77;
	add.f32 	%f144, %f143, %f142;
	shfl.sync.idx.b32	%r248|%p78, %r214, 0, 31, -1;
	and.b32  	%r249, %r248, 16384;
	setp.eq.s32 	%p79, %r249, 0;
	selp.f32 	%f145, 0f00000000, %f384, %p79;
	add.f32 	%f146, %f145, %f144;
	shfl.sync.idx.b32	%r250|%p80, %r214, 0, 31, -1;
	and.b32  	%r251, %r250, 8192;
	setp.eq.s32 	%p81, %r251, 0;
	selp.f32 	%f147, 0f00000000, %f385, %p81;
	add.f32 	%f148, %f147, %f146;
	shfl.sync.idx.b32	%r252|%p82, %r214, 0, 31, -1;
	and.b32  	%r253, %r252, 4096;
	setp.eq.s32 	%p83, %r253, 0;
	selp.f32 	%f149, 0f00000000, %f386, %p83;
	add.f32 	%f150, %f149, %f148;
	shfl.sync.idx.b32	%r254|%p84, %r214, 0, 31, -1;
	and.b32  	%r255, %r254, 2048;
	setp.eq.s32 	%p85, %r255, 0;
	selp.f32 	%f151, 0f00000000, %f387, %p85;
	add.f32 	%f152, %f151, %f150;
	shfl.sync.idx.b32	%r256|%p86, %r214, 0, 31, -1;
	and.b32  	%r257, %r256, 1024;
	setp.eq.s32 	%p87, %r257, 0;
	selp.f32 	%f153, 0f00000000, %f388, %p87;
	add.f32 	%f154, %f153, %f152;
	shfl.sync.idx.b32	%r258|%p88, %r214, 0, 31, -1;
	and.b32  	%r259, %r258, 512;
	setp.eq.s32 	%p89, %r259, 0;
	selp.f32 	%f155, 0f00000000, %f389, %p89;
	add.f32 	%f156, %f155, %f154;
	shfl.sync.idx.b32	%r260|%p90, %r214, 0, 31, -1;
	and.b32  	%r261, %r260, 256;
	setp.eq.s32 	%p91, %r261, 0;
	selp.f32 	%f157, 0f00000000, %f390, %p91;
	add.f32 	%f158, %f157, %f156;
	shfl.sync.idx.b32	%r262|%p92, %r214, 0, 31, -1;
	and.b32  	%r263, %r262, 128;
	setp.eq.s32 	%p93, %r263, 0;
	selp.f32 	%f159, 0f00000000, %f391, %p93;
	add.f32 	%f160, %f159, %f158;
	shfl.sync.idx.b32	%r264|%p94, %r214, 0, 31, -1;
	and.b32  	%r265, %r264, 64;
	setp.eq.s32 	%p95, %r265, 0;
	selp.f32 	%f161, 0f00000000, %f392, %p95;
	add.f32 	%f162, %f161, %f160;
	shfl.sync.idx.b32	%r266|%p96, %r214, 0, 31, -1;
	and.b32  	%r267, %r266, 32;
	setp.eq.s32 	%p97, %r267, 0;
	selp.f32 	%f163, 0f00000000, %f393, %p97;
	add.f32 	%f164, %f163, %f162;
	shfl.sync.idx.b32	%r268|%p98, %r214, 0, 31, -1;
	and.b32  	%r269, %r268, 16;
	setp.eq.s32 	%p99, %r269, 0;
	selp.f32 	%f165, 0f00000000, %f394, %p99;
	add.f32 	%f166, %f165, %f164;
	shfl.sync.idx.b32	%r270|%p100, %r214, 0, 31, -1;
	and.b32  	%r271, %r270, 8;
	setp.eq.s32 	%p101, %r271, 0;
	selp.f32 	%f167, 0f00000000, %f395, %p101;
	add.f32 	%f168, %f167, %f166;
	shfl.sync.idx.b32	%r272|%p102, %r214, 0, 31, -1;
	and.b32  	%r273, %r272, 4;
	setp.eq.s32 	%p103, %r273, 0;
	selp.f32 	%f169, 0f00000000, %f396, %p103;
	add.f32 	%f170, %f169, %f168;
	shfl.sync.idx.b32	%r274|%p104, %r214, 0, 31, -1;
	and.b32  	%r275, %r274, 2;
	setp.eq.s32 	%p105, %r275, 0;
	selp.f32 	%f171, 0f00000000, %f397, %p105;
	add.f32 	%f172, %f171, %f170;
	shfl.sync.idx.b32	%r276|%p106, %r214, 0, 31, -1;
	and.b32  	%r277, %r276, 1;
	setp.eq.b32 	%p107, %r277, 1;
	selp.f32 	%f173, %f398, 0f00000000, %p107;
	add.f32 	%f402, %f173, %f172;
	shfl.sync.idx.b32	%r278|%p108, %r214, 1, 31, -1;
	setp.gt.s32 	%p109, %r278, -1;
	selp.f32 	%f174, 0f00000000, %f367, %p109;
	add.f32 	%f175, %f174, %f401;
	shfl.sync.idx.b32	%r279|%p110, %r214, 1, 31, -1;
	and.b32  	%r280, %r279, 1073741824;
	setp.eq.s32 	%p111, %r280, 0;
	selp.f32 	%f176, 0f00000000, %f368, %p111;
	add.f32 	%f177, %f176, %f175;
	shfl.sync.idx.b32	%r281|%p112, %r214, 1, 31, -1;
	and.b32  	%r282, %r281, 536870912;
	setp.eq.s32 	%p113, %r282, 0;
	selp.f32 	%f178, 0f00000000, %f369, %p113;
	add.f32 	%f179, %f178, %f177;
	shfl.sync.idx.b32	%r283|%p114, %r214, 1, 31, -1;
	and.b32  	%r284, %r283, 268435456;
	setp.eq.s32 	%p115, %r284, 0;
	selp.f32 	%f180, 0f00000000, %f370, %p115;
	add.f32 	%f181, %f180, %f179;
	shfl.sync.idx.b32	%r285|%p116, %r214, 1, 31, -1;
	and.b32  	%r286, %r285, 134217728;
	setp.eq.s32 	%p117, %r286, 0;
	selp.f32 	%f182, 0f00000000, %f371, %p117;
	add.f32 	%f183, %f182, %f181;
	shfl.sync.idx.b32	%r287|%p118, %r214, 1, 31, -1;
	and.b32  	%r288, %r287, 67108864;
	setp.eq.s32 	%p119, %r288, 0;
	selp.f32 	%f184, 0f00000000, %f372, %p119;
	add.f32 	%f185, %f184, %f183;
	shfl.sync.idx.b32	%r289|%p120, %r214, 1, 31, -1;
	and.b32  	%r290, %r289, 33554432;
	setp.eq.s32 	%p121, %r290, 0;
	selp.f32 	%f186, 0f00000000, %f373, %p121;
	add.f32 	%f187, %f186, %f185;
	shfl.sync.idx.b32	%r291|%p122, %r214, 1, 31, -1;
	and.b32  	%r292, %r291, 16777216;
	setp.eq.s32 	%p123, %r292, 0;
	selp.f32 	%f188, 0f00000000, %f374, %p123;
	add.f32 	%f189, %f188, %f187;
	shfl.sync.idx.b32	%r293|%p124, %r214, 1, 31, -1;
	and.b32  	%r294, %r293, 8388608;
	setp.eq.s32 	%p125, %r294, 0;
	selp.f32 	%f190, 0f00000000, %f375, %p125;
	add.f32 	%f191, %f190, %f189;
	shfl.sync.idx.b32	%r295|%p126, %r214, 1, 31, -1;
	and.b32  	%r296, %r295, 4194304;
	setp.eq.s32 	%p127, %r296, 0;
	selp.f32 	%f192, 0f00000000, %f376, %p127;
	add.f32 	%f193, %f192, %f191;
	shfl.sync.idx.b32	%r297|%p128, %r214, 1, 31, -1;
	and.b32  	%r298, %r297, 2097152;
	setp.eq.s32 	%p129, %r298, 0;
	selp.f32 	%f194, 0f00000000, %f377, %p129;
	add.f32 	%f195, %f194, %f193;
	shfl.sync.idx.b32	%r299|%p130, %r214, 1, 31, -1;
	and.b32  	%r300, %r299, 1048576;
	setp.eq.s32 	%p131, %r300, 0;
	selp.f32 	%f196, 0f00000000, %f378, %p131;
	add.f32 	%f197, %f196, %f195;
	shfl.sync.idx.b32	%r301|%p132, %r214, 1, 31, -1;
	and.b32  	%r302, %r301, 524288;
	setp.eq.s32 	%p133, %r302, 0;
	selp.f32 	%f198, 0f00000000, %f379, %p133;
	add.f32 	%f199, %f198, %f197;
	shfl.sync.idx.b32	%r303|%p134, %r214, 1, 31, -1;
	and.b32  	%r304, %r303, 262144;
	setp.eq.s32 	%p135, %r304, 0;
	selp.f32 	%f200, 0f00000000, %f380, %p135;
	add.f32 	%f201, %f200, %f199;
	shfl.sync.idx.b32	%r305|%p136, %r214, 1, 31, -1;
	and.b32  	%r306, %r305, 131072;
	setp.eq.s32 	%p137, %r306, 0;
	selp.f32 	%f202, 0f00000000, %f381, %p137;
	add.f32 	%f203, %f202, %f201;
	shfl.sync.idx.b32	%r307|%p138, %r214, 1, 31, -1;
	and.b32  	%r308, %r307, 65536;
	setp.eq.s32 	%p139, %r308, 0;
	selp.f32 	%f204, 0f00000000, %f382, %p139;
	add.f32 	%f205, %f204, %f203;
	shfl.sync.idx.b32	%r309|%p140, %r214, 1, 31, -1;
	and.b32  	%r310, %r309, 32768;
	setp.eq.s32 	%p141, %r310, 0;
	selp.f32 	%f206, 0f00000000, %f383, %p141;
	add.f32 	%f207, %f206, %f205;
	shfl.sync.idx.b32	%r311|%p142, %r214, 1, 31, -1;
	and.b32  	%r312, %r311, 16384;
	setp.eq.s32 	%p143, %r312, 0;
	selp.f32 	%f208, 0f00000000, %f384, %p143;
	add.f32 	%f209, %f208, %f207;
	shfl.sync.idx.b32	%r313|%p144, %r214, 1, 31, -1;
	and.b32  	%r314, %r313, 8192;
	setp.eq.s32 	%p145, %r314, 0;
	selp.f32 	%f210, 0f00000000, %f385, %p145;
	add.f32 	%f211, %f210, %f209;
	shfl.sync.idx.b32	%r315|%p146, %r214, 1, 31, -1;
	and.b32  	%r316, %r315, 4096;
	setp.eq.s32 	%p147, %r316, 0;
	selp.f32 	%f212, 0f00000000, %f386, %p147;
	add.f32 	%f213, %f212, %f211;
	shfl.sync.idx.b32	%r317|%p148, %r214, 1, 31, -1;
	and.b32  	%r318, %r317, 2048;
	setp.eq.s32 	%p149, %r318, 0;
	selp.f32 	%f214, 0f00000000, %f387, %p149;
	add.f32 	%f215, %f214, %f213;
	shfl.sync.idx.b32	%r319|%p150, %r214, 1, 31, -1;
	and.b32  	%r320, %r319, 1024;
	setp.eq.s32 	%p151, %r320, 0;
	selp.f32 	%f216, 0f00000000, %f388, %p151;
	add.f32 	%f217, %f216, %f215;
	shfl.sync.idx.b32	%r321|%p152, %r214, 1, 31, -1;
	and.b32  	%r322, %r321, 512;
	setp.eq.s32 	%p153, %r322, 0;
	selp.f32 	%f218, 0f00000000, %f389, %p153;
	add.f32 	%f219, %f218, %f217;
	shfl.sync.idx.b32	%r323|%p154, %r214, 1, 31, -1;
	and.b32  	%r324, %r323, 256;
	setp.eq.s32 	%p155, %r324, 0;
	selp.f32 	%f220, 0f00000000, %f390, %p155;
	add.f32 	%f221, %f220, %f219;
	shfl.sync.idx.b32	%r325|%p156, %r214, 1, 31, -1;
	and.b32  	%r326, %r325, 128;
	setp.eq.s32 	%p157, %r326, 0;
	selp.f32 	%f222, 0f00000000, %f391, %p157;
	add.f32 	%f223, %f222, %f221;
	shfl.sync.idx.b32	%r327|%p158, %r214, 1, 31, -1;
	and.b32  	%r328, %r327, 64;
	setp.eq.s32 	%p159, %r328, 0;
	selp.f32 	%f224, 0f00000000, %f392, %p159;
	add.f32 	%f225, %f224, %f223;
	shfl.sync.idx.b32	%r329|%p160, %r214, 1, 31, -1;
	and.b32  	%r330, %r329, 32;
	setp.eq.s32 	%p161, %r330, 0;
	selp.f32 	%f226, 0f00000000, %f393, %p161;
	add.f32 	%f227, %f226, %f225;
	shfl.sync.idx.b32	%r331|%p162, %r214, 1, 31, -1;
	and.b32  	%r332, %r331, 16;
	setp.eq.s32 	%p163, %r332, 0;
	selp.f32 	%f228, 0f00000000, %f394, %p163;
	add.f32 	%f229, %f228, %f227;
	shfl.sync.idx.b32	%r333|%p164, %r214, 1, 31, -1;
	and.b32  	%r334, %r333, 8;
	setp.eq.s32 	%p165, %r334, 0;
	selp.f32 	%f230, 0f00000000, %f395, %p165;
	add.f32 	%f231, %f230, %f229;
	shfl.sync.idx.b32	%r335|%p166, %r214, 1, 31, -1;
	and.b32  	%r336, %r335, 4;
	setp.eq.s32 	%p167, %r336, 0;
	selp.f32 	%f232, 0f00000000, %f396, %p167;
	add.f32 	%f233, %f232, %f231;
	shfl.sync.idx.b32	%r337|%p168, %r214, 1, 31, -1;
	and.b32  	%r338, %r337, 2;
	setp.eq.s32 	%p169, %r338, 0;
	selp.f32 	%f234, 0f00000000, %f397, %p169;
	add.f32 	%f235, %f234, %f233;
	shfl.sync.idx.b32	%r339|%p170, %r214, 1, 31, -1;
	and.b32  	%r340, %r339, 1;
	setp.eq.b32 	%p171, %r340, 1;
	selp.f32 	%f236, %f398, 0f00000000, %p171;
	add.f32 	%f401, %f236, %f235;
	shfl.sync.idx.b32	%r341|%p172, %r214, 2, 31, -1;
	setp.gt.s32 	%p173, %r341, -1;
	selp.f32 	%f237, 0f00000000, %f367, %p173;
	add.f32 	%f238, %f237, %f400;
	shfl.sync.idx.b32	%r342|%p174, %r214, 2, 31, -1;
	and.b32  	%r343, %r342, 1073741824;
	setp.eq.s32 	%p175, %r343, 0;
	selp.f32 	%f239, 0f00000000, %f368, %p175;
	add.f32 	%f240, %f239, %f238;
	shfl.sync.idx.b32	%r344|%p176, %r214, 2, 31, -1;
	and.b32  	%r345, %r344, 536870912;
	setp.eq.s32 	%p177, %r345, 0;
	selp.f32 	%f241, 0f00000000, %f369, %p177;
	add.f32 	%f242, %f241, %f240;
	shfl.sync.idx.b32	%r346|%p178, %r214, 2, 31, -1;
	and.b32  	%r347, %r346, 268435456;
	setp.eq.s32 	%p179, %r347, 0;
	selp.f32 	%f243, 0f00000000, %f370, %p179;
	add.f32 	%f244, %f243, %f242;
	shfl.sync.idx.b32	%r348|%p180, %r214, 2, 31, -1;
	and.b32  	%r349, %r348, 134217728;
	setp.eq.s32 	%p181, %r349, 0;
	selp.f32 	%f245, 0f00000000, %f371, %p181;
	add.f32 	%f246, %f245, %f244;
	shfl.sync.idx.b32	%r350|%p182, %r214, 2, 31, -1;
	and.b32  	%r351, %r350, 67108864;
	setp.eq.s32 	%p183, %r351, 0;
	selp.f32 	%f247, 0f00000000, %f372, %p183;
	add.f32 	%f248, %f247, %f246;
	shfl.sync.idx.b32	%r352|%p184, %r214, 2, 31, -1;
	and.b32  	%r353, %r352, 33554432;
	setp.eq.s32 	%p185, %r353, 0;
	selp.f32 	%f249, 0f00000000, %f373, %p185;
	add.f32 	%f250, %f249, %f248;
	shfl.sync.idx.b32	%r354|%p186, %r214, 2, 31, -1;
	and.b32  	%r355, %r354, 16777216;
	setp.eq.s32 	%p187, %r355, 0;
	selp.f32 	%f251, 0f00000000, %f374, %p187;
	add.f32 	%f252, %f251, %f250;
	shfl.sync.idx.b32	%r356|%p188, %r214, 2, 31, -1;
	and.b32  	%r357, %r356, 8388608;
	setp.eq.s32 	%p189, %r357, 0;
	selp.f32 	%f253, 0f00000000, %f375, %p189;
	add.f32 	%f254, %f253, %f252;
	shfl.sync.idx.b32	%r358|%p190, %r214, 2, 31, -1;
	and.b32  	%r359, %r358, 4194304;
	setp.eq.s32 	%p191, %r359, 0;
	selp.f32 	%f255, 0f00000000, %f376, %p191;
	add.f32 	%f256, %f255, %f254;
	shfl.sync.idx.b32	%r360|%p192, %r214, 2, 31, -1;
	and.b32  	%r361, %r360, 2097152;
	setp.eq.s32 	%p193, %r361, 0;
	selp.f32 	%f257, 0f00000000, %f377, %p193;
	add.f32 	%f258, %f257, %f256;
	shfl.sync.idx.b32	%r362|%p194, %r214, 2, 31, -1;
	and.b32  	%r363, %r362, 1048576;
	setp.eq.s32 	%p195, %r363, 0;
	selp.f32 	%f259, 0f00000000, %f378, %p195;
	add.f32 	%f260, %f259, %f258;
	shfl.sync.idx.b32	%r364|%p196, %r214, 2, 31, -1;
	and.b32  	%r365, %r364, 524288;
	setp.eq.s32 	%p197, %r365, 0;
	selp.f32 	%f261, 0f00000000, %f379, %p197;
	add.f32 	%f262, %f261, %f260;
	shfl.sync.idx.b32	%r366|%p198, %r214, 2, 31, -1;
	and.b32  	%r367, %r366, 262144;
	setp.eq.s32 	%p199, %r367, 0;
	selp.f32 	%f263, 0f00000000, %f380, %p199;
	add.f32 	%f264, %f263, %f262;
	shfl.sync.idx.b32	%r368|%p200, %r214, 2, 31, -1;
	and.b32  	%r369, %r368, 131072;
	setp.eq.s32 	%p201, %r369, 0;
	selp.f32 	%f265, 0f00000000, %f381, %p201;
	add.f32 	%f266, %f265, %f264;
	shfl.sync.idx.b32	%r370|%p202, %r214, 2, 31, -1;
	and.b32  	%r371, %r370, 65536;
	setp.eq.s32 	%p203, %r371, 0;
	selp.f32 	%f267, 0f00000000, %f382, %p203;
	add.f32 	%f268, %f267, %f266;
	shfl.sync.idx.b32	%r372|%p204, %r214, 2, 31, -1;
	and.b32  	%r373, %r372, 32768;
	setp.eq.s32 	%p205, %r373, 0;
	selp.f32 	%f269, 0f00000000, %f383, %p205;
	add.f32 	%f270, %f269, %f268;
	shfl.sync.idx.b32	%r374|%p206, %r214, 2, 31, -1;
	and.b32  	%r375, %r374, 16384;
	setp.eq.s32 	%p207, %r375, 0;
	selp.f32 	%f271, 0f00000000, %f384, %p207;
	add.f32 	%f272, %f271, %f270;
	shfl.sync.idx.b32	%r376|%p208, %r214, 2, 31, -1;
	and.b32  	%r377, %r376, 8192;
	setp.eq.s32 	%p209, %r377, 0;
	selp.f32 	%f273, 0f00000000, %f385, %p209;
	add.f32 	%f274, %f273, %f272;
	shfl.sync.idx.b32	%r378|%p210, %r214, 2, 31, -1;
	and.b32  	%r379, %r378, 4096;
	setp.eq.s32 	%p211, %r379, 0;
	selp.f32 	%f275, 0f00000000, %f386, %p211;
	add.f32 	%f276, %f275, %f274;
	shfl.sync.idx.b32	%r380|%p212, %r214, 2, 31, -1;
	and.b32  	%r381, %r380, 2048;
	setp.eq.s32 	%p213, %r381, 0;
	selp.f32 	%f277, 0f00000000, %f387, %p213;
	add.f32 	%f278, %f277, %f276;
	shfl.sync.idx.b32	%r382|%p214, %r214, 2, 31, -1;
	and.b32  	%r383, %r382, 1024;
	setp.eq.s32 	%p215, %r383, 0;
	selp.f32 	%f279, 0f00000000, %f388, %p215;
	add.f32 	%f280, %f279, %f278;
	shfl.sync.idx.b32	%r384|%p216, %r214, 2, 31, -1;
	and.b32  	%r385, %r384, 512;
	setp.eq.s32 	%p217, %r385, 0;
	selp.f32 	%f281, 0f00000000, %f389, %p217;
	add.f32 	%f282, %f281, %f280;
	shfl.sync.idx.b32	%r386|%p218, %r214, 2, 31, -1;
	and.b32  	%r387, %r386, 256;
	setp.eq.s32 	%p219, %r387, 0;
	selp.f32 	%f283, 0f00000000, %f390, %p219;
	add.f32 	%f284, %f283, %f282;
	shfl.sync.idx.b32	%r388|%p220, %r214, 2, 31, -1;
	and.b32  	%r389, %r388, 128;
	setp.eq.s32 	%p221, %r389, 0;
	selp.f32 	%f285, 0f00000000, %f391, %p221;
	add.f32 	%f286, %f285, %f284;
	shfl.sync.idx.b32	%r390|%p222, %r214, 2, 31, -1;
	and.b32  	%r391, %r390, 64;
	setp.eq.s32 	%p223, %r391, 0;
	selp.f32 	%f287, 0f00000000, %f392, %p223;
	add.f32 	%f288, %f287, %f286;
	shfl.sync.idx.b32	%r392|%p224, %r214, 2, 31, -1;
	and.b32  	%r393, %r392, 32;
	setp.eq.s32 	%p225, %r393, 0;
	selp.f32 	%f289, 0f00000000, %f393, %p225;
	add.f32 	%f290, %f289, %f288;
	shfl.sync.idx.b32	%r394|%p226, %r214, 2, 31, -1;
	and.b32  	%r395, %r394, 16;
	setp.eq.s32 	%p227, %r395, 0;
	selp.f32 	%f291, 0f00000000, %f394, %p227;
	add.f32 	%f292, %f291, %f290;
	shfl.sync.idx.b32	%r396|%p228, %r214, 2, 31, -1;
	and.b32  	%r397, %r396, 8;
	setp.eq.s32 	%p229, %r397, 0;
	selp.f32 	%f293, 0f00000000, %f395, %p229;
	add.f32 	%f294, %f293, %f292;
	shfl.sync.idx.b32	%r398|%p230, %r214, 2, 31, -1;
	and.b32  	%r399, %r398, 4;
	setp.eq.s32 	%p231, %r399, 0;
	selp.f32 	%f295, 0f00000000, %f396, %p231;
	add.f32 	%f296, %f295, %f294;
	shfl.sync.idx.b32	%r400|%p232, %r214, 2, 31, -1;
	and.b32  	%r401, %r400, 2;
	setp.eq.s32 	%p233, %r401, 0;
	selp.f32 	%f297, 0f00000000, %f397, %p233;
	add.f32 	%f298, %f297, %f296;
	shfl.sync.idx.b32	%r402|%p234, %r214, 2, 31, -1;
	and.b32  	%r403, %r402, 1;
	setp.eq.b32 	%p235, %r403, 1;
	selp.f32 	%f299, %f398, 0f00000000, %p235;
	add.f32 	%f400, %f299, %f298;
	shfl.sync.idx.b32	%r404|%p236, %r214, 3, 31, -1;
	setp.gt.s32 	%p237, %r404, -1;
	selp.f32 	%f300, 0f00000000, %f367, %p237;
	add.f32 	%f301, %f300, %f399;
	shfl.sync.idx.b32	%r405|%p238, %r214, 3, 31, -1;
	and.b32  	%r406, %r405, 1073741824;
	setp.eq.s32 	%p239, %r406, 0;
	selp.f32 	%f302, 0f00000000, %f368, %p239;
	add.f32 	%f303, %f302, %f301;
	shfl.sync.idx.b32	%r407|%p240, %r214, 3, 31, -1;
	and.b32  	%r408, %r407, 536870912;
	setp.eq.s32 	%p241, %r408, 0;
	selp.f32 	%f304, 0f00000000, %f369, %p241;
	add.f32 	%f305, %f304, %f303;
	shfl.sync.idx.b32	%r409|%p242, %r214, 3, 31, -1;
	and.b32  	%r410, %r409, 268435456;
	setp.eq.s32 	%p243, %r410, 0;
	selp.f32 	%f306, 0f00000000, %f370, %p243;
	add.f32 	%f307, %f306, %f305;
	shfl.sync.idx.b32	%r411|%p244, %r214, 3, 31, -1;
	and.b32  	%r412, %r411, 134217728;
	setp.eq.s32 	%p245, %r412, 0;
	selp.f32 	%f308, 0f00000000, %f371, %p245;
	add.f32 	%f309, %f308, %f307;
	shfl.sync.idx.b32	%r413|%p246, %r214, 3, 31, -1;
	and.b32  	%r414, %r413, 67108864;
	setp.eq.s32 	%p247, %r414, 0;
	selp.f32 	%f310, 0f00000000, %f372, %p247;
	add.f32 	%f311, %f310, %f309;
	shfl.sync.idx.b32	%r415|%p248, %r214, 3, 31, -1;
	and.b32  	%r416, %r415, 33554432;
	setp.eq.s32 	%p249, %r416, 0;
	selp.f32 	%f312, 0f00000000, %f373, %p249;
	add.f32 	%f313, %f312, %f311;
	shfl.sync.idx.b32	%r417|%p250, %r214, 3, 31, -1;
	and.b32  	%r418, %r417, 16777216;
	setp.eq.s32 	%p251, %r418, 0;
	selp.f32 	%f314, 0f00000000, %f374, %p251;
	add.f32 	%f315, %f314, %f313;
	shfl.sync.idx.b32	%r419|%p252, %r214, 3, 31, -1;
	and.b32  	%r420, %r419, 8388608;
	setp.eq.s32 	%p253, %r420, 0;
	selp.f32 	%f316, 0f00000000, %f375, %p253;
	add.f32 	%f317, %f316, %f315;
	shfl.sync.idx.b32	%r421|%p254, %r214, 3, 31, -1;
	and.b32  	%r422, %r421, 4194304;
	setp.eq.s32 	%p255, %r422, 0;
	selp.f32 	%f318, 0f00000000, %f376, %p255;
	add.f32 	%f319, %f318, %f317;
	shfl.sync.idx.b32	%r423|%p256, %r214, 3, 31, -1;
	and.b32  	%r424, %r423, 2097152;
	setp.eq.s32 	%p257, %r424, 0;
	selp.f32 	%f320, 0f00000000, %f377, %p257;
	add.f32 	%f321, %f320, %f319;
	shfl.sync.idx.b32	%r425|%p258, %r214, 3, 31, -1;
	and.b32  	%r426, %r425, 1048576;
	setp.eq.s32 	%p259, %r426, 0;
	selp.f32 	%f322, 0f00000000, %f378, %p259;
	add.f32 	%f323, %f322, %f321;
	shfl.sync.idx.b32	%r427|%p260, %r214, 3, 31, -1;
	and.b32  	%r428, %r427, 524288;
	setp.eq.s32 	%p261, %r428, 0;
	selp.f32 	%f324, 0f00000000, %f379, %p261;
	add.f32 	%f325, %f324, %f323;
	shfl.sync.idx.b32	%r429|%p262, %r214, 3, 31, -1;
	and.b32  	%r430, %r429, 262144;
	setp.eq.s32 	%p263, %r430, 0;
	selp.f32 	%f326, 0f00000000, %f380, %p263;
	add.f32 	%f327, %f326, %f325;
	shfl.sync.idx.b32	%r431|%p264, %r214, 3, 31, -1;
	and.b32  	%r432, %r431, 131072;
	setp.eq.s32 	%p265, %r432, 0;
	selp.f32 	%f328, 0f00000000, %f381, %p265;
	add.f32 	%f329, %f328, %f327;
	shfl.sync.idx.b32	%r433|%p266, %r214, 3, 31, -1;
	and.b32  	%r434, %r433, 65536;
	setp.eq.s32 	%p267, %r434, 0;
	selp.f32 	%f330, 0f00000000, %f382, %p267;
	add.f32 	%f331, %f330, %f329;
	shfl.sync.idx.b32	%r435|%p268, %r214, 3, 31, -1;
	and.b32  	%r436, %r435, 32768;
	setp.eq.s32 	%p269, %r436, 0;
	selp.f32 	%f332, 0f00000000, %f383, %p269;
	add.f32 	%f333, %f332, %f331;
	shfl.sync.idx.b32	%r437|%p270, %r214, 3, 31, -1;
	and.b32  	%r438, %r437, 16384;
	setp.eq.s32 	%p271, %r438, 0;
	selp.f32 	%f334, 0f00000000, %f384, %p271;
	add.f32 	%f335, %f334, %f333;
	shfl.sync.idx.b32	%r439|%p272, %r214, 3, 31, -1;
	and.b32  	%r440, %r439, 8192;
	setp.eq.s32 	%p273, %r440, 0;
	selp.f32 	%f336, 0f00000000, %f385, %p273;
	add.f32 	%f337, %f336, %f335;
	shfl.sync.idx.b32	%r441|%p274, %r214, 3, 31, -1;
	and.b32  	%r442, %r441, 4096;
	setp.eq.s32 	%p275, %r442, 0;
	selp.f32 	%f338, 0f00000000, %f386, %p275;
	add.f32 	%f339, %f338, %f337;
	shfl.sync.idx.b32	%r443|%p276, %r214, 3, 31, -1;
	and.b32  	%r444, %r443, 2048;
	setp.eq.s32 	%p277, %r444, 0;
	selp.f32 	%f340, 0f00000000, %f387, %p277;
	add.f32 	%f341, %f340, %f339;
	shfl.sync.idx.b32	%r445|%p278, %r214, 3, 31, -1;
	and.b32  	%r446, %r445, 1024;
	setp.eq.s32 	%p279, %r446, 0;
	selp.f32 	%f342, 0f00000000, %f388, %p279;
	add.f32 	%f343, %f342, %f341;
	shfl.sync.idx.b32	%r447|%p280, %r214, 3, 31, -1;
	and.b32  	%r448, %r447, 512;
	setp.eq.s32 	%p281, %r448, 0;
	selp.f32 	%f344, 0f00000000, %f389, %p281;
	add.f32 	%f345, %f344, %f343;
	shfl.sync.idx.b32	%r449|%p282, %r214, 3, 31, -1;
	and.b32  	%r450, %r449, 256;
	setp.eq.s32 	%p283, %r450, 0;
	selp.f32 	%f346, 0f00000000, %f390, %p283;
	add.f32 	%f347, %f346, %f345;
	shfl.sync.idx.b32	%r451|%p284, %r214, 3, 31, -1;
	and.b32  	%r452, %r451, 128;
	setp.eq.s32 	%p285, %r452, 0;
	selp.f32 	%f348, 0f00000000, %f391, %p285;
	add.f32 	%f349, %f348, %f347;
	shfl.sync.idx.b32	%r453|%p286, %r214, 3, 31, -1;
	and.b32  	%r454, %r453, 64;
	setp.eq.s32 	%p287, %r454, 0;
	selp.f32 	%f350, 0f00000000, %f392, %p287;
	add.f32 	%f351, %f350, %f349;
	shfl.sync.idx.b32	%r455|%p288, %r214, 3, 31, -1;
	and.b32  	%r456, %r455, 32;
	setp.eq.s32 	%p289, %r456, 0;
	selp.f32 	%f352, 0f00000000, %f393, %p289;
	add.f32 	%f353, %f352, %f351;
	shfl.sync.idx.b32	%r457|%p290, %r214, 3, 31, -1;
	and.b32  	%r458, %r457, 16;
	setp.eq.s32 	%p291, %r458, 0;
	selp.f32 	%f354, 0f00000000, %f394, %p291;
	add.f32 	%f355, %f354, %f353;
	shfl.sync.idx.b32	%r459|%p292, %r214, 3, 31, -1;
	and.b32  	%r460, %r459, 8;
	setp.eq.s32 	%p293, %r460, 0;
	selp.f32 	%f356, 0f00000000, %f395, %p293;
	add.f32 	%f357, %f356, %f355;
	shfl.sync.idx.b32	%r461|%p294, %r214, 3, 31, -1;
	and.b32  	%r462, %r461, 4;
	setp.eq.s32 	%p295, %r462, 0;
	selp.f32 	%f358, 0f00000000, %f396, %p295;
	add.f32 	%f359, %f358, %f357;
	shfl.sync.idx.b32	%r463|%p296, %r214, 3, 31, -1;
	and.b32  	%r464, %r463, 2;
	setp.eq.s32 	%p297, %r464, 0;
	selp.f32 	%f360, 0f00000000, %f397, %p297;
	add.f32 	%f361, %f360, %f359;
	shfl.sync.idx.b32	%r465|%p298, %r214, 3, 31, -1;
	and.b32  	%r466, %r465, 1;
	setp.eq.b32 	%p299, %r466, 1;
	selp.f32 	%f362, %f398, 0f00000000, %p299;
	add.f32 	%f399, %f362, %f361;
	add.s32 	%r474, %r474, 8;
	add.s32 	%r473, %r473, 32;
	add.s64 	%rd96, %rd96, 32;
	add.s32 	%r475, %r24, 1;
	setp.lt.s32 	%p300, %r475, %r12;
	@%p300 bra 	$L__BB33_3;
$L__BB33_70:
	and.b32  	%r467, %r2, 32;
	add.s32 	%r28, %r30, %r467;
	setp.ge.u32 	%p301, %r28, %r29;
	@%p301 bra 	$L__BB33_72;
	mul.lo.s32 	%r468, %r3, %r29;
	shl.b32 	%r469, %r468, 2;
	mul.wide.s32 	%rd86, %r469, 4;
	add.s64 	%rd87, %rd2, %rd86;
	mul.wide.u32 	%rd88, %r28, 4;
	add.s64 	%rd89, %rd87, %rd88;
	st.global.f32 	[%rd89], %f402;
	add.s32 	%r470, %r28, %r29;
	mul.wide.u32 	%rd90, %r470, 4;
	add.s64 	%rd91, %rd87, %rd90;
	st.global.f32 	[%rd91], %f401;
	add.s32 	%r471, %r470, %r29;
	mul.wide.u32 	%rd92, %r471, 4;
	add.s64 	%rd93, %rd87, %rd92;
	st.global.f32 	[%rd93], %f400;
	add.s32 	%r472, %r471, %r29;
	mul.wide.u32 	%rd94, %r472, 4;
	add.s64 	%rd95, %rd87, %rd94;
	st.global.f32 	[%rd95], %f399;
$L__BB33_72:
	ret;

}
	// .globl	_Z22spmm4_full_full_4_1024PKhPKfPfPKiS5_ii
.visible .entry _Z22spmm4_full_full_4_1024PKhPKfPfPKiS5_ii(
	.param .u64 .ptr .align 1 _Z22spmm4_full_full_4_1024PKhPKfPfPKiS5_ii_param_0,
	.param .u64 .ptr .align 1 _Z22spmm4_full_full_4_1024PKhPKfPfPKiS5_ii_param_1,
	.param .u64 .ptr .align 1 _Z22spmm4_full_full_4_1024PKhPKfPfPKiS5_ii_param_2,
	.param .u64 .ptr .align 1 _Z22spmm4_full_full_4_1024PKhPKfPfPKiS5_ii_param_3,
	.param .u64 .ptr .align 1 _Z22spmm4_full_full_4_1024PKhPKfPfPKiS5_ii_param_4,
	.param .u32 _Z22spmm4_full_full_4_1024PKhPKfPfPKiS5_ii_param_5,
	.param .u32 _Z22spmm4_full_full_4_1024PKhPKfPfPKiS5_ii_param_6
)
{
	.reg .pred 	%p<302>;
	.reg .b16 	%rs<2>;
	.reg .b32 	%r<477>;
	.reg .b32 	%f<403>;
	.reg .b64 	%rd<97>;

	ld.param.u64 	%rd8, [_Z22spmm4_full_full_4_1024PKhPKfPfPKiS5_ii_param_0];
	ld.param.u64 	%rd12, [_Z22spmm4_full_full_4_1024PKhPKfPfPKiS5_ii_param_1];
	ld.param.u64 	%rd9, [_Z22spmm4_full_full_4_1024PKhPKfPfPKiS5_ii_param_2];
	ld.param.u64 	%rd10, [_Z22spmm4_full_full_4_1024PKhPKfPfPKiS5_ii_param_3];
	ld.param.u64 	%rd11, [_Z22spmm4_full_full_4_1024PKhPKfPfPKiS5_ii_param_4];
	ld.param.u32 	%r31, [_Z22spmm4_full_full_4_1024PKhPKfPfPKiS5_ii_param_5];
	ld.param.u32 	%r29, [_Z22spmm4_full_full_4_1024PKhPKfPfPKiS5_ii_param_6];
	cvta.to.global.u64 	%rd1, %rd12;
	mov.u32 	%r32, %ctaid.x;
	mov.u32 	%r33, %nctaid.x;
	mov.u32 	%r34, %nctaid.y;
	mov.u32 	%r35, %ctaid.y;
	mov.u32 	%r36, %ctaid.z;
	mad.lo.s32 	%r37, %r32, %r33, %r35;
	mad.lo.s32 	%r38, %r37, %r34, %r36;
	// begin inline asm
	mov.u32 %r30, %laneid;
	// end inline asm
	mov.u32 	%r2, %tid.x;
	shl.b32 	%r39, %r38, 3;
	shr.u32 	%r40, %r2, 7;
	or.b32  	%r3, %r39, %r40;
	setp.ge.s32 	%p1, %r3, %r31;
	@%p1 bra 	$L__BB34_72;
	cvta.to.global.u64 	%rd13, %rd10;
	cvta.to.global.u64 	%rd2, %rd9;
	mul.wide.s32 	%rd14, %r3, 4;
	add.s64 	%rd15, %rd13, %rd14;
	ld.global.nc.u32 	%r4, [%rd15];
	ld.global.nc.u32 	%r41, [%rd15+4];
	sub.s32 	%r5, %r41, %r4;
	setp.lt.s32 	%p2, %r5, 1;
	mov.f32 	%f399, 0f00000000;
	mov.f32 	%f400, %f399;
	mov.f32 	%f401, %f399;
	mov.f32 	%f402, %f399;
	@%p2 bra 	$L__BB34_70;
	shr.u32 	%r474, %r30, 2;
	and.b32  	%r7, %r30, 3;
	and.b32  	%r43, %r2, 96;
	add.s32 	%r8, %r30, %r43;
	or.b32  	%r9, %r7, 12;
	or.b32  	%r10, %r7, 24;
	or.b32  	%r11, %r7, 28;
	mul.wide.s32 	%rd16, %r4, 4;
	cvta.to.global.u64 	%rd17, %rd11;
	add.s64 	%rd18, %rd16, %rd17;
	add.s64 	%rd96, %rd18, 16;
	cvta.to.global.u64 	%rd4, %rd8;
	add.s32 	%r44, %r5, 7;
	shr.s32 	%r45, %r44, 31;
	shr.u32 	%r46, %r45, 29;
	add.s32 	%r47, %r44, %r46;
	and.b32  	%r12, %r47, -8;
	shl.b32 	%r48, %r4, 2;
	cvt.s64.s32 	%rd5, %r48;
	mov.b32 	%r475, 0;
	mov.f32 	%f399, 0f00000000;
	mov.u32 	%r473, %r30;
$L__BB34_3:
	setp.ge.u32 	%p3, %r474, %r5;
	mov.b32 	%r476, 0;
	@%p3 bra 	$L__BB34_5;
	and.b32  	%r50, %r473, -4;
	or.b32  	%r51, %r50, %r7;
	cvt.u64.u32 	%rd19, %r51;
	add.s64 	%rd20, %rd19, %rd5;
	add.s64 	%rd21, %rd4, %rd20;
	ld.global.nc.u8 	%rs1, [%rd21];
	cvt.u32.u8 	%r52, %rs1;
	and.b32  	%r476, %r52, 15;
$L__BB34_5:
	setp.ge.s32 	%p4, %r475, %r5;
	mov.f32 	%f367, 0f00000000;
	@%p4 bra 	$L__BB34_7;
	ld.global.nc.u32 	%r53, [%rd96+-16];
	mul.lo.s32 	%r54, %r53, %r29;
	shl.b32 	%r55, %r54, 2;
	add.s32 	%r56, %r8, %r55;
	mul.wide.u32 	%rd22, %r56, 4;
	add.s64 	%rd23, %rd1, %rd22;
	ld.global.nc.f32 	%f367, [%rd23];
$L__BB34_7:
	setp.ge.s32 	%p5, %r475, %r5;
	mov.f32 	%f368, 0f00000000;
	@%p5 bra 	$L__BB34_9;
	ld.global.nc.u32 	%r57, [%rd96+-16];
	mul.lo.s32 	%r58, %r57, %r29;
	shl.b32 	%r59, %r58, 2;
	add.s32 	%r60, %r59, %r29;
	add.s32 	%r61, %r8, %r60;
	mul.wide.u32 	%rd24, %r61, 4;
	add.s64 	%rd25, %rd1, %rd24;
	ld.global.nc.f32 	%f368, [%rd25];
$L__BB34_9:
	setp.ge.s32 	%p6, %r475, %r5;
	mov.f32 	%f369, 0f00000000;
	@%p6 bra 	$L__BB34_11;
	ld.global.nc.u32 	%r62, [%rd96+-16];
	shl.b32 	%r63, %r62, 2;
	or.b32  	%r64, %r63, 2;
	mad.lo.s32 	%r65, %r64, %r29, %r8;
	mul.wide.u32 	%rd26, %r65, 4;
	add.s64 	%rd27, %rd1, %rd26;
	ld.global.nc.f32 	%f369, [%rd27];
$L__BB34_11:
	setp.ge.s32 	%p7, %r475, %r5;
	mov.f32 	%f370, 0f00000000;
	@%p7 bra 	$L__BB34_13;
	ld.global.nc.u32 	%r66, [%rd96+-16];
	shl.b32 	%r67, %r66, 2;
	or.b32  	%r68, %r67, 3;
	mad.lo.s32 	%r69, %r68, %r29, %r8;
	mul.wide.u32 	%rd28, %r69, 4;
	add.s64 	%rd29, %rd1, %rd28;
	ld.global.nc.f32 	%f370, [%rd29];
$L__BB34_13:
	add.s32 	%r18, %r475, 1;
	setp.ge.s32 	%p8, %r18, %r5;
	mov.f32 	%f371, 0f00000000;
	@%p8 bra 	$L__BB34_15;
	ld.global.nc.u32 	%r70, [%rd96+-12];
	mul.lo.s32 	%r71, %r70, %r29;
	shl.b32 	%r72, %r71, 2;
	add.s32 	%r73, %r8, %r72;
	mul.wide.u32 	%rd30, %r73, 4;
	add.s64 	%rd31, %rd1, %rd30;
	ld.global.nc.f32 	%f371, [%rd31];
$L__BB34_15:
	setp.ge.s32 	%p9, %r18, %r5;
	mov.f32 	%f372, 0f00000000;
	@%p9 bra 	$L__BB34_17;
	ld.global.nc.u32 	%r74, [%rd96+-12];
	mul.lo.s32 	%r75, %r74, %r29;
	shl.b32 	%r76, %r75, 2;
	add.s32 	%r77, %r76, %r29;
	add.s32 	%r78, %r8, %r77;
	mul.wide.u32 	%rd32, %r78, 4;
	add.s64 	%rd33, %rd1, %rd32;
	ld.global.nc.f32 	%f372, [%rd33];
$L__BB34_17:
	setp.ge.s32 	%p10, %r18, %r5;
	mov.f32 	%f373, 0f00000000;
	@%p10 bra 	$L__BB34_19;
	ld.global.nc.u32 	%r79, [%rd96+-12];
	shl.b32 	%r80, %r79, 2;
	or.b32  	%r81, %r80, 2;
	mad.lo.s32 	%r82, %r81, %r29, %r8;
	mul.wide.u32 	%rd34, %r82, 4;
	add.s64 	%rd35, %rd1, %rd34;
	ld.global.nc.f32 	%f373, [%rd35];
$L__BB34_19:
	setp.ge.s32 	%p11, %r18, %r5;
	mov.f32 	%f374, 0f00000000;
	@%p11 bra 	$L__BB34_21;
	ld.global.nc.u32 	%r83, [%rd96+-12];
	shl.b32 	%r84, %r83, 2;
	or.b32  	%r85, %r84, 3;
	mad.lo.s32 	%r86, %r85, %r29, %r8;
	mul.wide.u32 	%rd36, %r86, 4;
	add.s64 	%rd37, %rd1, %rd36;
	ld.global.nc.f32 	%f374, [%rd37];
$L__BB34_21:
	add.s32 	%r19, %r18, 1;
	setp.ge.s32 	%p12, %r19, %r5;
	mov.f32 	%f375, 0f00000000;
	@%p12 bra 	$L__BB34_23;
	ld.global.nc.u32 	%r87, [%rd96+-8];
	mul.lo.s32 	%r88, %r87, %r29;
	shl.b32 	%r89, %r88, 2;
	add.s32 	%r90, %r8, %r89;
	mul.wide.u32 	%rd38, %r90, 4;
	add.s64 	%rd39, %rd1, %rd38;
	ld.global.nc.f32 	%f375, [%rd39];
$L__BB34_23:
	mov.f32 	%f376, 0f00000000;
	@%p12 bra 	$L__BB34_25;
	ld.global.nc.u32 	%r91, [%rd96+-8];
	mul.lo.s32 	%r92, %r91, %r29;
	shl.b32 	%r93, %r92, 2;
	add.s32 	%r94, %r93, %r29;
	add.s32 	%r95, %r8, %r94;
	mul.wide.u32 	%rd40, %r95, 4;
	add.s64 	%rd41, %rd1, %rd40;
	ld.global.nc.f32 	%f376, [%rd41];
$L__BB34_25:
	mov.f32 	%f377, 0f00000000;
	@%p12 bra 	$L__BB34_27;
	ld.global.nc.u32 	%r96, [%rd96+-8];
	shl.b32 	%r97, %r96, 2;
	or.b32  	%r98, %r97, 2;
	mad.lo.s32 	%r99, %r98, %r29, %r8;
	mul.wide.u32 	%rd42, %r99, 4;
	add.s64 	%rd43, %rd1, %rd42;
	ld.global.nc.f32 	%f377, [%rd43];
$L__BB34_27:
	mov.f32 	%f378, 0f00000000;
	@%p12 bra 	$L__BB34_29;
	ld.global.nc.u32 	%r100, [%rd96+-8];
	shl.b32 	%r101, %r100, 2;
	or.b32  	%r102, %r101, 3;
	mad.lo.s32 	%r103, %r102, %r29, %r8;
	mul.wide.u32 	%rd44, %r103, 4;
	add.s64 	%rd45, %rd1, %rd44;
	ld.global.nc.f32 	%f378, [%rd45];
$L__BB34_29:
	add.s32 	%r20, %r19, 1;
	setp.ge.s32 	%p16, %r20, %r5;
	mov.f32 	%f379, 0f00000000;
	@%p16 bra 	$L__BB34_31;
	ld.global.nc.u32 	%r104, [%rd96+-4];
	mul.lo.s32 	%r105, %r104, %r29;
	shl.b32 	%r106, %r105, 2;
	add.s32 	%r107, %r8, %r106;
	mul.wide.u32 	%rd46, %r107, 4;
	add.s64 	%rd47, %rd1, %rd46;
	ld.global.nc.f32 	%f379, [%rd47];
$L__BB34_31:
	mov.f32 	%f380, 0f00000000;
	@%p16 bra 	$L__BB34_33;
	ld.global.nc.u32 	%r108, [%rd96+-4];
	mul.lo.s32 	%r109, %r108, %r29;
	shl.b32 	%r110, %r109, 2;
	add.s32 	%r111, %r110, %r29;
	add.s32 	%r112, %r8, %r111;
	mul.wide.u32 	%rd48, %r112, 4;
	add.s64 	%rd49, %rd1, %rd48;
	ld.global.nc.f32 	%f380, [%rd49];
$L__BB34_33:
	mov.f32 	%f381, 0f00000000;
	@%p16 bra 	$L__BB34_35;
	ld.global.nc.u32 	%r113, [%rd96+-4];
	shl.b32 	%r114, %r113, 2;
	or.b32  	%r115, %r114, 2;
	mad.lo.s32 	%r116, %r115, %r29, %r8;
	mul.wide.u32 	%rd50, %r116, 4;
	add.s64 	%rd51, %rd1, %rd50;
	ld.global.nc.f32 	%f381, [%rd51];
$L__BB34_35:
	mov.f32 	%f382, 0f00000000;
	@%p16 bra 	$L__BB34_37;
	ld.global.nc.u32 	%r117, [%rd96+-4];
	shl.b32 	%r118, %r117, 2;
	or.b32  	%r119, %r118, 3;
	mad.lo.s32 	%r120, %r119, %r29, %r8;
	mul.wide.u32 	%rd52, %r120, 4;
	add.s64 	%rd53, %rd1, %rd52;
	ld.global.nc.f32 	%f382, [%rd53];
$L__BB34_37:
	add.s32 	%r21, %r20, 1;
	setp.ge.s32 	%p20, %r21, %r5;
	mov.f32 	%f383, 0f00000000;
	@%p20 bra 	$L__BB34_39;
	ld.global.nc.u32 	%r121, [%rd96];
	mul.lo.s32 	%r122, %r121, %r29;
	shl.b32 	%r123, %r122, 2;
	add.s32 	%r124, %r8, %r123;
	mul.wide.u32 	%rd54, %r124, 4;
	add.s64 	%rd55, %rd1, %rd54;
	ld.global.nc.f32 	%f383, [%rd55];
$L__BB34_39:
	mov.f32 	%f384, 0f00000000;
	@%p20 bra 	$L__BB34_41;
	ld.global.nc.u32 	%r125, [%rd96];
	mul.lo.s32 	%r126, %r125, %r29;
	shl.b32 	%r127, %r126, 2;
	add.s32 	%r128, %r127, %r29;
	add.s32 	%r129, %r8, %r128;
	mul.wide.u32 	%rd56, %r129, 4;
	add.s64 	%rd57, %rd1, %rd56;
	ld.global.nc.f32 	%f384, [%rd57];
$L__BB34_41:
	mov.f32 	%f385, 0f00000000;
	@%p20 bra 	$L__BB34_43;
	ld.global.nc.u32 	%r130, [%rd96];
	shl.b32 	%r131, %r130, 2;
	or.b32  	%r132, %r131, 2;
	mad.lo.s32 	%r133, %r132, %r29, %r8;
	mul.wide.u32 	%rd58, %r133, 4;
	add.s64 	%rd59, %rd1, %rd58;
	ld.global.nc.f32 	%f385, [%rd59];
$L__BB34_43:
	mov.f32 	%f386, 0f00000000;
	@%p20 bra 	$L__BB34_45;
	ld.global.nc.u32 	%r134, [%rd96];
	shl.b32 	%r135, %r134, 2;
	or.b32  	%r136, %r135, 3;
	mad.lo.s32 	%r137, %r136, %r29, %r8;
	mul.wide.u32 	%rd60, %r137, 4;
	add.s64 	%rd61, %rd1, %rd60;
	ld.global.nc.f32 	%f386, [%rd61];
$L__BB34_45:
	add.s32 	%r22, %r21, 1;
	setp.ge.s32 	%p24, %r22, %r5;
	mov.f32 	%f387, 0f00000000;
	@%p24 bra 	$L__BB34_47;
	ld.global.nc.u32 	%r138, [%rd96+4];
	mul.lo.s32 	%r139, %r138, %r29;
	shl.b32 	%r140, %r139, 2;
	add.s32 	%r141, %r8, %r140;
	mul.wide.u32 	%rd62, %r141, 4;
	add.s64 	%rd63, %rd1, %rd62;
	ld.global.nc.f32 	%f387, [%rd63];
$L__BB34_47:
	mov.f32 	%f388, 0f00000000;
	@%p24 bra 	$L__BB34_49;
	ld.global.nc.u32 	%r142, [%rd96+4];
	mul.lo.s32 	%r143, %r142, %r29;
	shl.b32 	%r144, %r143, 2;
	add.s32 	%r145, %r144, %r29;
	add.s32 	%r146, %r8, %r145;
	mul.wide.u32 	%rd64, %r146, 4;
	add.s64 	%rd65, %rd1, %rd64;
	ld.global.nc.f32 	%f388, [%rd65];
$L__BB34_49:
	mov.f32 	%f389, 0f00000000;
	@%p24 bra 	$L__BB34_51;
	ld.global.nc.u32 	%r147, [%rd96+4];
	shl.b32 	%r148, %r147, 2;
	or.b32  	%r149, %r148, 2;
	mad.lo.s32 	%r150, %r149, %r29, %r8;
	mul.wide.u32 	%rd66, %r150, 4;
	add.s64 	%rd67, %rd1, %rd66;
	ld.global.nc.f32 	%f389, [%rd67];
$L__BB34_51:
	mov.f32 	%f390, 0f00000000;
	@%p24 bra 	$L__BB34_53;
	ld.global.nc.u32 	%r151, [%rd96+4];
	shl.b32 	%r152, %r151, 2;
	or.b32  	%r153, %r152, 3;
	mad.lo.s32 	%r154, %r153, %r29, %r8;
	mul.wide.u32 	%rd68, %r154, 4;
	add.s64 	%rd69, %rd1, %rd68;
	ld.global.nc.f32 	%f390, [%rd69];
$L__BB34_53:
	add.s32 	%r23, %r22, 1;
	setp.ge.s32 	%p28, %r23, %r5;
	mov.f32 	%f391, 0f00000000;
	@%p28 bra 	$L__BB34_55;
	ld.global.nc.u32 	%r155, [%rd96+8];
	mul.lo.s32 	%r156, %r155, %r29;
	shl.b32 	%r157, %r156, 2;
	add.s32 	%r158, %r8, %r157;
	mul.wide.u32 	%rd70, %r158, 4;
	add.s64 	%rd71, %rd1, %rd70;
	ld.global.nc.f32 	%f391, [%rd71];
$L__BB34_55:
	mov.f32 	%f392, 0f00000000;
	@%p28 bra 	$L__BB34_57;
	ld.global.nc.u32 	%r159, [%rd96+8];
	mul.lo.s32 	%r160, %r159, %r29;
	shl.b32 	%r161, %r160, 2;
	add.s32 	%r162, %r161, %r29;
	add.s32 	%r163, %r8, %r162;
	mul.wide.u32 	%rd72, %r163, 4;
	add.s64 	%rd73, %rd1, %rd72;
	ld.global.nc.f32 	%f392, [%rd73];
$L__BB34_57:
	mov.f32 	%f393, 0f00000000;
	@%p28 bra 	$L__BB34_59;
	ld.global.nc.u32 	%r164, [%rd96+8];
	shl.b32 	%r165, %r164, 2;
	or.b32  	%r166, %r165, 2;
	mad.lo.s32 	%r167, %r166, %r29, %r8;
	mul.wide.u32 	%rd74, %r167, 4;
	add.s64 	%rd75, %rd1, %rd74;
	ld.global.nc.f32 	%f393, [%rd75];
$L__BB34_59:
	mov.f32 	%f394, 0f00000000;
	@%p28 bra 	$L__BB34_61;
	ld.global.nc.u32 	%r168, [%rd96+8];
	shl.b32 	%r169, %r168, 2;
	or.b32  	%r170, %r169, 3;
	mad.lo.s32 	%r171, %r170, %r29, %r8;
	mul.wide.u32 	%rd76, %r171, 4;
	add.s64 	%rd77, %rd1, %rd76;
	ld.global.nc.f32 	%f394, [%rd77];
$L__BB34_61:
	add.s32 	%r24, %r23, 1;
	setp.ge.s32 	%p32, %r24, %r5;
	mov.f32 	%f395, 0f00000000;
	@%p32 bra 	$L__BB34_63;
	ld.global.nc.u32 	%r172, [%rd96+12];
	mul.lo.s32 	%r173, %r172, %r29;
	shl.b32 	%r174, %r173, 2;
	add.s32 	%r175, %r8, %r174;
	mul.wide.u32 	%rd78, %r175, 4;
	add.s64 	%rd79, %rd1, %rd78;
	ld.global.nc.f32 	%f395, [%rd79];
$L__BB34_63:
	mov.f32 	%f396, 0f00000000;
	@%p32 bra 	$L__BB34_65;
	ld.global.nc.u32 	%r176, [%rd96+12];
	mul.lo.s32 	%r177, %r176, %r29;
	shl.b32 	%r178, %r177, 2;
	add.s32 	%r179, %r178, %r29;
	add.s32 	%r180, %r8, %r179;
	mul.wide.u32 	%rd80, %r180, 4;
	add.s64 	%rd81, %rd1, %rd80;
	ld.global.nc.f32 	%f396, [%rd81];
$L__BB34_65:
	mov.f32 	%f397, 0f00000000;
	@%p32 bra 	$L__BB34_67;
	ld.global.nc.u32 	%r181, [%rd96+12];
	shl.b32 	%r182, %r181, 2;
	or.b32  	%r183, %r182, 2;
	mad.lo.s32 	%r184, %r183, %r29, %r8;
	mul.wide.u32 	%rd82, %r184, 4;
	add.s64 	%rd83, %rd1, %rd82;
	ld.global.nc.f32 	%f397, [%rd83];
$L__BB34_67:
	mov.f32 	%f398, 0f00000000;
	@%p32 bra 	$L__BB34_69;
	ld.global.nc.u32 	%r185, [%rd96+12];
	shl.b32 	%r186, %r185, 2;
	or.b32  	%r187, %r186, 3;
	mad.lo.s32 	%r188, %r187, %r29, %r8;
	mul.wide.u32 	%rd84, %r188, 4;
	add.s64 	%rd85, %rd1, %rd84;
	ld.global.nc.f32 	%f398, [%rd85];
$L__BB34_69:
	shfl.sync.idx.b32	%r189|%p36, %r476, %r7, 31, -1;
	shl.b32 	%r190, %r189, 28;
	or.b32  	%r191, %r7, 4;
	shfl.sync.idx.b32	%r192|%p37, %r476, %r191, 31, -1;
	shl.b32 	%r193, %r192, 24;
	or.b32  	%r194, %r193, %r190;
	or.b32  	%r195, %r7, 8;
	shfl.sync.idx.b32	%r196|%p38, %r476, %r195, 31, -1;
	shl.b32 	%r197, %r196, 20;
	or.b32  	%r198, %r194, %r197;
	shfl.sync.idx.b32	%r199|%p39, %r476, %r9, 31, -1;
	shl.b32 	%r200, %r199, 16;
	or.b32  	%r201, %r198, %r200;
	or.b32  	%r202, %r7, 16;
	shfl.sync.idx.b32	%r203|%p40, %r476, %r202, 31, -1;
	shl.b32 	%r204, %r203, 12;
	or.b32  	%r205, %r201, %r204;
	or.b32  	%r206, %r7, 20;
	shfl.sync.idx.b32	%r207|%p41, %r476, %r206, 31, -1;
	shl.b32 	%r208, %r207, 8;
	or.b32  	%r209, %r205, %r208;
	shfl.sync.idx.b32	%r210|%p42, %r476, %r10, 31, -1;
	shl.b32 	%r211, %r210, 4;
	or.b32  	%r212, %r209, %r211;
	shfl.sync.idx.b32	%r213|%p43, %r476, %r11, 31, -1;
	or.b32  	%r214, %r212, %r213;
	shfl.sync.idx.b32	%r215|%p44, %r214, 0, 31, -1;
	setp.gt.s32 	%p45, %r215, -1;
	selp.f32 	%f111, 0f00000000, %f367, %p45;
	add.f32 	%f112, %f111, %f402;
	shfl.sync.idx.b32	%r216|%p46, %r214, 0, 31, -1;
	and.b32  	%r217, %r216, 1073741824;
	setp.eq.s32 	%p47, %r217, 0;
	selp.f32 	%f113, 0f00000000, %f368, %p47;
	add.f32 	%f114, %f113, %f112;
	shfl.sync.idx.b32	%r218|%p48, %r214, 0, 31, -1;
	and.b32  	%r219, %r218, 536870912;
	setp.eq.s32 	%p49, %r219, 0;
	selp.f32 	%f115, 0f00000000, %f369, %p49;
	add.f32 	%f116, %f115, %f114;
	shfl.sync.idx.b32	%r220|%p50, %r214, 0, 31, -1;
	and.b32  	%r221, %r220, 268435456;
	setp.eq.s32 	%p51, %r221, 0;
	selp.f32 	%f117, 0f00000000, %f370, %p51;
	add.f32 	%f118, %f117, %f116;
	shfl.sync.idx.b32	%r222|%p52, %r214, 0, 31, -1;
	and.b32  	%r223, %r222, 134217728;
	setp.eq.s32 	%p53, %r223, 0;
	selp.f32 	%f119, 0f00000000, %f371, %p53;
	add.f32 	%f120, %f119, %f118;
	shfl.sync.idx.b32	%r224|%p54, %r214, 0, 31, -1;
	and.b32  	%r225, %r224, 67108864;
	setp.eq.s32 	%p55, %r225, 0;
	selp.f32 	%f121, 0f00000000, %f372, %p55;
	add.f32 	%f122, %f121, %f120;
	shfl.sync.idx.b32	%r226|%p56, %r214, 0, 31, -1;
	and.b32  	%r227, %r226, 33554432;
	setp.eq.s32 	%p57, %r227, 0;
	selp.f32 	%f123, 0f00000000, %f373, %p57;
	add.f32 	%f124, %f123, %f122;
	shfl.sync.idx.b32	%r228|%p58, %r214, 0, 31, -1;
	and.b32  	%r229, %r228, 16777216;
	setp.eq.s32 	%p59, %r229, 0;
	selp.f32 	%f125, 0f00000000, %f374, %p59;
	add.f32 	%f126, %f125, %f124;
	shfl.sync.idx.b32	%r230|%p60, %r214, 0, 31, -1;
	and.b32  	%r231, %r230, 8388608;
	setp.eq.s32 	%p61, %r231, 0;
	selp.f32 	%f127, 0f00000000, %f375, %p61;
	add.f32 	%f128, %f127, %f126;
	shfl.sync.idx.b32	%r232|%p62, %r214, 0, 31, -1;
	and.b32  	%r233, %r232, 4194304;
	setp.eq.s32 	%p63, %r233, 0;
	selp.f32 	%f129, 0f00000000, %f376, %p63;
	add.f32 	%f130, %f129, %f128;
	shfl.sync.idx.b32	%r234|%p64, %r214, 0, 31, -1;
	and.b32  	%r235, %r234, 2097152;
	setp.eq.s32 	%p65, %r235, 0;
	selp.f32 	%f131, 0f00000000, %f377, %p65;
	add.f32 	%f132, %f131, %f130;
	shfl.sync.idx.b32	%r236|%p66, %r214, 0, 31, -1;
	and.b32  	%r237, %r236, 1048576;
	setp.eq.s32 	%p67, %r237, 0;
	selp.f32 	%f133, 0f00000000, %f378, %p67;
	add.f32 	%f134, %f133, %f132;
	shfl.sync.idx.b32	%r238|%p68, %r214, 0, 31, -1;
	and.b32  	%r239, %r238, 524288;
	setp.eq.s32 	%p69, %r239, 0;
	selp.f32 	%f135, 0f00000000, %f379, %p69;
	add.f32 	%f136, %f135, %f134;
	shfl.sync.idx.b32	%r240|%p70, %r214, 0, 31, -1;
	and.b32  	%r241, %r240, 262144;
	setp.eq.s32 	%p71, %r241, 0;
	selp.f32 	%f137, 0f00000000, %f380, %p71;
	add.f32 	%f138, %f137, %f136;
	shfl.sync.idx.b32	%r242|%p72, %r214, 0, 31, -1;
	and.b32  	%r243, %r242, 131072;
	setp.eq.s32 	%p73, %r243, 0;
	selp.f32 	%f139, 0f00000000, %f381, %p73;
	add.f32 	%f140, %f139, %f138;
	shfl.sync.idx.b32	%r244|%p74, %r214, 0, 31, -1;
	and.b32  	%r245, %r244, 65536;
	setp.eq.s32 	%p75, %r245, 0;
	selp.f32 	%f141, 0f00000000, %f382, %p75;
	add.f32 	%f142, %f141, %f140;
	shfl.sync.idx.b32	%r246|%p76, %r214, 0, 31, -1;
	and.b32  	%r247, %r246, 32768;
	setp.eq.s32 	%p77, %r247, 0;
	selp.f32 	%f143, 0f00000000, %f383, %p77;
	add.f32 	%f144, %f143, %f142;
	shfl.sync.idx.b32	%r248|%p78, %r214, 0, 31, -1;
	and.b32  	%r249, %r248, 16384;
	setp.eq.s32 	%p79, %r249, 0;
	selp.f32 	%f145, 0f00000000, %f384, %p79;
	add.f32 	%f146, %f145, %f144;
	shfl.sync.idx.b32	%r250|%p80, %r214, 0, 31, -1;
	and.b32  	%r251, %r250, 8192;
	setp.eq.s32 	%p81, %r251, 0;
	selp.f32 	%f147, 0f00000000, %f385, %p81;
	add.f32 	%f148, %f147, %f146;
	shfl.sync.idx.b32	%r252|%p82, %r214, 0, 31, -1;
	and.b32  	%r253, %r252, 4096;
	setp.eq.s32 	%p83, %r253, 0;
	selp.f32 	%f149, 0f00000000, %f386, %p83;
	add.f32 	%f150, %f149, %f148;
	shfl.sync.idx.b32	%r254|%p84, %r214, 0, 31, -1;
	and.b32  	%r255, %r254, 2048;
	setp.eq.s32 	%p85, %r255, 0;
	selp.f32 	%f151, 0f00000000, %f387, %p85;
	add.f32 	%f152, %f151, %f150;
	shfl.sync.idx.b32	%r256|%p86, %r214, 0, 31, -1;
	and.b32  	%r257, %r256, 1024;
	setp.eq.s32 	%p87, %r257, 0;
	selp.f32 	%f153, 0f00000000, %f388, %p87;
	add.f32 	%f154, %f153, %f152;
	shfl.sync.idx.b32	%r258|%p88, %r214, 0, 31, -1;
	and.b32  	%r259, %r258, 512;
	setp.eq.s32 	%p89, %r259, 0;
	selp.f32 	%f155, 0f00000000, %f389, %p89;
	add.f32 	%f156, %f155, %f154;
	shfl.sync.idx.b32	%r260|%p90, %r214, 0, 31, -1;
	and.b32  	%r261, %r260, 256;
	setp.eq.s32 	%p91, %r261, 0;
	selp.f32 	%f157, 0f00000000, %f390, %p91;
	add.f32 	%f158, %f157, %f156;
	shfl.sync.idx.b32	%r262|%p92, %r214, 0, 31, -1;
	and.b32  	%r263, %r262, 128;
	setp.eq.s32 	%p93, %r263, 0;
	selp.f32 	%f159, 0f00000000, %f391, %p93;
	add.f32 	%f160, %f159, %f158;
	shfl.sync.idx.b32	%r264|%p94, %r214, 0, 31, -1;
	and.b32  	%r265, %r264, 64;
	setp.eq.s32 	%p95, %r265, 0;
	selp.f32 	%f161, 0f00000000, %f392, %p95;
	add.f32 	%f162, %f161, %f160;
	shfl.sync.idx.b32	%r266|%p96, %r214, 0, 31, -1;
	and.b32  	%r267, %r266, 32;
	setp.eq.s32 	%p97, %r267, 0;
	selp.f32 	%f163, 0f00000000, %f393, %p97;
	add.f32 	%f164, %f163, %f162;
	shfl.sync.idx.b32	%r268|%p98, %r214, 0, 31, -1;
	and.b32  	%r269, %r268, 16;
	setp.eq.s32 	%p99, %r269, 0;
	selp.f32 	%f165, 0f00000000, %f394, %p99;
	add.f32 	%f166, %f165, %f164;
	shfl.sync.idx.b32	%r270|%p100, %r214, 0, 31, -1;
	and.b32  	%r271, %r270, 8;
	setp.eq.s32 	%p101, %r271, 0;
	selp.f32 	%f167, 0f00000000, %f395, %p101;
	add.f32 	%f168, %f167, %f166;
	shfl.sync.idx.b32	%r272|%p102, %r214, 0, 31, -1;
	and.b32  	%r273, %r272, 4;
	setp.eq.s32 	%p103, %r273, 0;
	selp.f32 	%f169, 0f00000000, %f396, %p103;
	add.f32 	%f170, %f169, %f168;
	shfl.sync.idx.b32	%r274|%p104, %r214, 0, 31, -1;
	and.b32  	%r275, %r274, 2;
	setp.eq.s32 	%p105, %r275, 0;
	selp.f32 	%f171, 0f00000000, %f397, %p105;
	add.f32 	%f172, %f171, %f170;
	shfl.sync.idx.b32	%r276|%p106, %r214, 0, 31, -1;
	and.b32  	%r277, %r276, 1;
	setp.eq.b32 	%p107, %r277, 1;
	selp.f32 	%f173, %f398, 0f00000000, %p107;
	add.f32 	%f402, %f173, %f172;
	shfl.sync.idx.b32	%r278|%p108, %r214, 1, 31, -1;
	setp.gt.s32 	%p109, %r278, -1;
	selp.f32 	%f174, 0f00000000, %f367, %p109;
	add.f32 	%f175, %f174, %f401;
	shfl.sync.idx.b32	%r279|%p110, %r214, 1, 31, -1;
	and.b32  	%r280, %r279, 1073741824;
	setp.eq.s32 	%p111, %r280, 0;
	selp.f32 	%f176, 0f00000000, %f368, %p111;
	add.f32 	%f177, %f176, %f175;
	shfl.sync.idx.b32	%r281|%p112, %r214, 1, 31, -1;
	and.b32  	%r282, %r281, 536870912;
	setp.eq.s32 	%p113, %r282, 0;
	selp.f32 	%f178, 0f00000000, %f369, %p113;
	add.f32 	%f179, %f178, %f177;
	shfl.sync.idx.b32	%r283|%p114, %r214, 1, 31, -1;
	and.b32  	%r284, %r283, 268435456;
	setp.eq.s32 	%p115, %r284, 0;
	selp.f32 	%f180, 0f00000000, %f370, %p115;
	add.f32 	%f181, %f180, %f179;
	shfl.sync.idx.b32	%r285|%p116, %r214, 1, 31, -1;
	and.b32  	%r286, %r285, 134217728;
	setp.eq.s32 	%p117, %r286, 0;
	selp.f32 	%f182, 0f00000000, %f371, %p117;
	add.f32 	%f183, %f182, %f181;
	shfl.sync.idx.b32	%r287|%p118, %r214, 1, 31, -1;
	and.b32  	%r288, %r287, 67108864;
	setp.eq.s32 	%p119, %r288, 0;
	selp.f32 	%f184, 0f00000000, %f372, %p119;
	add.f32 	%f185, %f184, %f183;
	shfl.sync.idx.b32	%r289|%p120, %r214, 1, 31, -1;
	and.b32  	%r290, %r289, 33554432;
	setp.eq.s32 	%p121, %r290, 0;
	selp.f32 	%f186, 0f00000000, %f373, %p121;
	add.f32 	%f187, %f186, %f185;
	shfl.sync.idx.b32	%r291|%p122, %r214, 1, 31, -1;
	and.b32  	%r292, %r291, 16777216;
	setp.eq.s32 	%p123, %r292, 0;
	selp.f32 	%f188, 0f00000000, %f374, %p123;
	add.f32 	%f189, %f188, %f187;
	shfl.sync.idx.b32	%r293|%p124, %r214, 1, 31, -1;
	and.b32  	%r294, %r293, 8388608;
	setp.eq.s32 	%p125, %r294, 0;
	selp.f32 	%f190, 0f00000000, %f375, %p125;
	add.f32 	%f191, %f190, %f189;
	shfl.sync.idx.b32	%r295|%p126, %r214, 1, 31, -1;
	and.b32  	%r296, %r295, 4194304;
	setp.eq.s32 	%p127, %r296, 0;
	selp.f32 	%f192, 0f00000000, %f376, %p127;
	add.f32 	%f193, %f192, %f191;
	shfl.sync.idx.b32	%r297|%p128, %r214, 1, 31, -1;
	and.b32  	%r298, %r297, 2097152;
	setp.eq.s32 	%p129, %r298, 0;
	selp.f32 	%f194, 0f00000000, %f377, %p129;
	add.f32 	%f195, %f194, %f193;
	shfl.sync.idx.b32	%r299|%p130, %r214, 1, 31, -1;
	and.b32  	%r300, %r299, 1048576;
	setp.eq.s32 	%p131, %r300, 0;
	selp.f32 	%f196, 0f00000000, %f378, %p131;
	add.f32 	%f197, %f196, %f195;
	shfl.sync.idx.b32	%r301|%p132, %r214, 1, 31, -1;
	and.b32  	%r302, %r301, 524288;
	setp.eq.s32 	%p133, %r302, 0;
	selp.f32 	%f198, 0f00000000, %f379, %p133;
	add.f32 	%f199, %f198, %f197;
	shfl.sync.idx.b32	%r303|%p134, %r214, 1, 31, -1;
	and.b32  	%r304, %r303, 262144;
	setp.eq.s32 	%p135, %r304, 0;
	selp.f32 	%f200, 0f00000000, %f380, %p135;
	add.f32 	%f201, %f200, %f199;
	shfl.sync.idx.b32	%r305|%p136, %r214, 1, 31, -1;
	and.b32  	%r306, %r305, 131072;
	setp.eq.s32 	%p137, %r306, 0;
	selp.f32 	%f202, 0f00000000, %f381, %p137;
	add.f32 	%f203, %f202, %f201;
	shfl.sync.idx.b32	%r307|%p138, %r214, 1, 31, -1;
	and.b32  	%r308, %r307, 65536;
	setp.eq.s32 	%p139, %r308, 0;
	selp.f32 	%f204, 0f00000000, %f382, %p139;
	add.f32 	%f205, %f204, %f203;
	shfl.sync.idx.b32	%r309|%p140, %r214, 1, 31, -1;
	and.b32  	%r310, %r309, 32768;
	setp.eq.s32 	%p141, %r310, 0;
	selp.f32 	%f206, 0f00000000, %f383, %p141;
	add.f32 	%f207, %f206, %f205;
	shfl.sync.idx.b32	%r311|%p142, %r214, 1, 31, -1;
	and.b32  	%r312, %r311, 16384;
	setp.eq.s32 	%p143, %r312, 0;
	selp.f32 	%f208, 0f00000000, %f384, %p143;
	add.f32 	%f209, %f208, %f207;
	shfl.sync.idx.b32	%r313|%p144, %r214, 1, 31, -1;
	and.b32  	%r314, %r313, 8192;
	setp.eq.s32 	%p145, %r314, 0;
	selp.f32 	%f210, 0f00000000, %f385, %p145;
	add.f32 	%f211, %f210, %f209;
	shfl.sync.idx.b32	%r315|%p146, %r214, 1, 31, -1;
	and.b32  	%r316, %r315, 4096;
	setp.eq.s32 	%p147, %r316, 0;
	selp.f32 	%f212, 0f00000000, %f386, %p147;
	add.f32 	%f213, %f212, %f211;
	shfl.sync.idx.b32	%r317|%p148, %r214, 1, 31, -1;
	and.b32  	%r318, %r317, 2048;
	setp.eq.s32 	%p149, %r318, 0;
	selp.f32 	%f214, 0f00000000, %f387, %p149;
	add.f32 	%f215, %f214, %f213;
	shfl.sync.idx.b32	%r319|%p150, %r214, 1, 31, -1;
	and.b32  	%r320, %r319, 1024;
	setp.eq.s32 	%p151, %r320, 0;
	selp.f32 	%f216, 0f00000000, %f388, %p151;
	add.f32 	%f217, %f216, %f215;
	shfl.sync.idx.b32	%r321|%p152, %r214, 1, 31, -1;
	and.b32  	%r322, %r321, 512;
	setp.eq.s32 	%p153, %r322, 0;
	selp.f32 	%f218, 0f00000000, %f389, %p153;
	add.f32 	%f219, %f218, %f217;
	shfl.sync.idx.b32	%r323|%p154, %r214, 1, 31, -1;
	and.b32  	%r324, %r323, 256;
	setp.eq.s32 	%p155, %r324, 0;
	selp.f32 	%f220, 0f00000000, %f390, %p155;
	add.f32 	%f221, %f220, %f219;
	shfl.sync.idx.b32	%r325|%p156, %r214, 1, 31, -1;
	and.b32  	%r326, %r325, 128;
	setp.eq.s32 	%p157, %r326, 0;
	selp.f32 	%f222, 0f00000000, %f391, %p157;
	add.f32 	%f223, %f222, %f221;
	shfl.sync.idx.b32	%r327|%p158, %r214, 1, 31, -1;
	and.b32  	%r328, %r327, 64;
	setp.eq.s32 	%p159, %r328, 0;
	selp.f32 	%f224, 0f00000000, %f392, %p159;
	add.f32 	%f225, %f224, %f223;
	shfl.sync.idx.b32	%r329|%p160, %r214, 1, 31, -1;
	and.b32  	%r330, %r329, 32;
	setp.eq.s32 	%p161, %r330, 0;
	selp.f32 	%f226, 0f00000000, %f393, %p161;
	add.f32 	%f227, %f226, %f225;
	shfl.sync.idx.b32	%r331|%p162, %r214, 1, 31, -1;
	and.b32  	%r332, %r331, 16;
	setp.eq.s32 	%p163, %r332, 0;
	selp.f32 	%f228, 0f00000000, %f394, %p163;
	add.f32 	%f229, %f228, %f227;
	shfl.sync.idx.b32	%r333|%p164, %r214, 1, 31, -1;
	and.b32  	%r334, %r333, 8;
	setp.eq.s32 	%p165, %r334, 0;
	selp.f32 	%f230, 0f00000000, %f395, %p165;
	add.f32 	%f231, %f230, %f229;
	shfl.sync.idx.b32	%r335|%p166, %r214, 1, 31, -1;
	and.b32  	%r336, %r335, 4;
	setp.eq.s32 	%p167, %r336, 0;
	selp.f32 	%f232, 0f00000000, %f396, %p167;
	add.f32 	%f233, %f232, %f231;
	shfl.sync.idx.b32	%r337|%p168, %r214, 1, 31, -1;
	and.b32  	%r338, %r337, 2;
	setp.eq.s32 	%p169, %r338, 0;
	selp.f32 	%f234, 0f00000000, %f397, %p169;
	add.f32 	%f235, %f234, %f233;
	shfl.sync.idx.b32	%r339|%p170, %r214, 1, 31, -1;
	and.b32  	%r340, %r339, 1;
	setp.eq.b32 	%p171, %r340, 1;
	selp.f32 	%f236, %f398, 0f00000000, %p171;
	add.f32 	%f401, %f236, %f235;
	shfl.sync.idx.b32	%r341|%p172, %r214, 2, 31, -1;
	setp.gt.s32 	%p173, %r341, -1;
	selp.f32 	%f237, 0f00000000, %f367, %p173;
	add.f32 	%f238, %f237, %f400;
	shfl.sync.idx.b32	%r342|%p174, %r214, 2, 31, -1;
	and.b32  	%r343, %r342, 1073741824;
	setp.eq.s32 	%p175, %r343, 0;
	selp.f32 	%f239, 0f00000000, %f368, %p175;
	add.f32 	%f240, %f239, %f238;
	shfl.sync.idx.b32	%r344|%p176, %r214, 2, 31, -1;
	and.b32  	%r345, %r344, 536870912;
	setp.eq.s32 	%p177, %r345, 0;
	selp.f32 	%f241, 0f00000000, %f369, %p177;
	add.f32 	%f242, %f241, %f240;
	shfl.sync.idx.b32	%r346|%p178, %r214, 2, 31, -1;
	and.b32  	%r347, %r346, 268435456;
	setp.eq.s32 	%p179, %r347, 0;
	selp.f32 	%f243, 0f00000000, %f370, %p179;
	add.f32 	%f244, %f243, %f242;
	shfl.sync.idx.b32	%r348|%p180, %r214, 2, 31, -1;
	and.b32  	%r349, %r348, 134217728;
	setp.eq.s32 	%p181, %r349, 0;
	selp.f32 	%f245, 0f00000000, %f371, %p181;
	add.f32 	%f246, %f245, %f244;
	shfl.sync.idx.b32	%r350|%p182, %r214, 2, 31, -1;
	and.b32  	%r351, %r350, 67108864;
	setp.eq.s32 	%p183, %r351, 0;
	selp.f32 	%f247, 0f00000000, %f372, %p183;
	add.f32 	%f248, %f247, %f246;
	shfl.sync.idx.b32	%r352|%p184, %r214, 2, 31, -1;
	and.b32  	%r353, %r352, 33554432;
	setp.eq.s32 	%p185, %r353, 0;
	selp.f32 	%f249, 0f00000000, %f373, %p185;
	add.f32 	%f250, %f249, %f248;
	shfl.sync.idx.b32	%r354|%p186, %r214, 2, 31, -1;
	and.b32  	%r355, %r354, 16777216;
	setp.eq.s32 	%p187, %r355, 0;
	selp.f32 	%f251, 0f00000000, %f374, %p187;
	add.f32 	%f252, %f251, %f250;
	shfl.sync.idx.b32	%r356|%p188, %r214, 2, 31, -1;
	and.b32  	%r357, %r356, 8388608;
	setp.eq.s32 	%p189, %r357, 0;
	selp.f32 	%f253, 0f00000000, %f375, %p189;
	add.f32 	%f254, %f253, %f252;
	shfl.sync.idx.b32	%r358|%p190, %r214, 2, 31, -1;
	and.b32  	%r359, %r358, 4194304;
	setp.eq.s32 	%p191, %r359, 0;
	selp.f32 	%f255, 0f00000000, %f376, %p191;
	add.f32 	%f256, %f255, %f254;
	shfl.sync.idx.b32	%r360|%p192, %r214, 2, 31, -1;
	and.b32  	%r361, %r360, 2097152;
	setp.eq.s32 	%p193, %r361, 0;
	selp.f32 	%f257, 0f00000000, %f377, %p193;
	add.f32 	%f258, %f257, %f256;
	shfl.sync.idx.b32	%r362|%p194, %r214, 2, 31, -1;
	and.b32  	%r363, %r362, 1048576;
	setp.eq.s32 	%p195, %r363, 0;
	selp.f32 	%f259, 0f00000000, %f378, %p195;
	add.f32 	%f260, %f259, %f258;
	shfl.sync.idx.b32	%r364|%p196, %r214, 2, 31, -1;
	and.b32  	%r365, %r364, 524288;
	setp.eq.s32 	%p197, %r365, 0;
	selp.f32 	%f261, 0f00000000, %f379, %p197;
	add.f32 	%f262, %f261, %f260;
	shfl.sync.idx.b32	%r366|%p198, %r214, 2, 31, -1;
	and.b32  	%r367, %r366, 262144;
	setp.eq.s32 	%p199, %r367, 0;
	selp.f32 	%f263, 0f00000000, %f380, %p199;
	add.f32 	%f264, %f263, %f262;
	shfl.sync.idx.b32	%r368|%p200, %r214, 2, 31, -1;
	and.b32  	%r369, %r368, 131072;
	setp.eq.s32 	%p201, %r369, 0;
	selp.f32 	%f265, 0f00000000, %f381, %p201;
	add.f32 	%f266, %f265, %f264;
	shfl.sync.idx.b32	%r370|%p202, %r214, 2, 31, -1;
	and.b32  	%r371, %r370, 65536;
	setp.eq.s32 	%p203, %r371, 0;
	selp.f32 	%f267, 0f00000000, %f382, %p203;
	add.f32 	%f268, %f267, %f266;
	shfl.sync.idx.b32	%r372|%p204, %r214, 2, 31, -1;
	and.b32  	%r373, %r372, 32768;
	setp.eq.s32 	%p205, %r373, 0;
	selp.f32 	%f269, 0f00000000, %f383, %p205;
	add.f32 	%f270, %f269, %f268;
	shfl.sync.idx.b32	%r374|%p206, %r214, 2, 31, -1;
	and.b32  	%r375, %r374, 16384;
	setp.eq.s32 	%p207, %r375, 0;
	selp.f32 	%f271, 0f00000000, %f384, %p207;
	add.f32 	%f272, %f271, %f270;
	shfl.sync.idx.b32	%r376|%p208, %r214, 2, 31, -1;
	and.b32  	%r377, %r376, 8192;
	setp.eq.s32 	%p209, %r377, 0;
	selp.f32 	%f273, 0f00000000, %f385, %p209;
	add.f32 	%f274, %f273, %f272;
	shfl.sync.idx.b32	%r378|%p210, %r214, 2, 31, -1;
	and.b32  	%r379, %r378, 4096;
	setp.eq.s32 	%p211, %r379, 0;
	selp.f32 	%f275, 0f00000000, %f386, %p211;
	add.f32 	%f276, %f275, %f274;
	shfl.sync.idx.b32	%r380|%p212, %r214, 2, 31, -1;
	and.b32  	%r381, %r380, 2048;
	setp.eq.s32 	%p213, %r381, 0;
	selp.f32 	%f277, 0f00000000, %f387, %p213;
	add.f32 	%f278, %f277, %f276;
	shfl.sync.idx.b32	%r382|%p214, %r214, 2, 31, -1;
	and.b32  	%r383, %r382, 1024;
	setp.eq.s32 	%p215, %r383, 0;
	selp.f32 	%f279, 0f00000000, %f388, %p215;
	add.f32 	%f280, %f279, %f278;
	shfl.sync.idx.b32	%r384|%p216, %r214, 2, 31, -1;
	and.b32  	%r385, %r384, 512;
	setp.eq.s32 	%p217, %r385, 0;
	selp.f32 	%f281, 0f00000000, %f389, %p217;
	add.f32 	%f282, %f281, %f280;
	shfl.sync.idx.b32	%r386|%p218, %r214, 2, 31, -1;
	and.b32  	%r387, %r386, 256;
	setp.eq.s32 	%p219, %r387, 0;
	selp.f32 	%f283, 0f00000000, %f390, %p219;
	add.f32 	%f284, %f283, %f282;
	shfl.sync.idx.b32	%r388|%p220, %r214, 2, 31, -1;
	and.b32  	%r389, %r388, 128;
	setp.eq.s32 	%p221, %r389, 0;
	selp.f32 	%f285, 0f00000000, %f391, %p221;
	add.f32 	%f286, %f285, %f284;
	shfl.sync.idx.b32	%r390|%p222, %r214, 2, 31, -1;
	and.b32  	%r391, %r390, 64;
	setp.eq.s32 	%p223, %r391, 0;
	selp.f32 	%f287, 0f00000000, %f392, %p223;
	add.f32 	%f288, %f287, %f286;
	shfl.sync.idx.b32	%r392|%p224, %r214, 2, 31, -1;
	and.b32  	%r393, %r392, 32;
	setp.eq.s32 	%p225, %r393, 0;
	selp.f32 	%f289, 0f00000000, %f393, %p225;
	add.f32 	%f290, %f289, %f288;
	shfl.sync.idx.b32	%r394|%p226, %r214, 2, 31, -1;
	and.b32  	%r395, %r394, 16;
	setp.eq.s32 	%p227, %r395, 0;
	selp.f32 	%f291, 0f00000000, %f394, %p227;
	add.f32 	%f292, %f291, %f290;
	shfl.sync.idx.b32	%r396|%p228, %r214, 2, 31, -1;
	and.b32  	%r397, %r396, 8;
	setp.eq.s32 	%p229, %r397, 0;
	selp.f32 	%f293, 0f00000000, %f395, %p229;
	add.f32 	%f294, %f293, %f292;
	shfl.sync.idx.b32	%r398|%p230, %r214, 2, 31, -1;
	and.b32  	%r399, %r398, 4;
	setp.eq.s32 	%p231, %r399, 0;
	selp.f32 	%f295, 0f00000000, %f396, %p231;
	add.f32 	%f296, %f295, %f294;
	shfl.sync.idx.b32	%r400|%p232, %r214, 2, 31, -1;
	and.b32  	%r401, %r400, 2;
	setp.eq.s32 	%p233, %r401, 0;
	selp.f32 	%f297, 0f00000000, %f397, %p233;
	add.f32 	%f298, %f297, %f296;
	shfl.sync.idx.b32	%r402|%p234, %r214, 2, 31, -1;
	and.b32  	%r403, %r402, 1;
	setp.eq.b32 	%p235, %r403, 1;
	selp.f32 	%f299, %f398, 0f00000000, %p235;
	add.f32 	%f400, %f299, %f298;
	shfl.sync.idx.b32	%r404|%p236, %r214, 3, 31, -1;
	setp.gt.s32 	%p237, %r404, -1;
	selp.f32 	%f300, 0f00000000, %f367, %p237;
	add.f32 	%f301, %f300, %f399;
	shfl.sync.idx.b32	%r405|%p238, %r214, 3, 31, -1;
	and.b32  	%r406, %r405, 1073741824;
	setp.eq.s32 	%p239, %r406, 0;
	selp.f32 	%f302, 0f00000000, %f368, %p239;
	add.f32 	%f303, %f302, %f301;
	shfl.sync.idx.b32	%r407|%p240, %r214, 3, 31, -1;
	and.b32  	%r408, %r407, 536870912;
	setp.eq.s32 	%p241, %r408, 0;
	selp.f32 	%f304, 0f00000000, %f369, %p241;
	add.f32 	%f305, %f304, %f303;
	shfl.sync.idx.b32	%r409|%p242, %r214, 3, 31, -1;
	and.b32  	%r410, %r409, 268435456;
	setp.eq.s32 	%p243, %r410, 0;
	selp.f32 	%f306, 0f00000000, %f370, %p243;
	add.f32 	%f307, %f306, %f305;
	shfl.sync.idx.b32	%r411|%p244, %r214, 3, 31, -1;
	and.b32  	%r412, %r411, 134217728;
	setp.eq.s32 	%p245, %r412, 0;
	selp.f32 	%f308, 0f00000000, %f371, %p245;
	add.f32 	%f309, %f308, %f307;
	shfl.sync.idx.b32	%r413|%p246, %r214, 3, 31, -1;
	and.b32  	%r414, %r413, 67108864;
	setp.eq.s32 	%p247, %r414, 0;
	selp.f32 	%f310, 0f00000000, %f372, %p247;
	add.f32 	%f311, %f310, %f309;
	shfl.sync.idx.b32	%r415|%p248, %r214, 3, 31, -1;
	and.b32  	%r416, %r415, 33554432;
	setp.eq.s32 	%p249, %r416, 0;
	selp.f32 	%f312, 0f00000000, %f373, %p249;
	add.f32 	%f313, %f312, %f311;
	shfl.sync.idx.b32	%r417|%p250, %r214, 3, 31, -1;
	and.b32  	%r418, %r417, 16777216;
	setp.eq.s32 	%p251, %r418, 0;
	selp.f32 	%f314, 0f00000000, %f374, %p251;
	add.f32 	%f315, %f314, %f313;
	shfl.sync.idx.b32	%r419|%p252, %r214, 3, 31, -1;
	and.b32  	%r420, %r419, 8388608;
	setp.eq.s32 	%p253, %r420, 0;
	selp.f32 	%f316, 0f00000000, %f375, %p253;
	add.f32 	%f317, %f316, %f315;
	shfl.sync.idx.b32	%r421|%p254, %r214, 3, 31, -1;
	and.b32  	%r422, %r421, 4194304;
	setp.eq.s32 	%p255, %r422, 0;
	selp.f32 	%f318, 0f00000000, %f376, %p255;
	add.f32 	%f319, %f318, %f317;
	shfl.sync.idx.b32	%r423|%p256, %r214, 3, 31, -1;
	and.b32  	%r424, %r423, 2097152;
	setp.eq.s32 	%p257, %r424, 0;
	selp.f32 	%f320, 0f00000000, %f377, %p257;
	add.f32 	%f321, %f320, %f319;
	shfl.sync.idx.b32	%r425|%p258, %r214, 3, 31, -1;
	and.b32  	%r426, %r425, 1048576;
	setp.eq.s32 	%p259, %r426, 0;
	selp.f32 	%f322, 0f00000000, %f378, %p259;
	add.f32 	%f323, %f322, %f321;
	shfl.sync.idx.b32	%r427|%p260, %r214, 3, 31, -1;
	and.b32  	%r428, %r427, 524288;
	setp.eq.s32 	%p261, %r428, 0;
	selp.f32 	%f324, 0f00000000, %f379, %p261;
	add.f32 	%f325, %f324, %f323;
	shfl.sync.idx.b32	%r429|%p262, %r214, 3, 31, -1;
	and.b32  	%r430, %r429, 262144;
	setp.eq.s32 	%p263, %r430, 0;
	selp.f32 	%f326, 0f00000000, %f380, %p263;
	add.f32 	%f327, %f326, %f325;
	shfl.sync.idx.b32	%r431|%p264, %r214, 3, 31, -1;
	and.b32  	%r432, %r431, 131072;
	setp.eq.s32 	%p265, %r432, 0;
	selp.f32 	%f328, 0f00000000, %f381, %p265;
	add.f32 	%f329, %f328, %f327;
	shfl.sync.idx.b32	%r433|%p266, %r214, 3, 31, -1;
	and.b32  	%r434, %r433, 65536;
	setp.eq.s32 	%p267, %r434, 0;
	selp.f32 	%f330, 0f00000000, %f382, %p267;
	add.f32 	%f331, %f330, %f329;
	shfl.sync.idx.b32	%r435|%p268, %r214, 3, 31, -1;
	and.b32  	%r436, %r435, 32768;
	setp.eq.s32 	%p269, %r436, 0;
	selp.f32 	%f332, 0f00000000, %f383, %p269;
	add.f32 	%f333, %f332, %f331;
	shfl.sync.idx.b32	%r437|%p270, %r214, 3, 31, -1;
	and.b32  	%r438, %r437, 16384;
	setp.eq.s32 	%p271, %r438, 0;
	selp.f32 	%f334, 0f00000000, %f384, %p271;
	add.f32 	%f335, %f334, %f333;
	shfl.sync.idx.b32	%r439|%p272, %r214, 3, 31, -1;
	and.b32  	%r440, %r439, 8192;
	setp.eq.s32 	%p273, %r440, 0;
	selp.f32 	%f336, 0f00000000, %f385, %p273;
	add.f32 	%f337, %f336, %f335;
	shfl.sync.idx.b32	%r441|%p274, %r214, 3, 31, -1;
	and.b32  	%r442, %r441, 4096;
	setp.eq.s32 	%p275, %r442, 0;
	selp.f32 	%f338, 0f00000000, %f386, %p275;
	add.f32 	%f339, %f338, %f337;
	shfl.sync.idx.b32	%r443|%p276, %r214, 3, 31, -1;
	and.b32  	%r444, %r443, 2048;
	setp.eq.s32 	%p277, %r444, 0;
	selp.f32 	%f340, 0f00000000, %f387, %p277;
	add.f32 	%f341, %f340, %f339;
	shfl.sync.idx.b32	%r445|%p278, %r214, 3, 31, -1;
	and.b32  	%r446, %r445, 1024;
	setp.eq.s32 	%p279, %r446, 0;
	selp.f32 	%f342, 0f00000000, %f388, %p279;
	add.f32 	%f343, %f342, %f341;
	shfl.sync.idx.b32	%r447|%p280, %r214, 3, 31, -1;
	and.b32  	%r448, %r447, 512;
	setp.eq.s32 	%p281, %r448, 0;
	selp.f32 	%f344, 0f00000000, %f389, %p281;
	add.f32 	%f345, %f344, %f343;
	shfl.sync.idx.b32	%r449|%p282, %r214, 3, 31, -1;
	and.b32  	%r450, %r449, 256;
	setp.eq.s32 	%p283, %r450, 0;
	selp.f32 	%f346, 0f00000000, %f390, %p283;
	add.f32 	%f347, %f346, %f345;
	shfl.sync.idx.b32	%r451|%p284, %r214, 3, 31, -1;
	and.b32  	%r452, %r451, 128;
	setp.eq.s32 	%p285, %r452, 0;
	selp.f32 	%f348, 0f00000000, %f391, %p285;
	add.f32 	%f349, %f348, %f347;
	shfl.sync.idx.b32	%r453|%p286, %r214, 3, 31, -1;
	and.b32  	%r454, %r453, 64;
	setp.eq.s32 	%p287, %r454, 0;
	selp.f32 	%f350, 0f00000000, %f392, %p287;
	add.f32 	%f351, %f350, %f349;
	shfl.sync.idx.b32	%r455|%p288, %r214, 3, 31, -1;
	and.b32  	%r456, %r455, 32;
	setp.eq.s32 	%p289, %r456, 0;
	selp.f32 	%f352, 0f00000000, %f393, %p289;
	add.f32 	%f353, %f352, %f351;
	shfl.sync.idx.b32	%r457|%p290, %r214, 3, 31, -1;
	and.b32  	%r458, %r457, 16;
	setp.eq.s32 	%p291, %r458, 0;
	selp.f32 	%f354, 0f00000000, %f394, %p291;
	add.f32 	%f355, %f354, %f353;
	shfl.sync.idx.b32	%r459|%p292, %r214, 3, 31, -1;
	and.b32  	%r460, %r459, 8;
	setp.eq.s32 	%p293, %r460, 0;
	selp.f32 	%f356, 0f00000000, %f395, %p293;
	add.f32 	%f357, %f356, %f355;
	shfl.sync.idx.b32	%r461|%p294, %r214, 3, 31, -1;
	and.b32  	%r462, %r461, 4;
	setp.eq.s32 	%p295, %r462, 0;
	selp.f32 	%f358, 0f00000000, %f396, %p295;
	add.f32 	%f359, %f358, %f357;
	shfl.sync.idx.b32	%r463|%p296, %r214, 3, 31, -1;
	and.b32  	%r464, %r463, 2;
	setp.eq.s32 	%p297, %r464, 0;
	selp.f32 	%f360, 0f00000000, %f397, %p297;
	add.f32 	%f361, %f360, %f359;
	shfl.sync.idx.b32	%r465|%p298, %r214, 3, 31, -1;
	and.b32  	%r466, %r465, 1;
	setp.eq.b32 	%p299, %r466, 1;
	selp.f32 	%f362, %f398, 0f00000000, %p299;
	add.f32 	%f399, %f362, %f361;
	add.s32 	%r474, %r474, 8;
	add.s32 	%r473, %r473, 32;
	add.s64 	%rd96, %rd96, 32;
	add.s32 	%r475, %r24, 1;
	setp.lt.s32 	%p300, %r475, %r12;
	@%p300 bra 	$L__BB34_3;
$L__BB34_70:
	and.b32  	%r467, %r2, 96;
	add.s32 	%r28, %r30, %r467;
	setp.ge.u32 	%p301, %r28, %r29;
	@%p301 bra 	$L__BB34_72;
	mul.lo.s32 	%r468, %r3, %r29;
	shl.b32 	%r469, %r468, 2;
	mul.wide.s32 	%rd86, %r469, 4;
	add.s64 	%rd87, %rd2, %rd86;
	mul.wide.u32 	%rd88, %r28, 4;
	add.s64 	%rd89, %rd87, %rd88;
	st.global.f32 	[%rd89], %f402;
	add.s32 	%r470, %r28, %r29;
	mul.wide.u32 	%rd90, %r470, 4;
	add.s64 	%rd91, %rd87, %rd90;
	st.global.f32 	[%rd91], %f401;
	add.s32 	%r471, %r470, %r29;
	mul.wide.u32 	%rd92, %r471, 4;
	add.s64 	%rd93, %rd87, %rd92;
	st.global.f32 	[%rd93], %f400;
	add.s32 	%r472, %r471, %r29;
	mul.wide.u32 	%rd94, %r472, 4;
	add.s64 	%rd95, %rd87, %rd94;
	st.global.f32 	[%rd95], %f399;
$L__BB34_72:
	ret;

}
	// .globl	_Z22spmm4_full_full_8_1024PKhPKfPfPKiS5_ii
.visible .entry _Z22spmm4_full_full_8_1024PKhPKfPfPKiS5_ii(
	.param .u64 .ptr .align 1 _Z22spmm4_full_full_8_1024PKhPKfPfPKiS5_ii_param_0,
	.param .u64 .ptr .align 1 _Z22spmm4_full_full_8_1024PKhPKfPfPKiS5_ii_param_1,
	.param .u64 .ptr .align 1 _Z22spmm4_full_full_8_1024PKhPKfPfPKiS5_ii_param_2,
	.param .u64 .ptr .align 1 _Z22spmm4_full_full_8_1024PKhPKfPfPKiS5_ii_param_3,
	.param .u64 .ptr .align 1 _Z22spmm4_full_full_8_1024PKhPKfPfPKiS5_ii_param_4,
	.param .u32 _Z22spmm4_full_full_8_1024PKhPKfPfPKiS5_ii_param_5,
	.param .u32 _Z22spmm4_full_full_8_1024PKhPKfPfPKiS5_ii_param_6
)
{
	.reg .pred 	%p<302>;
	.reg .b16 	%rs<2>;
	.reg .b32 	%r<477>;
	.reg .b32 	%f<403>;
	.reg .b64 	%rd<97>;

	ld.param.u64 	%rd8, [_Z22spmm4_full_full_8_1024PKhPKfPfPKiS5_ii_param_0];
	ld.param.u64 	%rd12, [_Z22spmm4_full_full_8_1024PKhPKfPfPKiS5_ii_param_1];
	ld.param.u64 	%rd9, [_Z22spmm4_full_full_8_1024PKhPKfPfPKiS5_ii_param_2];
	ld.param.u64 	%rd10, [_Z22spmm4_full_full_8_1024PKhPKfPfPKiS5_ii_param_3];
	ld.param.u64 	%rd11, [_Z22spmm4_full_full_8_1024PKhPKfPfPKiS5_ii_param_4];
	ld.param.u32 	%r31, [_Z22spmm4_full_full_8_1024PKhPKfPfPKiS5_ii_param_5];
	ld.param.u32 	%r29, [_Z22spmm4_full_full_8_1024PKhPKfPfPKiS5_ii_param_6];
	cvta.to.global.u64 	%rd1, %rd12;
	mov.u32 	%r32, %ctaid.x;
	mov.u32 	%r33, %nctaid.x;
	mov.u32 	%r34, %nctaid.y;
	mov.u32 	%r35, %ctaid.y;
	mov.u32 	%r36, %ctaid.z;
	mad.lo.s32 	%r37, %r32, %r33, %r35;
	mad.lo.s32 	%r38, %r37, %r34, %r36;
	// begin inline asm
	mov.u32 %r30, %laneid;
	// end inline asm
	mov.u32 	%r2, %tid.x;
	shl.b32 	%r39, %r38, 2;
	shr.u32 	%r40, %r2, 8;
	or.b32  	%r3, %r39, %r40;
	setp.ge.s32 	%p1, %r3, %r31;
	@%p1 bra 	$L__BB35_72;
	cvta.to.global.u64 	%rd13, %rd10;
	cvta.to.global.u64 	%rd2, %rd9;
	mul.wide.s32 	%rd14, %r3, 4;
	add.s64 	%rd15, %rd13, %rd14;
	ld.global.nc.u32 	%r4, [%rd15];
	ld.global.nc.u32 	%r41, [%rd15+4];
	sub.s32 	%r5, %r41, %r4;
	setp.lt.s32 	%p2, %r5, 1;
	mov.f32 	%f399, 0f00000000;
	mov.f32 	%f400, %f399;
	mov.f32 	%f401, %f399;
	mov.f32 	%f402, %f399;
	@%p2 bra 	$L__BB35_70;
	shr.u32 	%r474, %r30, 2;
	and.b32  	%r7, %r30, 3;
	and.b32  	%r43, %r2, 224;
	add.s32 	%r8, %r30, %r43;
	or.b32  	%r9, %r7, 12;
	or.b32  	%r10, %r7, 24;
	or.b32  	%r11, %r7, 28;
	mul.wide.s32 	%rd16, %r4, 4;
	cvta.to.global.u64 	%rd17, %rd11;
	add.s64 	%rd18, %rd16, %rd17;
	add.s64 	%rd96, %rd18, 16;
	cvta.to.global.u64 	%rd4, %rd8;
	add.s32 	%r44, %r5, 7;
	shr.s32 	%r45, %r44, 31;
	shr.u32 	%r46, %r45, 29;
	add.s32 	%r47, %r44, %r46;
	and.b32  	%r12, %r47, -8;
	shl.b32 	%r48, %r4, 2;
	cvt.s64.s32 	%rd5, %r48;
	mov.b32 	%r475, 0;
	mov.f32 	%f399, 0f00000000;
	mov.u32 	%r473, %r30;
$L__BB35_3:
	setp.ge.u32 	%p3, %r474, %r5;
	mov.b32 	%r476, 0;
	@%p3 bra 	$L__BB35_5;
	and.b32  	%r50, %r473, -4;
	or.b32  	%r51, %r50, %r7;
	cvt.u64.u32 	%rd19, %r51;
	add.s64 	%rd20, %rd19, %rd5;
	add.s64 	%rd21, %rd4, %rd20;
	ld.global.nc.u8 	%rs1, [%rd21];
	cvt.u32.u8 	%r52, %rs1;
	and.b32  	%r476, %r52, 15;
$L__BB35_5:
	setp.ge.s32 	%p4, %r475, %r5;
	mov.f32 	%f367, 0f00000000;
	@%p4 bra 	$L__BB35_7;
	ld.global.nc.u32 	%r53, [%rd96+-16];
	mul.lo.s32 	%r54, %r53, %r29;
	shl.b32 	%r55, %r54, 2;
	add.s32 	%r56, %r8, %r55;
	mul.wide.u32 	%rd22, %r56, 4;
	add.s64 	%rd23, %rd1, %rd22;
	ld.global.nc.f32 	%f367, [%rd23];
$L__BB35_7:
	setp.ge.s32 	%p5, %r475, %r5;
	mov.f32 	%f368, 0f00000000;
	@%p5 bra 	$L__BB35_9;
	ld.global.nc.u32 	%r57, [%rd96+-16];
	mul.lo.s32 	%r58, %r57, %r29;
	shl.b32 	%r59, %r58, 2;
	add.s32 	%r60, %r59, %r29;
	add.s32 	%r61, %r8, %r60;
	mul.wide.u32 	%rd24, %r61, 4;
	add.s64 	%rd25, %rd1, %rd24;
	ld.global.nc.f32 	%f368, [%rd25];
$L__BB35_9:
	setp.ge.s32 	%p6, %r475, %r5;
	mov.f32 	%f369, 0f00000000;
	@%p6 bra 	$L__BB35_11;
	ld.global.nc.u32 	%r62, [%rd96+-16];
	shl.b32 	%r63, %r62, 2;
	or.b32  	%r64, %r63, 2;
	mad.lo.s32 	%r65, %r64, %r29, %r8;
	mul.wide.u32 	%rd26, %r65, 4;
	add.s64 	%rd27, %rd1, %rd26;
	ld.global.nc.f32 	%f369, [%rd27];
$L__BB35_11:
	setp.ge.s32 	%p7, %r475, %r5;
	mov.f32 	%f370, 0f00000000;
	@%p7 bra 	$L__BB35_13;
	ld.global.nc.u32 	%r66, [%rd96+-16];
	shl.b32 	%r67, %r66, 2;
	or.b32  	%r68, %r67, 3;
	mad.lo.s32 	%r69, %r68, %r29, %r8;
	mul.wide.u32 	%rd28, %r69, 4;
	add.s64 	%rd29, %rd1, %rd28;
	ld.global.nc.f32 	%f370, [%rd29];
$L__BB35_13:
	add.s32 	%r18, %r475, 1;
	setp.ge.s32 	%p8, %r18, %r5;
	mov.f32 	%f371, 0f00000000;
	@%p8 bra 	$L__BB35_15;
	ld.global.nc.u32 	%r70, [%rd96+-12];
	mul.lo.s32 	%r71, %r70, %r29;
	shl.b32 	%r72, %r71, 2;
	add.s32 	%r73, %r8, %r72;
	mul.wide.u32 	%rd30, %r73, 4;
	add.s64 	%rd31, %rd1, %rd30;
	ld.global.nc.f32 	%f371, [%rd31];
$L__BB35_15:
	setp.ge.s32 	%p9, %r18, %r5;
	mov.f32 	%f372, 0f00000000;
	@%p9 bra 	$L__BB35_17;
	ld.global.nc.u32 	%r74, [%rd96+-12];
	mul.lo.s32 	%r75, %r74, %r29;
	shl.b32 	%r76, %r75, 2;
	add.s32 	%r77, %r76, %r29;
	add.s32 	%r78, %r8, %r77;
	mul.wide.u32 	%rd32, %r78, 4;
	add.s64 	%rd33, %rd1, %rd32;
	ld.global.nc.f32 	%f372, [%rd33];
$L__BB35_17:
	setp.ge.s32 	%p10, %r18, %r5;
	mov.f32 	%f373, 0f00000000;
	@%p10 bra 	$L__BB35_19;
	ld.global.nc.u32 	%r79, [%rd96+-12];
	shl.b32 	%r80, %r79, 2;
	or.b32  	%r81, %r80, 2;
	mad.lo.s32 	%r82, %r81, %r29, %r8;
	mul.wide.u32 	%rd34, %r82, 4;
	add.s64 	%rd35, %rd1, %rd34;
	ld.global.nc.f32 	%f373, [%rd35];
$L__BB35_19:
	setp.ge.s32 	%p11, %r18, %r5;
	mov.f32 	%f374, 0f00000000;
	@%p11 bra 	$L__BB35_21;
	ld.global.nc.u32 	%r83, [%rd96+-12];
	shl.b32 	%r84, %r83, 2;
	or.b32  	%r85, %r84, 3;
	mad.lo.s32 	%r86, %r85, %r29, %r8;
	mul.wide.u32 	%rd36, %r86, 4;
	add.s64 	%rd37, %rd1, %rd36;
	ld.global.nc.f32 	%f374, [%rd37];
$L__BB35_21:
	add.s32 	%r19, %r18, 1;
	setp.ge.s32 	%p12, %r19, %r5;
	mov.f32 	%f375, 0f00000000;
	@%p12 bra 	$L__BB35_23;
	ld.global.nc.u32 	%r87, [%rd96+-8];
	mul.lo.s32 	%r88, %r87, %r29;
	shl.b32 	%r89, %r88, 2;
	add.s32 	%r90, %r8, %r89;
	mul.wide.u32 	%rd38, %r90, 4;
	add.s64 	%rd39, %rd1, %rd38;
	ld.global.nc.f32 	%f375, [%rd39];
$L__BB35_23:
	mov.f32 	%f376, 0f00000000;
	@%p12 bra 	$L__BB35_25;
	ld.global.nc.u32 	%r91, [%rd96+-8];
	mul.lo.s32 	%r92, %r91, %r29;
	shl.b32 	%r93, %r92, 2;
	add.s32 	%r94, %r93, %r29;
	add.s32 	%r95, %r8, %r94;
	mul.wide.u32 	%rd40, %r95, 4;
	add.s64 	%rd41, %rd1, %rd40;
	ld.global.nc.f32 	%f376, [%rd41];
$L__BB35_25:
	mov.f32 	%f377, 0f00000000;
	@%p12 bra 	$L__BB35_27;
	ld.global.nc.u32 	%r96, [%rd96+-8];
	shl.b32 	%r97, %r96, 2;
	or.b32  	%r98, %r97, 2;
	mad.lo.s32 	%r99, %r98, %r29, %r8;
	mul.wide.u32 	%rd42, %r99, 4;
	add.s64 	%rd43, %rd1, %rd42;
	ld.global.nc.f32 	%f377, [%rd43];
$L__BB35_27:
	mov.f32 	%f378, 0f00000000;
	@%p12 bra 	$L__BB35_29;
	ld.global.nc.u32 	%r100, [%rd96+-8];
	shl.b32 	%r101, %r100, 2;
	or.b32  	%r102, %r101, 3;
	mad.lo.s32 	%r103, %r102, %r29, %r8;
	mul.wide.u32 	%rd44, %r103, 4;
	add.s64 	%rd45, %rd1, %rd44;
	ld.global.nc.f32 	%f378, [%rd45];
$L__BB35_29:
	add.s32 	%r20, %r19, 1;
	setp.ge.s32 	%p16, %r20, %r5;
	mov.f32 	%f379, 0f00000000;
	@%p16 bra 	$L__BB35_31;
	ld.global.nc.u32 	%r104, [%rd96+-4];
	mul.lo.s32 	%r105, %r104, %r29;
	shl.b32 	%r106, %r105, 2;
	add.s32 	%r107, %r8, %r106;
	mul.wide.u32 	%rd46, %r107, 4;
	add.s64 	%rd47, %rd1, %rd46;
	ld.global.nc.f32 	%f379, [%rd47];
$L__BB35_31:
	mov.f32 	%f380, 0f00000000;
	@%p16 bra 	$L__BB35_33;
	ld.global.nc.u32 	%r108, [%rd96+-4];
	mul.lo.s32 	%r109, %r108, %r29;
	shl.b32 	%r110, %r109, 2;
	add.s32 	%r111, %r110, %r29;
	add.s32 	%r112, %r8, %r111;
	mul.wide.u32 	%rd48, %r112, 4;
	add.s64 	%rd49, %rd1, %rd48;
	ld.global.nc.f32 	%f380, [%rd49];
$L__BB35_33:
	mov.f32 	%f381, 0f00000000;
	@%p16 bra 	$L__BB35_35;
	ld.global.nc.u32 	%r113, [%rd96+-4];
	shl.b32 	%r114, %r113, 2;
	or.b32  	%r115, %r114, 2;
	mad.lo.s32 	%r116, %r115, %r29, %r8;
	mul.wide.u32 	%rd50, %r116, 4;
	add.s64 	%rd51, %rd1, %rd50;
	ld.global.nc.f32 	%f381, [%rd51];
$L__BB35_35:
	mov.f32 	%f382, 0f00000000;
	@%p16 bra 	$L__BB35_37;
	ld.global.nc.u32 	%r117, [%rd96+-4];
	shl.b32 	%r118, %r117, 2;
	or.b32  	%r119, %r118, 3;
	mad.lo.s32 	%r120, %r119, %r29, %r8;
	mul.wide.u32 	%rd52, %r120, 4;
	add.s64 	%rd53, %rd1, %rd52;
	ld.global.nc.f32 	%f382, [%rd53];
$L__BB35_37:
	add.s32 	%r21, %r20, 1;
	setp.ge.s32 	%p20, %r21, %r5;
	mov.f32 	%f383, 0f00000000;
	@%p20 bra 	$L__BB35_39;
	ld.global.nc.u32 	%r121, [%rd96];
	mul.lo.s32 	%r122, %r121, %r29;
	shl.b32 	%r123, %r122, 2;
	add.s32 	%r124, %r8, %r123;
	mul.wide.u32 	%rd54, %r124, 4;
	add.s64 	%rd55, %rd1, %rd54;
	ld.global.nc.f32 	%f383, [%rd55];
$L__BB35_39:
	mov.f32 	%f384, 0f00000000;
	@%p20 bra 	$L__BB35_41;
	ld.global.nc.u32 	%r125, [%rd96];
	mul.lo.s32 	%r126, %r125, %r29;
	shl.b32 	%r127, %r126, 2;
	add.s32 	%r128, %r127, %r29;
	add.s32 	%r129, %r8, %r128;
	mul.wide.u32 	%rd56, %r129, 4;
	add.s64 	%rd57, %rd1, %rd56;
	ld.global.nc.f32 	%f384, [%rd57];
$L__BB35_41:
	mov.f32 	%f385, 0f00000000;
	@%p20 bra 	$L__BB35_43;
	ld.global.nc.u32 	%r130, [%rd96];
	shl.b32 	%r131, %r130, 2;
	or.b32  	%r132, %r131, 2;
	mad.lo.s32 	%r133, %r132, %r29, %r8;
	mul.wide.u32 	%rd58, %r133, 4;
	add.s64 	%rd59, %rd1, %rd58;
	ld.global.nc.f32 	%f385, [%rd59];
$L__BB35_43:
	mov.f32 	%f386, 0f00000000;
	@%p20 bra 	$L__BB35_45;
	ld.global.nc.u32 	%r134, [%rd96];
	shl.b32 	%r135, %r134, 2;
	or.b32  	%r136, %r135, 3;
	mad.lo.s32 	%r137, %r136, %r29, %r8;
	mul.wide.u32 	%rd60, %r137, 4;
	add.s64 	%rd61, %rd1, %rd60;
	ld.global.nc.f32 	%f386, [%rd61];
$L__BB35_45:
	add.s32 	%r22, %r21, 1;
	setp.ge.s32 	%p24, %r22, %r5;
	mov.f32 	%f387, 0f00000000;
	@%p24 bra 	$L__BB35_47;
	ld.global.nc.u32 	%r138, [%rd96+4];
	mul.lo.s32 	%r139, %r138, %r29;
	shl.b32 	%r140, %r139, 2;
	add.s32 	%r141, %r8, %r140;
	mul.wide.u32 	%rd62, %r141, 4;
	add.s64 	%rd63, %rd1, %rd62;
	ld.global.nc.f32 	%f387, [%rd63];
$L__BB35_47:
	mov.f32 	%f388, 0f00000000;
	@%p24 bra 	$L__BB35_49;
	ld.global.nc.u32 	%r142, [%rd96+4];
	mul.lo.s32 	%r143, %r142, %r29;
	shl.b32 	%r144, %r143, 2;
	add.s32 	%r145, %r144, %r29;
	add.s32 	%r146, %r8, %r145;
	mul.wide.u32 	%rd64, %r146, 4;
	add.s64 	%rd65, %rd1, %rd64;
	ld.global.nc.f32 	%f388, [%rd65];
$L__BB35_49:
	mov.f32 	%f389, 0f00000000;
	@%p24 bra 	$L__BB35_51;
	ld.global.nc.u32 	%r147, [%rd96+4];
	shl.b32 	%r148, %r147, 2;
	or.b32  	%r149, %r148, 2;
	mad.lo.s32 	%r150, %r149, %r29, %r8;
	mul.wide.u32 	%rd66, %r150, 4;
	add.s64 	%rd67, %rd1, %rd66;
	ld.global.nc.f32 	%f389, [%rd67];
$L__BB35_51:
	mov.f32 	%f390, 0f00000000;
	@%p24 bra 	$L__BB35_53;
	ld.global.nc.u32 	%r151, [%rd96+4];
	shl.b32 	%r152, %r151, 2;
	or.b32  	%r153, %r152, 3;
	mad.lo.s32 	%r154, %r153, %r29, %r8;
	mul.wide.u32 	%rd68, %r154, 4;
	add.s64 	%rd69, %rd1, %rd68;
	ld.global.nc.f32 	%f390, [%rd69];
$L__BB35_53:
	add.s32 	%r23, %r22, 1;
	setp.ge.s32 	%p28, %r23, %r5;
	mov.f32 	%f391, 0f00000000;
	@%p28 bra 	$L__BB35_55;
	ld.global.nc.u32 	%r155, [%rd96+8];
	mul.lo.s32 	%r156, %r155, %r29;
	shl.b32 	%r157, %r156, 2;
	add.s32 	%r158, %r8, %r157;
	mul.wide.u32 	%rd70, %r158, 4;
	add.s64 	%rd71, %rd1, %rd70;
	ld.global.nc.f32 	%f391, [%rd71];
$L__BB35_55:
	mov.f32 	%f392, 0f00000000;
	@%p28 bra 	$L__BB35_57;
	ld.global.nc.u32 	%r159, [%rd96+8];
	mul.lo.s32 	%r160, %r159, %r29;
	shl.b32 	%r161, %r160, 2;
	add.s32 	%r162, %r161, %r29;
	add.s32 	%r163, %r8, %r162;
	mul.wide.u32 	%rd72, %r163, 4;
	add.s64 	%rd73, %rd1, %rd72;
	ld.global.nc.f32 	%f392, [%rd73];
$L__BB35_57:
	mov.f32 	%f393, 0f00000000;
	@%p28 bra 	$L__BB35_59;
	ld.global.nc.u32 	%r164, [%rd96+8];
	shl.b32 	%r165, %r164, 2;
	or.b32  	%r166, %r165, 2;
	mad.lo.s32 	%r167, %r166, %r29, %r8;
	mul.wide.u32 	%rd74, %r167, 4;
	add.s64 	%rd75, %rd1, %rd74;
	ld.global.nc.f32 	%f393, [%rd75];
$L__BB35_59:
	mov.f32 	%f394, 0f00000000;
	@%p28 bra 	$L__BB35_61;
	ld.global.nc.u32 	%r168, [%rd96+8];
	shl.b32 	%r169, %r168, 2;
	or.b32  	%r170, %r169, 3;
	mad.lo.s32 	%r171, %r170, %r29, %r8;
	mul.wide.u32 	%rd76, %r171, 4;
	add.s64 	%rd77, %rd1, %rd76;
	ld.global.nc.f32 	%f394, [%rd77];
$L__BB35_61:
	add.s32 	%r24, %r23, 1;
	setp.ge.s32 	%p32, %r24, %r5;
	mov.f32 	%f395, 0f00000000;
	@%p32 bra 	$L__BB35_63;
	ld.global.nc.u32 	%r172, [%rd96+12];
	mul.lo.s32 	%r173, %r172, %r29;
	shl.b32 	%r174, %r173, 2;
	add.s32 	%r175, %r8, %r174;
	mul.wide.u32 	%rd78, %r175, 4;
	add.s64 	%rd79, %rd1, %rd78;
	ld.global.nc.f32 	%f395, [%rd79];
$L__BB35_63:
	mov.f32 	%f396, 0f00000000;
	@%p32 bra 	$L__BB35_65;
	ld.global.nc.u32 	%r176, [%rd96+12];
	mul.lo.s32 	%r177, %r176, %r29;
	shl.b32 	%r178, %r177, 2;
	add.s32 	%r179, %r178, %r29;
	add.s32 	%r180, %r8, %r179;
	mul.wide.u32 	%rd80, %r180, 4;
	add.s64 	%rd81, %rd1, %rd80;
	ld.global.nc.f32 	%f396, [%rd81];
$L__BB35_65:
	mov.f32 	%f397, 0f00000000;
	@%p32 bra 	$L__BB35_67;
	ld.global.nc.u32 	%r181, [%rd96+12];
	shl.b32 	%r182, %r181, 2;
	or.b32  	%r183, %r182, 2;
	mad.lo.s32 	%r184, %r183, %r29, %r8;
	mul.wide.u32 	%rd82, %r184, 4;
	add.s64 	%rd83, %rd1, %rd82;
	ld.global.nc.f32 	%f397, [%rd83];
$L__BB35_67:
	mov.f32 	%f398, 0f00000000;
	@%p32 bra 	$L__BB35_69;
	ld.global.nc.u32 	%r185, [%rd96+12];
	shl.b32 	%r186, %r185, 2;
	or.b32  	%r187, %r186, 3;
	mad.lo.s32 	%r188, %r187, %r29, %r8;
	mul.wide.u32 	%rd84, %r188, 4;
	add.s64 	%rd85, %rd1, %rd84;
	ld.global.nc.f32 	%f398, [%rd85];
$L__BB35_69:
	shfl.sync.idx.b32	%r189|%p36, %r476, %r7, 31, -1;
	shl.b32 	%r190, %r189, 28;
	or.b32  	%r191, %r7, 4;
	shfl.sync.idx.b32	%r192|%p37, %r476, %r191, 31, -1;
	shl.b32 	%r193, %r192, 24;
	or.b32  	%r194, %r193, %r190;
	or.b32  	%r195, %r7, 8;
	shfl.sync.idx.b32	%r196|%p38, %r476, %r195, 31, -1;
	shl.b32 	%r197, %r196, 20;
	or.b32  	%r198, %r194, %r197;
	shfl.sync.idx.b32	%r199|%p39, %r476, %r9, 31, -1;
	shl.b32 	%r200, %r199, 16;
	or.b32  	%r201, %r198, %r200;
	or.b32  	%r202, %r7, 16;
	shfl.sync.idx.b32	%r203|%p40, %r476, %r202, 31, -1;
	shl.b32 	%r204, %r203, 12;
	or.b32  	%r205, %r201, %r204;
	or.b32  	%r206, %r7, 20;
	shfl.sync.idx.b32	%r207|%p41, %r476, %r206, 31, -1;
	shl.b32 	%r208, %r207, 8;
	or.b32  	%r209, %r205, %r208;
	shfl.sync.idx.b32	%r210|%p42, %r476, %r10, 31, -1;
	shl.b32 	%r211, %r210, 4;
	or.b32  	%r212, %r209, %r211;
	shfl.sync.idx.b32	%r213|%p43, %r476, %r11, 31, -1;
	or.b32  	%r214, %r212, %r213;
	shfl.sync.idx.b32	%r215|%p44, %r214, 0, 31, -1;
	setp.gt.s32 	%p45, %r215, -1;
	selp.f32 	%f111, 0f00000000, %f367, %p45;
	add.f32 	%f112, %f111, %f402;
	shfl.sync.idx.b32	%r216|%p46, %r214, 0, 31, -1;
	and.b32  	%r217, %r216, 1073741824;
	setp.eq.s32 	%p47, %r217, 0;
	selp.f32 	%f113, 0f00000000, %f368, %p47;
	add.f32 	%f114, %f113, %f112;
	shfl.sync.idx.b32	%r218|%p48, %r214, 0, 31, -1;
	and.b32  	%r219, %r218, 536870912;
	setp.eq.s32 	%p49, %r219, 0;
	selp.f32 	%f115, 0f00000000, %f369, %p49;
	add.f32 	%f116, %f115, %f114;
	shfl.sync.idx.b32	%r220|%p50, %r214, 0, 31, -1;
	and.b32  	%r221, %r220, 268435456;
	setp.eq.s32 	%p51, %r221, 0;
	selp.f32 	%f117, 0f00000000, %f370, %p51;
	add.f32 	%f118, %f117, %f116;
	shfl.sync.idx.b32	%r222|%p52, %r214, 0, 31, -1;
	and.b32  	%r223, %r222, 134217728;
	setp.eq.s32 	%p53, %r223, 0;
	selp.f32 	%f119, 0f00000000, %f371, %p53;
	add.f32 	%f120, %f119, %f118;
	shfl.sync.idx.b32	%r224|%p54, %r214, 0, 31, -1;
	and.b32  	%r225, %r224, 67108864;
	setp.eq.s32 	%p55, %r225, 0;
	selp.f32 	%f121, 0f00000000, %f372, %p55;
	add.f32 	%f122, %f121, %f120;
	shfl.sync.idx.b32	%r226|%p56, %r214, 0, 31, -1;
	and.b32  	%r227, %r226, 33554432;
	setp.eq.s32 	%p57, %r227, 0;
	selp.f32 	%f123, 0f00000000, %f373, %p57;
	add.f32 	%f124, %f123, %f122;
	shfl.sync.idx.b32	%r228|%p58, %r214, 0, 31, -1;
	and.b32  	%r229, %r228, 16777216;
	setp.eq.s32 	%p59, %r229, 0;
	selp.f32 	%f125, 0f00000000, %f374, %p59;
	add.f32 	%f126, %f125, %f124;
	shfl.sync.idx.b32	%r230|%p60, %r214, 0, 31, -1;
	and.b32  	%r231, %r230, 8388608;
	setp.eq.s32 	%p61, %r231, 0;
	selp.f32 	%f127, 0f00000000, %f375, %p61;
	add.f32 	%f128, %f127, %f126;
	shfl.sync.idx.b32	%r232|%p62, %r214, 0, 31, -1;
	and.b32  	%r233, %r232, 4194304;
	setp.eq.s32 	%p63, %r233, 0;
	selp.f32 	%f129, 0f00000000, %f376, %p63;
	add.f32 	%f130, %f129, %f128;
	shfl.sync.idx.b32	%r234|%p64, %r214, 0, 31, -1;
	and.b32  	%r235, %r234, 2097152;
	setp.eq.s32 	%p65, %r235, 0;
	selp.f32 	%f131, 0f00000000, %f377, %p65;
	add.f32 	%f132, %f131, %f130;
	shfl.sync.idx.b32	%r236|%p66, %r214, 0, 31, -1;
	and.b32  	%r237, %r236, 1048576;
	setp.eq.s32 	%p67, %r237, 0;
	selp.f32 	%f133, 0f00000000, %f378, %p67;
	add.f32 	%f134, %f133, %f132;
	shfl.sync.idx.b32	%r238|%p68, %r214, 0, 31, -1;
	and.b32  	%r239, %r238, 524288;
	setp.eq.s32 	%p69, %r239, 0;
	selp.f32 	%f135, 0f00000000, %f379, %p69;
	add.f32 	%f136, %f135, %f134;
	shfl.sync.idx.b32	%r240|%p70, %r214, 0, 31, -1;
	and.b32  	%r241, %r240, 262144;
	setp.eq.s32 	%p71, %r241, 0;
	selp.f32 	%f137, 0f00000000, %f380, %p71;
	add.f32 	%f138, %f137, %f136;
	shfl.sync.idx.b32	%r242|%p72, %r214, 0, 31, -1;
	and.b32  	%r243, %r242, 131072;
	setp.eq.s32 	%p73, %r243, 0;
	selp.f32 	%f139, 0f00000000, %f381, %p73;
	add.f32 	%f140, %f139, %f138;
	shfl.sync.idx.b32	%r244|%p74, %r214, 0, 31, -1;
	and.b32  	%r245, %r244, 65536;
	setp.eq.s32 	%p75, %r245, 0;
	selp.f32 	%f141, 0f00000000, %f382, %p75;
	add.f32 	%f142, %f141, %f140;
	shfl.sync.idx.b32	%r246|%p76, %r214, 0, 31, -1;
	and.b32  	%r247, %r246, 32768;
	setp.eq.s32 	%p77, %r247, 0;
	selp.f32 	%f143, 0f00000000, %f383, %p77;
	add.f32 	%f144, %f143, %f142;
	shfl.sync.idx.b32	%r248|%p78, %r214, 0, 31, -1;
	and.b32  	%r249, %r248, 16384;
	setp.eq.s32 	%p79, %r249, 0;
	selp.f32 	%f145, 0f00000000, %f384, %p79;
	add.f32 	%f146, %f145, %f144;
	shfl.sync.idx.b32	%r250|%p80, %r214, 0, 31, -1;
	and.b32  	%r251, %r250, 8192;
	setp.eq.s32 	%p81, %r251, 0;
	selp.f32 	%f147, 0f00000000, %f385, %p81;
	add.f32 	%f148, %f147, %f146;
	shfl.sync.idx.b32	%r252|%p82, %r214, 0, 31, -1;
	and.b32  	%r253, %r252, 4096;
	setp.eq.s32 	%p83, %r253, 0;
	selp.f32 	%f149, 0f00000000, %f386, %p83;
	add.f32 	%f150, %f149, %f148;
	shfl.sync.idx.b32	%r254|%p84, %r214, 0, 31, -1;
	and.b32  	%r255, %r254, 2048;
	setp.eq.s32 	%p85, %r255, 0;
	selp.f32 	%f151, 0f00000000, %f387, %p85;
	add.f32 	%f152, %f151, %f150;
	shfl.sync.idx.b32	%r256|%p86, %r214, 0, 31, -1;
	and.b32  	%r257, %r256, 1024;
	setp.eq.s32 	%p87, %r257, 0;
	selp.f32 	%f153, 0f00000000, %f388, %p87;
	add.f32 	%f154, %f153, %f152;
	shfl.sync.idx.b32	%r258|%p88, %r214, 0, 31, -1;
	and.b32  	%r259, %r258, 512;
	setp.eq.s32 	%p89, %r259, 0;
	selp.f32 	%f155, 0f00000000, %f389, %p89;
	add.f32 	%f156, %f155, %f154;
	shfl.sync.idx.b32	%r260|%p90, %r214, 0, 31, -1;
	and.b32  	%r261, %r260, 256;
	setp.eq.s32 	%p91, %r261, 0;
	selp.f32 	%f157, 0f00000000, %f390, %p91;
	add.f32 	%f158, %f157, %f156;
	shfl.sync.idx.b32	%r262|%p92, %r214, 0, 31, -1;
	and.b32  	%r263, %r262, 128;
	setp.eq.s32 	%p93, %r263, 0;
	selp.f32 	%f159, 0f00000000, %f391, %p93;
	add.f32 	%f160, %f159, %f158;
	shfl.sync.idx.b32	%r264|%p94, %r214, 0, 31, -1;
	and.b32  	%r265, %r264, 64;
	setp.eq.s32 	%p95, %r265, 0;
	selp.f32 	%f161, 0f00000000, %f392, %p95;
	add.f32 	%f162, %f161, %f160;
	shfl.sync.idx.b32	%r266|%p96, %r214, 0, 31, -1;
	and.b32  	%r267, %r266, 32;
	setp.eq.s32 	%p97, %r267, 0;
	selp.f32 	%f163, 0f00000000, %f393, %p97;
	add.f32 	%f164, %f163, %f162;
	shfl.sync.idx.b32	%r268|%p98, %r214, 0, 31, -1;
	and.b32  	%r269, %r268, 16;
	setp.eq.s32 	%p99, %r269, 0;
	selp.f32 	%f165, 0f00000000, %f394, %p99;
	add.f32 	%f166, %f165, %f164;
	shfl.sync.idx.b32	%r270|%p100, %r214, 0, 31, -1;
	and.b32  	%r271, %r270, 8;
	setp.eq.s32 	%p101, %r271, 0;
	selp.f32 	%f167, 0f00000000, %f395, %p101;
	add.f32 	%f168, %f167, %f166;
	shfl.sync.idx.b32	%r272|%p102, %r214, 0, 31, -1;
	and.b32  	%r273, %r272, 4;
	setp.eq.s32 	%p103, %r273, 0;
	selp.f32 	%f169, 0f00000000, %f396, %p103;
	add.f32 	%f170, %f169, %f168;
	shfl.sync.idx.b32	%r274|%p104, %r214, 0, 31, -1;
	and.b32  	%r275, %r274, 2;
	setp.eq.s32 	%p105, %r275, 0;
	selp.f32 	%f171, 0f00000000, %f397, %p105;
	add.f32 	%f172, %f171, %f170;
	shfl.sync.idx.b32	%r276|%p106, %r214, 0, 31, -1;
	and.b32  	%r277, %r276, 1;
	setp.eq.b32 	%p107, %r277, 1;
	selp.f32 	%f173, %f398, 0f00000000, %p107;
	add.f32 	%f402, %f173, %f172;
	shfl.sync.idx.b32	%r278|%p108, %r214, 1, 31, -1;
	setp.gt.s32 	%p109, %r278, -1;
	selp.f32 	%f174, 0f00000000, %f367, %p109;
	add.f32 	%f175, %f174, %f401;
	shfl.sync.idx.b32	%r279|%p110, %r214, 1, 31, -1;
	and.b32  	%r280, %r279, 1073741824;
	setp.eq.s32 	%p111, %r280, 0;
	selp.f32 	%f176, 0f00000000, %f368, %p111;
	add.f32 	%f177, %f176, %f175;
	shfl.sync.idx.b32	%r281|%p112, %r214, 1, 31, -1;
	and.b32  	%r282, %r281, 536870912;
	setp.eq.s32 	%p113, %r282, 0;
	selp.f32 	%f178, 0f00000000, %f369, %p113;
	add.f32 	%f179, %f178, %f177;
	shfl.sync.idx.b32	%r283|%p114, %r214, 1, 31, -1;
	and.b32  	%r284, %r283, 268435456;
	setp.eq.s32 	%p115, %r284, 0;
	selp.f32 	%f180, 0f00000000, %f370, %p115;
	add.f32 	%f181, %f180, %f179;
	shfl.sync.idx.b32	%r285|%p116, %r214, 1, 31, -1;
	and.b32  	%r286, %r285, 134217728;
	setp.eq.s32 	%p117, %r286, 0;
	selp.f32 	%f182, 0f00000000, %f371, %p117;
	add.f32 	%f183, %f182, %f181;
	shfl.sync.idx.b32	%r287|%p118, %r214, 1, 31, -1;
	and.b32  	%r288, %r287, 67108864;
	setp.eq.s32 	%p119, %r288, 0;
	selp.f32 	%f184, 0f00000000, %f372, %p119;
	add.f32 	%f185, %f184, %f183;
	shfl.sync.idx.b32	%r289|%p120, %r214, 1, 31, -1;
	and.b32  	%r290, %r289, 33554432;
	setp.eq.s32 	%p121, %r290, 0;
	selp.f32 	%f186, 0f00000000, %f373, %p121;
	add.f32 	%f187, %f186, %f185;
	shfl.sync.idx.b32	%r291|%p122, %r214, 1, 31, -1;
	and.b32  	%r292, %r291, 16777216;
	setp.eq.s32 	%p123, %r292, 0;
	selp.f32 	%f188, 0f00000000, %f374, %p123;
	add.f32 	%f189, %f188, %f187;
	shfl.sync.idx.b32	%r293|%p124, %r214, 1, 31, -1;
	and.b32  	%r294, %r293, 8388608;
	setp.eq.s32 	%p125, %r294, 0;
	selp.f32 	%f190, 0f00000000, %f375, %p125;
	add.f32 	%f191, %f190, %f189;
	shfl.sync.idx.b32	%r295|%p126, %r214, 1, 31, -1;
	and.b32  	%r296, %r295, 4194304;
	setp.eq.s32 	%p127, %r296, 0;
	selp.f32 	%f192, 0f00000000, %f376, %p127;
	add.f32 	%f193, %f192, %f191;
	shfl.sync.idx.b32	%r297|%p128, %r214, 1, 31, -1;
	and.b32  	%r298, %r297, 2097152;
	setp.eq.s32 	%p129, %r298, 0;
	selp.f32 	%f194, 0f00000000, %f377, %p129;
	add.f32 	%f195, %f194, %f193;
	shfl.sync.idx.b32	%r299|%p130, %r214, 1, 31, -1;
	and.b32  	%r300, %r299, 1048576;
	setp.eq.s32 	%p131, %r300, 0;
	selp.f32 	%f196, 0f00000000, %f378, %p131;
	add.f32 	%f197, %f196, %f195;
	shfl.sync.idx.b32	%r301|%p132, %r214, 1, 31, -1;
	and.b32  	%r302, %r301, 524288;
	setp.eq.s32 	%p133, %r302, 0;
	selp.f32 	%f198, 0f00000000, %f379, %p133;
	add.f32 	%f199, %f198, %f197;
	shfl.sync.idx.b32	%r303|%p134, %r214, 1, 31, -1;
	and.b32  	%r304, %r303, 262144;
	setp.eq.s32 	%p135, %r304, 0;
	selp.f32 	%f200, 0f00000000, %f380, %p135;
	add.f32 	%f201, %f200, %f199;
	shfl.sync.idx.b32	%r305|%p136, %r214, 1, 31, -1;
	and.b32  	%r306, %r305, 131072;
	setp.eq.s32 	%p137, %r306, 0;
	selp.f32 	%f202, 0f00000000, %f381, %p137;
	add.f32 	%f203, %f202, %f201;
	shfl.sync.idx.b32	%r307|%p138, %r214, 1, 31, -1;
	and.b32  	%r308, %r307, 65536;
	setp.eq.s32 	%p139, %r308, 0;
	selp.f32 	%f204, 0f00000000, %f382, %p139;
	add.f32 	%f205, %f204, %f203;
	shfl.sync.idx.b32	%r309|%p140, %r214, 1, 31, -1;
	and.b32  	%r310, %r309, 32768;
	setp.eq.s32 	%p141, %r310, 0;
	selp.f32 	%f206, 0f00000000, %f383, %p141;
	add.f32 	%f207, %f206, %f205;
	shfl.sync.idx.b32	%r311|%p142, %r214, 1, 31, -1;
	and.b32  	%r312, %r311, 16384;
	setp.eq.s32 	%p143, %r312, 0;
	selp.f32 	%f208, 0f00000000, %f384, %p143;
	add.f32 	%f209, %f208, %f207;
	shfl.sync.idx.b32	%r313|%p144, %r214, 1, 31, -1;
	and.b32  	%r314, %r313, 8192;
	setp.eq.s32 	%p145, %r314, 0;
	selp.f32 	%f210, 0f00000000, %f385, %p145;
	add.f32 	%f211, %f210, %f209;
	shfl.sync.idx.b32	%r315|%p146, %r214, 1, 31, -1;
	and.b32  	%r316, %r315, 4096;
	setp.eq.s32 	%p147, %r316, 0;
	selp.f32 	%f212, 0f00000000, %f386, %p147;
	add.f32 	%f213, %f212, %f211;
	shfl.sync.idx.b32	%r317|%p148, %r214, 1, 31, -1;
	and.b32  	%r318, %r317, 2048;
	setp.eq.s32 	%p149, %r318, 0;
	selp.f32 	%f214, 0f00000000, %f387, %p149;
	add.f32 	%f215, %f214, %f213;
	shfl.sync.idx.b32	%r319|%p150, %r214, 1, 31, -1;
	and.b32  	%r320, %r319, 1024;
	setp.eq.s32 	%p151, %r320, 0;
	selp.f32 	%f216, 0f00000000, %f388, %p151;
	add.f32 	%f217, %f216, %f215;
	shfl.sync.idx.b32	%r321|%p152, %r214, 1, 31, -1;
	and.b32  	%r322, %r321, 512;
	setp.eq.s32 	%p153, %r322, 0;
	selp.f32 	%f218, 0f00000000, %f389, %p153;
	add.f32 	%f219, %f218, %f217;
	shfl.sync.idx.b32	%r323|%p154, %r214, 1, 31, -1;
	and.b32  	%r324, %r323, 256;
	setp.eq.s32 	%p155, %r324, 0;
	selp.f32 	%f220, 0f00000000, %f390, %p155;
	add.f32 	%f221, %f220, %f219;
	shfl.sync.idx.b32	%r325|%p156, %r214, 1, 31, -1;
	and.b32  	%r326, %r325, 128;
	setp.eq.s32 	%p157, %r326, 0;
	selp.f32 	%f222, 0f00000000, %f391, %p157;
	add.f32 	%f223, %f222, %f221;
	shfl.sync.idx.b32	%r327|%p158, %r214, 1, 31, -1;
	and.b32  	%r328, %r327, 64;
	setp.eq.s32 	%p159, %r328, 0;
	selp.f32 	%f224, 0f00000000, %f392, %p159;
	add.f32 	%f225, %f224, %f223;
	shfl.sync.idx.b32	%r329|%p160, %r214, 1, 31, -1;
	and.b32  	%r330, %r329, 32;
	setp.eq.s32 	%p161, %r330, 0;
	selp.f32 	%f226, 0f00000000, %f393, %p161;
	add.f32 	%f227, %f226, %f225;
	shfl.sync.idx.b32	%r331|%p162, %r214, 1, 31, -1;
	and.b32  	%r332, %r331, 16;
	setp.eq.s32 	%p163, %r332, 0;
	selp.f32 	%f228, 0f00000000, %f394, %p163;
	add.f32 	%f229, %f228, %f227;
	shfl.sync.idx.b32	%r333|%p164, %r214, 1, 31, -1;
	and.b32  	%r334, %r333, 8;
	setp.eq.s32 	%p165, %r334, 0;
	selp.f32 	%f230, 0f00000000, %f395, %p165;
	add.f32 	%f231, %f230, %f229;
	shfl.sync.idx.b32	%r335|%p166, %r214, 1, 31, -1;
	and.b32  	%r336, %r335, 4;
	setp.eq.s32 	%p167, %r336, 0;
	selp.f32 	%f232, 0f00000000, %f396, %p167;
	add.f32 	%f233, %f232, %f231;
	shfl.sync.idx.b32	%r337|%p168, %r214, 1, 31, -1;
	and.b32  	%r338, %r337, 2;
	setp.eq.s32 	%p169, %r338, 0;
	selp.f32 	%f234, 0f00000000, %f397, %p169;
	add.f32 	%f235, %f234, %f233;
	shfl.sync.idx.b32	%r339|%p170, %r214, 1, 31, -1;
	and.b32  	%r340, %r339, 1;
	setp.eq.b32 	%p171, %r340, 1;
	selp.f32 	%f236, %f398, 0f00000000, %p171;
	add.f32 	%f401, %f236, %f235;
	shfl.sync.idx.b32	%r341|%p172, %r214, 2, 31, -1;
	setp.gt.s32 	%p173, %r341, -1;
	selp.f32 	%f237, 0f00000000, %f367, %p173;
	add.f32 	%f238, %f237, %f400;
	shfl.sync.idx.b32	%r342|%p174, %r214, 2, 31, -1;
	and.b32  	%r343, %r342, 1073741824;
	setp.eq.s32 	%p175, %r343, 0;
	selp.f32 	%f239, 0f00000000, %f368, %p175;
	add.f32 	%f240, %f239, %f238;
	shfl.sync.idx.b32	%r344|%p176, %r214, 2, 31, -1;
	and.b32  	%r345, %r344, 536870912;
	setp.eq.s32 	%p177, %r345, 0;
	selp.f32 	%f241, 0f00000000, %f369, %p177;
	add.f32 	%f242, %f241, %f240;
	shfl.sync.idx.b32	%r346|%p178, %r214, 2, 31, -1;
	and.b32  	%r347, %r346, 268435456;
	setp.eq.s32 	%p179, %r347, 0;
	selp.f32 	%f243, 0f00000000, %f370, %p179;
	add.f32 	%f244, %f243, %f242;
	shfl.sync.idx.b32	%r348|%p180, %r214, 2, 31, -1;
	and.b32  	%r349, %r348, 134217728;
	setp.eq.s32 	%p181, %r349, 0;
	selp.f32 	%f245, 0f00000000, %f371, %p181;
	add.f32 	%f246, %f245, %f244;
	shfl.sync.idx.b32	%r350|%p182, %r214, 2, 31, -1;
	and.b32  	%r351, %r350, 67108864;
	setp.eq.s32 	%p183, %r351, 0;
	selp.f32 	%f247, 0f00000000, %f372, %p183;
	add.f32 	%f248, %f247, %f246;
	shfl.sync.idx.b32	%r352|%p184, %r214, 2, 31, -1;
	and.b32  	%r353, %r352, 33554432;
	setp.eq.s32 	%p185, %r353, 0;
	selp.f32 	%f249, 0f00000000, %f373, %p185;
	add.f32 	%f250, %f249, %f248;
	shfl.sync.idx.b32	%r354|%p186, %r214, 2, 31, -1;
	and.b32  	%r355, %r354, 16777216;
	setp.eq.s32 	%p187, %r355, 0;
	selp.f32 	%f251, 0f00000000, %f374, %p187;
	add.f32 	%f252, %f251, %f250;
	shfl.sync.idx.b32	%r356|%p188, %r214, 2, 31, -1;
	and.b32  	%r357, %r356, 8388608;
	setp.eq.s32 	%p189, %r357, 0;
	selp.f32 	%f253, 0f00000000, %f375, %p189;
	add.f32 	%f254, %f253, %f252;
	shfl.sync.idx.b32	%r358|%p190, %r214, 2, 31, -1;
	and.b32  	%r359, %r358, 4194304;
	setp.eq.s32 	%p191, %r359, 0;
	selp.f32 	%f255, 0f00000000, %f376, %p191;
	add.f32 	%f256, %f255, %f254;
	shfl.sync.idx.b32	%r360|%p192, %r214, 2, 31, -1;
	and.b32  	%r361, %r360, 2097152;
	setp.eq.s32 	%p193, %r361, 0;
	selp.f32 	%f257, 0f00000000, %f377, %p193;
	add.f32 	%f258, %f257, %f256;
	shfl.sync.idx.b32	%r362|%p194, %r214, 2, 31, -1;
	and.b32  	%r363, %r362, 1048576;
	setp.eq.s32 	%p195, %r363, 0;
	selp.f32 	%f259, 0f00000000, %f378, %p195;
	add.f32 	%f260, %f259, %f258;
	shfl.sync.idx.b32	%r364|%p196, %r214, 2, 31, -1;
	and.b32  	%r365, %r364, 524288;
	setp.eq.s32 	%p197, %r365, 0;
	selp.f32 	%f261, 0f00000000, %f379, %p197;
	add.f32 	%f262, %f261, %f260;
	shfl.sync.idx.b32	%r366|%p198, %r214, 2, 31, -1;
	and.b32  	%r367, %r366, 262144;
	setp.eq.s32 	%p199, %r367, 0;
	selp.f32 	%f263, 0f00000000, %f380, %p199;
	add.f32 	%f264, %f263, %f262;
	shfl.sync.idx.b32	%r368|%p200, %r214, 2, 31, -1;
	and.b32  	%r369, %r368, 131072;
	setp.eq.s32 	%p201, %r369, 0;
	selp.f32 	%f265, 0f00000000, %f381, %p201;
	add.f32 	%f266, %f265, %f264;
	shfl.sync.idx.b32	%r370|%p202, %r214, 2, 31, -1;
	and.b32  	%r371, %r370, 65536;
	setp.eq.s32 	%p203, %r371, 0;
	selp.f32 	%f267, 0f00000000, %f382, %p203;
	add.f32 	%f268, %f267, %f266;
	shfl.sync.idx.b32	%r372|%p204, %r214, 2, 31, -1;
	and.b32  	%r373, %r372, 32768;
	setp.eq.s32 	%p205, %r373, 0;
	selp.f32 	%f269, 0f00000000, %f383, %p205;
	add.f32 	%f270, %f269, %f268;
	shfl.sync.idx.b32	%r374|%p206, %r214, 2, 31, -1;
	and.b32  	%r375, %r374, 16384;
	setp.eq.s32 	%p207, %r375, 0;
	selp.f32 	%f271, 0f00000000, %f384, %p207;
	add.f32 	%f272, %f271, %f270;
	shfl.sync.idx.b32	%r376|%p208, %r214, 2, 31, -1;
	and.b32  	%r377, %r376, 8192;
	setp.eq.s32 	%p209, %r377, 0;
	selp.f32 	%f273, 0f00000000, %f385, %p209;
	add.f32 	%f274, %f273, %f272;
	shfl.sync.idx.b32	%r378|%p210, %r214, 2, 31, -1;
	and.b32  	%r379, %r378, 4096;
	setp.eq.s32 	%p211, %r379, 0;
	selp.f32 	%f275, 0f00000000, %f386, %p211;
	add.f32 	%f276, %f275, %f274;
	shfl.sync.idx.b32	%r380|%p212, %r214, 2, 31, -1;
	and.b32  	%r381, %r380, 2048;
	setp.eq.s32 	%p213, %r381, 0;
	selp.f32 	%f277, 0f00000000, %f387, %p213;
	add.f32 	%f278, %f277, %f276;
	shfl.sync.idx.b32	%r382|%p214, %r214, 2, 31, -1;
	and.b32  	%r383, %r382, 1024;
	setp.eq.s32 	%p215, %r383, 0;
	selp.f32 	%f279, 0f00000000, %f388, %p215;
	add.f32 	%f280, %f279, %f278;
	shfl.sync.idx.b32	%r384|%p216, %r214, 2, 31, -1;
	and.b32  	%r385, %r384, 512;
	setp.eq.s32 	%p217, %r385, 0;
	selp.f32 	%f281, 0f00000000, %f389, %p217;
	add.f32 	%f282, %f281, %f280;
	shfl.sync.idx.b32	%r386|%p218, %r214, 2, 31, -1;
	and.b32  	%r387, %r386, 256;
	setp.eq.s32 	%p219, %r387, 0;
	selp.f32 	%f283, 0f00000000, %f390, %p219;
	add.f32 	%f284, %f283, %f282;
	shfl.sync.idx.b32	%r388|%p220, %r214, 2, 31, -1;
	and.b32  	%r389, %r388, 128;
	setp.eq.s32 	%p221, %r389, 0;
	selp.f32 	%f285, 0f00000000, %f391, %p221;
	add.f32 	%f286, %f285, %f284;
	shfl.sync.idx.b32	%r390|%p222, %r214, 2, 31, -1;
	and.b32  	%r391, %r390, 64;
	setp.eq.s32 	%p223, %r391, 0;
	selp.f32 	%f287, 0f00000000, %f392, %p223;
	add.f32 	%f288, %f287, %f286;
	shfl.sync.idx.b32	%r392|%p224, %r214, 2, 31, -1;
	and.b32  	%r393, %r392, 32;
	setp.eq.s32 	%p225, %r393, 0;
	selp.f32 	%f289, 0f00000000, %f393, %p225;
	add.f32 	%f290, %f289, %f288;
	shfl.sync.idx.b32	%r394|%p226, %r214, 2, 31, -1;
	and.b32  	%r395, %r394, 16;
	setp.eq.s32 	%p227, %r395, 0;
	selp.f32 	%f291, 0f00000000, %f394, %p227;
	add.f32 	%f292, %f291, %f290;
	shfl.sync.idx.b32	%r396|%p228, %r214, 2, 31, -1;
	and.b32  	%r397, %r396, 8;
	setp.eq.s32 	%p229, %r397, 0;
	selp.f32 	%f293, 0f00000000, %f395, %p229;
	add.f32 	%f294, %f293, %f292;
	shfl.sync.idx.b32	%r398|%p230, %r214, 2, 31, -1;
	and.b32  	%r399, %r398, 4;
	setp.eq.s32 	%p231, %r399, 0;
	selp.f32 	%f295, 0f00000000, %f396, %p231;
	add.f32 	%f296, %f295, %f294;
	shfl.sync.idx.b32	%r400|%p232, %r214, 2, 31, -1;
	and.b32  	%r401, %r400, 2;
	setp.eq.s32 	%p233, %r401, 0;
	selp.f32 	%f297, 0f00000000, %f397, %p233;
	add.f32 	%f298, %f297, %f296;
	shfl.sync.idx.b32	%r402|%p234, %r214, 2, 31, -1;
	and.b32  	%r403, %r402, 1;
	setp.eq.b32 	%p235, %r403, 1;
	selp.f32 	%f299, %f398, 0f00000000, %p235;
	add.f32 	%f400, %f299, %f298;
	shfl.sync.idx.b32	%r404|%p236, %r214, 3, 31, -1;
	setp.gt.s32 	%p237, %r404, -1;
	selp.f32 	%f300, 0f00000000, %f367, %p237;
	add.f32 	%f301, %f300, %f399;
	shfl.sync.idx.b32	%r405|%p238, %r214, 3, 31, -1;
	and.b32  	%r406, %r405, 1073741824;
	setp.eq.s32 	%p239, %r406, 0;
	selp.f32 	%f302, 0f00000000, %f368, %p239;
	add.f32 	%f303, %f302, %f301;
	shfl.sync.idx.b32	%r407|%p240, %r214, 3, 31, -1;
	and.b32  	%r408, %r407, 536870912;
	setp.eq.s32 	%p241, %r408, 0;
	selp.f32 	%f304, 0f00000000, %f369, %p241;
	add.f32 	%f305, %f304, %f303;
	shfl.sync.idx.b32	%r409|%p242, %r214, 3, 31, -1;
	and.b32  	%r410, %r409, 268435456;
	setp.eq.s32 	%p243, %r410, 0;
	selp.f32 	%f306, 0f00000000, %f370, %p243;
	add.f32 	%f307, %f306, %f305;
	shfl.sync.idx.b32	%r411|%p244, %r214, 3, 31, -1;
	and.b32  	%r412, %r411, 134217728;
	setp.eq.s32 	%p245, %r412, 0;
	selp.f32 	%f308, 0f00000000, %f371, %p245;
	add.f32 	%f309, %f308, %f307;
	shfl.sync.idx.b32	%r413|%p246, %r214, 3, 31, -1;
	and.b32  	%r414, %r413, 67108864;
	setp.eq.s32 	%p247, %r414, 0;
	selp.f32 	%f310, 0f00000000, %f372, %p247;
	add.f32 	%f311, %f310, %f309;
	shfl.sync.idx.b32	%r415|%p248, %r214, 3, 31, -1;
	and.b32  	%r416, %r415, 33554432;
	setp.eq.s32 	%p249, %r416, 0;
	selp.f32 	%f312, 0f00000000, %f373, %p249;
	add.f32 	%f313, %f312, %f311;
	shfl.sync.idx.b32	%r417|%p250, %r214, 3, 31, -1;
	and.b32  	%r418, %r417, 16777216;
	setp.eq.s32 	%p251, %r418, 0;
	selp.f32 	%f314, 0f00000000, %f374, %p251;
	add.f32 	%f315, %f314, %f313;
	shfl.sync.idx.b32	%r419|%p252, %r214, 3, 31, -1;
	and.b32  	%r420, %r419, 8388608;
	setp.eq.s32 	%p253, %r420, 0;
	selp.f32 	%f316, 0f00000000, %f375, %p253;
	add.f32 	%f317, %f316, %f315;
	shfl.sync.idx.b32	%r421|%p254, %r214, 3, 31, -1;
	and.b32  	%r422, %r421, 4194304;
	setp.eq.s32 	%p255, %r422, 0;
	selp.f32 	%f318, 0f00000000, %f376, %p255;
	add.f32 	%f319, %f318, %f317;
	shfl.sync.idx.b32	%r423|%p256, %r214, 3, 31, -1;
	and.b32  	%r424, %r423, 2097152;
	setp.eq.s32 	%p257, %r424, 0;
	selp.f32 	%f320, 0f00000000, %f377, %p257;
	add.f32 	%f321, %f320, %f319;
	shfl.sync.idx.b32	%r425|%p258, %r214, 3, 31, -1;
	and.b32  	%r426, %r425, 1048576;
	setp.eq.s32 	%p259, %r426, 0;
	selp.f32 	%f322, 0f00000000, %f378, %p259;
	add.f32 	%f323, %f322, %f321;
	shfl.sync.idx.b32	%r427|%p260, %r214, 3, 31, -1;
	and.b32  	%r428, %r427, 524288;
	setp.eq.s32 	%p261, %r428, 0;
	selp.f32 	%f324, 0f00000000, %f379, %p261;
	add.f32 	%f325, %f324, %f323;
	shfl.sync.idx.b32	%r429|%p262, %r214, 3, 31, -1;
	and.b32  	%r430, %r429, 262144;
	setp.eq.s32 	%p263, %r430, 0;
	selp.f32 	%f326, 0f00000000, %f380, %p263;
	add.f32 	%f327, %f326, %f325;
	shfl.sync.idx.b32	%r431|%p264, %r214, 3, 31, -1;
	and.b32  	%r432, %r431, 131072;
	setp.eq.s32 	%p265, %r432, 0;
	selp.f32 	%f328, 0f00000000, %f381, %p265;
	add.f32 	%f329, %f328, %f327;
	shfl.sync.idx.b32	%r433|%p266, %r214, 3, 31, -1;
	and.b32  	%r434, %r433, 65536;
	setp.eq.s32 	%p267, %r434, 0;
	selp.f32 	%f330, 0f00000000, %f382, %p267;
	add.f32 	%f331, %f330, %f329;
	shfl.sync.idx.b32	%r435|%p268, %r214, 3, 31, -1;
	and.b32  	%r436, %r435, 32768;
	setp.eq.s32 	%p269, %r436, 0;
	selp.f32 	%f332, 0f00000000, %f383, %p269;
	add.f32 	%f333, %f332, %f331;
	shfl.sync.idx.b32	%r437|%p270, %r214, 3, 31, -1;
	and.b32  	%r438, %r437, 16384;
	setp.eq.s32 	%p271, %r438, 0;
	selp.f32 	%f334, 0f00000000, %f384, %p271;
	add.f32 	%f335, %f334, %f333;
	shfl.sync.idx.b32	%r439|%p272, %r214, 3, 31, -1;
	and.b32  	%r440, %r439, 8192;
	setp.eq.s32 	%p273, %r440, 0;
	selp.f32 	%f336, 0f00000000, %f385, %p273;
	add.f32 	%f337, %f336, %f335;
	shfl.sync.idx.b32	%r441|%p274, %r214, 3, 31, -1;
	and.b32  	%r442, %r441, 4096;
	setp.eq.s32 	%p275, %r442, 0;
	selp.f32 	%f338, 0f00000000, %f386, %p275;
	add.f32 	%f339, %f338, %f337;
	shfl.sync.idx.b32	%r443|%p276, %r214, 3, 31, -1;
	and.b32  	%r444, %r443, 2048;
	setp.eq.s32 	%p277, %r444, 0;
	selp.f32 	%f340, 0f00000000, %f387, %p277;
	add.f32 	%f341, %f340, %f339;
	shfl.sync.idx.b32	%r445|%p278, %r214, 3, 31, -1;
	and.b32  	%r446, %r445, 1024;
	setp.eq.s32 	%p279, %r446, 0;
	selp.f32 	%f342, 0f00000000, %f388, %p279;
	add.f32 	%f343, %f342, %f341;
	shfl.sync.idx.b32	%r447|%p280, %r214, 3, 31, -1;
	and.b32  	%r448, %r447, 512;
	setp.eq.s32 	%p281, %r448, 0;
	selp.f32 	%f344, 0f00000000, %f389, %p281;
	add.f32 	%f345, %f344, %f343;
	shfl.sync.idx.b32	%r449|%p282, %r214, 3, 31, -1;
	and.b32  	%r450, %r449, 256;
	setp.eq.s32 	%p283, %r450, 0;
	selp.f32 	%f346, 0f00000000, %f390, %p283;
	add.f32 	%f347, %f346, %f345;
	shfl.sync.idx.b32	%r451|%p284, %r214, 3, 31, -1;
	and.b32  	%r452, %r451, 128;
	setp.eq.s32 	%p285, %r452, 0;
	selp.f32 	%f348, 0f00000000, %f391, %p285;
	add.f32 	%f349, %f348, %f347;
	shfl.sync.idx.b32	%r453|%p286, %r214, 3, 31, -1;
	and.b32  	%r454, %r453, 64;
	setp.eq.s32 	%p287, %r454, 0;
	selp.f32 	%f350, 0f00000000, %f392, %p287;
	add.f32 	%f351, %f350, %f349;
	shfl.sync.idx.b32	%r455|%p288, %r214, 3, 31, -1;
	and.b32  	%r456, %r455, 32;
	setp.eq.s32 	%p289, %r456, 0;
	selp.f32 	%f352, 0f00000000, %f393, %p289;
	add.f32 	%f353, %f352, %f351;
	shfl.sync.idx.b32	%r457|%p290, %r214, 3, 31, -1;
	and.b32  	%r458, %r457, 16;
	setp.eq.s32 	%p291, %r458, 0;
	selp.f32 	%f354, 0f00000000, %f394, %p291;
	add.f32 	%f355, %f354, %f353;
	shfl.sync.idx.b32	%r459|%p292, %r214, 3, 31, -1;
	and.b32  	%r460, %r459, 8;
	setp.eq.s32 	%p293, %r460, 0;
	selp.f32 	%f356, 0f00000000, %f395, %p293;
	add.f32 	%f357, %f356, %f355;
	shfl.sync.idx.b32	%r461|%p294, %r214, 3, 31, -1;
	and.b32  	%r462, %r461, 4;
	setp.eq.s32 	%p295, %r462, 0;
	selp.f32 	%f358, 0f00000000, %f396, %p295;
	add.f32 	%f359, %f358, %f357;
	shfl.sync.idx.b32	%r463|%p296, %r214, 3, 31, -1;
	and.b32  	%r464, %r463, 2;
	setp.eq.s32 	%p297, %r464, 0;
	selp.f32 	%f360, 0f00000000, %f397, %p297;
	add.f32 	%f361, %f360, %f359;
	shfl.sync.idx.b32	%r465|%p298, %r214, 3, 31, -1;
	and.b32  	%r466, %r465, 1;
	setp.eq.b32 	%p299, %r466, 1;
	selp.f32 	%f362, %f398, 0f00000000, %p299;
	add.f32 	%f399, %f362, %f361;
	add.s32 	%r474, %r474, 8;
	add.s32 	%r473, %r473, 32;
	add.s64 	%rd96, %rd96, 32;
	add.s32 	%r475, %r24, 1;
	setp.lt.s32 	%p300, %r475, %r12;
	@%p300 bra 	$L__BB35_3;
$L__BB35_70:
	and.b32  	%r467, %r2, 224;
	add.s32 	%r28, %r30, %r467;
	setp.ge.u32 	%p301, %r28, %r29;
	@%p301 bra 	$L__BB35_72;
	mul.lo.s32 	%r468, %r3, %r29;
	shl.b32 	%r469, %r468, 2;
	mul.wide.s32 	%rd86, %r469, 4;
	add.s64 	%rd87, %rd2, %rd86;
	mul.wide.u32 	%rd88, %r28, 4;
	add.s64 	%rd89, %rd87, %rd88;
	st.global.f32 	[%rd89], %f402;
	add.s32 	%r470, %r28, %r29;
	mul.wide.u32 	%rd90, %r470, 4;
	add.s64 	%rd91, %rd87, %rd90;
	st.global.f32 	[%rd91], %f401;
	add.s32 	%r471, %r470, %r29;
	mul.wide.u32 	%rd92, %r471, 4;
	add.s64 	%rd93, %rd87, %rd92;
	st.global.f32 	[%rd93], %f400;
	add.s32 	%r472, %r471, %r29;
	mul.wide.u32 	%rd94, %r472, 4;
	add.s64 	%rd95, %rd87, %rd94;
	st.global.f32 	[%rd95], %f399;
$L__BB35_72:
	ret;

}
	// .globl	_Z21spmm4_bin_full_1_1024PKhPKjPfPKiS5_ii
.visible .entry _Z21spmm4_bin_full_1_1024PKhPKjPfPKiS5_ii(
	.param .u64 .ptr .align 1 _Z21spmm4_bin_full_1_1024PKhPKjPfPKiS5_ii_param_0,
	.param .u64 .ptr .align 1 _Z21spmm4_bin_full_1_1024PKhPKjPfPKiS5_ii_param_1,
	.param .u64 .ptr .align 1 _Z21spmm4_bin_full_1_1024PKhPKjPfPKiS5_ii_param_2,
	.param .u64 .ptr .align 1 _Z21spmm4_bin_full_1_1024PKhPKjPfPKiS5_ii_param_3,
	.param .u64 .ptr .align 1 _Z21spmm4_bin_full_1_1024PKhPKjPfPKiS5_ii_param_4,
	.param .u32 _Z21spmm4_bin_full_1_1024PKhPKjPfPKiS5_ii_param_5,
	.param .u32 _Z21spmm4_bin_full_1_1024PKhPKjPfPKiS5_ii_param_6
)
{
	.reg .pred 	%p<86>;
	.reg .b16 	%rs<2>;
	.reg .b32 	%r<251>;
	.reg .b32 	%f<27>;
	.reg .b64 	%rd<38>;
	// demoted variable
	.shared .align 4 .b8 _ZZ21spmm4_bin_full_1_1024PKhPKjPfPKiS5_iiE1b[4096];
	ld.param.u64 	%rd8, [_Z21spmm4_bin_full_1_1024PKhPKjPfPKiS5_ii_param_0];
	ld.param.u64 	%rd9, [_Z21spmm4_bin_full_1_1024PKhPKjPfPKiS5_ii_param_1];
	ld.param.u64 	%rd10, [_Z21spmm4_bin_full_1_1024PKhPKjPfPKiS5_ii_param_2];
	ld.param.u64 	%rd11, [_Z21spmm4_bin_full_1_1024PKhPKjPfPKiS5_ii_param_3];
	ld.param.u64 	%rd12, [_Z21spmm4_bin_full_1_1024PKhPKjPfPKiS5_ii_param_4];
	ld.param.u32 	%r24, [_Z21spmm4_bin_full_1_1024PKhPKjPfPKiS5_ii_param_5];
	ld.param.u32 	%r22, [_Z21spmm4_bin_full_1_1024PKhPKjPfPKiS5_ii_param_6];
	mov.u32 	%r25, %ctaid.x;
	mov.u32 	%r26, %nctaid.x;
	mov.u32 	%r27, %nctaid.y;
	mov.u32 	%r28, %ctaid.y;
	mov.u32 	%r29, %ctaid.z;
	mad.lo.s32 	%r30, %r25, %r26, %r28;
	mad.lo.s32 	%r31, %r30, %r27, %r29;
	// begin inline asm
	mov.u32 %r23, %laneid;
	// end inline asm
	mov.u32 	%r2, %tid.x;
	shr.u32 	%r32, %r2, 5;
	shl.b32 	%r33, %r31, 5;
	or.b32  	%r3, %r33, %r32;
	setp.ge.s32 	%p1, %r3, %r24;
	@%p1 bra 	$L__BB36_8;
	cvta.to.global.u64 	%rd13, %rd11;
	cvta.to.global.u64 	%rd1, %rd10;
	mul.wide.s32 	%rd14, %r3, 4;
	add.s64 	%rd15, %rd13, %rd14;
	ld.global.nc.u32 	%r4, [%rd15];
	ld.global.nc.u32 	%r34, [%rd15+4];
	sub.s32 	%r5, %r34, %r4;
	setp.lt.s32 	%p2, %r5, 1;
	mov.f32 	%f23, 0f00000000;
	mov.f32 	%f24, %f23;
	mov.f32 	%f25, %f23;
	mov.f32 	%f26, %f23;
	@%p2 bra 	$L__BB36_6;
	shr.u32 	%r246, %r23, 2;
	and.b32  	%r7, %r23, 3;
	and.b32  	%r36, %r2, 992;
	add.s32 	%r37, %r23, %r36;
	shl.b32 	%r38, %r37, 2;
	mov.u32 	%r39, _ZZ21spmm4_bin_full_1_1024PKhPKjPfPKiS5_iiE1b;
	add.s32 	%r8, %r39, %r38;
	or.b32  	%r9, %r7, 20;
	shl.b32 	%r40, %r2, 2;
	and.b32  	%r41, %r40, 3968;
	add.s32 	%r10, %r39, %r41;
	cvt.u64.u32 	%rd16, %r23;
	shr.u64 	%rd17, %rd16, 2;
	cvt.s64.s32 	%rd18, %r4;
	add.s64 	%rd19, %rd17, %rd18;
	shl.b64 	%rd20, %rd19, 2;
	cvta.to.global.u64 	%rd21, %rd12;
	add.s64 	%rd37, %rd21, %rd20;
	cvta.to.global.u64 	%rd3, %rd8;
	cvta.to.global.u64 	%rd4, %rd9;
	add.s32 	%r42, %r5, 7;
	shr.s32 	%r43, %r42, 31;
	shr.u32 	%r44, %r43, 29;
	add.s32 	%r45, %r42, %r44;
	and.b32  	%r11, %r45, -8;
	shl.b32 	%r46, %r4, 2;
	cvt.s64.s32 	%rd5, %r46;
	mov.b32 	%r248, 0;
	mov.f32 	%f23, 0f00000000;
	mov.u32 	%r247, %r23;
$L__BB36_3:
	setp.ge.u32 	%p3, %r246, %r5;
	mov.b32 	%r249, 0;
	mov.u32 	%r250, %r249;
	@%p3 bra 	$L__BB36_5;
	and.b32  	%r48, %r247, -4;
	or.b32  	%r49, %r48, %r7;
	cvt.u64.u32 	%rd22, %r49;
	add.s64 	%rd23, %rd22, %rd5;
	add.s64 	%rd24, %rd3, %rd23;
	ld.global.nc.u8 	%rs1, [%rd24];
	cvt.u32.u8 	%r50, %rs1;
	and.b32  	%r249, %r50, 15;
	ld.global.nc.u32 	%r51, [%rd37];
	shl.b32 	%r52, %r51, 2;
	or.b32  	%r53, %r52, %r7;
	mul.wide.u32 	%rd25, %r53, 4;
	add.s64 	%rd26, %rd4, %rd25;
	ld.global.nc.u32 	%r250, [%rd26];
$L__BB36_5:
	mov.b32 	%r54, 0;
	st.shared.u32 	[%r8], %r54;
	shfl.sync.idx.b32	%r55|%p4, %r249, %r7, 31, -1;
	shl.b32 	%r56, %r55, 28;
	or.b32  	%r57, %r7, 4;
	shfl.sync.idx.b32	%r58|%p5, %r249, %r57, 31, -1;
	shl.b32 	%r59, %r58, 24;
	or.b32  	%r60, %r59, %r56;
	or.b32  	%r61, %r7, 8;
	shfl.sync.idx.b32	%r62|%p6, %r249, %r61, 31, -1;
	shl.b32 	%r63, %r62, 20;
	or.b32  	%r64, %r60, %r63;
	or.b32  	%r65, %r7, 12;
	shfl.sync.idx.b32	%r66|%p7, %r249, %r65, 31, -1;
	shl.b32 	%r67, %r66, 16;
	or.b32  	%r68, %r64, %r67;
	or.b32  	%r69, %r7, 16;
	shfl.sync.idx.b32	%r70|%p8, %r249, %r69, 31, -1;
	shl.b32 	%r71, %r70, 12;
	or.b32  	%r72, %r68, %r71;
	shfl.sync.idx.b32	%r73|%p9, %r249, %r9, 31, -1;
	shl.b32 	%r74, %r73, 8;
	or.b32  	%r75, %r72, %r74;
	or.b32  	%r76, %r7, 24;
	shfl.sync.idx.b32	%r77|%p10, %r249, %r76, 31, -1;
	shl.b32 	%r78, %r77, 4;
	or.b32  	%r79, %r75, %r78;
	or.b32  	%r80, %r7, 28;
	shfl.sync.idx.b32	%r81|%p11, %r249, %r80, 31, -1;
	or.b32  	%r82, %r79, %r81;
	shr.u32 	%r83, %r250, 31;
	and.b32  	%r84, %r83, 1;
	setp.eq.b32 	%p12, %r84, 1;
	mov.b32 	%r85, -1;
	vote.sync.ballot.b32 	%r86, %p12, %r85;
	brev.b32 	%r87, %r86;
	st.shared.u32 	[%r10], %r87;
	shr.u32 	%r88, %r250, 30;
	and.b32  	%r89, %r88, 1;
	setp.eq.b32 	%p14, %r89, 1;
	vote.sync.ballot.b32 	%r90, %p14, %r85;
	brev.b32 	%r91, %r90;
	st.shared.u32 	[%r10+4], %r91;
	shr.u32 	%r92, %r250, 29;
	and.b32  	%r93, %r92, 1;
	setp.eq.b32 	%p16, %r93, 1;
	vote.sync.ballot.b32 	%r94, %p16, %r85;
	brev.b32 	%r95, %r94;
	st.shared.u32 	[%r10+8], %r95;
	shr.u32 	%r96, %r250, 28;
	and.b32  	%r97, %r96, 1;
	setp.eq.b32 	%p18, %r97, 1;
	vote.sync.ballot.b32 	%r98, %p18, %r85;
	brev.b32 	%r99, %r98;
	st.shared.u32 	[%r10+12], %r99;
	shr.u32 	%r100, %r250, 27;
	and.b32  	%r101, %r100, 1;
	setp.eq.b32 	%p20, %r101, 1;
	vote.sync.ballot.b32 	%r102, %p20, %r85;
	brev.b32 	%r103, %r102;
	st.shared.u32 	[%r10+16], %r103;
	shr.u32 	%r104, %r250, 26;
	and.b32  	%r105, %r104, 1;
	setp.eq.b32 	%p22, %r105, 1;
	vote.sync.ballot.b32 	%r106, %p22, %r85;
	brev.b32 	%r107, %r106;
	st.shared.u32 	[%r10+20], %r107;
	shr.u32 	%r108, %r250, 25;
	and.b32  	%r109, %r108, 1;
	setp.eq.b32 	%p24, %r109, 1;
	vote.sync.ballot.b32 	%r110, %p24, %r85;
	brev.b32 	%r111, %r110;
	st.shared.u32 	[%r10+24], %r111;
	shr.u32 	%r112, %r250, 24;
	and.b32  	%r113, %r112, 1;
	setp.eq.b32 	%p26, %r113, 1;
	vote.sync.ballot.b32 	%r114, %p26, %r85;
	brev.b32 	%r115, %r114;
	st.shared.u32 	[%r10+28], %r115;
	shr.u32 	%r116, %r250, 23;
	and.b32  	%r117, %r116, 1;
	setp.eq.b32 	%p28, %r117, 1;
	vote.sync.ballot.b32 	%r118, %p28, %r85;
	brev.b32 	%r119, %r118;
	st.shared.u32 	[%r10+32], %r119;
	shr.u32 	%r120, %r250, 22;
	and.b32  	%r121, %r120, 1;
	setp.eq.b32 	%p30, %r121, 1;
	vote.sync.ballot.b32 	%r122, %p30, %r85;
	brev.b32 	%r123, %r122;
	st.shared.u32 	[%r10+36], %r123;
	shr.u32 	%r124, %r250, 21;
	and.b32  	%r125, %r124, 1;
	setp.eq.b32 	%p32, %r125, 1;
	vote.sync.ballot.b32 	%r126, %p32, %r85;
	brev.b32 	%r127, %r126;
	st.shared.u32 	[%r10+40], %r127;
	shr.u32 	%r128, %r250, 20;
	and.b32  	%r129, %r128, 1;
	setp.eq.b32 	%p34, %r129, 1;
	vote.sync.ballot.b32 	%r130, %p34, %r85;
	brev.b32 	%r131, %r130;
	st.shared.u32 	[%r10+44], %r131;
	shr.u32 	%r132, %r250, 19;
	and.b32  	%r133, %r132, 1;
	setp.eq.b32 	%p36, %r133, 1;
	vote.sync.ballot.b32 	%r134, %p36, %r85;
	brev.b32 	%r135, %r134;
	st.shared.u32 	[%r10+48], %r135;
	shr.u32 	%r136, %r250, 18;
	and.b32  	%r137, %r136, 1;
	setp.eq.b32 	%p38, %r137, 1;
	vote.sync.ballot.b32 	%r138, %p38, %r85;
	brev.b32 	%r139, %r138;
	st.shared.u32 	[%r10+52], %r139;
	shr.u32 	%r140, %r250, 17;
	and.b32  	%r141, %r140, 1;
	setp.eq.b32 	%p40, %r141, 1;
	vote.sync.ballot.b32 	%r142, %p40, %r85;
	brev.b32 	%r143, %r142;
	st.shared.u32 	[%r10+56], %r143;
	shr.u32 	%r144, %r250, 16;
	and.b32  	%r145, %r144, 1;
	setp.eq.b32 	%p42, %r145, 1;
	vote.sync.ballot.b32 	%r146, %p42, %r85;
	brev.b32 	%r147, %r146;
	st.shared.u32 	[%r10+60], %r147;
	shr.u32 	%r148, %r250, 15;
	and.b32  	%r149, %r148, 1;
	setp.eq.b32 	%p44, %r149, 1;
	vote.sync.ballot.b32 	%r150, %p44, %r85;
	brev.b32 	%r151, %r150;
	st.shared.u32 	[%r10+64], %r151;
	shr.u32 	%r152, %r250, 14;
	and.b32  	%r153, %r152, 1;
	setp.eq.b32 	%p46, %r153, 1;
	vote.sync.ballot.b32 	%r154, %p46, %r85;
	brev.b32 	%r155, %r154;
	st.shared.u32 	[%r10+68], %r155;
	shr.u32 	%r156, %r250, 13;
	and.b32  	%r157, %r156, 1;
	setp.eq.b32 	%p48, %r157, 1;
	vote.sync.ballot.b32 	%r158, %p48, %r85;
	brev.b32 	%r159, %r158;
	st.shared.u32 	[%r10+72], %r159;
	shr.u32 	%r160, %r250, 12;
	and.b32  	%r161, %r160, 1;
	setp.eq.b32 	%p50, %r161, 1;
	vote.sync.ballot.b32 	%r162, %p50, %r85;
	brev.b32 	%r163, %r162;
	st.shared.u32 	[%r10+76], %r163;
	shr.u32 	%r164, %r250, 11;
	and.b32  	%r165, %r164, 1;
	setp.eq.b32 	%p52, %r165, 1;
	vote.sync.ballot.b32 	%r166, %p52, %r85;
	brev.b32 	%r167, %r166;
	st.shared.u32 	[%r10+80], %r167;
	shr.u32 	%r168, %r250, 10;
	and.b32  	%r169, %r168, 1;
	setp.eq.b32 	%p54, %r169, 1;
	vote.sync.ballot.b32 	%r170, %p54, %r85;
	brev.b32 	%r171, %r170;
	st.shared.u32 	[%r10+84], %r171;
	shr.u32 	%r172, %r250, 9;
	and.b32  	%r173, %r172, 1;
	setp.eq.b32 	%p56, %r173, 1;
	vote.sync.ballot.b32 	%r174, %p56, %r85;
	brev.b32 	%r175, %r174;
	st.shared.u32 	[%r10+88], %r175;
	shr.u32 	%r176, %r250, 8;
	and.b32  	%r177, %r176, 1;
	setp.eq.b32 	%p58, %r177, 1;
	vote.sync.ballot.b32 	%r178, %p58, %r85;
	brev.b32 	%r179, %r178;
	st.shared.u32 	[%r10+92], %r179;
	shr.u32 	%r180, %r250, 7;
	and.b32  	%r181, %r180, 1;
	setp.eq.b32 	%p60, %r181, 1;
	vote.sync.ballot.b32 	%r182, %p60, %r85;
	brev.b32 	%r183, %r182;
	st.shared.u32 	[%r10+96], %r183;
	shr.u32 	%r184, %r250, 6;
	and.b32  	%r185, %r184, 1;
	setp.eq.b32 	%p62, %r185, 1;
	vote.sync.ballot.b32 	%r186, %p62, %r85;
	brev.b32 	%r187, %r186;
	st.shared.u32 	[%r10+100], %r187;
	shr.u32 	%r188, %r250, 5;
	and.b32  	%r189, %r188, 1;
	setp.eq.b32 	%p64, %r189, 1;
	vote.sync.ballot.b32 	%r190, %p64, %r85;
	brev.b32 	%r191, %r190;
	st.shared.u32 	[%r10+104], %r191;
	shr.u32 	%r192, %r250, 4;
	and.b32  	%r193, %r192, 1;
	setp.eq.b32 	%p66, %r193, 1;
	vote.sync.ballot.b32 	%r194, %p66, %r85;
	brev.b32 	%r195, %r194;
	st.shared.u32 	[%r10+108], %r195;
	shr.u32 	%r196, %r250, 3;
	and.b32  	%r197, %r196, 1;
	setp.eq.b32 	%p68, %r197, 1;
	vote.sync.ballot.b32 	%r198, %p68, %r85;
	brev.b32 	%r199, %r198;
	st.shared.u32 	[%r10+112], %r199;
	shr.u32 	%r200, %r250, 2;
	and.b32  	%r201, %r200, 1;
	setp.eq.b32 	%p70, %r201, 1;
	vote.sync.ballot.b32 	%r202, %p70, %r85;
	brev.b32 	%r203, %r202;
	st.shared.u32 	[%r10+116], %r203;
	shr.u32 	%r204, %r250, 1;
	and.b32  	%r205, %r204, 1;
	setp.eq.b32 	%p72, %r205, 1;
	vote.sync.ballot.b32 	%r206, %p72, %r85;
	brev.b32 	%r207, %r206;
	st.shared.u32 	[%r10+120], %r207;
	and.b32  	%r208, %r250, 1;
	setp.eq.b32 	%p74, %r208, 1;
	vote.sync.ballot.b32 	%r209, %p74, %r85;
	brev.b32 	%r210, %r209;
	st.shared.u32 	[%r10+124], %r210;
	shfl.sync.idx.b32	%r211|%p76, %r82, 0, 31, -1;
	ld.shared.u32 	%r212, [%r8];
	and.b32  	%r213, %r211, %r212;
	popc.b32 	%r214, %r213;
	shfl.sync.idx.b32	%r215|%p77, %r82, 0, 31, -1;
	not.b32 	%r216, %r212;
	and.b32  	%r217, %r215, %r216;
	popc.b32 	%r218, %r217;
	sub.s32 	%r219, %r214, %r218;
	cvt.rn.f32.s32 	%f15, %r219;
	add.f32 	%f26, %f26, %f15;
	shfl.sync.idx.b32	%r220|%p78, %r82, 1, 31, -1;
	and.b32  	%r221, %r220, %r212;
	popc.b32 	%r222, %r221;
	shfl.sync.idx.b32	%r223|%p79, %r82, 1, 31, -1;
	and.b32  	%r224, %r223, %r216;
	popc.b32 	%r225, %r224;
	sub.s32 	%r226, %r222, %r225;
	cvt.rn.f32.s32 	%f16, %r226;
	add.f32 	%f25, %f25, %f16;
	shfl.sync.idx.b32	%r227|%p80, %r82, 2, 31, -1;
	and.b32  	%r228, %r227, %r212;
	popc.b32 	%r229, %r228;
	shfl.sync.idx.b32	%r230|%p81, %r82, 2, 31, -1;
	and.b32  	%r231, %r230, %r216;
	popc.b32 	%r232, %r231;
	sub.s32 	%r233, %r229, %r232;
	cvt.rn.f32.s32 	%f17, %r233;
	add.f32 	%f24, %f24, %f17;
	shfl.sync.idx.b32	%r234|%p82, %r82, 3, 31, -1;
	and.b32  	%r235, %r234, %r212;
	popc.b32 	%r236, %r235;
	shfl.sync.idx.b32	%r237|%p83, %r82, 3, 31, -1;
	and.b32  	%r238, %r237, %r216;
	popc.b32 	%r239, %r238;
	sub.s32 	%r240, %r236, %r239;
	cvt.rn.f32.s32 	%f18, %r240;
	add.f32 	%f23, %f23, %f18;
	add.s32 	%r248, %r248, 8;
	add.s32 	%r247, %r247, 32;
	add.s64 	%rd37, %rd37, 32;
	add.s32 	%r246, %r246, 8;
	setp.lt.s32 	%p84, %r248, %r11;
	@%p84 bra 	$L__BB36_3;
$L__BB36_6:
	setp.ge.u32 	%p85, %r23, %r22;
	@%p85 bra 	$L__BB36_8;
	mul.lo.s32 	%r241, %r3, %r22;
	shl.b32 	%r242, %r241, 2;
	mul.wide.s32 	%rd27, %r242, 4;
	add.s64 	%rd28, %rd1, %rd27;
	mul.wide.u32 	%rd29, %r23, 4;
	add.s64 	%rd30, %rd28, %rd29;
	st.global.f32 	[%rd30], %f26;
	add.s32 	%r243, %r23, %r22;
	mul.wide.u32 	%rd31, %r243, 4;
	add.s64 	%rd32, %rd28, %rd31;
	st.global.f32 	[%rd32], %f25;
	add.s32 	%r244, %r243, %r22;
	mul.wide.u32 	%rd33, %r244, 4;
	add.s64 	%rd34, %rd28, %rd33;
	st.global.f32 	[%rd34], %f24;
	add.s32 	%r245, %r244, %r22;
	mul.wide.u32 	%rd35, %r245, 4;
	add.s64 	%rd36, %rd28, %rd35;
	st.global.f32 	[%rd36], %f23;
$L__BB36_8:
	ret;

}
	// .globl	_Z21spmm4_bin_full_2_1024PKhPKjPfPKiS5_iii
.visible .entry _Z21spmm4_bin_full_2_1024PKhPKjPfPKiS5_iii(
	.param .u64 .ptr .align 1 _Z21spmm4_bin_full_2_1024PKhPKjPfPKiS5_iii_param_0,
	.param .u64 .ptr .align 1 _Z21spmm4_bin_full_2_1024PKhPKjPfPKiS5_iii_param_1,
	.param .u64 .ptr .align 1 _Z21spmm4_bin_full_2_1024PKhPKjPfPKiS5_iii_param_2,
	.param .u64 .ptr .align 1 _Z21spmm4_bin_full_2_1024PKhPKjPfPKiS5_iii_param_3,
	.param .u64 .ptr .align 1 _Z21spmm4_bin_full_2_1024PKhPKjPfPKiS5_iii_param_4,
	.param .u32 _Z21spmm4_bin_full_2_1024PKhPKjPfPKiS5_iii_param_5,
	.param .u32 _Z21spmm4_bin_full_2_1024PKhPKjPfPKiS5_iii_param_6,
	.param .u32 _Z21spmm4_bin_full_2_1024PKhPKjPfPKiS5_iii_param_7
)
{
	.reg .pred 	%p<158>;
	.reg .b16 	%rs<2>;
	.reg .b32 	%r<420>;
	.reg .b32 	%f<51>;
	.reg .b64 	%rd<48>;
	// demoted variable
	.shared .align 4 .b8 _ZZ21spmm4_bin_full_2_1024PKhPKjPfPKiS5_iiiE2b1[4096];
	// demoted variable
	.shared .align 4 .b8 _ZZ21spmm4_bin_full_2_1024PKhPKjPfPKiS5_iiiE2b2[4096];
	ld.param.u64 	%rd9, [_Z21spmm4_bin_full_2_1024PKhPKjPfPKiS5_iii_param_0];
	ld.param.u64 	%rd10, [_Z21spmm4_bin_full_2_1024PKhPKjPfPKiS5_iii_param_1];
	ld.param.u64 	%rd11, [_Z21spmm4_bin_full_2_1024PKhPKjPfPKiS5_iii_param_2];
	ld.param.u64 	%rd12, [_Z21spmm4_bin_full_2_1024PKhPKjPfPKiS5_iii_param_3];
	ld.param.u64 	%rd13, [_Z21spmm4_bin_full_2_1024PKhPKjPfPKiS5_iii_param_4];
	ld.param.u32 	%r31, [_Z21spmm4_bin_full_2_1024PKhPKjPfPKiS5_iii_param_5];
	ld.param.u32 	%r28, [_Z21spmm4_bin_full_2_1024PKhPKjPfPKiS5_iii_param_6];
	ld.param.u32 	%r29, [_Z21spmm4_bin_full_2_1024PKhPKjPfPKiS5_iii_param_7];
	mov.u32 	%r32, %ctaid.x;
	mov.u32 	%r33, %nctaid.x;
	mov.u32 	%r34, %nctaid.y;
	mov.u32 	%r35, %ctaid.y;
	mov.u32 	%r36, %ctaid.z;
	mad.lo.s32 	%r37, %r32, %r33, %r35;
	mad.lo.s32 	%r38, %r37, %r34, %r36;
	// begin inline asm
	mov.u32 %r30, %laneid;
	// end inline asm
	mov.u32 	%r2, %tid.x;
	shr.u32 	%r39, %r2, 5;
	shl.b32 	%r40, %r38, 5;
	or.b32  	%r3, %r40, %r39;
	setp.ge.s32 	%p1, %r3, %r31;
	@%p1 bra 	$L__BB37_8;
	cvta.to.global.u64 	%rd14, %rd12;
	cvta.to.global.u64 	%rd1, %rd11;
	mul.wide.s32 	%rd15, %r3, 4;
	add.s64 	%rd16, %rd14, %rd15;
	ld.global.nc.u32 	%r4, [%rd16];
	ld.global.nc.u32 	%r41, [%rd16+4];
	sub.s32 	%r5, %r41, %r4;
	shl.b32 	%r6, %r4, 2;
	setp.lt.s32 	%p2, %r5, 1;
	mov.f32 	%f43, 0f00000000;
	mov.f32 	%f44, %f43;
	mov.f32 	%f45, %f43;
	mov.f32 	%f46, %f43;
	mov.f32 	%f47, %f43;
	mov.f32 	%f48, %f43;
	mov.f32 	%f49, %f43;
	mov.f32 	%f50, %f43;
	@%p2 bra 	$L__BB37_6;
	cvta.to.global.u64 	%rd2, %rd10;
	shr.u32 	%r414, %r30, 2;
	and.b32  	%r8, %r30, 3;
	and.b32  	%r43, %r2, 992;
	add.s32 	%r44, %r30, %r43;
	shl.b32 	%r45, %r44, 2;
	mov.u32 	%r46, _ZZ21spmm4_bin_full_2_1024PKhPKjPfPKiS5_iiiE2b1;
	add.s32 	%r9, %r46, %r45;
	mov.u32 	%r47, _ZZ21spmm4_bin_full_2_1024PKhPKjPfPKiS5_iiiE2b2;
	add.s32 	%r10, %r47, %r45;
	shl.b32 	%r48, %r2, 2;
	and.b32  	%r49, %r48, 3968;
	add.s32 	%r11, %r46, %r49;
	add.s32 	%r12, %r47, %r49;
	cvt.u64.u32 	%rd17, %r30;
	shr.u64 	%rd18, %rd17, 2;
	cvt.s64.s32 	%rd19, %r4;
	add.s64 	%rd20, %rd18, %rd19;
	shl.b64 	%rd21, %rd20, 2;
	cvta.to.global.u64 	%rd22, %rd13;
	add.s64 	%rd47, %rd22, %rd21;
	cvta.to.global.u64 	%rd4, %rd9;
	add.s32 	%r50, %r5, 7;
	shr.s32 	%r51, %r50, 31;
	shr.u32 	%r52, %r51, 29;
	add.s32 	%r53, %r50, %r52;
	and.b32  	%r13, %r53, -8;
	cvt.s64.s32 	%rd5, %r6;
	mov.b32 	%r416, 0;
	mov.f32 	%f43, 0f00000000;
	mov.u32 	%r415, %r30;
$L__BB37_3:
	setp.ge.u32 	%p3, %r414, %r5;
	mov.b32 	%r417, 0;
	mov.u32 	%r418, %r417;
	mov.u32 	%r419, %r417;
	@%p3 bra 	$L__BB37_5;
	and.b32  	%r55, %r415, -4;
	or.b32  	%r56, %r55, %r8;
	cvt.u64.u32 	%rd23, %r56;
	add.s64 	%rd24, %rd23, %rd5;
	add.s64 	%rd25, %rd4, %rd24;
	ld.global.nc.u8 	%rs1, [%rd25];
	cvt.u32.u8 	%r57, %rs1;
	and.b32  	%r418, %r57, 15;
	ld.global.nc.u32 	%r58, [%rd47];
	shl.b32 	%r59, %r58, 2;
	or.b32  	%r60, %r59, %r8;
	mul.wide.u32 	%rd26, %r60, 4;
	add.s64 	%rd27, %rd2, %rd26;
	ld.global.nc.u32 	%r417, [%rd27];
	add.s32 	%r61, %r60, %r28;
	mul.wide.u32 	%rd28, %r61, 4;
	add.s64 	%rd29, %rd2, %rd28;
	ld.global.nc.u32 	%r419, [%rd29];
$L__BB37_5:
	mov.b32 	%r62, 0;
	st.shared.u32 	[%r9], %r62;
	st.shared.u32 	[%r10], %r62;
	shfl.sync.idx.b32	%r63|%p4, %r418, %r8, 31, -1;
	shl.b32 	%r64, %r63, 28;
	or.b32  	%r65, %r8, 4;
	shfl.sync.idx.b32	%r66|%p5, %r418, %r65, 31, -1;
	shl.b32 	%r67, %r66, 24;
	or.b32  	%r68, %r67, %r64;
	or.b32  	%r69, %r8, 8;
	shfl.sync.idx.b32	%r70|%p6, %r418, %r69, 31, -1;
	shl.b32 	%r71, %r70, 20;
	or.b32  	%r72, %r68, %r71;
	or.b32  	%r73, %r8, 12;
	shfl.sync.idx.b32	%r74|%p7, %r418, %r73, 31, -1;
	shl.b32 	%r75, %r74, 16;
	or.b32  	%r76, %r72, %r75;
	or.b32  	%r77, %r8, 16;
	shfl.sync.idx.b32	%r78|%p8, %r418, %r77, 31, -1;
	shl.b32 	%r79, %r78, 12;
	or.b32  	%r80, %r76, %r79;
	or.b32  	%r81, %r8, 20;
	shfl.sync.idx.b32	%r82|%p9, %r418, %r81, 31, -1;
	shl.b32 	%r83, %r82, 8;
	or.b32  	%r84, %r80, %r83;
	or.b32  	%r85, %r8, 24;
	shfl.sync.idx.b32	%r86|%p10, %r418, %r85, 31, -1;
	shl.b32 	%r87, %r86, 4;
	or.b32  	%r88, %r84, %r87;
	or.b32  	%r89, %r8, 28;
	shfl.sync.idx.b32	%r90|%p11, %r418, %r89, 31, -1;
	or.b32  	%r91, %r88, %r90;
	shr.u32 	%r92, %r417, 31;
	and.b32  	%r93, %r92, 1;
	setp.eq.b32 	%p12, %r93, 1;
	mov.b32 	%r94, -1;
	vote.sync.ballot.b32 	%r95, %p12, %r94;
	brev.b32 	%r96, %r95;
	st.shared.u32 	[%r11], %r96;
	shr.u32 	%r97, %r419, 31;
	and.b32  	%r98, %r97, 1;
	setp.eq.b32 	%p14, %r98, 1;
	vote.sync.ballot.b32 	%r99, %p14, %r94;
	brev.b32 	%r100, %r99;
	st.shared.u32 	[%r12], %r100;
	shr.u32 	%r101, %r417, 30;
	and.b32  	%r102, %r101, 1;
	setp.eq.b32 	%p16, %r102, 1;
	vote.sync.ballot.b32 	%r103, %p16, %r94;
	brev.b32 	%r104, %r103;
	st.shared.u32 	[%r11+4], %r104;
	shr.u32 	%r105, %r419, 30;
	and.b32  	%r106, %r105, 1;
	setp.eq.b32 	%p18, %r106, 1;
	vote.sync.ballot.b32 	%r107, %p18, %r94;
	brev.b32 	%r108, %r107;
	st.shared.u32 	[%r12+4], %r108;
	shr.u32 	%r109, %r417, 29;
	and.b32  	%r110, %r109, 1;
	setp.eq.b32 	%p20, %r110, 1;
	vote.sync.ballot.b32 	%r111, %p20, %r94;
	brev.b32 	%r112, %r111;
	st.shared.u32 	[%r11+8], %r112;
	shr.u32 	%r113, %r419, 29;
	and.b32  	%r114, %r113, 1;
	setp.eq.b32 	%p22, %r114, 1;
	vote.sync.ballot.b32 	%r115, %p22, %r94;
	brev.b32 	%r116, %r115;
	st.shared.u32 	[%r12+8], %r116;
	shr.u32 	%r117, %r417, 28;
	and.b32  	%r118, %r117, 1;
	setp.eq.b32 	%p24, %r118, 1;
	vote.sync.ballot.b32 	%r119, %p24, %r94;
	brev.b32 	%r120, %r119;
	st.shared.u32 	[%r11+12], %r120;
	shr.u32 	%r121, %r419, 28;
	and.b32  	%r122, %r121, 1;
	setp.eq.b32 	%p26, %r122, 1;
	vote.sync.ballot.b32 	%r123, %p26, %r94;
	brev.b32 	%r124, %r123;
	st.shared.u32 	[%r12+12], %r124;
	shr.u32 	%r125, %r417, 27;
	and.b32  	%r126, %r125, 1;
	setp.eq.b32 	%p28, %r126, 1;
	vote.sync.ballot.b32 	%r127, %p28, %r94;
	brev.b32 	%r128, %r127;
	st.shared.u32 	[%r11+16], %r128;
	shr.u32 	%r129, %r419, 27;
	and.b32  	%r130, %r129, 1;
	setp.eq.b32 	%p30, %r130, 1;
	vote.sync.ballot.b32 	%r131, %p30, %r94;
	brev.b32 	%r132, %r131;
	st.shared.u32 	[%r12+16], %r132;
	shr.u32 	%r133, %r417, 26;
	and.b32  	%r134, %r133, 1;
	setp.eq.b32 	%p32, %r134, 1;
	vote.sync.ballot.b32 	%r135, %p32, %r94;
	brev.b32 	%r136, %r135;
	st.shared.u32 	[%r11+20], %r136;
	shr.u32 	%r137, %r419, 26;
	and.b32  	%r138, %r137, 1;
	setp.eq.b32 	%p34, %r138, 1;
	vote.sync.ballot.b32 	%r139, %p34, %r94;
	brev.b32 	%r140, %r139;
	st.shared.u32 	[%r12+20], %r140;
	shr.u32 	%r141, %r417, 25;
	and.b32  	%r142, %r141, 1;
	setp.eq.b32 	%p36, %r142, 1;
	vote.sync.ballot.b32 	%r143, %p36, %r94;
	brev.b32 	%r144, %r143;
	st.shared.u32 	[%r11+24], %r144;
	shr.u32 	%r145, %r419, 25;
	and.b32  	%r146, %r145, 1;
	setp.eq.b32 	%p38, %r146, 1;
	vote.sync.ballot.b32 	%r147, %p38, %r94;
	brev.b32 	%r148, %r147;
	st.shared.u32 	[%r12+24], %r148;
	shr.u32 	%r149, %r417, 24;
	and.b32  	%r150, %r149, 1;
	setp.eq.b32 	%p40, %r150, 1;
	vote.sync.ballot.b32 	%r151, %p40, %r94;
	brev.b32 	%r152, %r151;
	st.shared.u32 	[%r11+28], %r152;
	shr.u32 	%r153, %r419, 24;
	and.b32  	%r154, %r153, 1;
	setp.eq.b32 	%p42, %r154, 1;
	vote.sync.ballot.b32 	%r155, %p42, %r94;
	brev.b32 	%r156, %r155;
	st.shared.u32 	[%r12+28], %r156;
	shr.u32 	%r157, %r417, 23;
	and.b32  	%r158, %r157, 1;
	setp.eq.b32 	%p44, %r158, 1;
	vote.sync.ballot.b32 	%r159, %p44, %r94;
	brev.b32 	%r160, %r159;
	st.shared.u32 	[%r11+32], %r160;
	shr.u32 	%r161, %r419, 23;
	and.b32  	%r162, %r161, 1;
	setp.eq.b32 	%p46, %r162, 1;
	vote.sync.ballot.b32 	%r163, %p46, %r94;
	brev.b32 	%r164, %r163;
	st.shared.u32 	[%r12+32], %r164;
	shr.u32 	%r165, %r417, 22;
	and.b32  	%r166, %r165, 1;
	setp.eq.b32 	%p48, %r166, 1;
	vote.sync.ballot.b32 	%r167, %p48, %r94;
	brev.b32 	%r168, %r167;
	st.shared.u32 	[%r11+36], %r168;
	shr.u32 	%r169, %r419, 22;
	and.b32  	%r170, %r169, 1;
	setp.eq.b32 	%p50, %r170, 1;
	vote.sync.ballot.b32 	%r171, %p50, %r94;
	brev.b32 	%r172, %r171;
	st.shared.u32 	[%r12+36], %r172;
	shr.u32 	%r173, %r417, 21;
	and.b32  	%r174, %r173, 1;
	setp.eq.b32 	%p52, %r174, 1;
	vote.sync.ballot.b32 	%r175, %p52, %r94;
	brev.b32 	%r176, %r175;
	st.shared.u32 	[%r11+40], %r176;
	shr.u32 	%r177, %r419, 21;
	and.b32  	%r178, %r177, 1;
	setp.eq.b32 	%p54, %r178, 1;
	vote.sync.ballot.b32 	%r179, %p54, %r94;
	brev.b32 	%r180, %r179;
	st.shared.u32 	[%r12+40], %r180;
	shr.u32 	%r181, %r417, 20;
	and.b32  	%r182, %r181, 1;
	setp.eq.b32 	%p56, %r182, 1;
	vote.sync.ballot.b32 	%r183, %p56, %r94;
	brev.b32 	%r184, %r183;
	st.shared.u32 	[%r11+44], %r184;
	shr.u32 	%r185, %r419, 20;
	and.b32  	%r186, %r185, 1;
	setp.eq.b32 	%p58, %r186, 1;
	vote.sync.ballot.b32 	%r187, %p58, %r94;
	brev.b32 	%r188, %r187;
	st.shared.u32 	[%r12+44], %r188;
	shr.u32 	%r189, %r417, 19;
	and.b32  	%r190, %r189, 1;
	setp.eq.b32 	%p60, %r190, 1;
	vote.sync.ballot.b32 	%r191, %p60, %r94;
	brev.b32 	%r192, %r191;
	st.shared.u32 	[%r11+48], %r192;
	shr.u32 	%r193, %r419, 19;
	and.b32  	%r194, %r193, 1;
	setp.eq.b32 	%p62, %r194, 1;
	vote.sync.ballot.b32 	%r195, %p62, %r94;
	brev.b32 	%r196, %r195;
	st.shared.u32 	[%r12+48], %r196;
	shr.u32 	%r197, %r417, 18;
	and.b32  	%r198, %r197, 1;
	setp.eq.b32 	%p64, %r198, 1;
	vote.sync.ballot.b32 	%r199, %p64, %r94;
	brev.b32 	%r200, %r199;
	st.shared.u32 	[%r11+52], %r200;
	shr.u32 	%r201, %r419, 18;
	and.b32  	%r202, %r201, 1;
	setp.eq.b32 	%p66, %r202, 1;
	vote.sync.ballot.b32 	%r203, %p66, %r94;
	brev.b32 	%r204, %r203;
	st.shared.u32 	[%r12+52], %r204;
	shr.u32 	%r205, %r417, 17;
	and.b32  	%r206, %r205, 1;
	setp.eq.b32 	%p68, %r206, 1;
	vote.sync.ballot.b32 	%r207, %p68, %r94;
	brev.b32 	%r208, %r207;
	st.shared.u32 	[%r11+56], %r208;
	shr.u32 	%r209, %r419, 17;
	and.b32  	%r210, %r209, 1;
	setp.eq.b32 	%p70, %r210, 1;
	vote.sync.ballot.b32 	%r211, %p70, %r94;
	brev.b32 	%r212, %r211;
	st.shared.u32 	[%r12+56], %r212;
	shr.u32 	%r213, %r417, 16;
	and.b32  	%r214, %r213, 1;
	setp.eq.b32 	%p72, %r214, 1;
	vote.sync.ballot.b32 	%r215, %p72, %r94;
	brev.b32 	%r216, %r215;
	st.shared.u32 	[%r11+60], %r216;
	shr.u32 	%r217, %r419, 16;
	and.b32  	%r218, %r217, 1;
	setp.eq.b32 	%p74, %r218, 1;
	vote.sync.ballot.b32 	%r219, %p74, %r94;
	brev.b32 	%r220, %r219;
	st.shared.u32 	[%r12+60], %r220;
	shr.u32 	%r221, %r417, 15;
	and.b32  	%r222, %r221, 1;
	setp.eq.b32 	%p76, %r222, 1;
	vote.sync.ballot.b32 	%r223, %p76, %r94;
	brev.b32 	%r224, %r223;
	st.shared.u32 	[%r11+64], %r224;
	shr.u32 	%r225, %r419, 15;
	and.b32  	%r226, %r225, 1;
	setp.eq.b32 	%p78, %r226, 1;
	vote.sync.ballot.b32 	%r227, %p78, %r94;
	brev.b32 	%r228, %r227;
	st.shared.u32 	[%r12+64], %r228;
	shr.u32 	%r229, %r417, 14;
	and.b32  	%r230, %r229, 1;
	setp.eq.b32 	%p80, %r230, 1;
	vote.sync.ballot.b32 	%r231, %p80, %r94;
	brev.b32 	%r232, %r231;
	st.shared.u32 	[%r11+68], %r232;
	shr.u32 	%r233, %r419, 14;
	and.b32  	%r234, %r233, 1;
	setp.eq.b32 	%p82, %r234, 1;
	vote.sync.ballot.b32 	%r235, %p82, %r94;
	brev.b32 	%r236, %r235;
	st.shared.u32 	[%r12+68], %r236;
	shr.u32 	%r237, %r417, 13;
	and.b32  	%r238, %r237, 1;
	setp.eq.b32 	%p84, %r238, 1;
	vote.sync.ballot.b32 	%r239, %p84, %r94;
	brev.b32 	%r240, %r239;
	st.shared.u32 	[%r11+72], %r240;
	shr.u32 	%r241, %r419, 13;
	and.b32  	%r242, %r241, 1;
	setp.eq.b32 	%p86, %r242, 1;
	vote.sync.ballot.b32 	%r243, %p86, %r94;
	brev.b32 	%r244, %r243;
	st.shared.u32 	[%r12+72], %r244;
	shr.u32 	%r245, %r417, 12;
	and.b32  	%r246, %r245, 1;
	setp.eq.b32 	%p88, %r246, 1;
	vote.sync.ballot.b32 	%r247, %p88, %r94;
	brev.b32 	%r248, %r247;
	st.shared.u32 	[%r11+76], %r248;
	shr.u32 	%r249, %r419, 12;
	and.b32  	%r250, %r249, 1;
	setp.eq.b32 	%p90, %r250, 1;
	vote.sync.ballot.b32 	%r251, %p90, %r94;
	brev.b32 	%r252, %r251;
	st.shared.u32 	[%r12+76], %r252;
	shr.u32 	%r253, %r417, 11;
	and.b32  	%r254, %r253, 1;
	setp.eq.b32 	%p92, %r254, 1;
	vote.sync.ballot.b32 	%r255, %p92, %r94;
	brev.b32 	%r256, %r255;
	st.shared.u32 	[%r11+80], %r256;
	shr.u32 	%r257, %r419, 11;
	and.b32  	%r258, %r257, 1;
	setp.eq.b32 	%p94, %r258, 1;
	vote.sync.ballot.b32 	%r259, %p94, %r94;
	brev.b32 	%r260, %r259;
	st.shared.u32 	[%r12+80], %r260;
	shr.u32 	%r261, %r417, 10;
	and.b32  	%r262, %r261, 1;
	setp.eq.b32 	%p96, %r262, 1;
	vote.sync.ballot.b32 	%r263, %p96, %r94;
	brev.b32 	%r264, %r263;
	st.shared.u32 	[%r11+84], %r264;
	shr.u32 	%r265, %r419, 10;
	and.b32  	%r266, %r265, 1;
	setp.eq.b32 	%p98, %r266, 1;
	vote.sync.ballot.b32 	%r267, %p98, %r94;
	brev.b32 	%r268, %r267;
	st.shared.u32 	[%r12+84], %r268;
	shr.u32 	%r269, %r417, 9;
	and.b32  	%r270, %r269, 1;
	setp.eq.b32 	%p100, %r270, 1;
	vote.sync.ballot.b32 	%r271, %p100, %r94;
	brev.b32 	%r272, %r271;
	st.shared.u32 	[%r11+88], %r272;
	shr.u32 	%r273, %r419, 9;
	and.b32  	%r274, %r273, 1;
	setp.eq.b32 	%p102, %r274, 1;
	vote.sync.ballot.b32 	%r275, %p102, %r94;
	brev.b32 	%r276, %r275;
	st.shared.u32 	[%r12+88], %r276;
	shr.u32 	%r277, %r417, 8;
	and.b32  	%r278, %r277, 1;
	setp.eq.b32 	%p104, %r278, 1;
	vote.sync.ballot.b32 	%r279, %p104, %r94;
	brev.b32 	%r280, %r279;
	st.shared.u32 	[%r11+92], %r280;
	shr.u32 	%r281, %r419, 8;
	and.b32  	%r282, %r281, 1;
	setp.eq.b32 	%p106, %r282, 1;
	vote.sync.ballot.b32 	%r283, %p106, %r94;
	brev.b32 	%r284, %r283;
	st.shared.u32 	[%r12+92], %r284;
	shr.u32 	%r285, %r417, 7;
	and.b32  	%r286, %r285, 1;
	setp.eq.b32 	%p108, %r286, 1;
	vote.sync.ballot.b32 	%r287, %p108, %r94;
	brev.b32 	%r288, %r287;
	st.shared.u32 	[%r11+96], %r288;
	shr.u32 	%r289, %r419, 7;
	and.b32  	%r290, %r289, 1;
	setp.eq.b32 	%p110, %r290, 1;
	vote.sync.ballot.b32 	%r291, %p110, %r94;
	brev.b32 	%r292, %r291;
	st.shared.u32 	[%r12+96], %r292;
	shr.u32 	%r293, %r417, 6;
	and.b32  	%r294, %r293, 1;
	setp.eq.b32 	%p112, %r294, 1;
	vote.sync.ballot.b32 	%r295, %p112, %r94;
	brev.b32 	%r296, %r295;
	st.shared.u32 	[%r11+100], %r296;
	shr.u32 	%r297, %r419, 6;
	and.b32  	%r298, %r297, 1;
	setp.eq.b32 	%p114, %r298, 1;
	vote.sync.ballot.b32 	%r299, %p114, %r94;
	brev.b32 	%r300, %r299;
	st.shared.u32 	[%r12+100], %r300;
	shr.u32 	%r301, %r417, 5;
	and.b32  	%r302, %r301, 1;
	setp.eq.b32 	%p116, %r302, 1;
	vote.sync.ballot.b32 	%r303, %p116, %r94;
	brev.b32 	%r304, %r303;
	st.shared.u32 	[%r11+104], %r304;
	shr.u32 	%r305, %r419, 5;
	and.b32  	%r306, %r305, 1;
	setp.eq.b32 	%p118, %r306, 1;
	vote.sync.ballot.b32 	%r307, %p118, %r94;
	brev.b32 	%r308, %r307;
	st.shared.u32 	[%r12+104], %r308;
	shr.u32 	%r309, %r417, 4;
	and.b32  	%r310, %r309, 1;
	setp.eq.b32 	%p120, %r310, 1;
	vote.sync.ballot.b32 	%r311, %p120, %r94;
	brev.b32 	%r312, %r311;
	st.shared.u32 	[%r11+108], %r312;
	shr.u32 	%r313, %r419, 4;
	and.b32  	%r314, %r313, 1;
	setp.eq.b32 	%p122, %r314, 1;
	vote.sync.ballot.b32 	%r315, %p122, %r94;
	brev.b32 	%r316, %r315;
	st.shared.u32 	[%r12+108], %r316;
	shr.u32 	%r317, %r417, 3;
	and.b32  	%r318, %r317, 1;
	setp.eq.b32 	%p124, %r318, 1;
	vote.sync.ballot.b32 	%r319, %p124, %r94;
	brev.b32 	%r320, %r319;
	st.shared.u32 	[%r11+112], %r320;
	shr.u32 	%r321, %r419, 3;
	and.b32  	%r322, %r321, 1;
	setp.eq.b32 	%p126, %r322, 1;
	vote.sync.ballot.b32 	%r323, %p126, %r94;
	brev.b32 	%r324, %r323;
	st.shared.u32 	[%r12+112], %r324;
	shr.u32 	%r325, %r417, 2;
	and.b32  	%r326, %r325, 1;
	setp.eq.b32 	%p128, %r326, 1;
	vote.sync.ballot.b32 	%r327, %p128, %r94;
	brev.b32 	%r328, %r327;
	st.shared.u32 	[%r11+116], %r328;
	shr.u32 	%r329, %r419, 2;
	and.b32  	%r330, %r329, 1;
	setp.eq.b32 	%p130, %r330, 1;
	vote.sync.ballot.b32 	%r331, %p130, %r94;
	brev.b32 	%r332, %r331;
	st.shared.u32 	[%r12+116], %r332;
	shr.u32 	%r333, %r417, 1;
	and.b32  	%r334, %r333, 1;
	setp.eq.b32 	%p132, %r334, 1;
	vote.sync.ballot.b32 	%r335, %p132, %r94;
	brev.b32 	%r336, %r335;
	st.shared.u32 	[%r11+120], %r336;
	shr.u32 	%r337, %r419, 1;
	and.b32  	%r338, %r337, 1;
	setp.eq.b32 	%p134, %r338, 1;
	vote.sync.ballot.b32 	%r339, %p134, %r94;
	brev.b32 	%r340, %r339;
	st.shared.u32 	[%r12+120], %r340;
	and.b32  	%r341, %r417, 1;
	setp.eq.b32 	%p136, %r341, 1;
	vote.sync.ballot.b32 	%r342, %p136, %r94;
	brev.b32 	%r343, %r342;
	st.shared.u32 	[%r11+124], %r343;
	and.b32  	%r344, %r419, 1;
	setp.eq.b32 	%p138, %r344, 1;
	vote.sync.ballot.b32 	%r345, %p138, %r94;
	brev.b32 	%r346, %r345;
	st.shared.u32 	[%r12+124], %r346;
	shfl.sync.idx.b32	%r347|%p140, %r91, 0, 31, -1;
	ld.shared.u32 	%r348, [%r9];
	and.b32  	%r349, %r347, %r348;
	popc.b32 	%r350, %r349;
	shfl.sync.idx.b32	%r351|%p141, %r91, 0, 31, -1;
	not.b32 	%r352, %r348;
	and.b32  	%r353, %r351, %r352;
	popc.b32 	%r354, %r353;
	sub.s32 	%r355, %r350, %r354;
	cvt.rn.f32.s32 	%f27, %r355;
	add.f32 	%f46, %f46, %f27;
	shfl.sync.idx.b32	%r356|%p142, %r91, 0, 31, -1;
	ld.shared.u32 	%r357, [%r10];
	and.b32  	%r358, %r356, %r357;
	popc.b32 	%r359, %r358;
	shfl.sync.idx.b32	%r360|%p143, %r91, 0, 31, -1;
	not.b32 	%r361, %r357;
	and.b32  	%r362, %r360, %r361;
	popc.b32 	%r363, %r362;
	sub.s32 	%r364, %r359, %r363;
	cvt.rn.f32.s32 	%f28, %r364;
	add.f32 	%f50, %f50, %f28;
	shfl.sync.idx.b32	%r365|%p144, %r91, 1, 31, -1;
	and.b32  	%r366, %r365, %r348;
	popc.b32 	%r367, %r366;
	shfl.sync.idx.b32	%r368|%p145, %r91, 1, 31, -1;
	and.b32  	%r369, %r368, %r352;
	popc.b32 	%r370, %r369;
	sub.s32 	%r371, %r367, %r370;
	cvt.rn.f32.s32 	%f29, %r371;
	add.f32 	%f45, %f45, %f29;
	shfl.sync.idx.b32	%r372|%p146, %r91, 1, 31, -1;
	and.b32  	%r373, %r372, %r357;
	popc.b32 	%r374, %r373;
	shfl.sync.idx.b32	%r375|%p147, %r91, 1, 31, -1;
	and.b32  	%r376, %r375, %r361;
	popc.b32 	%r377, %r376;
	sub.s32 	%r378, %r374, %r377;
	cvt.rn.f32.s32 	%f30, %r378;
	add.f32 	%f49, %f49, %f30;
	shfl.sync.idx.b32	%r379|%p148, %r91, 2, 31, -1;
	and.b32  	%r380, %r379, %r348;
	popc.b32 	%r381, %r380;
	shfl.sync.idx.b32	%r382|%p149, %r91, 2, 31, -1;
	and.b32  	%r383, %r382, %r352;
	popc.b32 	%r384, %r383;
	sub.s32 	%r385, %r381, %r384;
	cvt.rn.f32.s32 	%f31, %r385;
	add.f32 	%f44, %f44, %f31;
	shfl.sync.idx.b32	%r386|%p150, %r91, 2, 31, -1;
	and.b32  	%r387, %r386, %r357;
	popc.b32 	%r388, %r387;
	shfl.sync.idx.b32	%r389|%p151, %r91, 2, 31, -1;
	and.b32  	%r390, %r389, %r361;
	popc.b32 	%r391, %r390;
	sub.s32 	%r392, %r388, %r391;
	cvt.rn.f32.s32 	%f32, %r392;
	add.f32 	%f48, %f48, %f32;
	shfl.sync.idx.b32	%r393|%p152, %r91, 3, 31, -1;
	and.b32  	%r394, %r393, %r348;
	popc.b32 	%r395, %r394;
	shfl.sync.idx.b32	%r396|%p153, %r91, 3, 31, -1;
	and.b32  	%r397, %r396, %r352;
	popc.b32 	%r398, %r397;
	sub.s32 	%r399, %r395, %r398;
	cvt.rn.f32.s32 	%f33, %r399;
	add.f32 	%f43, %f43, %f33;
	shfl.sync.idx.b32	%r400|%p154, %r91, 3, 31, -1;
	and.b32  	%r401, %r400, %r357;
	popc.b32 	%r402, %r401;
	shfl.sync.idx.b32	%r403|%p155, %r91, 3, 31, -1;
	and.b32  	%r404, %r403, %r361;
	popc.b32 	%r405, %r404;
	sub.s32 	%r406, %r402, %r405;
	cvt.rn.f32.s32 	%f34, %r406;
	add.f32 	%f47, %f47, %f34;
	add.s32 	%r416, %r416, 8;
	add.s32 	%r415, %r415, 32;
	add.s64 	%rd47, %rd47, 32;
	add.s32 	%r414, %r414, 8;
	setp.lt.s32 	%p156, %r416, %r13;
	@%p156 bra 	$L__BB37_3;
$L__BB37_6:
	mul.lo.s32 	%r407, %r3, %r29;
	shl.b32 	%r408, %r407, 2;
	mul.wide.s32 	%rd30, %r408, 4;
	add.s64 	%rd8, %rd1, %rd30;
	mul.wide.u32 	%rd31, %r30, 4;
	add.s64 	%rd32, %rd8, %rd31;
	st.global.f32 	[%rd32], %f46;
	add.s32 	%r26, %r30, %r29;
	mul.wide.u32 	%rd33, %r26, 4;
	add.s64 	%rd34, %rd8, %rd33;
	st.global.f32 	[%rd34], %f45;
	add.s32 	%r409, %r26, %r29;
	mul.wide.u32 	%rd35, %r409, 4;
	add.s64 	%rd36, %rd8, %rd35;
	st.global.f32 	[%rd36], %f44;
	add.s32 	%r410, %r409, %r29;
	mul.wide.u32 	%rd37, %r410, 4;
	add.s64 	%rd38, %rd8, %rd37;
	st.global.f32 	[%rd38], %f43;
	add.s32 	%r27, %r30, 32;
	setp.ge.u32 	%p157, %r27, %r29;
	@%p157 bra 	$L__BB37_8;
	mul.wide.u32 	%rd39, %r27, 4;
	add.s64 	%rd40, %rd8, %rd39;
	st.global.f32 	[%rd40], %f50;
	add.s32 	%r411, %r26, 32;
	mul.wide.u32 	%rd41, %r411, 4;
	add.s64 	%rd42, %rd8, %rd41;
	st.global.f32 	[%rd42], %f49;
	add.s32 	%r412, %r411, %r29;
	mul.wide.u32 	%rd43, %r412, 4;
	add.s64 	%rd44, %rd8, %rd43;
	st.global.f32 	[%rd44], %f48;
	add.s32 	%r413, %r412, %r29;
	mul.wide.u32 	%rd45, %r413, 4;
	add.s64 	%rd46, %rd8, %rd45;
	st.global.f32 	[%rd46], %f47;
$L__BB37_8:
	ret;

}
	// .globl	_Z21spmm4_full_bin_2_1024PKhPKfPjPKiS5_ii
.visible .entry _Z21spmm4_full_bin_2_1024PKhPKfPjPKiS5_ii(
	.param .u64 .ptr .align 1 _Z21spmm4_full_bin_2_1024PKhPKfPjPKiS5_ii_param_0,
	.param .u64 .ptr .align 1 _Z21spmm4_full_bin_2_1024PKhPKfPjPKiS5_ii_param_1,
	.param .u64 .ptr .align 1 _Z21spmm4_full_bin_2_1024PKhPKfPjPKiS5_ii_param_2,
	.param .u64 .ptr .align 1 _Z21spmm4_full_bin_2_1024PKhPKfPjPKiS5_ii_param_3,
	.param .u64 .ptr .align 1 _Z21spmm4_full_bin_2_1024PKhPKfPjPKiS5_ii_param_4,
	.param .u32 _Z21spmm4_full_bin_2_1024PKhPKfPjPKiS5_ii_param_5,
	.param .u32 _Z21spmm4_full_bin_2_1024PKhPKfPjPKiS5_ii_param_6
)
{
	.reg .pred 	%p<319>;
	.reg .b16 	%rs<2>;
	.reg .b32 	%r<448>;
	.reg .b32 	%f<394>;
	.reg .b64 	%rd<89>;

	ld.param.u64 	%rd8, [_Z21spmm4_full_bin_2_1024PKhPKfPjPKiS5_ii_param_0];
	ld.param.u64 	%rd12, [_Z21spmm4_full_bin_2_1024PKhPKfPjPKiS5_ii_param_1];
	ld.param.u64 	%rd9, [_Z21spmm4_full_bin_2_1024PKhPKfPjPKiS5_ii_param_2];
	ld.param.u64 	%rd10, [_Z21spmm4_full_bin_2_1024PKhPKfPjPKiS5_ii_param_3];
	ld.param.u64 	%rd11, [_Z21spmm4_full_bin_2_1024PKhPKfPjPKiS5_ii_param_4];
	ld.param.u32 	%r31, [_Z21spmm4_full_bin_2_1024PKhPKfPjPKiS5_ii_param_5];
	ld.param.u32 	%r29, [_Z21spmm4_full_bin_2_1024PKhPKfPjPKiS5_ii_param_6];
	cvta.to.global.u64 	%rd1, %rd12;
	mov.u32 	%r32, %ctaid.x;
	mov.u32 	%r33, %nctaid.x;
	mov.u32 	%r34, %nctaid.y;
	mov.u32 	%r35, %ctaid.y;
	mov.u32 	%r36, %ctaid.z;
	mad.lo.s32 	%r37, %r32, %r33, %r35;
	mad.lo.s32 	%r38, %r37, %r34, %r36;
	// begin inline asm
	mov.u32 %r444, %laneid;
	// end inline asm
	mov.u32 	%r39, %tid.x;
	shr.u32 	%r2, %r39, 5;
	shl.b32 	%r40, %r38, 4;
	shr.u32 	%r41, %r39, 6;
	or.b32  	%r3, %r40, %r41;
	setp.ge.s32 	%p9, %r3, %r31;
	@%p9 bra 	$L__BB38_72;
	cvta.to.global.u64 	%rd13, %rd10;
	cvta.to.global.u64 	%rd2, %rd9;
	mul.wide.s32 	%rd14, %r3, 4;
	add.s64 	%rd15, %rd13, %rd14;
	ld.global.nc.u32 	%r4, [%rd15];
	ld.global.nc.u32 	%r42, [%rd15+4];
	sub.s32 	%r5, %r42, %r4;
	setp.lt.s32 	%p11, %r5, 1;
	mov.pred 	%p315, -1;
	mov.pred 	%p316, %p315;
	mov.pred 	%p317, %p315;
	mov.pred 	%p318, %p315;
	@%p11 bra 	$L__BB38_71;
	shr.u32 	%r445, %r444, 2;
	and.b32  	%r7, %r444, 3;
	shl.b32 	%r44, %r2, 5;
	and.b32  	%r45, %r44, 32;
	add.s32 	%r8, %r444, %r45;
	or.b32  	%r9, %r7, 24;
	add.s32 	%r10, %r8, 64;
	add.s32 	%r11, %r8, 128;
	add.s32 	%r12, %r8, 192;
	mul.wide.s32 	%rd16, %r4, 4;
	cvta.to.global.u64 	%rd17, %rd11;
	add.s64 	%rd18, %rd16, %rd17;
	add.s64 	%rd88, %rd18, 16;
	cvta.to.global.u64 	%rd4, %rd8;
	add.s32 	%r46, %r5, 7;
	shr.s32 	%r47, %r46, 31;
	shr.u32 	%r48, %r47, 29;
	add.s32 	%r49, %r46, %r48;
	and.b32  	%r13, %r49, -8;
	shl.b32 	%r50, %r4, 2;
	cvt.s64.s32 	%rd5, %r50;
	mov.b32 	%r446, 0;
	mov.f32 	%f358, 0f00000000;
	mov.f32 	%f359, %f358;
	mov.f32 	%f360, %f358;
	mov.f32 	%f361, %f358;
$L__BB38_3:
	setp.ge.u32 	%p12, %r445, %r5;
	mov.b32 	%r447, 0;
	@%p12 bra 	$L__BB38_5;
	and.b32  	%r52, %r444, -4;
	or.b32  	%r53, %r52, %r7;
	cvt.u64.u32 	%rd19, %r53;
	add.s64 	%rd20, %rd19, %rd5;
	add.s64 	%rd21, %rd4, %rd20;
	ld.global.nc.u8 	%rs1, [%rd21];
	cvt.u32.u8 	%r54, %rs1;
	and.b32  	%r447, %r54, 15;
$L__BB38_5:
	setp.ge.s32 	%p13, %r446, %r5;
	mov.f32 	%f362, 0f00000000;
	@%p13 bra 	$L__BB38_7;
	ld.global.nc.u32 	%r55, [%rd88+-16];
	shl.b32 	%r56, %r55, 8;
	add.s32 	%r57, %r8, %r56;
	mul.wide.u32 	%rd22, %r57, 4;
	add.s64 	%rd23, %rd1, %rd22;
	ld.global.nc.f32 	%f362, [%rd23];
$L__BB38_7:
	setp.ge.s32 	%p14, %r446, %r5;
	mov.f32 	%f363, 0f00000000;
	@%p14 bra 	$L__BB38_9;
	ld.global.nc.u32 	%r58, [%rd88+-16];
	shl.b32 	%r59, %r58, 8;
	add.s32 	%r60, %r10, %r59;
	mul.wide.u32 	%rd24, %r60, 4;
	add.s64 	%rd25, %rd1, %rd24;
	ld.global.nc.f32 	%f363, [%rd25];
$L__BB38_9:
	setp.ge.s32 	%p15, %r446, %r5;
	mov.f32 	%f364, 0f00000000;
	@%p15 bra 	$L__BB38_11;
	ld.global.nc.u32 	%r61, [%rd88+-16];
	shl.b32 	%r62, %r61, 8;
	add.s32 	%r63, %r11, %r62;
	mul.wide.u32 	%rd26, %r63, 4;
	add.s64 	%rd27, %rd1, %rd26;
	ld.global.nc.f32 	%f364, [%rd27];
$L__BB38_11:
	setp.ge.s32 	%p16, %r446, %r5;
	mov.f32 	%f365, 0f00000000;
	@%p16 bra 	$L__BB38_13;
	ld.global.nc.u32 	%r64, [%rd88+-16];
	shl.b32 	%r65, %r64, 8;
	add.s32 	%r66, %r12, %r65;
	mul.wide.u32 	%rd28, %r66, 4;
	add.s64 	%rd29, %rd1, %rd28;
	ld.global.nc.f32 	%f365, [%rd29];
$L__BB38_13:
	add.s32 	%r19, %r446, 1;
	setp.ge.s32 	%p17, %r19, %r5;
	mov.f32 	%f366, 0f00000000;
	@%p17 bra 	$L__BB38_15;
	ld.global.nc.u32 	%r67, [%rd88+-12];
	shl.b32 	%r68, %r67, 8;
	add.s32 	%r69, %r8, %r68;
	mul.wide.u32 	%rd30, %r69, 4;
	add.s64 	%rd31, %rd1, %rd30;
	ld.global.nc.f32 	%f366, [%rd31];
$L__BB38_15:
	setp.ge.s32 	%p18, %r19, %r5;
	mov.f32 	%f367, 0f00000000;
	@%p18 bra 	$L__BB38_17;
	ld.global.nc.u32 	%r70, [%rd88+-12];
	shl.b32 	%r71, %r70, 8;
	add.s32 	%r72, %r10, %r71;
	mul.wide.u32 	%rd32, %r72, 4;
	add.s64 	%rd33, %rd1, %rd32;
	ld.global.nc.f32 	%f367, [%rd33];
$L__BB38_17:
	setp.ge.s32 	%p19, %r19, %r5;
	mov.f32 	%f368, 0f00000000;
	@%p19 bra 	$L__BB38_19;
	ld.global.nc.u32 	%r73, [%rd88+-12];
	shl.b32 	%r74, %r73, 8;
	add.s32 	%r75, %r11, %r74;
	mul.wide.u32 	%rd34, %r75, 4;
	add.s64 	%rd35, %rd1, %rd34;
	ld.global.nc.f32 	%f368, [%rd35];
$L__BB38_19:
	setp.ge.s32 	%p20, %r19, %r5;
	mov.f32 	%f369, 0f00000000;
	@%p20 bra 	$L__BB38_21;
	ld.global.nc.u32 	%r76, [%rd88+-12];
	shl.b32 	%r77, %r76, 8;
	add.s32 	%r78, %r12, %r77;
	mul.wide.u32 	%rd36, %r78, 4;
	add.s64 	%rd37, %rd1, %rd36;
	ld.global.nc.f32 	%f369, [%rd37];
$L__BB38_21:
	add.s32 	%r20, %r19, 1;
	setp.ge.s32 	%p21, %r20, %r5;
	mov.f32 	%f370, 0f00000000;
	@%p21 bra 	$L__BB38_23;
	ld.global.nc.u32 	%r79, [%rd88+-8];
	shl.b32 	%r80, %r79, 8;
	add.s32 	%r81, %r8, %r80;
	mul.wide.u32 	%rd38, %r81, 4;
	add.s64 	%rd39, %rd1, %rd38;
	ld.global.nc.f32 	%f370, [%rd39];
$L__BB38_23:
	mov.f32 	%f371, 0f00000000;
	@%p21 bra 	$L__BB38_25;
	ld.global.nc.u32 	%r82, [%rd88+-8];
	shl.b32 	%r83, %r82, 8;
	add.s32 	%r84, %r10, %r83;
	mul.wide.u32 	%rd40, %r84, 4;
	add.s64 	%rd41, %rd1, %rd40;
	ld.global.nc.f32 	%f371, [%rd41];
$L__BB38_25:
	mov.f32 	%f372, 0f00000000;
	@%p21 bra 	$L__BB38_27;
	ld.global.nc.u32 	%r85, [%rd88+-8];
	shl.b32 	%r86, %r85, 8;
	add.s32 	%r87, %r11, %r86;
	mul.wide.u32 	%rd42, %r87, 4;
	add.s64 	%rd43, %rd1, %rd42;
	ld.global.nc.f32 	%f372, [%rd43];
$L__BB38_27:
	mov.f32 	%f373, 0f00000000;
	@%p21 bra 	$L__BB38_29;
	ld.global.nc.u32 	%r88, [%rd88+-8];
	shl.b32 	%r89, %r88, 8;
	add.s32 	%r90, %r12, %r89;
	mul.wide.u32 	%rd44, %r90, 4;
	add.s64 	%rd45, %rd1, %rd44;
	ld.global.nc.f32 	%f373, [%rd45];
$L__BB38_29:
	add.s32 	%r21, %r20, 1;
	setp.ge.s32 	%p25, %r21, %r5;
	mov.f32 	%f374, 0f00000000;
	@%p25 bra 	$L__BB38_31;
	ld.global.nc.u32 	%r91, [%rd88+-4];
	shl.b32 	%r92, %r91, 8;
	add.s32 	%r93, %r8, %r92;
	mul.wide.u32 	%rd46, %r93, 4;
	add.s64 	%rd47, %rd1, %rd46;
	ld.global.nc.f32 	%f374, [%rd47];
$L__BB38_31:
	mov.f32 	%f375, 0f00000000;
	@%p25 bra 	$L__BB38_33;
	ld.global.nc.u32 	%r94, [%rd88+-4];
	shl.b32 	%r95, %r94, 8;
	add.s32 	%r96, %r10, %r95;
	mul.wide.u32 	%rd48, %r96, 4;
	add.s64 	%rd49, %rd1, %rd48;
	ld.global.nc.f32 	%f375, [%rd49];
$L__BB38_33:
	mov.f32 	%f376, 0f00000000;
	@%p25 bra 	$L__BB38_35;
	ld.global.nc.u32 	%r97, [%rd88+-4];
	shl.b32 	%r98, %r97, 8;
	add.s32 	%r99, %r11, %r98;
	mul.wide.u32 	%rd50, %r99, 4;
	add.s64 	%rd51, %rd1, %rd50;
	ld.global.nc.f32 	%f376, [%rd51];
$L__BB38_35:
	mov.f32 	%f377, 0f00000000;
	@%p25 bra 	$L__BB38_37;
	ld.global.nc.u32 	%r100, [%rd88+-4];
	shl.b32 	%r101, %r100, 8;
	add.s32 	%r102, %r12, %r101;
	mul.wide.u32 	%rd52, %r102, 4;
	add.s64 	%rd53, %rd1, %rd52;
	ld.global.nc.f32 	%f377, [%rd53];
$L__BB38_37:
	add.s32 	%r22, %r21, 1;
	setp.ge.s32 	%p29, %r22, %r5;
	mov.f32 	%f378, 0f00000000;
	@%p29 bra 	$L__BB38_39;
	ld.global.nc.u32 	%r103, [%rd88];
	shl.b32 	%r104, %r103, 8;
	add.s32 	%r105, %r8, %r104;
	mul.wide.u32 	%rd54, %r105, 4;
	add.s64 	%rd55, %rd1, %rd54;
	ld.global.nc.f32 	%f378, [%rd55];
$L__BB38_39:
	mov.f32 	%f379, 0f00000000;
	@%p29 bra 	$L__BB38_41;
	ld.global.nc.u32 	%r106, [%rd88];
	shl.b32 	%r107, %r106, 8;
	add.s32 	%r108, %r10, %r107;
	mul.wide.u32 	%rd56, %r108, 4;
	add.s64 	%rd57, %rd1, %rd56;
	ld.global.nc.f32 	%f379, [%rd57];
$L__BB38_41:
	mov.f32 	%f380, 0f00000000;
	@%p29 bra 	$L__BB38_43;
	ld.global.nc.u32 	%r109, [%rd88];
	shl.b32 	%r110, %r109, 8;
	add.s32 	%r111, %r11, %r110;
	mul.wide.u32 	%rd58, %r111, 4;
	add.s64 	%rd59, %rd1, %rd58;
	ld.global.nc.f32 	%f380, [%rd59];
$L__BB38_43:
	mov.f32 	%f381, 0f00000000;
	@%p29 bra 	$L__BB38_45;
	ld.global.nc.u32 	%r112, [%rd88];
	shl.b32 	%r113, %r112, 8;
	add.s32 	%r114, %r12, %r113;
	mul.wide.u32 	%rd60, %r114, 4;
	add.s64 	%rd61, %rd1, %rd60;
	ld.global.nc.f32 	%f381, [%rd61];
$L__BB38_45:
	add.s32 	%r23, %r22, 1;
	setp.ge.s32 	%p33, %r23, %r5;
	mov.f32 	%f382, 0f00000000;
	@%p33 bra 	$L__BB38_47;
	ld.global.nc.u32 	%r115, [%rd88+4];
	shl.b32 	%r116, %r115, 8;
	add.s32 	%r117, %r8, %r116;
	mul.wide.u32 	%rd62, %r117, 4;
	add.s64 	%rd63, %rd1, %rd62;
	ld.global.nc.f32 	%f382, [%rd63];
$L__BB38_47:
	mov.f32 	%f383, 0f00000000;
	@%p33 bra 	$L__BB38_49;
	ld.global.nc.u32 	%r118, [%rd88+4];
	shl.b32 	%r119, %r118, 8;
	add.s32 	%r120, %r10, %r119;
	mul.wide.u32 	%rd64, %r120, 4;
	add.s64 	%rd65, %rd1, %rd64;
	ld.global.nc.f32 	%f383, [%rd65];
$L__BB38_49:
	mov.f32 	%f384, 0f00000000;
	@%p33 bra 	$L__BB38_51;
	ld.global.nc.u32 	%r121, [%rd88+4];
	shl.b32 	%r122, %r121, 8;
	add.s32 	%r123, %r11, %r122;
	mul.wide.u32 	%rd66, %r123, 4;
	add.s64 	%rd67, %rd1, %rd66;
	ld.global.nc.f32 	%f384, [%rd67];
$L__BB38_51:
	mov.f32 	%f385, 0f00000000;
	@%p33 bra 	$L__BB38_53;
	ld.global.nc.u32 	%r124, [%rd88+4];
	shl.b32 	%r125, %r124, 8;
	add.s32 	%r126, %r12, %r125;
	mul.wide.u32 	%rd68, %r126, 4;
	add.s64 	%rd69, %rd1, %rd68;
	ld.global.nc.f32 	%f385, [%rd69];
$L__BB38_53:
	add.s32 	%r24, %r23, 1;
	setp.ge.s32 	%p37, %r24, %r5;
	mov.f32 	%f386, 0f00000000;
	@%p37 bra 	$L__BB38_55;
	ld.global.nc.u32 	%r127, [%rd88+8];
	shl.b32 	%r128, %r127, 8;
	add.s32 	%r129, %r8, %r128;
	mul.wide.u32 	%rd70, %r129, 4;
	add.s64 	%rd71, %rd1, %rd70;
	ld.global.nc.f32 	%f386, [%rd71];
$L__BB38_55:
	mov.f32 	%f387, 0f00000000;
	@%p37 bra 	$L__BB38_57;
	ld.global.nc.u32 	%r130, [%rd88+8];
	shl.b32 	%r131, %r130, 8;
	add.s32 	%r132, %r10, %r131;
	mul.wide.u32 	%rd72, %r132, 4;
	add.s64 	%rd73, %rd1, %rd72;
	ld.global.nc.f32 	%f387, [%rd73];
$L__BB38_57:
	mov.f32 	%f388, 0f00000000;
	@%p37 bra 	$L__BB38_59;
	ld.global.nc.u32 	%r133, [%rd88+8];
	shl.b32 	%r134, %r133, 8;
	add.s32 	%r135, %r11, %r134;
	mul.wide.u32 	%rd74, %r135, 4;
	add.s64 	%rd75, %rd1, %rd74;
	ld.global.nc.f32 	%f388, [%rd75];
$L__BB38_59:
	mov.f32 	%f389, 0f00000000;
	@%p37 bra 	$L__BB38_61;
	ld.global.nc.u32 	%r136, [%rd88+8];
	shl.b32 	%r137, %r136, 8;
	add.s32 	%r138, %r12, %r137;
	mul.wide.u32 	%rd76, %r138, 4;
	add.s64 	%rd77, %rd1, %rd76;
	ld.global.nc.f32 	%f389, [%rd77];
$L__BB38_61:
	add.s32 	%r25, %r24, 1;
	setp.ge.s32 	%p41, %r25, %r5;
	mov.f32 	%f390, 0f00000000;
	@%p41 bra 	$L__BB38_63;
	ld.global.nc.u32 	%r139, [%rd88+12];
	shl.b32 	%r140, %r139, 8;
	add.s32 	%r141, %r8, %r140;
	mul.wide.u32 	%rd78, %r141, 4;
	add.s64 	%rd79, %rd1, %rd78;
	ld.global.nc.f32 	%f390, [%rd79];
$L__BB38_63:
	mov.f32 	%f391, 0f00000000;
	@%p41 bra 	$L__BB38_65;
	ld.global.nc.u32 	%r142, [%rd88+12];
	shl.b32 	%r143, %r142, 8;
	add.s32 	%r144, %r10, %r143;
	mul.wide.u32 	%rd80, %r144, 4;
	add.s64 	%rd81, %rd1, %rd80;
	ld.global.nc.f32 	%f391, [%rd81];
$L__BB38_65:
	mov.f32 	%f392, 0f00000000;
	@%p41 bra 	$L__BB38_67;
	ld.global.nc.u32 	%r145, [%rd88+12];
	shl.b32 	%r146, %r145, 8;
	add.s32 	%r147, %r11, %r146;
	mul.wide.u32 	%rd82, %r147, 4;
	add.s64 	%rd83, %rd1, %rd82;
	ld.global.nc.f32 	%f392, [%rd83];
$L__BB38_67:
	mov.f32 	%f393, 0f00000000;
	@%p41 bra 	$L__BB38_69;
	ld.global.nc.u32 	%r148, [%rd88+12];
	shl.b32 	%r149, %r148, 8;
	add.s32 	%r150, %r12, %r149;
	mul.wide.u32 	%rd84, %r150, 4;
	add.s64 	%rd85, %rd1, %rd84;
	ld.global.nc.f32 	%f393, [%rd85];
$L__BB38_69:
	shfl.sync.idx.b32	%r151|%p45, %r447, %r7, 31, -1;
	shl.b32 	%r152, %r151, 28;
	or.b32  	%r153, %r7, 4;
	shfl.sync.idx.b32	%r154|%p46, %r447, %r153, 31, -1;
	shl.b32 	%r155, %r154, 24;
	or.b32  	%r156, %r155, %r152;
	or.b32  	%r157, %r7, 8;
	shfl.sync.idx.b32	%r158|%p47, %r447, %r157, 31, -1;
	shl.b32 	%r159, %r158, 20;
	or.b32  	%r160, %r156, %r159;
	or.b32  	%r161, %r7, 12;
	shfl.sync.idx.b32	%r162|%p48, %r447, %r161, 31, -1;
	shl.b32 	%r163, %r162, 16;
	or.b32  	%r164, %r160, %r163;
	or.b32  	%r165, %r7, 16;
	shfl.sync.idx.b32	%r166|%p49, %r447, %r165, 31, -1;
	shl.b32 	%r167, %r166, 12;
	or.b32  	%r168, %r164, %r167;
	or.b32  	%r169, %r7, 20;
	shfl.sync.idx.b32	%r170|%p50, %r447, %r169, 31, -1;
	shl.b32 	%r171, %r170, 8;
	or.b32  	%r172, %r168, %r171;
	shfl.sync.idx.b32	%r173|%p51, %r447, %r9, 31, -1;
	shl.b32 	%r174, %r173, 4;
	or.b32  	%r175, %r172, %r174;
	or.b32  	%r176, %r7, 28;
	shfl.sync.idx.b32	%r177|%p52, %r447, %r176, 31, -1;
	or.b32  	%r178, %r175, %r177;
	shfl.sync.idx.b32	%r179|%p53, %r178, 0, 31, -1;
	setp.gt.s32 	%p54, %r179, -1;
	selp.f32 	%f106, 0f00000000, %f362, %p54;
	add.f32 	%f107, %f106, %f361;
	shfl.sync.idx.b32	%r180|%p55, %r178, 0, 31, -1;
	and.b32  	%r181, %r180, 1073741824;
	setp.eq.s32 	%p56, %r181, 0;
	selp.f32 	%f108, 0f00000000, %f363, %p56;
	add.f32 	%f109, %f108, %f107;
	shfl.sync.idx.b32	%r182|%p57, %r178, 0, 31, -1;
	and.b32  	%r183, %r182, 536870912;
	setp.eq.s32 	%p58, %r183, 0;
	selp.f32 	%f110, 0f00000000, %f364, %p58;
	add.f32 	%f111, %f110, %f109;
	shfl.sync.idx.b32	%r184|%p59, %r178, 0, 31, -1;
	and.b32  	%r185, %r184, 268435456;
	setp.eq.s32 	%p60, %r185, 0;
	selp.f32 	%f112, 0f00000000, %f365, %p60;
	add.f32 	%f113, %f112, %f111;
	shfl.sync.idx.b32	%r186|%p61, %r178, 0, 31, -1;
	and.b32  	%r187, %r186, 134217728;
	setp.eq.s32 	%p62, %r187, 0;
	selp.f32 	%f114, 0f00000000, %f366, %p62;
	add.f32 	%f115, %f114, %f113;
	shfl.sync.idx.b32	%r188|%p63, %r178, 0, 31, -1;
	and.b32  	%r189, %r188, 67108864;
	setp.eq.s32 	%p64, %r189, 0;
	selp.f32 	%f116, 0f00000000, %f367, %p64;
	add.f32 	%f117, %f116, %f115;
	shfl.sync.idx.b32	%r190|%p65, %r178, 0, 31, -1;
	and.b32  	%r191, %r190, 33554432;
	setp.eq.s32 	%p66, %r191, 0;
	selp.f32 	%f118, 0f00000000, %f368, %p66;
	add.f32 	%f119, %f118, %f117;
	shfl.sync.idx.b32	%r192|%p67, %r178, 0, 31, -1;
	and.b32  	%r193, %r192, 16777216;
	setp.eq.s32 	%p68, %r193, 0;
	selp.f32 	%f120, 0f00000000, %f369, %p68;
	add.f32 	%f121, %f120, %f119;
	shfl.sync.idx.b32	%r194|%p69, %r178, 0, 31, -1;
	and.b32  	%r195, %r194, 8388608;
	setp.eq.s32 	%p70, %r195, 0;
	selp.f32 	%f122, 0f00000000, %f370, %p70;
	add.f32 	%f123, %f122, %f121;
	shfl.sync.idx.b32	%r196|%p71, %r178, 0, 31, -1;
	and.b32  	%r197, %r196, 4194304;
	setp.eq.s32 	%p72, %r197, 0;
	selp.f32 	%f124, 0f00000000, %f371, %p72;
	add.f32 	%f125, %f124, %f123;
	shfl.sync.idx.b32	%r198|%p73, %r178, 0, 31, -1;
	and.b32  	%r199, %r198, 2097152;
	setp.eq.s32 	%p74, %r199, 0;
	selp.f32 	%f126, 0f00000000, %f372, %p74;
	add.f32 	%f127, %f126, %f125;
	shfl.sync.idx.b32	%r200|%p75, %r178, 0, 31, -1;
	and.b32  	%r201, %r200, 1048576;
	setp.eq.s32 	%p76, %r201, 0;
	selp.f32 	%f128, 0f00000000, %f373, %p76;
	add.f32 	%f129, %f128, %f127;
	shfl.sync.idx.b32	%r202|%p77, %r178, 0, 31, -1;
	and.b32  	%r203, %r202, 524288;
	setp.eq.s32 	%p78, %r203, 0;
	selp.f32 	%f130, 0f00000000, %f374, %p78;
	add.f32 	%f131, %f130, %f129;
	shfl.sync.idx.b32	%r204|%p79, %r178, 0, 31, -1;
	and.b32  	%r205, %r204, 262144;
	setp.eq.s32 	%p80, %r205, 0;
	selp.f32 	%f132, 0f00000000, %f375, %p80;
	add.f32 	%f133, %f132, %f131;
	shfl.sync.idx.b32	%r206|%p81, %r178, 0, 31, -1;
	and.b32  	%r207, %r206, 131072;
	setp.eq.s32 	%p82, %r207, 0;
	selp.f32 	%f134, 0f00000000, %f376, %p82;
	add.f32 	%f135, %f134, %f133;
	shfl.sync.idx.b32	%r208|%p83, %r178, 0, 31, -1;
	and.b32  	%r209, %r208, 65536;
	setp.eq.s32 	%p84, %r209, 0;
	selp.f32 	%f136, 0f00000000, %f377, %p84;
	add.f32 	%f137, %f136, %f135;
	shfl.sync.idx.b32	%r210|%p85, %r178, 0, 31, -1;
	and.b32  	%r211, %r210, 32768;
	setp.eq.s32 	%p86, %r211, 0;
	selp.f32 	%f138, 0f00000000, %f378, %p86;
	add.f32 	%f139, %f138, %f137;
	shfl.sync.idx.b32	%r212|%p87, %r178, 0, 31, -1;
	and.b32  	%r213, %r212, 16384;
	setp.eq.s32 	%p88, %r213, 0;
	selp.f32 	%f140, 0f00000000, %f379, %p88;
	add.f32 	%f141, %f140, %f139;
	shfl.sync.idx.b32	%r214|%p89, %r178, 0, 31, -1;
	and.b32  	%r215, %r214, 8192;
	setp.eq.s32 	%p90, %r215, 0;
	selp.f32 	%f142, 0f00000000, %f380, %p90;
	add.f32 	%f143, %f142, %f141;
	shfl.sync.idx.b32	%r216|%p91, %r178, 0, 31, -1;
	and.b32  	%r217, %r216, 4096;
	setp.eq.s32 	%p92, %r217, 0;
	selp.f32 	%f144, 0f00000000, %f381, %p92;
	add.f32 	%f145, %f144, %f143;
	shfl.sync.idx.b32	%r218|%p93, %r178, 0, 31, -1;
	and.b32  	%r219, %r218, 2048;
	setp.eq.s32 	%p94, %r219, 0;
	selp.f32 	%f146, 0f00000000, %f382, %p94;
	add.f32 	%f147, %f146, %f145;
	shfl.sync.idx.b32	%r220|%p95, %r178, 0, 31, -1;
	and.b32  	%r221, %r220, 1024;
	setp.eq.s32 	%p96, %r221, 0;
	selp.f32 	%f148, 0f00000000, %f383, %p96;
	add.f32 	%f149, %f148, %f147;
	shfl.sync.idx.b32	%r222|%p97, %r178, 0, 31, -1;
	and.b32  	%r223, %r222, 512;
	setp.eq.s32 	%p98, %r223, 0;
	selp.f32 	%f150, 0f00000000, %f384, %p98;
	add.f32 	%f151, %f150, %f149;
	shfl.sync.idx.b32	%r224|%p99, %r178, 0, 31, -1;
	and.b32  	%r225, %r224, 256;
	setp.eq.s32 	%p100, %r225, 0;
	selp.f32 	%f152, 0f00000000, %f385, %p100;
	add.f32 	%f153, %f152, %f151;
	shfl.sync.idx.b32	%r226|%p101, %r178, 0, 31, -1;
	and.b32  	%r227, %r226, 128;
	setp.eq.s32 	%p102, %r227, 0;
	selp.f32 	%f154, 0f00000000, %f386, %p102;
	add.f32 	%f155, %f154, %f153;
	shfl.sync.idx.b32	%r228|%p103, %r178, 0, 31, -1;
	and.b32  	%r229, %r228, 64;
	setp.eq.s32 	%p104, %r229, 0;
	selp.f32 	%f156, 0f00000000, %f387, %p104;
	add.f32 	%f157, %f156, %f155;
	shfl.sync.idx.b32	%r230|%p105, %r178, 0, 31, -1;
	and.b32  	%r231, %r230, 32;
	setp.eq.s32 	%p106, %r231, 0;
	selp.f32 	%f158, 0f00000000, %f388, %p106;
	add.f32 	%f159, %f158, %f157;
	shfl.sync.idx.b32	%r232|%p107, %r178, 0, 31, -1;
	and.b32  	%r233, %r232, 16;
	setp.eq.s32 	%p108, %r233, 0;
	selp.f32 	%f160, 0f00000000, %f389, %p108;
	add.f32 	%f161, %f160, %f159;
	shfl.sync.idx.b32	%r234|%p109, %r178, 0, 31, -1;
	and.b32  	%r235, %r234, 8;
	setp.eq.s32 	%p110, %r235, 0;
	selp.f32 	%f162, 0f00000000, %f390, %p110;
	add.f32 	%f163, %f162, %f161;
	shfl.sync.idx.b32	%r236|%p111, %r178, 0, 31, -1;
	and.b32  	%r237, %r236, 4;
	setp.eq.s32 	%p112, %r237, 0;
	selp.f32 	%f164, 0f00000000, %f391, %p112;
	add.f32 	%f165, %f164, %f163;
	shfl.sync.idx.b32	%r238|%p113, %r178, 0, 31, -1;
	and.b32  	%r239, %r238, 2;
	setp.eq.s32 	%p114, %r239, 0;
	selp.f32 	%f166, 0f00000000, %f392, %p114;
	add.f32 	%f167, %f166, %f165;
	shfl.sync.idx.b32	%r240|%p115, %r178, 0, 31, -1;
	and.b32  	%r241, %r240, 1;
	setp.eq.b32 	%p116, %r241, 1;
	selp.f32 	%f168, %f393, 0f00000000, %p116;
	add.f32 	%f361, %f168, %f167;
	shfl.sync.idx.b32	%r242|%p117, %r178, 1, 31, -1;
	setp.gt.s32 	%p118, %r242, -1;
	selp.f32 	%f169, 0f00000000, %f362, %p118;
	add.f32 	%f170, %f169, %f360;
	shfl.sync.idx.b32	%r243|%p119, %r178, 1, 31, -1;
	and.b32  	%r244, %r243, 1073741824;
	setp.eq.s32 	%p120, %r244, 0;
	selp.f32 	%f171, 0f00000000, %f363, %p120;
	add.f32 	%f172, %f171, %f170;
	shfl.sync.idx.b32	%r245|%p121, %r178, 1, 31, -1;
	and.b32  	%r246, %r245, 536870912;
	setp.eq.s32 	%p122, %r246, 0;
	selp.f32 	%f173, 0f00000000, %f364, %p122;
	add.f32 	%f174, %f173, %f172;
	shfl.sync.idx.b32	%r247|%p123, %r178, 1, 31, -1;
	and.b32  	%r248, %r247, 268435456;
	setp.eq.s32 	%p124, %r248, 0;
	selp.f32 	%f175, 0f00000000, %f365, %p124;
	add.f32 	%f176, %f175, %f174;
	shfl.sync.idx.b32	%r249|%p125, %r178, 1, 31, -1;
	and.b32  	%r250, %r249, 134217728;
	setp.eq.s32 	%p126, %r250, 0;
	selp.f32 	%f177, 0f00000000, %f366, %p126;
	add.f32 	%f178, %f177, %f176;
	shfl.sync.idx.b32	%r251|%p127, %r178, 1, 31, -1;
	and.b32  	%r252, %r251, 67108864;
	setp.eq.s32 	%p128, %r252, 0;
	selp.f32 	%f179, 0f00000000, %f367, %p128;
	add.f32 	%f180, %f179, %f178;
	shfl.sync.idx.b32	%r253|%p129, %r178, 1, 31, -1;
	and.b32  	%r254, %r253, 33554432;
	setp.eq.s32 	%p130, %r254, 0;
	selp.f32 	%f181, 0f00000000, %f368, %p130;
	add.f32 	%f182, %f181, %f180;
	shfl.sync.idx.b32	%r255|%p131, %r178, 1, 31, -1;
	and.b32  	%r256, %r255, 16777216;
	setp.eq.s32 	%p132, %r256, 0;
	selp.f32 	%f183, 0f00000000, %f369, %p132;
	add.f32 	%f184, %f183, %f182;
	shfl.sync.idx.b32	%r257|%p133, %r178, 1, 31, -1;
	and.b32  	%r258, %r257, 8388608;
	setp.eq.s32 	%p134, %r258, 0;
	selp.f32 	%f185, 0f00000000, %f370, %p134;
	add.f32 	%f186, %f185, %f184;
	shfl.sync.idx.b32	%r259|%p135, %r178, 1, 31, -1;
	and.b32  	%r260, %r259, 4194304;
	setp.eq.s32 	%p136, %r260, 0;
	selp.f32 	%f187, 0f00000000, %f371, %p136;
	add.f32 	%f188, %f187, %f186;
	shfl.sync.idx.b32	%r261|%p137, %r178, 1, 31, -1;
	and.b32  	%r262, %r261, 2097152;
	setp.eq.s32 	%p138, %r262, 0;
	selp.f32 	%f189, 0f00000000, %f372, %p138;
	add.f32 	%f190, %f189, %f188;
	shfl.sync.idx.b32	%r263|%p139, %r178, 1, 31, -1;
	and.b32  	%r264, %r263, 1048576;
	setp.eq.s32 	%p140, %r264, 0;
	selp.f32 	%f191, 0f00000000, %f373, %p140;
	add.f32 	%f192, %f191, %f190;
	shfl.sync.idx.b32	%r265|%p141, %r178, 1, 31, -1;
	and.b32  	%r266, %r265, 524288;
	setp.eq.s32 	%p142, %r266, 0;
	selp.f32 	%f193, 0f00000000, %f374, %p142;
	add.f32 	%f194, %f193, %f192;
	shfl.sync.idx.b32	%r267|%p143, %r178, 1, 31, -1;
	and.b32  	%r268, %r267, 262144;
	setp.eq.s32 	%p144, %r268, 0;
	selp.f32 	%f195, 0f00000000, %f375, %p144;
	add.f32 	%f196, %f195, %f194;
	shfl.sync.idx.b32	%r269|%p145, %r178, 1, 31, -1;
	and.b32  	%r270, %r269, 131072;
	setp.eq.s32 	%p146, %r270, 0;
	selp.f32 	%f197, 0f00000000, %f376, %p146;
	add.f32 	%f198, %f197, %f196;
	shfl.sync.idx.b32	%r271|%p147, %r178, 1, 31, -1;
	and.b32  	%r272, %r271, 65536;
	setp.eq.s32 	%p148, %r272, 0;
	selp.f32 	%f199, 0f00000000, %f377, %p148;
	add.f32 	%f200, %f199, %f198;
	shfl.sync.idx.b32	%r273|%p149, %r178, 1, 31, -1;
	and.b32  	%r274, %r273, 32768;
	setp.eq.s32 	%p150, %r274, 0;
	selp.f32 	%f201, 0f00000000, %f378, %p150;
	add.f32 	%f202, %f201, %f200;
	shfl.sync.idx.b32	%r275|%p151, %r178, 1, 31, -1;
	and.b32  	%r276, %r275, 16384;
	setp.eq.s32 	%p152, %r276, 0;
	selp.f32 	%f203, 0f00000000, %f379, %p152;
	add.f32 	%f204, %f203, %f202;
	shfl.sync.idx.b32	%r277|%p153, %r178, 1, 31, -1;
	and.b32  	%r278, %r277, 8192;
	setp.eq.s32 	%p154, %r278, 0;
	selp.f32 	%f205, 0f00000000, %f380, %p154;
	add.f32 	%f206, %f205, %f204;
	shfl.sync.idx.b32	%r279|%p155, %r178, 1, 31, -1;
	and.b32  	%r280, %r279, 4096;
	setp.eq.s32 	%p156, %r280, 0;
	selp.f32 	%f207, 0f00000000, %f381, %p156;
	add.f32 	%f208, %f207, %f206;
	shfl.sync.idx.b32	%r281|%p157, %r178, 1, 31, -1;
	and.b32  	%r282, %r281, 2048;
	setp.eq.s32 	%p158, %r282, 0;
	selp.f32 	%f209, 0f00000000, %f382, %p158;
	add.f32 	%f210, %f209, %f208;
	shfl.sync.idx.b32	%r283|%p159, %r178, 1, 31, -1;
	and.b32  	%r284, %r283, 1024;
	setp.eq.s32 	%p160, %r284, 0;
	selp.f32 	%f211, 0f00000000, %f383, %p160;
	add.f32 	%f212, %f211, %f210;
	shfl.sync.idx.b32	%r285|%p161, %r178, 1, 31, -1;
	and.b32  	%r286, %r285, 512;
	setp.eq.s32 	%p162, %r286, 0;
	selp.f32 	%f213, 0f00000000, %f384, %p162;
	add.f32 	%f214, %f213, %f212;
	shfl.sync.idx.b32	%r287|%p163, %r178, 1, 31, -1;
	and.b32  	%r288, %r287, 256;
	setp.eq.s32 	%p164, %r288, 0;
	selp.f32 	%f215, 0f00000000, %f385, %p164;
	add.f32 	%f216, %f215, %f214;
	shfl.sync.idx.b32	%r289|%p165, %r178, 1, 31, -1;
	and.b32  	%r290, %r289, 128;
	setp.eq.s32 	%p166, %r290, 0;
	selp.f32 	%f217, 0f00000000, %f386, %p166;
	add.f32 	%f218, %f217, %f216;
	shfl.sync.idx.b32	%r291|%p167, %r178, 1, 31, -1;
	and.b32  	%r292, %r291, 64;
	setp.eq.s32 	%p168, %r292, 0;
	selp.f32 	%f219, 0f00000000, %f387, %p168;
	add.f32 	%f220, %f219, %f218;
	shfl.sync.idx.b32	%r293|%p169, %r178, 1, 31, -1;
	and.b32  	%r294, %r293, 32;
	setp.eq.s32 	%p170, %r294, 0;
	selp.f32 	%f221, 0f00000000, %f388, %p170;
	add.f32 	%f222, %f221, %f220;
	shfl.sync.idx.b32	%r295|%p171, %r178, 1, 31, -1;
	and.b32  	%r296, %r295, 16;
	setp.eq.s32 	%p172, %r296, 0;
	selp.f32 	%f223, 0f00000000, %f389, %p172;
	add.f32 	%f224, %f223, %f222;
	shfl.sync.idx.b32	%r297|%p173, %r178, 1, 31, -1;
	and.b32  	%r298, %r297, 8;
	setp.eq.s32 	%p174, %r298, 0;
	selp.f32 	%f225, 0f00000000, %f390, %p174;
	add.f32 	%f226, %f225, %f224;
	shfl.sync.idx.b32	%r299|%p175, %r178, 1, 31, -1;
	and.b32  	%r300, %r299, 4;
	setp.eq.s32 	%p176, %r300, 0;
	selp.f32 	%f227, 0f00000000, %f391, %p176;
	add.f32 	%f228, %f227, %f226;
	shfl.sync.idx.b32	%r301|%p177, %r178, 1, 31, -1;
	and.b32  	%r302, %r301, 2;
	setp.eq.s32 	%p178, %r302, 0;
	selp.f32 	%f229, 0f00000000, %f392, %p178;
	add.f32 	%f230, %f229, %f228;
	shfl.sync.idx.b32	%r303|%p179, %r178, 1, 31, -1;
	and.b32  	%r304, %r303, 1;
	setp.eq.b32 	%p180, %r304, 1;
	selp.f32 	%f231, %f393, 0f00000000, %p180;
	add.f32 	%f360, %f231, %f230;
	shfl.sync.idx.b32	%r305|%p181, %r178, 2, 31, -1;
	setp.gt.s32 	%p182, %r305, -1;
	selp.f32 	%f232, 0f00000000, %f362, %p182;
	add.f32 	%f233, %f232, %f359;
	shfl.sync.idx.b32	%r306|%p183, %r178, 2, 31, -1;
	and.b32  	%r307, %r306, 1073741824;
	setp.eq.s32 	%p184, %r307, 0;
	selp.f32 	%f234, 0f00000000, %f363, %p184;
	add.f32 	%f235, %f234, %f233;
	shfl.sync.idx.b32	%r308|%p185, %r178, 2, 31, -1;
	and.b32  	%r309, %r308, 536870912;
	setp.eq.s32 	%p186, %r309, 0;
	selp.f32 	%f236, 0f00000000, %f364, %p186;
	add.f32 	%f237, %f236, %f235;
	shfl.sync.idx.b32	%r310|%p187, %r178, 2, 31, -1;
	and.b32  	%r311, %r310, 268435456;
	setp.eq.s32 	%p188, %r311, 0;
	selp.f32 	%f238, 0f00000000, %f365, %p188;
	add.f32 	%f239, %f238, %f237;
	shfl.sync.idx.b32	%r312|%p189, %r178, 2, 31, -1;
	and.b32  	%r313, %r312, 134217728;
	setp.eq.s32 	%p190, %r313, 0;
	selp.f32 	%f240, 0f00000000, %f366, %p190;
	add.f32 	%f241, %f240, %f239;
	shfl.sync.idx.b32	%r314|%p191, %r178, 2, 31, -1;
	and.b32  	%r315, %r314, 67108864;
	setp.eq.s32 	%p192, %r315, 0;
	selp.f32 	%f242, 0f00000000, %f367, %p192;
	add.f32 	%f243, %f242, %f241;
	shfl.sync.idx.b32	%r316|%p193, %r178, 2, 31, -1;
	and.b32  	%r317, %r316, 33554432;
	setp.eq.s32 	%p194, %r317, 0;
	selp.f32 	%f244, 0f00000000, %f368, %p194;
	add.f32 	%f245, %f244, %f243;
	shfl.sync.idx.b32	%r318|%p195, %r178, 2, 31, -1;
	and.b32  	%r319, %r318, 16777216;
	setp.eq.s32 	%p196, %r319, 0;
	selp.f32 	%f246, 0f00000000, %f369, %p196;
	add.f32 	%f247, %f246, %f245;
	shfl.sync.idx.b32	%r320|%p197, %r178, 2, 31, -1;
	and.b32  	%r321, %r320, 8388608;
	setp.eq.s32 	%p198, %r321, 0;
	selp.f32 	%f248, 0f00000000, %f370, %p198;
	add.f32 	%f249, %f248, %f247;
	shfl.sync.idx.b32	%r322|%p199, %r178, 2, 31, -1;
	and.b32  	%r323, %r322, 4194304;
	setp.eq.s32 	%p200, %r323, 0;
	selp.f32 	%f250, 0f00000000, %f371, %p200;
	add.f32 	%f251, %f250, %f249;
	shfl.sync.idx.b32	%r324|%p201, %r178, 2, 31, -1;
	and.b32  	%r325, %r324, 2097152;
	setp.eq.s32 	%p202, %r325, 0;
	selp.f32 	%f252, 0f00000000, %f372, %p202;
	add.f32 	%f253, %f252, %f251;
	shfl.sync.idx.b32	%r326|%p203, %r178, 2, 31, -1;
	and.b32  	%r327, %r326, 1048576;
	setp.eq.s32 	%p204, %r327, 0;
	selp.f32 	%f254, 0f00000000, %f373, %p204;
	add.f32 	%f255, %f254, %f253;
	shfl.sync.idx.b32	%r328|%p205, %r178, 2, 31, -1;
	and.b32  	%r329, %r328, 524288;
	setp.eq.s32 	%p206, %r329, 0;
	selp.f32 	%f256, 0f00000000, %f374, %p206;
	add.f32 	%f257, %f256, %f255;
	shfl.sync.idx.b32	%r330|%p207, %r178, 2, 31, -1;
	and.b32  	%r331, %r330, 262144;
	setp.eq.s32 	%p208, %r331, 0;
	selp.f32 	%f258, 0f00000000, %f375, %p208;
	add.f32 	%f259, %f258, %f257;
	shfl.sync.idx.b32	%r332|%p209, %r178, 2, 31, -1;
	and.b32  	%r333, %r332, 131072;
	setp.eq.s32 	%p210, %r333, 0;
	selp.f32 	%f260, 0f00000000, %f376, %p210;
	add.f32 	%f261, %f260, %f259;
	shfl.sync.idx.b32	%r334|%p211, %r178, 2, 31, -1;
	and.b32  	%r335, %r334, 65536;
	setp.eq.s32 	%p212, %r335, 0;
	selp.f32 	%f262, 0f00000000, %f377, %p212;
	add.f32 	%f263, %f262, %f261;
	shfl.sync.idx.b32	%r336|%p213, %r178, 2, 31, -1;
	and.b32  	%r337, %r336, 32768;
	setp.eq.s32 	%p214, %r337, 0;
	selp.f32 	%f264, 0f00000000, %f378, %p214;
	add.f32 	%f265, %f264, %f263;
	shfl.sync.idx.b32	%r338|%p215, %r178, 2, 31, -1;
	and.b32  	%r339, %r338, 16384;
	setp.eq.s32 	%p216, %r339, 0;
	selp.f32 	%f266, 0f00000000, %f379, %p216;
	add.f32 	%f267, %f266, %f265;
	shfl.sync.idx.b32	%r340|%p217, %r178, 2, 31, -1;
	and.b32  	%r341, %r340, 8192;
	setp.eq.s32 	%p218, %r341, 0;
	selp.f32 	%f268, 0f00000000, %f380, %p218;
	add.f32 	%f269, %f268, %f267;
	shfl.sync.idx.b32	%r342|%p219, %r178, 2, 31, -1;
	and.b32  	%r343, %r342, 4096;
	setp.eq.s32 	%p220, %r343, 0;
	selp.f32 	%f270, 0f00000000, %f381, %p220;
	add.f32 	%f271, %f270, %f269;
	shfl.sync.idx.b32	%r344|%p221, %r178, 2, 31, -1;
	and.b32  	%r345, %r344, 2048;
	setp.eq.s32 	%p222, %r345, 0;
	selp.f32 	%f272, 0f00000000, %f382, %p222;
	add.f32 	%f273, %f272, %f271;
	shfl.sync.idx.b32	%r346|%p223, %r178, 2, 31, -1;
	and.b32  	%r347, %r346, 1024;
	setp.eq.s32 	%p224, %r347, 0;
	selp.f32 	%f274, 0f00000000, %f383, %p224;
	add.f32 	%f275, %f274, %f273;
	shfl.sync.idx.b32	%r348|%p225, %r178, 2, 31, -1;
	and.b32  	%r349, %r348, 512;
	setp.eq.s32 	%p226, %r349, 0;
	selp.f32 	%f276, 0f00000000, %f384, %p226;
	add.f32 	%f277, %f276, %f275;
	shfl.sync.idx.b32	%r350|%p227, %r178, 2, 31, -1;
	and.b32  	%r351, %r350, 256;
	setp.eq.s32 	%p228, %r351, 0;
	selp.f32 	%f278, 0f00000000, %f385, %p228;
	add.f32 	%f279, %f278, %f277;
	shfl.sync.idx.b32	%r352|%p229, %r178, 2, 31, -1;
	and.b32  	%r353, %r352, 128;
	setp.eq.s32 	%p230, %r353, 0;
	selp.f32 	%f280, 0f00000000, %f386, %p230;
	add.f32 	%f281, %f280, %f279;
	shfl.sync.idx.b32	%r354|%p231, %r178, 2, 31, -1;
	and.b32  	%r355, %r354, 64;
	setp.eq.s32 	%p232, %r355, 0;
	selp.f32 	%f282, 0f00000000, %f387, %p232;
	add.f32 	%f283, %f282, %f281;
	shfl.sync.idx.b32	%r356|%p233, %r178, 2, 31, -1;
	and.b32  	%r357, %r356, 32;
	setp.eq.s32 	%p234, %r357, 0;
	selp.f32 	%f284, 0f00000000, %f388, %p234;
	add.f32 	%f285, %f284, %f283;
	shfl.sync.idx.b32	%r358|%p235, %r178, 2, 31, -1;
	and.b32  	%r359, %r358, 16;
	setp.eq.s32 	%p236, %r359, 0;
	selp.f32 	%f286, 0f00000000, %f389, %p236;
	add.f32 	%f287, %f286, %f285;
	shfl.sync.idx.b32	%r360|%p237, %r178, 2, 31, -1;
	and.b32  	%r361, %r360, 8;
	setp.eq.s32 	%p238, %r361, 0;
	selp.f32 	%f288, 0f00000000, %f390, %p238;
	add.f32 	%f289, %f288, %f287;
	shfl.sync.idx.b32	%r362|%p239, %r178, 2, 31, -1;
	and.b32  	%r363, %r362, 4;
	setp.eq.s32 	%p240, %r363, 0;
	selp.f32 	%f290, 0f00000000, %f391, %p240;
	add.f32 	%f291, %f290, %f289;
	shfl.sync.idx.b32	%r364|%p241, %r178, 2, 31, -1;
	and.b32  	%r365, %r364, 2;
	setp.eq.s32 	%p242, %r365, 0;
	selp.f32 	%f292, 0f00000000, %f392, %p242;
	add.f32 	%f293, %f292, %f291;
	shfl.sync.idx.b32	%r366|%p243, %r178, 2, 31, -1;
	and.b32  	%r367, %r366, 1;
	setp.eq.b32 	%p244, %r367, 1;
	selp.f32 	%f294, %f393, 0f00000000, %p244;
	add.f32 	%f359, %f294, %f293;
	shfl.sync.idx.b32	%r368|%p245, %r178, 3, 31, -1;
	setp.gt.s32 	%p246, %r368, -1;
	selp.f32 	%f295, 0f00000000, %f362, %p246;
	add.f32 	%f296, %f295, %f358;
	shfl.sync.idx.b32	%r369|%p247, %r178, 3, 31, -1;
	and.b32  	%r370, %r369, 1073741824;
	setp.eq.s32 	%p248, %r370, 0;
	selp.f32 	%f297, 0f00000000, %f363, %p248;
	add.f32 	%f298, %f297, %f296;
	shfl.sync.idx.b32	%r371|%p249, %r178, 3, 31, -1;
	and.b32  	%r372, %r371, 536870912;
	setp.eq.s32 	%p250, %r372, 0;
	selp.f32 	%f299, 0f00000000, %f364, %p250;
	add.f32 	%f300, %f299, %f298;
	shfl.sync.idx.b32	%r373|%p251, %r178, 3, 31, -1;
	and.b32  	%r374, %r373, 268435456;
	setp.eq.s32 	%p252, %r374, 0;
	selp.f32 	%f301, 0f00000000, %f365, %p252;
	add.f32 	%f302, %f301, %f300;
	shfl.sync.idx.b32	%r375|%p253, %r178, 3, 31, -1;
	and.b32  	%r376, %r375, 134217728;
	setp.eq.s32 	%p254, %r376, 0;
	selp.f32 	%f303, 0f00000000, %f366, %p254;
	add.f32 	%f304, %f303, %f302;
	shfl.sync.idx.b32	%r377|%p255, %r178, 3, 31, -1;
	and.b32  	%r378, %r377, 67108864;
	setp.eq.s32 	%p256, %r378, 0;
	selp.f32 	%f305, 0f00000000, %f367, %p256;
	add.f32 	%f306, %f305, %f304;
	shfl.sync.idx.b32	%r379|%p257, %r178, 3, 31, -1;
	and.b32  	%r380, %r379, 33554432;
	setp.eq.s32 	%p258, %r380, 0;
	selp.f32 	%f307, 0f00000000, %f368, %p258;
	add.f32 	%f308, %f307, %f306;
	shfl.sync.idx.b32	%r381|%p259, %r178, 3, 31, -1;
	and.b32  	%r382, %r381, 16777216;
	setp.eq.s32 	%p260, %r382, 0;
	selp.f32 	%f309, 0f00000000, %f369, %p260;
	add.f32 	%f310, %f309, %f308;
	shfl.sync.idx.b32	%r383|%p261, %r178, 3, 31, -1;
	and.b32  	%r384, %r383, 8388608;
	setp.eq.s32 	%p262, %r384, 0;
	selp.f32 	%f311, 0f00000000, %f370, %p262;
	add.f32 	%f312, %f311, %f310;
	shfl.sync.idx.b32	%r385|%p263, %r178, 3, 31, -1;
	and.b32  	%r386, %r385, 4194304;
	setp.eq.s32 	%p264, %r386, 0;
	selp.f32 	%f313, 0f00000000, %f371, %p264;
	add.f32 	%f314, %f313, %f312;
	shfl.sync.idx.b32	%r387|%p265, %r178, 3, 31, -1;
	and.b32  	%r388, %r387, 2097152;
	setp.eq.s32 	%p266, %r388, 0;
	selp.f32 	%f315, 0f00000000, %f372, %p266;
	add.f32 	%f316, %f315, %f314;
	shfl.sync.idx.b32	%r389|%p267, %r178, 3, 31, -1;
	and.b32  	%r390, %r389, 1048576;
	setp.eq.s32 	%p268, %r390, 0;
	selp.f32 	%f317, 0f00000000, %f373, %p268;
	add.f32 	%f318, %f317, %f316;
	shfl.sync.idx.b32	%r391|%p269, %r178, 3, 31, -1;
	and.b32  	%r392, %r391, 524288;
	setp.eq.s32 	%p270, %r392, 0;
	selp.f32 	%f319, 0f00000000, %f374, %p270;
	add.f32 	%f320, %f319, %f318;
	shfl.sync.idx.b32	%r393|%p271, %r178, 3, 31, -1;
	and.b32  	%r394, %r393, 262144;
	setp.eq.s32 	%p272, %r394, 0;
	selp.f32 	%f321, 0f00000000, %f375, %p272;
	add.f32 	%f322, %f321, %f320;
	shfl.sync.idx.b32	%r395|%p273, %r178, 3, 31, -1;
	and.b32  	%r396, %r395, 131072;
	setp.eq.s32 	%p274, %r396, 0;
	selp.f32 	%f323, 0f00000000, %f376, %p274;
	add.f32 	%f324, %f323, %f322;
	shfl.sync.idx.b32	%r397|%p275, %r178, 3, 31, -1;
	and.b32  	%r398, %r397, 65536;
	setp.eq.s32 	%p276, %r398, 0;
	selp.f32 	%f325, 0f00000000, %f377, %p276;
	add.f32 	%f326, %f325, %f324;
	shfl.sync.idx.b32	%r399|%p277, %r178, 3, 31, -1;
	and.b32  	%r400, %r399, 32768;
	setp.eq.s32 	%p278, %r400, 0;
	selp.f32 	%f327, 0f00000000, %f378, %p278;
	add.f32 	%f328, %f327, %f326;
	shfl.sync.idx.b32	%r401|%p279, %r178, 3, 31, -1;
	and.b32  	%r402, %r401, 16384;
	setp.eq.s32 	%p280, %r402, 0;
	selp.f32 	%f329, 0f00000000, %f379, %p280;
	add.f32 	%f330, %f329, %f328;
	shfl.sync.idx.b32	%r403|%p281, %r178, 3, 31, -1;
	and.b32  	%r404, %r403, 8192;
	setp.eq.s32 	%p282, %r404, 0;
	selp.f32 	%f331, 0f00000000, %f380, %p282;
	add.f32 	%f332, %f331, %f330;
	shfl.sync.idx.b32	%r405|%p283, %r178, 3, 31, -1;
	and.b32  	%r406, %r405, 4096;
	setp.eq.s32 	%p284, %r406, 0;
	selp.f32 	%f333, 0f00000000, %f381, %p284;
	add.f32 	%f334, %f333, %f332;
	shfl.sync.idx.b32	%r407|%p285, %r178, 3, 31, -1;
	and.b32  	%r408, %r407, 2048;
	setp.eq.s32 	%p286, %r408, 0;
	selp.f32 	%f335, 0f00000000, %f382, %p286;
	add.f32 	%f336, %f335, %f334;
	shfl.sync.idx.b32	%r409|%p287, %r178, 3, 31, -1;
	and.b32  	%r410, %r409, 1024;
	setp.eq.s32 	%p288, %r410, 0;
	selp.f32 	%f337, 0f00000000, %f383, %p288;
	add.f32 	%f338, %f337, %f336;
	shfl.sync.idx.b32	%r411|%p289, %r178, 3, 31, -1;
	and.b32  	%r412, %r411, 512;
	setp.eq.s32 	%p290, %r412, 0;
	selp.f32 	%f339, 0f00000000, %f384, %p290;
	add.f32 	%f340, %f339, %f338;
	shfl.sync.idx.b32	%r413|%p291, %r178, 3, 31, -1;
	and.b32  	%r414, %r413, 256;
	setp.eq.s32 	%p292, %r414, 0;
	selp.f32 	%f341, 0f00000000, %f385, %p292;
	add.f32 	%f342, %f341, %f340;
	shfl.sync.idx.b32	%r415|%p293, %r178, 3, 31, -1;
	and.b32  	%r416, %r415, 128;
	setp.eq.s32 	%p294, %r416, 0;
	selp.f32 	%f343, 0f00000000, %f386, %p294;
	add.f32 	%f344, %f343, %f342;
	shfl.sync.idx.b32	%r417|%p295, %r178, 3, 31, -1;
	and.b32  	%r418, %r417, 64;
	setp.eq.s32 	%p296, %r418, 0;
	selp.f32 	%f345, 0f00000000, %f387, %p296;
	add.f32 	%f346, %f345, %f344;
	shfl.sync.idx.b32	%r419|%p297, %r178, 3, 31, -1;
	and.b32  	%r420, %r419, 32;
	setp.eq.s32 	%p298, %r420, 0;
	selp.f32 	%f347, 0f00000000, %f388, %p298;
	add.f32 	%f348, %f347, %f346;
	shfl.sync.idx.b32	%r421|%p299, %r178, 3, 31, -1;
	and.b32  	%r422, %r421, 16;
	setp.eq.s32 	%p300, %r422, 0;
	selp.f32 	%f349, 0f00000000, %f389, %p300;
	add.f32 	%f350, %f349, %f348;
	shfl.sync.idx.b32	%r423|%p301, %r178, 3, 31, -1;
	and.b32  	%r424, %r423, 8;
	setp.eq.s32 	%p302, %r424, 0;
	selp.f32 	%f351, 0f00000000, %f390, %p302;
	add.f32 	%f352, %f351, %f350;
	shfl.sync.idx.b32	%r425|%p303, %r178, 3, 31, -1;
	and.b32  	%r426, %r425, 4;
	setp.eq.s32 	%p304, %r426, 0;
	selp.f32 	%f353, 0f00000000, %f391, %p304;
	add.f32 	%f354, %f353, %f352;
	shfl.sync.idx.b32	%r427|%p305, %r178, 3, 31, -1;
	and.b32  	%r428, %r427, 2;
	setp.eq.s32 	%p306, %r428, 0;
	selp.f32 	%f355, 0f00000000, %f392, %p306;
	add.f32 	%f356, %f355, %f354;
	shfl.sync.idx.b32	%r429|%p307, %r178, 3, 31, -1;
	and.b32  	%r430, %r429, 1;
	setp.eq.b32 	%p308, %r430, 1;
	selp.f32 	%f357, %f393, 0f00000000, %p308;
	add.f32 	%f358, %f357, %f356;
	add.s32 	%r445, %r445, 8;
	add.s32 	%r444, %r444, 32;
	add.s64 	%rd88, %rd88, 32;
	add.s32 	%r446, %r25, 1;
	setp.lt.s32 	%p309, %r446, %r13;
	@%p309 bra 	$L__BB38_3;
	setp.ge.f32 	%p318, %f361, 0f00000000;
	setp.ge.f32 	%p317, %f360, 0f00000000;
	setp.ge.f32 	%p316, %f359, 0f00000000;
	setp.ge.f32 	%p315, %f358, 0f00000000;
$L__BB38_71:
	mov.b32 	%r431, -1;
	vote.sync.ballot.b32 	%r432, %p318, %r431;
	brev.b32 	%r433, %r432;
	vote.sync.ballot.b32 	%r434, %p317, %r431;
	brev.b32 	%r435, %r434;
	vote.sync.ballot.b32 	%r436, %p316, %r431;
	brev.b32 	%r437, %r436;
	vote.sync.ballot.b32 	%r438, %p315, %r431;
	brev.b32 	%r439, %r438;
	and.b32  	%r440, %r2, 1;
	setp.eq.b32 	%p314, %r440, 1;
	selp.b32 	%r441, %r29, 0, %p314;
	shl.b32 	%r442, %r3, 2;
	add.s32 	%r443, %r442, %r441;
	mul.wide.u32 	%rd86, %r443, 4;
	add.s64 	%rd87, %rd2, %rd86;
	st.global.v4.u32 	[%rd87], {%r433, %r435, %r437, %r439};
$L__BB38_72:
	ret;

}
	// .globl	_Z21spmm4_full_bin_4_1024PKhPKfPjPKiS5_ii
.visible .entry _Z21spmm4_full_bin_4_1024PKhPKfPjPKiS5_ii(
	.param .u64 .ptr .align 1 _Z21spmm4_full_bin_4_1024PKhPKfPjPKiS5_ii_param_0,
	.param .u64 .ptr .align 1 _Z21spmm4_full_bin_4_1024PKhPKfPjPKiS5_ii_param_1,
	.param .u64 .ptr .align 1 _Z21spmm4_full_bin_4_1024PKhPKfPjPKiS5_ii_param_2,
	.param .u64 .ptr .align 1 _Z21spmm4_full_bin_4_1024PKhPKfPjPKiS5_ii_param_3,
	.param .u64 .ptr .align 1 _Z21spmm4_full_bin_4_1024PKhPKfPjPKiS5_ii_param_4,
	.param .u32 _Z21spmm4_full_bin_4_1024PKhPKfPjPKiS5_ii_param_5,
	.param .u32 _Z21spmm4_full_bin_4_1024PKhPKfPjPKiS5_ii_param_6
)
{
	.reg .pred 	%p<318>;
	.reg .b16 	%rs<2>;
	.reg .b32 	%r<446>;
	.reg .b32 	%f<394>;
	.reg .b64 	%rd<89>;

	ld.param.u64 	%rd8, [_Z21spmm4_full_bin_4_1024PKhPKfPjPKiS5_ii_param_0];
	ld.param.u64 	%rd12, [_Z21spmm4_full_bin_4_1024PKhPKfPjPKiS5_ii_param_1];
	ld.param.u64 	%rd9, [_Z21spmm4_full_bin_4_1024PKhPKfPjPKiS5_ii_param_2];
	ld.param.u64 	%rd10, [_Z21spmm4_full_bin_4_1024PKhPKfPjPKiS5_ii_param_3];
	ld.param.u64 	%rd11, [_Z21spmm4_full_bin_4_1024PKhPKfPjPKiS5_ii_param_4];
	ld.param.u32 	%r32, [_Z21spmm4_full_bin_4_1024PKhPKfPjPKiS5_ii_param_5];
	ld.param.u32 	%r30, [_Z21spmm4_full_bin_4_1024PKhPKfPjPKiS5_ii_param_6];
	cvta.to.global.u64 	%rd1, %rd12;
	mov.u32 	%r33, %ctaid.x;
	mov.u32 	%r34, %nctaid.x;
	mov.u32 	%r35, %nctaid.y;
	mov.u32 	%r36, %ctaid.y;
	mov.u32 	%r37, %ctaid.z;
	mad.lo.s32 	%r38, %r33, %r34, %r36;
	mad.lo.s32 	%r39, %r38, %r35, %r37;
	// begin inline asm
	mov.u32 %r442, %laneid;
	// end inline asm
	mov.u32 	%r2, %tid.x;
	shl.b32 	%r40, %r39, 3;
	shr.u32 	%r41, %r2, 7;
	or.b32  	%r3, %r40, %r41;
	setp.ge.s32 	%p9, %r3, %r32;
	@%p9 bra 	$L__BB39_72;
	shr.u32 	%r42, %r2, 5;
	cvta.to.global.u64 	%rd13, %rd10;
	cvta.to.global.u64 	%rd2, %rd9;
	mul.wide.s32 	%rd14, %r3, 4;
	add.s64 	%rd15, %rd13, %rd14;
	ld.global.nc.u32 	%r4, [%rd15];
	ld.global.nc.u32 	%r43, [%rd15+4];
	sub.s32 	%r5, %r43, %r4;
	and.b32  	%r6, %r42, 3;
	setp.lt.s32 	%p11, %r5, 1;
	mov.pred 	%p314, -1;
	mov.pred 	%p315, %p314;
	mov.pred 	%p316, %p314;
	mov.pred 	%p317, %p314;
	@%p11 bra 	$L__BB39_71;
	shr.u32 	%r443, %r442, 2;
	and.b32  	%r8, %r442, 3;
	shl.b32 	%r45, %r6, 5;
	add.s32 	%r9, %r442, %r45;
	or.b32  	%r10, %r8, 24;
	add.s32 	%r11, %r9, 128;
	add.s32 	%r12, %r9, 256;
	add.s32 	%r13, %r9, 384;
	mul.wide.s32 	%rd16, %r4, 4;
	cvta.to.global.u64 	%rd17, %rd11;
	add.s64 	%rd18, %rd16, %rd17;
	add.s64 	%rd88, %rd18, 16;
	cvta.to.global.u64 	%rd4, %rd8;
	add.s32 	%r46, %r5, 7;
	shr.s32 	%r47, %r46, 31;
	shr.u32 	%r48, %r47, 29;
	add.s32 	%r49, %r46, %r48;
	and.b32  	%r14, %r49, -8;
	shl.b32 	%r50, %r4, 2;
	cvt.s64.s32 	%rd5, %r50;
	mov.b32 	%r444, 0;
	mov.f32 	%f358, 0f00000000;
	mov.f32 	%f359, %f358;
	mov.f32 	%f360, %f358;
	mov.f32 	%f361, %f358;
$L__BB39_3:
	setp.ge.u32 	%p12, %r443, %r5;
	mov.b32 	%r445, 0;
	@%p12 bra 	$L__BB39_5;
	and.b32  	%r52, %r442, -4;
	or.b32  	%r53, %r52, %r8;
	cvt.u64.u32 	%rd19, %r53;
	add.s64 	%rd20, %rd19, %rd5;
	add.s64 	%rd21, %rd4, %rd20;
	ld.global.nc.u8 	%rs1, [%rd21];
	cvt.u32.u8 	%r54, %rs1;
	and.b32  	%r445, %r54, 15;
$L__BB39_5:
	setp.ge.s32 	%p13, %r444, %r5;
	mov.f32 	%f362, 0f00000000;
	@%p13 bra 	$L__BB39_7;
	ld.global.nc.u32 	%r55, [%rd88+-16];
	shl.b32 	%r56, %r55, 9;
	add.s32 	%r57, %r9, %r56;
	mul.wide.u32 	%rd22, %r57, 4;
	add.s64 	%rd23, %rd1, %rd22;
	ld.global.nc.f32 	%f362, [%rd23];
$L__BB39_7:
	setp.ge.s32 	%p14, %r444, %r5;
	mov.f32 	%f363, 0f00000000;
	@%p14 bra 	$L__BB39_9;
	ld.global.nc.u32 	%r58, [%rd88+-16];
	shl.b32 	%r59, %r58, 9;
	add.s32 	%r60, %r11, %r59;
	mul.wide.u32 	%rd24, %r60, 4;
	add.s64 	%rd25, %rd1, %rd24;
	ld.global.nc.f32 	%f363, [%rd25];
$L__BB39_9:
	setp.ge.s32 	%p15, %r444, %r5;
	mov.f32 	%f364, 0f00000000;
	@%p15 bra 	$L__BB39_11;
	ld.global.nc.u32 	%r61, [%rd88+-16];
	shl.b32 	%r62, %r61, 9;
	add.s32 	%r63, %r12, %r62;
	mul.wide.u32 	%rd26, %r63, 4;
	add.s64 	%rd27, %rd1, %rd26;
	ld.global.nc.f32 	%f364, [%rd27];
$L__BB39_11:
	setp.ge.s32 	%p16, %r444, %r5;
	mov.f32 	%f365, 0f00000000;
	@%p16 bra 	$L__BB39_13;
	ld.global.nc.u32 	%r64, [%rd88+-16];
	shl.b32 	%r65, %r64, 9;
	add.s32 	%r66, %r13, %r65;
	mul.wide.u32 	%rd28, %r66, 4;
	add.s64 	%rd29, %rd1, %rd28;
	ld.global.nc.f32 	%f365, [%rd29];
$L__BB39_13:
	add.s32 	%r20, %r444, 1;
	setp.ge.s32 	%p17, %r20, %r5;
	mov.f32 	%f366, 0f00000000;
	@%p17 bra 	$L__BB39_15;
	ld.global.nc.u32 	%r67, [%rd88+-12];
	shl.b32 	%r68, %r67, 9;
	add.s32 	%r69, %r9, %r68;
	mul.wide.u32 	%rd30, %r69, 4;
	add.s64 	%rd31, %rd1, %rd30;
	ld.global.nc.f32 	%f366, [%rd31];
$L__BB39_15:
	setp.ge.s32 	%p18, %r20, %r5;
	mov.f32 	%f367, 0f00000000;
	@%p18 bra 	$L__BB39_17;
	ld.global.nc.u32 	%r70, [%rd88+-12];
	shl.b32 	%r71, %r70, 9;
	add.s32 	%r72, %r11, %r71;
	mul.wide.u32 	%rd32, %r72, 4;
	add.s64 	%rd33, %rd1, %rd32;
	ld.global.nc.f32 	%f367, [%rd33];
$L__BB39_17:
	setp.ge.s32 	%p19, %r20, %r5;
	mov.f32 	%f368, 0f00000000;
	@%p19 bra 	$L__BB39_19;
	ld.global.nc.u32 	%r73, [%rd88+-12];
	shl.b32 	%r74, %r73, 9;
	add.s32 	%r75, %r12, %r74;
	mul.wide.u32 	%rd34, %r75, 4;
	add.s64 	%rd35, %rd1, %rd34;
	ld.global.nc.f32 	%f368, [%rd35];
$L__BB39_19:
	setp.ge.s32 	%p20, %r20, %r5;
	mov.f32 	%f369, 0f00000000;
	@%p20 bra 	$L__BB39_21;
	ld.global.nc.u32 	%r76, [%rd88+-12];
	shl.b32 	%r77, %r76, 9;
	add.s32 	%r78, %r13, %r77;
	mul.wide.u32 	%rd36, %r78, 4;
	add.s64 	%rd37, %rd1, %rd36;
	ld.global.nc.f32 	%f369, [%rd37];
$L__BB39_21:
	add.s32 	%r21, %r20, 1;
	setp.ge.s32 	%p21, %r21, %r5;
	mov.f32 	%f370, 0f00000000;
	@%p21 bra 	$L__BB39_23;
	ld.global.nc.u32 	%r79, [%rd88+-8];
	shl.b32 	%r80, %r79, 9;
	add.s32 	%r81, %r9, %r80;
	mul.wide.u32 	%rd38, %r81, 4;
	add.s64 	%rd39, %rd1, %rd38;
	ld.global.nc.f32 	%f370, [%rd39];
$L__BB39_23:
	mov.f32 	%f371, 0f00000000;
	@%p21 bra 	$L__BB39_25;
	ld.global.nc.u32 	%r82, [%rd88+-8];
	shl.b32 	%r83, %r82, 9;
	add.s32 	%r84, %r11, %r83;
	mul.wide.u32 	%rd40, %r84, 4;
	add.s64 	%rd41, %rd1, %rd40;
	ld.global.nc.f32 	%f371, [%rd41];
$L__BB39_25:
	mov.f32 	%f372, 0f00000000;
	@%p21 bra 	$L__BB39_27;
	ld.global.nc.u32 	%r85, [%rd88+-8];
	shl.b32 	%r86, %r85, 9;
	add.s32 	%r87, %r12, %r86;
	mul.wide.u32 	%rd42, %r87, 4;
	add.s64 	%rd43, %rd1, %rd42;
	ld.global.nc.f32 	%f372, [%rd43];
$L__BB39_27:
	mov.f32 	%f373, 0f00000000;
	@%p21 bra 	$L__BB39_29;
	ld.global.nc.u32 	%r88, [%rd88+-8];
	shl.b32 	%r89, %r88, 9;
	add.s32 	%r90, %r13, %r89;
	mul.wide.u32 	%rd44, %r90, 4;
	add.s64 	%rd45, %rd1, %rd44;
	ld.global.nc.f32 	%f373, [%rd45];
$L__BB39_29:
	add.s32 	%r22, %r21, 1;
	setp.ge.s32 	%p25, %r22, %r5;
	mov.f32 	%f374, 0f00000000;
	@%p25 bra 	$L__BB39_31;
	ld.global.nc.u32 	%r91, [%rd88+-4];
	shl.b32 	%r92, %r91, 9;
	add.s32 	%r93, %r9, %r92;
	mul.wide.u32 	%rd46, %r93, 4;
	add.s64 	%rd47, %rd1, %rd46;
	ld.global.nc.f32 	%f374, [%rd47];
$L__BB39_31:
	mov.f32 	%f375, 0f00000000;
	@%p25 bra 	$L__BB39_33;
	ld.global.nc.u32 	%r94, [%rd88+-4];
	shl.b32 	%r95, %r94, 9;
	add.s32 	%r96, %r11, %r95;
	mul.wide.u32 	%rd48, %r96, 4;
	add.s64 	%rd49, %rd1, %rd48;
	ld.global.nc.f32 	%f375, [%rd49];
$L__BB39_33:
	mov.f32 	%f376, 0f00000000;
	@%p25 bra 	$L__BB39_35;
	ld.global.nc.u32 	%r97, [%rd88+-4];
	shl.b32 	%r98, %r97, 9;
	add.s32 	%r99, %r12, %r98;
	mul.wide.u32 	%rd50, %r99, 4;
	add.s64 	%rd51, %rd1, %rd50;
	ld.global.nc.f32 	%f376, [%rd51];
$L__BB39_35:
	mov.f32 	%f377, 0f00000000;
	@%p25 bra 	$L__BB39_37;
	ld.global.nc.u32 	%r100, [%rd88+-4];
	shl.b32 	%r101, %r100, 9;
	add.s32 	%r102, %r13, %r101;
	mul.wide.u32 	%rd52, %r102, 4;
	add.s64 	%rd53, %rd1, %rd52;
	ld.global.nc.f32 	%f377, [%rd53];
$L__BB39_37:
	add.s32 	%r23, %r22, 1;
	setp.ge.s32 	%p29, %r23, %r5;
	mov.f32 	%f378, 0f00000000;
	@%p29 bra 	$L__BB39_39;
	ld.global.nc.u32 	%r103, [%rd88];
	shl.b32 	%r104, %r103, 9;
	add.s32 	%r105, %r9, %r104;
	mul.wide.u32 	%rd54, %r105, 4;
	add.s64 	%rd55, %rd1, %rd54;
	ld.global.nc.f32 	%f378, [%rd55];
$L__BB39_39:
	mov.f32 	%f379, 0f00000000;
	@%p29 bra 	$L__BB39_41;
	ld.global.nc.u32 	%r106, [%rd88];
	shl.b32 	%r107, %r106, 9;
	add.s32 	%r108, %r11, %r107;
	mul.wide.u32 	%rd56, %r108, 4;
	add.s64 	%rd57, %rd1, %rd56;
	ld.global.nc.f32 	%f379, [%rd57];
$L__BB39_41:
	mov.f32 	%f380, 0f00000000;
	@%p29 bra 	$L__BB39_43;
	ld.global.nc.u32 	%r109, [%rd88];
	shl.b32 	%r110, %r109, 9;
	add.s32 	%r111, %r12, %r110;
	mul.wide.u32 	%rd58, %r111, 4;
	add.s64 	%rd59, %rd1, %rd58;
	ld.global.nc.f32 	%f380, [%rd59];
$L__BB39_43:
	mov.f32 	%f381, 0f00000000;
	@%p29 bra 	$L__BB39_45;
	ld.global.nc.u32 	%r112, [%rd88];
	shl.b32 	%r113, %r112, 9;
	add.s32 	%r114, %r13, %r113;
	mul.wide.u32 	%rd60, %r114, 4;
	add.s64 	%rd61, %rd1, %rd60;
	ld.global.nc.f32 	%f381, [%rd61];
$L__BB39_45:
	add.s32 	%r24, %r23, 1;
	setp.ge.s32 	%p33, %r24, %r5;
	mov.f32 	%f382, 0f00000000;
	@%p33 bra 	$L__BB39_47;
	ld.global.nc.u32 	%r115, [%rd88+4];
	shl.b32 	%r116, %r115, 9;
	add.s32 	%r117, %r9, %r116;
	mul.wide.u32 	%rd62, %r117, 4;
	add.s64 	%rd63, %rd1, %rd62;
	ld.global.nc.f32 	%f382, [%rd63];
$L__BB39_47:
	mov.f32 	%f383, 0f00000000;
	@%p33 bra 	$L__BB39_49;
	ld.global.nc.u32 	%r118, [%rd88+4];
	shl.b32 	%r119, %r118, 9;
	add.s32 	%r120, %r11, %r119;
	mul.wide.u32 	%rd64, %r120, 4;
	add.s64 	%rd65, %rd1, %rd64;
	ld.global.nc.f32 	%f383, [%rd65];
$L__BB39_49:
	mov.f32 	%f384, 0f00000000;
	@%p33 bra 	$L__BB39_51;
	ld.global.nc.u32 	%r121, [%rd88+4];
	shl.b32 	%r122, %r121, 9;
	add.s32 	%r123, %r12, %r122;
	mul.wide.u32 	%rd66, %r123, 4;
	add.s64 	%rd67, %rd1, %rd66;
	ld.global.nc.f32 	%f384, [%rd67];
$L__BB39_51:
	mov.f32 	%f385, 0f00000000;
	@%p33 bra 	$L__BB39_53;
	ld.global.nc.u32 	%r124, [%rd88+4];
	shl.b32 	%r125, %r124, 9;
	add.s32 	%r126, %r13, %r125;
	mul.wide.u32 	%rd68, %r126, 4;
	add.s64 	%rd69, %rd1, %rd68;
	ld.global.nc.f32 	%f385, [%rd69];
$L__BB39_53:
	add.s32 	%r25, %r24, 1;
	setp.ge.s32 	%p37, %r25, %r5;
	mov.f32 	%f386, 0f00000000;
	@%p37 bra 	$L__BB39_55;
	ld.global.nc.u32 	%r127, [%rd88+8];
	shl.b32 	%r128, %r127, 9;
	add.s32 	%r129, %r9, %r128;
	mul.wide.u32 	%rd70, %r129, 4;
	add.s64 	%rd71, %rd1, %rd70;
	ld.global.nc.f32 	%f386, [%rd71];
$L__BB39_55:
	mov.f32 	%f387, 0f00000000;
	@%p37 bra 	$L__BB39_57;
	ld.global.nc.u32 	%r130, [%rd88+8];
	shl.b32 	%r131, %r130, 9;
	add.s32 	%r132, %r11, %r131;
	mul.wide.u32 	%rd72, %r132, 4;
	add.s64 	%rd73, %rd1, %rd72;
	ld.global.nc.f32 	%f387, [%rd73];
$L__BB39_57:
	mov.f32 	%f388, 0f00000000;
	@%p37 bra 	$L__BB39_59;
	ld.global.nc.u32 	%r133, [%rd88+8];
	shl.b32 	%r134, %r133, 9;
	add.s32 	%r135, %r12, %r134;
	mul.wide.u32 	%rd74, %r135, 4;
	add.s64 	%rd75, %rd1, %rd74;
	ld.global.nc.f32 	%f388, [%rd75];
$L__BB39_59:
	mov.f32 	%f389, 0f00000000;
	@%p37 bra 	$L__BB39_61;
	ld.global.nc.u32 	%r136, [%rd88+8];
	shl.b32 	%r137, %r136, 9;
	add.s32 	%r138, %r13, %r137;
	mul.wide.u32 	%rd76, %r138, 4;
	add.s64 	%rd77, %rd1, %rd76;
	ld.global.nc.f32 	%f389, [%rd77];
$L__BB39_61:
	add.s32 	%r26, %r25, 1;
	setp.ge.s32 	%p41, %r26, %r5;
	mov.f32 	%f390, 0f00000000;
	@%p41 bra 	$L__BB39_63;
	ld.global.nc.u32 	%r139, [%rd88+12];
	shl.b32 	%r140, %r139, 9;
	add.s32 	%r141, %r9, %r140;
	mul.wide.u32 	%rd78, %r141, 4;
	add.s64 	%rd79, %rd1, %rd78;
	ld.global.nc.f32 	%f390, [%rd79];
$L__BB39_63:
	mov.f32 	%f391, 0f00000000;
	@%p41 bra 	$L__BB39_65;
	ld.global.nc.u32 	%r142, [%rd88+12];
	shl.b32 	%r143, %r142, 9;
	add.s32 	%r144, %r11, %r143;
	mul.wide.u32 	%rd80, %r144, 4;
	add.s64 	%rd81, %rd1, %rd80;
	ld.global.nc.f32 	%f391, [%rd81];
$L__BB39_65:
	mov.f32 	%f392, 0f00000000;
	@%p41 bra 	$L__BB39_67;
	ld.global.nc.u32 	%r145, [%rd88+12];
	shl.b32 	%r146, %r145, 9;
	add.s32 	%r147, %r12, %r146;
	mul.wide.u32 	%rd82, %r147, 4;
	add.s64 	%rd83, %rd1, %rd82;
	ld.global.nc.f32 	%f392, [%rd83];
$L__BB39_67:
	mov.f32 	%f393, 0f00000000;
	@%p41 bra 	$L__BB39_69;
	ld.global.nc.u32 	%r148, [%rd88+12];
	shl.b32 	%r149, %r148, 9;
	add.s32 	%r150, %r13, %r149;
	mul.wide.u32 	%rd84, %r150, 4;
	add.s64 	%rd85, %rd1, %rd84;
	ld.global.nc.f32 	%f393, [%rd85];
$L__BB39_69:
	shfl.sync.idx.b32	%r151|%p45, %r445, %r8, 31, -1;
	shl.b32 	%r152, %r151, 28;
	or.b32  	%r153, %r8, 4;
	shfl.sync.idx.b32	%r154|%p46, %r445, %r153, 31, -1;
	shl.b32 	%r155, %r154, 24;
	or.b32  	%r156, %r155, %r152;
	or.b32  	%r157, %r8, 8;
	shfl.sync.idx.b32	%r158|%p47, %r445, %r157, 31, -1;
	shl.b32 	%r159, %r158, 20;
	or.b32  	%r160, %r156, %r159;
	or.b32  	%r161, %r8, 12;
	shfl.sync.idx.b32	%r162|%p48, %r445, %r161, 31, -1;
	shl.b32 	%r163, %r162, 16;
	or.b32  	%r164, %r160, %r163;
	or.b32  	%r165, %r8, 16;
	shfl.sync.idx.b32	%r166|%p49, %r445, %r165, 31, -1;
	shl.b32 	%r167, %r166, 12;
	or.b32  	%r168, %r164, %r167;
	or.b32  	%r169, %r8, 20;
	shfl.sync.idx.b32	%r170|%p50, %r445, %r169, 31, -1;
	shl.b32 	%r171, %r170, 8;
	or.b32  	%r172, %r168, %r171;
	shfl.sync.idx.b32	%r173|%p51, %r445, %r10, 31, -1;
	shl.b32 	%r174, %r173, 4;
	or.b32  	%r175, %r172, %r174;
	or.b32  	%r176, %r8, 28;
	shfl.sync.idx.b32	%r177|%p52, %r445, %r176, 31, -1;
	or.b32  	%r178, %r175, %r177;
	shfl.sync.idx.b32	%r179|%p53, %r178, 0, 31, -1;
	setp.gt.s32 	%p54, %r179, -1;
	selp.f32 	%f106, 0f00000000, %f362, %p54;
	add.f32 	%f107, %f106, %f361;
	shfl.sync.idx.b32	%r180|%p55, %r178, 0, 31, -1;
	and.b32  	%r181, %r180, 1073741824;
	setp.eq.s32 	%p56, %r181, 0;
	selp.f32 	%f108, 0f00000000, %f363, %p56;
	add.f32 	%f109, %f108, %f107;
	shfl.sync.idx.b32	%r182|%p57, %r178, 0, 31, -1;
	and.b32  	%r183, %r182, 536870912;
	setp.eq.s32 	%p58, %r183, 0;
	selp.f32 	%f110, 0f00000000, %f364, %p58;
	add.f32 	%f111, %f110, %f109;
	shfl.sync.idx.b32	%r184|%p59, %r178, 0, 31, -1;
	and.b32  	%r185, %r184, 268435456;
	setp.eq.s32 	%p60, %r185, 0;
	selp.f32 	%f112, 0f00000000, %f365, %p60;
	add.f32 	%f113, %f112, %f111;
	shfl.sync.idx.b32	%r186|%p61, %r178, 0, 31, -1;
	and.b32  	%r187, %r186, 134217728;
	setp.eq.s32 	%p62, %r187, 0;
	selp.f32 	%f114, 0f00000000, %f366, %p62;
	add.f32 	%f115, %f114, %f113;
	shfl.sync.idx.b32	%r188|%p63, %r178, 0, 31, -1;
	and.b32  	%r189, %r188, 67108864;
	setp.eq.s32 	%p64, %r189, 0;
	selp.f32 	%f116, 0f00000000, %f367, %p64;
	add.f32 	%f117, %f116, %f115;
	shfl.sync.idx.b32	%r190|%p65, %r178, 0, 31, -1;
	and.b32  	%r191, %r190, 33554432;
	setp.eq.s32 	%p66, %r191, 0;
	selp.f32 	%f118, 0f00000000, %f368, %p66;
	add.f32 	%f119, %f118, %f117;
	shfl.sync.idx.b32	%r192|%p67, %r178, 0, 31, -1;
	and.b32  	%r193, %r192, 16777216;
	setp.eq.s32 	%p68, %r193, 0;
	selp.f32 	%f120, 0f00000000, %f369, %p68;
	add.f32 	%f121, %f120, %f119;
	shfl.sync.idx.b32	%r194|%p69, %r178, 0, 31, -1;
	and.b32  	%r195, %r194, 8388608;
	setp.eq.s32 	%p70, %r195, 0;
	selp.f32 	%f122, 0f00000000, %f370, %p70;
	add.f32 	%f123, %f122, %f121;
	shfl.sync.idx.b32	%r196|%p71, %r178, 0, 31, -1;
	and.b32  	%r197, %r196, 4194304;
	setp.eq.s32 	%p72, %r197, 0;
	selp.f32 	%f124, 0f00000000, %f371, %p72;
	add.f32 	%f125, %f124, %f123;
	shfl.sync.idx.b32	%r198|%p73, %r178, 0, 31, -1;
	and.b32  	%r199, %r198, 2097152;
	setp.eq.s32 	%p74, %r199, 0;
	selp.f32 	%f126, 0f00000000, %f372, %p74;
	add.f32 	%f127, %f126, %f125;
	shfl.sync.idx.b32	%r200|%p75, %r178, 0, 31, -1;
	and.b32  	%r201, %r200, 1048576;
	setp.eq.s32 	%p76, %r201, 0;
	selp.f32 	%f128, 0f00000000, %f373, %p76;
	add.f32 	%f129, %f128, %f127;
	shfl.sync.idx.b32	%r202|%p77, %r178, 0, 31, -1;
	and.b32  	%r203, %r202, 524288;
	setp.eq.s32 	%p78, %r203, 0;
	selp.f32 	%f130, 0f00000000, %f374, %p78;
	add.f32 	%f131, %f130, %f129;
	shfl.sync.idx.b32	%r204|%p79, %r178, 0, 31, -1;
	and.b32  	%r205, %r204, 262144;
	setp.eq.s32 	%p80, %r205, 0;
	selp.f32 	%f132, 0f00000000, %f375, %p80;
	add.f32 	%f133, %f132, %f131;
	shfl.sync.idx.b32	%r206|%p81, %r178, 0, 31, -1;
	and.b32  	%r207, %r206, 131072;
	setp.eq.s32 	%p82, %r207, 0;
	selp.f32 	%f134, 0f00000000, %f376, %p82;
	add.f32 	%f135, %f134, %f133;
	shfl.sync.idx.b32	%r208|%p83, %r178, 0, 31, -1;
	and.b32  	%r209, %r208, 65536;
	setp.eq.s32 	%p84, %r209, 0;
	selp.f32 	%f136, 0f00000000, %f377, %p84;
	add.f32 	%f137, %f136, %f135;
	shfl.sync.idx.b32	%r210|%p85, %r178, 0, 31, -1;
	and.b32  	%r211, %r210, 32768;
	setp.eq.s32 	%p86, %r211, 0;
	selp.f32 	%f138, 0f00000000, %f378, %p86;
	add.f32 	%f139, %f138, %f137;
	shfl.sync.idx.b32	%r212|%p87, %r178, 0, 31, -1;
	and.b32  	%r213, %r212, 16384;
	setp.eq.s32 	%p88, %r213, 0;
	selp.f32 	%f140, 0f00000000, %f379, %p88;
	add.f32 	%f141, %f140, %f139;
	shfl.sync.idx.b32	%r214|%p89, %r178, 0, 31, -1;
	and.b32  	%r215, %r214, 8192;
	setp.eq.s32 	%p90, %r215, 0;
	selp.f32 	%f142, 0f00000000, %f380, %p90;
	add.f32 	%f143, %f142, %f141;
	shfl.sync.idx.b32	%r216|%p91, %r178, 0, 31, -1;
	and.b32  	%r217, %r216, 4096;
	setp.eq.s32 	%p92, %r217, 0;
	selp.f32 	%f144, 0f00000000, %f381, %p92;
	add.f32 	%f145, %f144, %f143;
	shfl.sync.idx.b32	%r218|%p93, %r178, 0, 31, -1;
	and.b32  	%r219, %r218, 2048;
	setp.eq.s32 	%p94, %r219, 0;
	selp.f32 	%f146, 0f00000000, %f382, %p94;
	add.f32 	%f147, %f146, %f145;
	shfl.sync.idx.b32	%r220|%p95, %r178, 0, 31, -1;
	and.b32  	%r221, %r220, 1024;
	setp.eq.s32 	%p96, %r221, 0;
	selp.f32 	%f148, 0f00000000, %f383, %p96;
	add.f32 	%f149, %f148, %f147;
	shfl.sync.idx.b32	%r222|%p97, %r178, 0, 31, -1;
	and.b32  	%r223, %r222, 512;
	setp.eq.s32 	%p98, %r223, 0;
	selp.f32 	%f150, 0f00000000, %f384, %p98;
	add.f32 	%f151, %f150, %f149;
	shfl.sync.idx.b32	%r224|%p99, %r178, 0, 31, -1;
	and.b32  	%r225, %r224, 256;
	setp.eq.s32 	%p100, %r225, 0;
	selp.f32 	%f152, 0f00000000, %f385, %p100;
	add.f32 	%f153, %f152, %f151;
	shfl.sync.idx.b32	%r226|%p101, %r178, 0, 31, -1;
	and.b32  	%r227, %r226, 128;
	setp.eq.s32 	%p102, %r227, 0;
	selp.f32 	%f154, 0f00000000, %f386, %p102;
	add.f32 	%f155, %f154, %f153;
	shfl.sync.idx.b32	%r228|%p103, %r178, 0, 31, -1;
	and.b32  	%r229, %r228, 64;
	setp.eq.s32 	%p104, %r229, 0;
	selp.f32 	%f156, 0f00000000, %f387, %p104;
	add.f32 	%f157, %f156, %f155;
	shfl.sync.idx.b32	%r230|%p105, %r178, 0, 31, -1;
	and.b32  	%r231, %r230, 32;
	setp.eq.s32 	%p106, %r231, 0;
	selp.f32 	%f158, 0f00000000, %f388, %p106;
	add.f32 	%f159, %f158, %f157;
	shfl.sync.idx.b32	%r232|%p107, %r178, 0, 31, -1;
	and.b32  	%r233, %r232, 16;
	setp.eq.s32 	%p108, %r233, 0;
	selp.f32 	%f160, 0f00000000, %f389, %p108;
	add.f32 	%f161, %f160, %f159;
	shfl.sync.idx.b32	%r234|%p109, %r178, 0, 31, -1;
	and.b32  	%r235, %r234, 8;
	setp.eq.s32 	%p110, %r235, 0;
	selp.f32 	%f162, 0f00000000, %f390, %p110;
	add.f32 	%f163, %f162, %f161;
	shfl.sync.idx.b32	%r236|%p111, %r178, 0, 31, -1;
	and.b32  	%r237, %r236, 4;
	setp.eq.s32 	%p112, %r237, 0;
	selp.f32 	%f164, 0f00000000, %f391, %p112;
	add.f32 	%f165, %f164, %f163;
	shfl.sync.idx.b32	%r238|%p113, %r178, 0, 31, -1;
	and.b32  	%r239, %r238, 2;
	setp.eq.s32 	%p114, %r239, 0;
	selp.f32 	%f166, 0f00000000, %f392, %p114;
	add.f32 	%f167, %f166, %f165;
	shfl.sync.idx.b32	%r240|%p115, %r178, 0, 31, -1;
	and.b32  	%r241, %r240, 1;
	setp.eq.b32 	%p116, %r241, 1;
	selp.f32 	%f168, %f393, 0f00000000, %p116;
	add.f32 	%f361, %f168, %f167;
	shfl.sync.idx.b32	%r242|%p117, %r178, 1, 31, -1;
	setp.gt.s32 	%p118, %r242, -1;
	selp.f32 	%f169, 0f00000000, %f362, %p118;
	add.f32 	%f170, %f169, %f360;
	shfl.sync.idx.b32	%r243|%p119, %r178, 1, 31, -1;
	and.b32  	%r244, %r243, 1073741824;
	setp.eq.s32 	%p120, %r244, 0;
	selp.f32 	%f171, 0f00000000, %f363, %p120;
	add.f32 	%f172, %f171, %f170;
	shfl.sync.idx.b32	%r245|%p121, %r178, 1, 31, -1;
	and.b32  	%r246, %r245, 536870912;
	setp.eq.s32 	%p122, %r246, 0;
	selp.f32 	%f173, 0f00000000, %f364, %p122;
	add.f32 	%f174, %f173, %f172;
	shfl.sync.idx.b32	%r247|%p123, %r178, 1, 31, -1;
	and.b32  	%r248, %r247, 268435456;
	setp.eq.s32 	%p124, %r248, 0;
	selp.f32 	%f175, 0f00000000, %f365, %p124;
	add.f32 	%f176, %f175, %f174;
	shfl.sync.idx.b32	%r249|%p125, %r178, 1, 31, -1;
	and.b32  	%r250, %r249, 134217728;
	setp.eq.s32 	%p126, %r250, 0;
	selp.f32 	%f177, 0f00000000, %f366, %p126;
	add.f32 	%f178, %f177, %f176;
	shfl.sync.idx.b32	%r251|%p127, %r178, 1, 31, -1;
	and.b32  	%r252, %r251, 67108864;
	setp.eq.s32 	%p128, %r252, 0;
	selp.f32 	%f179, 0f00000000, %f367, %p128;
	add.f32 	%f180, %f179, %f178;
	shfl.sync.idx.b32	%r253|%p129, %r178, 1, 31, -1;
	and.b32  	%r254, %r253, 33554432;
	setp.eq.s32 	%p130, %r254, 0;
	selp.f32 	%f181, 0f00000000, %f368, %p130;
	add.f32 	%f182, %f181, %f180;
	shfl.sync.idx.b32	%r255|%p131, %r178, 1, 31, -1;
	and.b32  	%r256, %r255, 16777216;
	setp.eq.s32 	%p132, %r256, 0;
	selp.f32 	%f183, 0f00000000, %f369, %p132;
	add.f32 	%f184, %f183, %f182;
	shfl.sync.idx.b32	%r257|%p133, %r178, 1, 31, -1;
	and.b32  	%r258, %r257, 8388608;
	setp.eq.s32 	%p134, %r258, 0;
	selp.f32 	%f185, 0f00000000, %f370, %p134;
	add.f32 	%f186, %f185, %f184;
	shfl.sync.idx.b32	%r259|%p135, %r178, 1, 31, -1;
	and.b32  	%r260, %r259, 4194304;
	setp.eq.s32 	%p136, %r260, 0;
	selp.f32 	%f187, 0f00000000, %f371, %p136;
	add.f32 	%f188, %f187, %f186;
	shfl.sync.idx.b32	%r261|%p137, %r178, 1, 31, -1;
	and.b32  	%r262, %r261, 2097152;
	setp.eq.s32 	%p138, %r262, 0;
	selp.f32 	%f189, 0f00000000, %f372, %p138;
	add.f32 	%f190, %f189, %f188;
	shfl.sync.idx.b32	%r263|%p139, %r178, 1, 31, -1;
	and.b32  	%r264, %r263, 1048576;
	setp.eq.s32 	%p140, %r264, 0;
	selp.f32 	%f191, 0f00000000, %f373, %p140;
	add.f32 	%f192, %f191, %f190;
	shfl.sync.idx.b32	%r265|%p141, %r178, 1, 31, -1;
	and.b32  	%r266, %r265, 524288;
	setp.eq.s32 	%p142, %r266, 0;
	selp.f32 	%f193, 0f00000000, %f374, %p142;
	add.f32 	%f194, %f193, %f192;
	shfl.sync.idx.b32	%r267|%p143, %r178, 1, 31, -1;
	and.b32  	%r268, %r267, 262144;
	setp.eq.s32 	%p144, %r268, 0;
	selp.f32 	%f195, 0f00000000, %f375, %p144;
	add.f32 	%f196, %f195, %f194;
	shfl.sync.idx.b32	%r269|%p145, %r178, 1, 31, -1;
	and.b32  	%r270, %r269, 131072;
	setp.eq.s32 	%p146, %r270, 0;
	selp.f32 	%f197, 0f00000000, %f376, %p146;
	add.f32 	%f198, %f197, %f196;
	shfl.sync.idx.b32	%r271|%p147, %r178, 1, 31, -1;
	and.b32  	%r272, %r271, 65536;
	setp.eq.s32 	%p148, %r272, 0;
	selp.f32 	%f199, 0f00000000, %f377, %p148;
	add.f32 	%f200, %f199, %f198;
	shfl.sync.idx.b32	%r273|%p149, %r178, 1, 31, -1;
	and.b32  	%r274, %r273, 32768;
	setp.eq.s32 	%p150, %r274, 0;
	selp.f32 	%f201, 0f00000000, %f378, %p150;
	add.f32 	%f202, %f201, %f200;
	shfl.sync.idx.b32	%r275|%p151, %r178, 1, 31, -1;
	and.b32  	%r276, %r275, 16384;
	setp.eq.s32 	%p152, %r276, 0;
	selp.f32 	%f203, 0f00000000, %f379, %p152;
	add.f32 	%f204, %f203, %f202;
	shfl.sync.idx.b32	%r277|%p153, %r178, 1, 31, -1;
	and.b32  	%r278, %r277, 8192;
	setp.eq.s32 	%p154, %r278, 0;
	selp.f32 	%f205, 0f00000000, %f380, %p154;
	add.f32 	%f206, %f205, %f204;
	shfl.sync.idx.b32	%r279|%p155, %r178, 1, 31, -1;
	and.b32  	%r280, %r279, 4096;
	setp.eq.s32 	%p156, %r280, 0;
	selp.f32 	%f207, 0f00000000, %f381, %p156;
	add.f32 	%f208, %f207, %f206;
	shfl.sync.idx.b32	%r281|%p157, %r178, 1, 31, -1;
	and.b32  	%r282, %r281, 2048;
	setp.eq.s32 	%p158, %r282, 0;
	selp.f32 	%f209, 0f00000000, %f382, %p158;
	add.f32 	%f210, %f209, %f208;
	shfl.sync.idx.b32	%r283|%p159, %r178, 1, 31, -1;
	and.b32  	%r284, %r283, 1024;
	setp.eq.s32 	%p160, %r284, 0;
	selp.f32 	%f211, 0f00000000, %f383, %p160;
	add.f32 	%f212, %f211, %f210;
	shfl.sync.idx.b32	%r285|%p161, %r178, 1, 31, -1;
	and.b32  	%r286, %r285, 512;
	setp.eq.s32 	%p162, %r286, 0;
	selp.f32 	%f213, 0f00000000, %f384, %p162;
	add.f32 	%f214, %f213, %f212;
	shfl.sync.idx.b32	%r287|%p163, %r178, 1, 31, -1;
	and.b32  	%r288, %r287, 256;
	setp.eq.s32 	%p164, %r288, 0;
	selp.f32 	%f215, 0f00000000, %f385, %p164;
	add.f32 	%f216, %f215, %f214;
	shfl.sync.idx.b32	%r289|%p165, %r178, 1, 31, -1;
	and.b32  	%r290, %r289, 128;
	setp.eq.s32 	%p166, %r290, 0;
	selp.f32 	%f217, 0f00000000, %f386, %p166;
	add.f32 	%f218, %f217, %f216;
	shfl.sync.idx.b32	%r291|%p167, %r178, 1, 31, -1;
	and.b32  	%r292, %r291, 64;
	setp.eq.s32 	%p168, %r292, 0;
	selp.f32 	%f219, 0f00000000, %f387, %p168;
	add.f32 	%f220, %f219, %f218;
	shfl.sync.idx.b32	%r293|%p169, %r178, 1, 31, -1;
	and.b32  	%r294, %r293, 32;
	setp.eq.s32 	%p170, %r294, 0;
	selp.f32 	%f221, 0f00000000, %f388, %p170;
	add.f32 	%f222, %f221, %f220;
	shfl.sync.idx.b32	%r295|%p171, %r178, 1, 31, -1;
	and.b32  	%r296, %r295, 16;
	setp.eq.s32 	%p172, %r296, 0;
	selp.f32 	%f223, 0f00000000, %f389, %p172;
	add.f32 	%f224, %f223, %f222;
	shfl.sync.idx.b32	%r297|%p173, %r178, 1, 31, -1;
	and.b32  	%r298, %r297, 8;
	setp.eq.s32 	%p174, %r298, 0;
	selp.f32 	%f225, 0f00000000, %f390, %p174;
	add.f32 	%f226, %f225, %f224;
	shfl.sync.idx.b32	%r299|%p175, %r178, 1, 31, -1;
	and.b32  	%r300, %r299, 4;
	setp.eq.s32 	%p176, %r300, 0;
	selp.f32 	%f227, 0f00000000, %f391, %p176;
	add.f32 	%f228, %f227, %f226;
	shfl.sync.idx.b32	%r301|%p177, %r178, 1, 31, -1;
	and.b32  	%r302, %r301, 2;
	setp.eq.s32 	%p178, %r302, 0;
	selp.f32 	%f229, 0f00000000, %f392, %p178;
	add.f32 	%f230, %f229, %f228;
	shfl.sync.idx.b32	%r303|%p179, %r178, 1, 31, -1;
	and.b32  	%r304, %r303, 1;
	setp.eq.b32 	%p180, %r304, 1;
	selp.f32 	%f231, %f393, 0f00000000, %p180;
	add.f32 	%f360, %f231, %f230;
	shfl.sync.idx.b32	%r305|%p181, %r178, 2, 31, -1;
	setp.gt.s32 	%p182, %r305, -1;
	selp.f32 	%f232, 0f00000000, %f362, %p182;
	add.f32 	%f233, %f232, %f359;
	shfl.sync.idx.b32	%r306|%p183, %r178, 2, 31, -1;
	and.b32  	%r307, %r306, 1073741824;
	setp.eq.s32 	%p184, %r307, 0;
	selp.f32 	%f234, 0f00000000, %f363, %p184;
	add.f32 	%f235, %f234, %f233;
	shfl.sync.idx.b32	%r308|%p185, %r178, 2, 31, -1;
	and.b32  	%r309, %r308, 536870912;
	setp.eq.s32 	%p186, %r309, 0;
	selp.f32 	%f236, 0f00000000, %f364, %p186;
	add.f32 	%f237, %f236, %f235;
	shfl.sync.idx.b32	%r310|%p187, %r178, 2, 31, -1;
	and.b32  	%r311, %r310, 268435456;
	setp.eq.s32 	%p188, %r311, 0;
	selp.f32 	%f238, 0f00000000, %f365, %p188;
	add.f32 	%f239, %f238, %f237;
	shfl.sync.idx.b32	%r312|%p189, %r178, 2, 31, -1;
	and.b32  	%r313, %r312, 134217728;
	setp.eq.s32 	%p190, %r313, 0;
	selp.f32 	%f240, 0f00000000, %f366, %p190;
	add.f32 	%f241, %f240, %f239;
	shfl.sync.idx.b32	%r314|%p191, %r178, 2, 31, -1;
	and.b32  	%r315, %r314, 67108864;
	setp.eq.s32 	%p192, %r315, 0;
	selp.f32 	%f242, 0f00000000, %f367, %p192;
	add.f32 	%f243, %f242, %f241;
	shfl.sync.idx.b32	%r316|%p193, %r178, 2, 31, -1;
	and.b32  	%r317, %r316, 33554432;
	setp.eq.s32 	%p194, %r317, 0;
	selp.f32 	%f244, 0f00000000, %f368, %p194;
	add.f32 	%f245, %f244, %f243;
	shfl.sync.idx.b32	%r318|%p195, %r178, 2, 31, -1;
	and.b32  	%r319, %r318, 16777216;
	setp.eq.s32 	%p196, %r319, 0;
	selp.f32 	%f246, 0f00000000, %f369, %p196;
	add.f32 	%f247, %f246, %f245;
	shfl.sync.idx.b32	%r320|%p197, %r178, 2, 31, -1;
	and.b32  	%r321, %r320, 8388608;
	setp.eq.s32 	%p198, %r321, 0;
	selp.f32 	%f248, 0f00000000, %f370, %p198;
	add.f32 	%f249, %f248, %f247;
	shfl.sync.idx.b32	%r322|%p199, %r178, 2, 31, -1;
	and.b32  	%r323, %r322, 4194304;
	setp.eq.s32 	%p200, %r323, 0;
	selp.f32 	%f250, 0f00000000, %f371, %p200;
	add.f32 	%f251, %f250, %f249;
	shfl.sync.idx.b32	%r324|%p201, %r178, 2, 31, -1;
	and.b32  	%r325, %r324, 2097152;
	setp.eq.s32 	%p202, %r325, 0;
	selp.f32 	%f252, 0f00000000, %f372, %p202;
	add.f32 	%f253, %f252, %f251;
	shfl.sync.idx.b32	%r326|%p203, %r178, 2, 31, -1;
	and.b32  	%r327, %r326, 1048576;
	setp.eq.s32 	%p204, %r327, 0;
	selp.f32 	%f254, 0f00000000, %f373, %p204;
	add.f32 	%f255, %f254, %f253;
	shfl.sync.idx.b32	%r328|%p205, %r178, 2, 31, -1;
	and.b32  	%r329, %r328, 524288;
	setp.eq.s32 	%p206, %r329, 0;
	selp.f32 	%f256, 0f00000000, %f374, %p206;
	add.f32 	%f257, %f256, %f255;
	shfl.sync.idx.b32	%r330|%p207, %r178, 2, 31, -1;
	and.b32  	%r331, %r330, 262144;
	setp.eq.s32 	%p208, %r331, 0;
	selp.f32 	%f258, 0f00000000, %f375, %p208;
	add.f32 	%f259, %f258, %f257;
	shfl.sync.idx.b32	%r332|%p209, %r178, 2, 31, -1;
	and.b32  	%r333, %r332, 131072;
	setp.eq.s32 	%p210, %r333, 0;
	selp.f32 	%f260, 0f00000000, %f376, %p210;
	add.f32 	%f261, %f260, %f259;
	shfl.sync.idx.b32	%r334|%p211, %r178, 2, 31, -1;
	and.b32  	%r335, %r334, 65536;
	setp.eq.s32 	%p212, %r335, 0;
	selp.f32 	%f262, 0f00000000, %f377, %p212;
	add.f32 	%f263, %f262, %f261;
	shfl.sync.idx.b32	%r336|%p213, %r178, 2, 31, -1;
	and.b32  	%r337, %r336, 32768;
	setp.eq.s32 	%p214, %r337, 0;
	selp.f32 	%f264, 0f00000000, %f378, %p214;
	add.f32 	%f265, %f264, %f263;
	shfl.sync.idx.b32	%r338|%p215, %r178, 2, 31, -1;
	and.b32  	%r339, %r338, 16384;
	setp.eq.s32 	%p216, %r339, 0;
	selp.f32 	%f266, 0f00000000, %f379, %p216;
	add.f32 	%f267, %f266, %f265;
	shfl.sync.idx.b32	%r340|%p217, %r178, 2, 31, -1;
	and.b32  	%r341, %r340, 8192;
	setp.eq.s32 	%p218, %r341, 0;
	selp.f32 	%f268, 0f00000000, %f380, %p218;
	add.f32 	%f269, %f268, %f267;
	shfl.sync.idx.b32	%r342|%p219, %r178, 2, 31, -1;
	and.b32  	%r343, %r342, 4096;
	setp.eq.s32 	%p220, %r343, 0;
	selp.f32 	%f270, 0f00000000, %f381, %p220;
	add.f32 	%f271, %f270, %f269;
	shfl.sync.idx.b32	%r344|%p221, %r178, 2, 31, -1;
	and.b32  	%r345, %r344, 2048;
	setp.eq.s32 	%p222, %r345, 0;
	selp.f32 	%f272, 0f00000000, %f382, %p222;
	add.f32 	%f273, %f272, %f271;
	shfl.sync.idx.b32	%r346|%p223, %r178, 2, 31, -1;
	and.b32  	%r347, %r346, 1024;
	setp.eq.s32 	%p224, %r347, 0;
	selp.f32 	%f274, 0f00000000, %f383, %p224;
	add.f32 	%f275, %f274, %f273;
	shfl.sync.idx.b32	%r348|%p225, %r178, 2, 31, -1;
	and.b32  	%r349, %r348, 512;
	setp.eq.s32 	%p226, %r349, 0;
	selp.f32 	%f276, 0f00000000, %f384, %p226;
	add.f32 	%f277, %f276, %f275;
	shfl.sync.idx.b32	%r350|%p227, %r178, 2, 31, -1;
	and.b32  	%r351, %r350, 256;
	setp.eq.s32 	%p228, %r351, 0;
	selp.f32 	%f278, 0f00000000, %f385, %p228;
	add.f32 	%f279, %f278, %f277;
	shfl.sync.idx.b32	%r352|%p229, %r178, 2, 31, -1;
	and.b32  	%r353, %r352, 128;
	setp.eq.s32 	%p230, %r353, 0;
	selp.f32 	%f280, 0f00000000, %f386, %p230;
	add.f32 	%f281, %f280, %f279;
	shfl.sync.idx.b32	%r354|%p231, %r178, 2, 31, -1;
	and.b32  	%r355, %r354, 64;
	setp.eq.s32 	%p232, %r355, 0;
	selp.f32 	%f282, 0f00000000, %f387, %p232;
	add.f32 	%f283, %f282, %f281;
	shfl.sync.idx.b32	%r356|%p233, %r178, 2, 31, -1;
	and.b32  	%r357, %r356, 32;
	setp.eq.s32 	%p234, %r357, 0;
	selp.f32 	%f284, 0f00000000, %f388, %p234;
	add.f32 	%f285, %f284, %f283;
	shfl.sync.idx.b32	%r358|%p235, %r178, 2, 31, -1;
	and.b32  	%r359, %r358, 16;
	setp.eq.s32 	%p236, %r359, 0;
	selp.f32 	%f286, 0f00000000, %f389, %p236;
	add.f32 	%f287, %f286, %f285;
	shfl.sync.idx.b32	%r360|%p237, %r178, 2, 31, -1;
	and.b32  	%r361, %r360, 8;
	setp.eq.s32 	%p238, %r361, 0;
	selp.f32 	%f288, 0f00000000, %f390, %p238;
	add.f32 	%f289, %f288, %f287;
	shfl.sync.idx.b32	%r362|%p239, %r178, 2, 31, -1;
	and.b32  	%r363, %r362, 4;
	setp.eq.s32 	%p240, %r363, 0;
	selp.f32 	%f290, 0f00000000, %f391, %p240;
	add.f32 	%f291, %f290, %f289;
	shfl.sync.idx.b32	%r364|%p241, %r178, 2, 31, -1;
	and.b32  	%r365, %r364, 2;
	setp.eq.s32 	%p242, %r365, 0;
	selp.f32 	%f292, 0f00000000, %f392, %p242;
	add.f32 	%f293, %f292, %f291;
	shfl.sync.idx.b32	%r366|%p243, %r178, 2, 31, -1;
	and.b32  	%r367, %r366, 1;
	setp.eq.b32 	%p244, %r367, 1;
	selp.f32 	%f294, %f393, 0f00000000, %p244;
	add.f32 	%f359, %f294, %f293;
	shfl.sync.idx.b32	%r368|%p245, %r178, 3, 31, -1;
	setp.gt.s32 	%p246, %r368, -1;
	selp.f32 	%f295, 0f00000000, %f362, %p246;
	add.f32 	%f296, %f295, %f358;
	shfl.sync.idx.b32	%r369|%p247, %r178, 3, 31, -1;
	and.b32  	%r370, %r369, 1073741824;
	setp.eq.s32 	%p248, %r370, 0;
	selp.f32 	%f297, 0f00000000, %f363, %p248;
	add.f32 	%f298, %f297, %f296;
	shfl.sync.idx.b32	%r371|%p249, %r178, 3, 31, -1;
	and.b32  	%r372, %r371, 536870912;
	setp.eq.s32 	%p250, %r372, 0;
	selp.f32 	%f299, 0f00000000, %f364, %p250;
	add.f32 	%f300, %f299, %f298;
	shfl.sync.idx.b32	%r373|%p251, %r178, 3, 31, -1;
	and.b32  	%r374, %r373, 268435456;
	setp.eq.s32 	%p252, %r374, 0;
	selp.f32 	%f301, 0f00000000, %f365, %p252;
	add.f32 	%f302, %f301, %f300;
	shfl.sync.idx.b32	%r375|%p253, %r178, 3, 31, -1;
	and.b32  	%r376, %r375, 134217728;
	setp.eq.s32 	%p254, %r376, 0;
	selp.f32 	%f303, 0f00000000, %f366, %p254;
	add.f32 	%f304, %f303, %f302;
	shfl.sync.idx.b32	%r377|%p255, %r178, 3, 31, -1;
	and.b32  	%r378, %r377, 67108864;
	setp.eq.s32 	%p256, %r378, 0;
	selp.f32 	%f305, 0f00000000, %f367, %p256;
	add.f32 	%f306, %f305, %f304;
	shfl.sync.idx.b32	%r379|%p257, %r178, 3, 31, -1;
	and.b32  	%r380, %r379, 33554432;
	setp.eq.s32 	%p258, %r380, 0;
	selp.f32 	%f307, 0f00000000, %f368, %p258;
	add.f32 	%f308, %f307, %f306;
	shfl.sync.idx.b32	%r381|%p259, %r178, 3, 31, -1;
	and.b32  	%r382, %r381, 16777216;
	setp.eq.s32 	%p260, %r382, 0;
	selp.f32 	%f309, 0f00000000, %f369, %p260;
	add.f32 	%f310, %f309, %f308;
	shfl.sync.idx.b32	%r383|%p261, %r178, 3, 31, -1;
	and.b32  	%r384, %r383, 8388608;
	setp.eq.s32 	%p262, %r384, 0;
	selp.f32 	%f311, 0f00000000, %f370, %p262;
	add.f32 	%f312, %f311, %f310;
	shfl.sync.idx.b32	%r385|%p263, %r178, 3, 31, -1;
	and.b32  	%r386, %r385, 4194304;
	setp.eq.s32 	%p264, %r386, 0;
	selp.f32 	%f313, 0f00000000, %f371, %p264;
	add.f32 	%f314, %f313, %f312;
	shfl.sync.idx.b32	%r387|%p265, %r178, 3, 31, -1;
	and.b32  	%r388, %r387, 2097152;
	setp.eq.s32 	%p266, %r388, 0;
	selp.f32 	%f315, 0f00000000, %f372, %p266;
	add.f32 	%f316, %f315, %f314;
	shfl.sync.idx.b32	%r389|%p267, %r178, 3, 31, -1;
	and.b32  	%r390, %r389, 1048576;
	setp.eq.s32 	%p268, %r390, 0;
	selp.f32 	%f317, 0f00000000, %f373, %p268;
	add.f32 	%f318, %f317, %f316;
	shfl.sync.idx.b32	%r391|%p269, %r178, 3, 31, -1;
	and.b32  	%r392, %r391, 524288;
	setp.eq.s32 	%p270, %r392, 0;
	selp.f32 	%f319, 0f00000000, %f374, %p270;
	add.f32 	%f320, %f319, %f318;
	shfl.sync.idx.b32	%r393|%p271, %r178, 3, 31, -1;
	and.b32  	%r394, %r393, 262144;
	setp.eq.s32 	%p272, %r394, 0;
	selp.f32 	%f321, 0f00000000, %f375, %p272;
	add.f32 	%f322, %f321, %f320;
	shfl.sync.idx.b32	%r395|%p273, %r178, 3, 31, -1;
	and.b32  	%r396, %r395, 131072;
	setp.eq.s32 	%p274, %r396, 0;
	selp.f32 	%f323, 0f00000000, %f376, %p274;
	add.f32 	%f324, %f323, %f322;
	shfl.sync.idx.b32	%r397|%p275, %r178, 3, 31, -1;
	and.b32  	%r398, %r397, 65536;
	setp.eq.s32 	%p276, %r398, 0;
	selp.f32 	%f325, 0f00000000, %f377, %p276;
	add.f32 	%f326, %f325, %f324;
	shfl.sync.idx.b32	%r399|%p277, %r178, 3, 31, -1;
	and.b32  	%r400, %r399, 32768;
	setp.eq.s32 	%p278, %r400, 0;
	selp.f32 	%f327, 0f00000000, %f378, %p278;
	add.f32 	%f328, %f327, %f326;
	shfl.sync.idx.b32	%r401|%p279, %r178, 3, 31, -1;
	and.b32  	%r402, %r401, 16384;
	setp.eq.s32 	%p280, %r402, 0;
	selp.f32 	%f329, 0f00000000, %f379, %p280;
	add.f32 	%f330, %f329, %f328;
	shfl.sync.idx.b32	%r403|%p281, %r178, 3, 31, -1;
	and.b32  	%r404, %r403, 8192;
	setp.eq.s32 	%p282, %r404, 0;
	selp.f32 	%f331, 0f00000000, %f380, %p282;
	add.f32 	%f332, %f331, %f330;
	shfl.sync.idx.b32	%r405|%p283, %r178, 3, 31, -1;
	and.b32  	%r406, %r405, 4096;
	setp.eq.s32 	%p284, %r406, 0;
	selp.f32 	%f333, 0f00000000, %f381, %p284;
	add.f32 	%f334, %f333, %f332;
	shfl.sync.idx.b32	%r407|%p285, %r178, 3, 31, -1;
	and.b32  	%r408, %r407, 2048;
	setp.eq.s32 	%p286, %r408, 0;
	selp.f32 	%f335, 0f00000000, %f382, %p286;
	add.f32 	%f336, %f335, %f334;
	shfl.sync.idx.b32	%r409|%p287, %r178, 3, 31, -1;
	and.b32  	%r410, %r409, 1024;
	setp.eq.s32 	%p288, %r410, 0;
	selp.f32 	%f337, 0f00000000, %f383, %p288;
	add.f32 	%f338, %f337, %f336;
	shfl.sync.idx.b32	%r411|%p289, %r178, 3, 31, -1;
	and.b32  	%r412, %r411, 512;
	setp.eq.s32 	%p290, %r412, 0;
	selp.f32 	%f339, 0f00000000, %f384, %p290;
	add.f32 	%f340, %f339, %f338;
	shfl.sync.idx.b32	%r413|%p291, %r178, 3, 31, -1;
	and.b32  	%r414, %r413, 256;
	setp.eq.s32 	%p292, %r414, 0;
	selp.f32 	%f341, 0f00000000, %f385, %p292;
	add.f32 	%f342, %f341, %f340;
	shfl.sync.idx.b32	%r415|%p293, %r178, 3, 31, -1;
	and.b32  	%r416, %r415, 128;
	setp.eq.s32 	%p294, %r416, 0;
	selp.f32 	%f343, 0f00000000, %f386, %p294;
	add.f32 	%f344, %f343, %f342;
	shfl.sync.idx.b32	%r417|%p295, %r178, 3, 31, -1;
	and.b32  	%r418, %r417, 64;
	setp.eq.s32 	%p296, %r418, 0;
	selp.f32 	%f345, 0f00000000, %f387, %p296;
	add.f32 	%f346, %f345, %f344;
	shfl.sync.idx.b32	%r419|%p297, %r178, 3, 31, -1;
	and.b32  	%r420, %r419, 32;
	setp.eq.s32 	%p298, %r420, 0;
	selp.f32 	%f347, 0f00000000, %f388, %p298;
	add.f32 	%f348, %f347, %f346;
	shfl.sync.idx.b32	%r421|%p299, %r178, 3, 31, -1;
	and.b32  	%r422, %r421, 16;
	setp.eq.s32 	%p300, %r422, 0;
	selp.f32 	%f349, 0f00000000, %f389, %p300;
	add.f32 	%f350, %f349, %f348;
	shfl.sync.idx.b32	%r423|%p301, %r178, 3, 31, -1;
	and.b32  	%r424, %r423, 8;
	setp.eq.s32 	%p302, %r424, 0;
	selp.f32 	%f351, 0f00000000, %f390, %p302;
	add.f32 	%f352, %f351, %f350;
	shfl.sync.idx.b32	%r425|%p303, %r178, 3, 31, -1;
	and.b32  	%r426, %r425, 4;
	setp.eq.s32 	%p304, %r426, 0;
	selp.f32 	%f353, 0f00000000, %f391, %p304;
	add.f32 	%f354, %f353, %f352;
	shfl.sync.idx.b32	%r427|%p305, %r178, 3, 31, -1;
	and.b32  	%r428, %r427, 2;
	setp.eq.s32 	%p306, %r428, 0;
	selp.f32 	%f355, 0f00000000, %f392, %p306;
	add.f32 	%f356, %f355, %f354;
	shfl.sync.idx.b32	%r429|%p307, %r178, 3, 31, -1;
	and.b32  	%r430, %r429, 1;
	setp.eq.b32 	%p308, %r430, 1;
	selp.f32 	%f357, %f393, 0f00000000, %p308;
	add.f32 	%f358, %f357, %f356;
	add.s32 	%r443, %r443, 8;
	add.s32 	%r442, %r442, 32;
	add.s64 	%rd88, %rd88, 32;
	add.s32 	%r444, %r26, 1;
	setp.lt.s32 	%p309, %r444, %r14;
	@%p309 bra 	$L__BB39_3;
	setp.ge.f32 	%p317, %f361, 0f00000000;
	setp.ge.f32 	%p316, %f360, 0f00000000;
	setp.ge.f32 	%p315, %f359, 0f00000000;
	setp.ge.f32 	%p314, %f358, 0f00000000;
$L__BB39_71:
	mov.b32 	%r431, -1;
	vote.sync.ballot.b32 	%r432, %p317, %r431;
	brev.b32 	%r433, %r432;
	vote.sync.ballot.b32 	%r434, %p316, %r431;
	brev.b32 	%r435, %r434;
	vote.sync.ballot.b32 	%r436, %p315, %r431;
	brev.b32 	%r437, %r436;
	vote.sync.ballot.b32 	%r438, %p314, %r431;
	brev.b32 	%r439, %r438;
	shl.b32 	%r440, %r3, 2;
	mad.lo.s32 	%r441, %r30, %r6, %r440;
	mul.wide.u32 	%rd86, %r441, 4;
	add.s64 	%rd87, %rd2, %rd86;
	st.global.v4.u32 	[%rd87], {%r433, %r435, %r437, %r439};
$L__BB39_72:
	ret;

}
	// .globl	_Z21spmm4_full_bin_8_1024PKhPKfPjPKiS5_ii
.visible .entry _Z21spmm4_full_bin_8_1024PKhPKfPjPKiS5_ii(
	.param .u64 .ptr .align 1 _Z21spmm4_full_bin_8_1024PKhPKfPjPKiS5_ii_param_0,
	.param .u64 .ptr .align 1 _Z21spmm4_full_bin_8_1024PKhPKfPjPKiS5_ii_param_1,
	.param .u64 .ptr .align 1 _Z21spmm4_full_bin_8_1024PKhPKfPjPKiS5_ii_param_2,
	.param .u64 .ptr .align 1 _Z21spmm4_full_bin_8_1024PKhPKfPjPKiS5_ii_param_3,
	.param .u64 .ptr .align 1 _Z21spmm4_full_bin_8_1024PKhPKfPjPKiS5_ii_param_4,
	.param .u32 _Z21spmm4_full_bin_8_1024PKhPKfPjPKiS5_ii_param_5,
	.param .u32 _Z21spmm4_full_bin_8_1024PKhPKfPjPKiS5_ii_param_6
)
{
	.reg .pred 	%p<318>;
	.reg .b16 	%rs<2>;
	.reg .b32 	%r<446>;
	.reg .b32 	%f<394>;
	.reg .b64 	%rd<89>;

	ld.param.u64 	%rd8, [_Z21spmm4_full_bin_8_1024PKhPKfPjPKiS5_ii_param_0];
	ld.param.u64 	%rd12, [_Z21spmm4_full_bin_8_1024PKhPKfPjPKiS5_ii_param_1];
	ld.param.u64 	%rd9, [_Z21spmm4_full_bin_8_1024PKhPKfPjPKiS5_ii_param_2];
	ld.param.u64 	%rd10, [_Z21spmm4_full_bin_8_1024PKhPKfPjPKiS5_ii_param_3];
	ld.param.u64 	%rd11, [_Z21spmm4_full_bin_8_1024PKhPKfPjPKiS5_ii_param_4];
	ld.param.u32 	%r32, [_Z21spmm4_full_bin_8_1024PKhPKfPjPKiS5_ii_param_5];
	ld.param.u32 	%r30, [_Z21spmm4_full_bin_8_1024PKhPKfPjPKiS5_ii_param_6];
	cvta.to.global.u64 	%rd1, %rd12;
	mov.u32 	%r33, %ctaid.x;
	mov.u32 	%r34, %nctaid.x;
	mov.u32 	%r35, %nctaid.y;
	mov.u32 	%r36, %ctaid.y;
	mov.u32 	%r37, %ctaid.z;
	mad.lo.s32 	%r38, %r33, %r34, %r36;
	mad.lo.s32 	%r39, %r38, %r35, %r37;
	// begin inline asm
	mov.u32 %r442, %laneid;
	// end inline asm
	mov.u32 	%r2, %tid.x;
	shl.b32 	%r40, %r39, 2;
	shr.u32 	%r41, %r2, 8;
	or.b32  	%r3, %r40, %r41;
	setp.ge.s32 	%p9, %r3, %r32;
	@%p9 bra 	$L__BB40_72;
	shr.u32 	%r42, %r2, 5;
	cvta.to.global.u64 	%rd13, %rd10;
	cvta.to.global.u64 	%rd2, %rd9;
	mul.wide.s32 	%rd14, %r3, 4;
	add.s64 	%rd15, %rd13, %rd14;
	ld.global.nc.u32 	%r4, [%rd15];
	ld.global.nc.u32 	%r43, [%rd15+4];
	sub.s32 	%r5, %r43, %r4;
	and.b32  	%r6, %r42, 7;
	setp.lt.s32 	%p11, %r5, 1;
	mov.pred 	%p314, -1;
	mov.pred 	%p315, %p314;
	mov.pred 	%p316, %p314;
	mov.pred 	%p317, %p314;
	@%p11 bra 	$L__BB40_71;
	shr.u32 	%r443, %r442, 2;
	and.b32  	%r8, %r442, 3;
	shl.b32 	%r45, %r6, 5;
	add.s32 	%r9, %r442, %r45;
	or.b32  	%r10, %r8, 24;
	add.s32 	%r11, %r9, 256;
	add.s32 	%r12, %r9, 512;
	add.s32 	%r13, %r9, 768;
	mul.wide.s32 	%rd16, %r4, 4;
	cvta.to.global.u64 	%rd17, %rd11;
	add.s64 	%rd18, %rd16, %rd17;
	add.s64 	%rd88, %rd18, 16;
	cvta.to.global.u64 	%rd4, %rd8;
	add.s32 	%r46, %r5, 7;
	shr.s32 	%r47, %r46, 31;
	shr.u32 	%r48, %r47, 29;
	add.s32 	%r49, %r46, %r48;
	and.b32  	%r14, %r49, -8;
	shl.b32 	%r50, %r4, 2;
	cvt.s64.s32 	%rd5, %r50;
	mov.b32 	%r444, 0;
	mov.f32 	%f358, 0f00000000;
	mov.f32 	%f359, %f358;
	mov.f32 	%f360, %f358;
	mov.f32 	%f361, %f358;
$L__BB40_3:
	setp.ge.u32 	%p12, %r443, %r5;
	mov.b32 	%r445, 0;
	@%p12 bra 	$L__BB40_5;
	and.b32  	%r52, %r442, -4;
	or.b32  	%r53, %r52, %r8;
	cvt.u64.u32 	%rd19, %r53;
	add.s64 	%rd20, %rd19, %rd5;
	add.s64 	%rd21, %rd4, %rd20;
	ld.global.nc.u8 	%rs1, [%rd21];
	cvt.u32.u8 	%r54, %rs1;
	and.b32  	%r445, %r54, 15;
$L__BB40_5:
	setp.ge.s32 	%p13, %r444, %r5;
	mov.f32 	%f362, 0f00000000;
	@%p13 bra 	$L__BB40_7;
	ld.global.nc.u32 	%r55, [%rd88+-16];
	shl.b32 	%r56, %r55, 10;
	add.s32 	%r57, %r9, %r56;
	mul.wide.u32 	%rd22, %r57, 4;
	add.s64 	%rd23, %rd1, %rd22;
	ld.global.nc.f32 	%f362, [%rd23];
$L__BB40_7:
	setp.ge.s32 	%p14, %r444, %r5;
	mov.f32 	%f363, 0f00000000;
	@%p14 bra 	$L__BB40_9;
	ld.global.nc.u32 	%r58, [%rd88+-16];
	shl.b32 	%r59, %r58, 10;
	add.s32 	%r60, %r11, %r59;
	mul.wide.u32 	%rd24, %r60, 4;
	add.s64 	%rd25, %rd1, %rd24;
	ld.global.nc.f32 	%f363, [%rd25];
$L__BB40_9:
	setp.ge.s32 	%p15, %r444, %r5;
	mov.f32 	%f364, 0f00000000;
	@%p15 bra 	$L__BB40_11;
	ld.global.nc.u32 	%r61, [%rd88+-16];
	shl.b32 	%r62, %r61, 10;
	add.s32 	%r63, %r12, %r62;
	mul.wide.u32 	%rd26, %r63, 4;
	add.s64 	%rd27, %rd1, %rd26;
	ld.global.nc.f32 	%f364, [%rd27];
$L__BB40_11:
	setp.ge.s32 	%p16, %r444, %r5;
	mov.f32 	%f365, 0f00000000;
	@%p16 bra 	$L__BB40_13;
	ld.global.nc.u32 	%r64, [%rd88+-16];
	shl.b32 	%r65, %r64, 10;
	add.s32 	%r66, %r13, %r65;
	mul.wide.u32 	%rd28, %r66, 4;
	add.s64 	%rd29, %rd1, %rd28;
	ld.global.nc.f32 	%f365, [%rd29];
$L__BB40_13:
	add.s32 	%r20, %r444, 1;
	setp.ge.s32 	%p17, %r20, %r5;
	mov.f32 	%f366, 0f00000000;
	@%p17 bra 	$L__BB40_15;
	ld.global.nc.u32 	%r67, [%rd88+-12];
	shl.b32 	%r68, %r67, 10;
	add.s32 	%r69, %r9, %r68;
	mul.wide.u32 	%rd30, %r69, 4;
	add.s64 	%rd31, %rd1, %rd30;
	ld.global.nc.f32 	%f366, [%rd31];
$L__BB40_15:
	setp.ge.s32 	%p18, %r20, %r5;
	mov.f32 	%f367, 0f00000000;
	@%p18 bra 	$L__BB40_17;
	ld.global.nc.u32 	%r70, [%rd88+-12];
	shl.b32 	%r71, %r70, 10;
	add.s32 	%r72, %r11, %r71;
	mul.wide.u32 	%rd32, %r72, 4;
	add.s64 	%rd33, %rd1, %rd32;
	ld.global.nc.f32 	%f367, [%rd33];
$L__BB40_17:
	setp.ge.s32 	%p19, %r20, %r5;
	mov.f32 	%f368, 0f00000000;
	@%p19 bra 	$L__BB40_19;
	ld.global.nc.u32 	%r73, [%rd88+-12];
	shl.b32 	%r74, %r73, 10;
	add.s32 	%r75, %r12, %r74;
	mul.wide.u32 	%rd34, %r75, 4;
	add.s64 	%rd35, %rd1, %rd34;
	ld.global.nc.f32 	%f368, [%rd35];
$L__BB40_19:
	setp.ge.s32 	%p20, %r20, %r5;
	mov.f32 	%f369, 0f00000000;
	@%p20 bra 	$L__BB40_21;
	ld.global.nc.u32 	%r76, [%rd88+-12];
	shl.b32 	%r77, %r76, 10;
	add.s32 	%r78, %r13, %r77;
	mul.wide.u32 	%rd36, %r78, 4;
	add.s64 	%rd37, %rd1, %rd36;
	ld.global.nc.f32 	%f369, [%rd37];
$L__BB40_21:
	add.s32 	%r21, %r20, 1;
	setp.ge.s32 	%p21, %r21, %r5;
	mov.f32 	%f370, 0f00000000;
	@%p21 bra 	$L__BB40_23;
	ld.global.nc.u32 	%r79, [%rd88+-8];
	shl.b32 	%r80, %r79, 10;
	add.s32 	%r81, %r9, %r80;
	mul.wide.u32 	%rd38, %r81, 4;
	add.s64 	%rd39, %rd1, %rd38;
	ld.global.nc.f32 	%f370, [%rd39];
$L__BB40_23:
	mov.f32 	%f371, 0f00000000;
	@%p21 bra 	$L__BB40_25;
	ld.global.nc.u32 	%r82, [%rd88+-8];
	shl.b32 	%r83, %r82, 10;
	add.s32 	%r84, %r11, %r83;
	mul.wide.u32 	%rd40, %r84, 4;
	add.s64 	%rd41, %rd1, %rd40;
	ld.global.nc.f32 	%f371, [%rd41];
$L__BB40_25:
	mov.f32 	%f372, 0f00000000;
	@%p21 bra 	$L__BB40_27;
	ld.global.nc.u32 	%r85, [%rd88+-8];
	shl.b32 	%r86, %r85, 10;
	add.s32 	%r87, %r12, %r86;
	mul.wide.u32 	%rd42, %r87, 4;
	add.s64 	%rd43, %rd1, %rd42;
	ld.global.nc.f32 	%f372, [%rd43];
$L__BB40_27:
	mov.f32 	%f373, 0f00000000;
	@%p21 bra 	$L__BB40_29;
	ld.global.nc.u32 	%r88, [%rd88+-8];
	shl.b32 	%r89, %r88, 10;
	add.s32 	%r90, %r13, %r89;
	mul.wide.u32 	%rd44, %r90, 4;
	add.s64 	%rd45, %rd1, %rd44;
	ld.global.nc.f32 	%f373, [%rd45];
$L__BB40_29:
	add.s32 	%r22, %r21, 1;
	setp.ge.s32 	%p25, %r22, %r5;
	mov.f32 	%f374, 0f00000000;
	@%p25 bra 	$L__BB40_31;
	ld.global.nc.u32 	%r91, [%rd88+-4];
	shl.b32 	%r92, %r91, 10;
	add.s32 	%r93, %r9, %r92;
	mul.wide.u32 	%rd46, %r93, 4;
	add.s64 	%rd47, %rd1, %rd46;
	ld.global.nc.f32 	%f374, [%rd47];
$L__BB40_31:
	mov.f32 	%f375, 0f00000000;
	@%p25 bra 	$L__BB40_33;
	ld.global.nc.u32 	%r94, [%rd88+-4];
	shl.b32 	%r95, %r94, 10;
	add.s32 	%r96, %r11, %r95;
	mul.wide.u32 	%rd48, %r96, 4;
	add.s64 	%rd49, %rd1, %rd48;
	ld.global.nc.f32 	%f375, [%rd49];
$L__BB40_33:
	mov.f32 	%f376, 0f00000000;
	@%p25 bra 	$L__BB40_35;
	ld.global.nc.u32 	%r97, [%rd88+-4];
	shl.b32 	%r98, %r97, 10;
	add.s32 	%r99, %r12, %r98;
	mul.wide.u32 	%rd50, %r99, 4;
	add.s64 	%rd51, %rd1, %rd50;
	ld.global.nc.f32 	%f376, [%rd51];
$L__BB40_35:
	mov.f32 	%f377, 0f00000000;
	@%p25 bra 	$L__BB40_37;
	ld.global.nc.u32 	%r100, [%rd88+-4];
	shl.b32 	%r101, %r100, 10;
	add.s32 	%r102, %r13, %r101;
	mul.wide.u32 	%rd52, %r102, 4;
	add.s64 	%rd53, %rd1, %rd52;
	ld.global.nc.f32 	%f377, [%rd53];
$L__BB40_37:
	add.s32 	%r23, %r22, 1;
	setp.ge.s32 	%p29, %r23, %r5;
	mov.f32 	%f378, 0f00000000;
	@%p29 bra 	$L__BB40_39;
	ld.global.nc.u32 	%r103, [%rd88];
	shl.b32 	%r104, %r103, 10;
	add.s32 	%r105, %r9, %r104;
	mul.wide.u32 	%rd54, %r105, 4;
	add.s64 	%rd55, %rd1, %rd54;
	ld.global.nc.f32 	%f378, [%rd55];
$L__BB40_39:
	mov.f32 	%f379, 0f00000000;
	@%p29 bra 	$L__BB40_41;
	ld.global.nc.u32 	%r106, [%rd88];
	shl.b32 	%r107, %r106, 10;
	add.s32 	%r108, %r11, %r107;
	mul.wide.u32 	%rd56, %r108, 4;
	add.s64 	%rd57, %rd1, %rd56;
	ld.global.nc.f32 	%f379, [%rd57];
$L__BB40_41:
	mov.f32 	%f380, 0f00000000;
	@%p29 bra 	$L__BB40_43;
	ld.global.nc.u32 	%r109, [%rd88];
	shl.b32 	%r110, %r109, 10;
	add.s32 	%r111, %r12, %r110;
	mul.wide.u32 	%rd58, %r111, 4;
	add.s64 	%rd59, %rd1, %rd58;
	ld.global.nc.f32 	%f380, [%rd59];
$L__BB40_43:
	mov.f32 	%f381, 0f00000000;
	@%p29 bra 	$L__BB40_45;
	ld.global.nc.u32 	%r112, [%rd88];
	shl.b32 	%r113, %r112, 10;
	add.s32 	%r114, %r13, %r113;
	mul.wide.u32 	%rd60, %r114, 4;
	add.s64 	%rd61, %rd1, %rd60;
	ld.global.nc.f32 	%f381, [%rd61];
$L__BB40_45:
	add.s32 	%r24, %r23, 1;
	setp.ge.s32 	%p33, %r24, %r5;
	mov.f32 	%f382, 0f00000000;
	@%p33 bra 	$L__BB40_47;
	ld.global.nc.u32 	%r115, [%rd88+4];
	shl.b32 	%r116, %r115, 10;
	add.s32 	%r117, %r9, %r116;
	mul.wide.u32 	%rd62, %r117, 4;
	add.s64 	%rd63, %rd1, %rd62;
	ld.global.nc.f32 	%f382, [%rd63];
$L__BB40_47:
	mov.f32 	%f383, 0f00000000;
	@%p33 bra 	$L__BB40_49;
	ld.global.nc.u32 	%r118, [%rd88+4];
	shl.b32 	%r119, %r118, 10;
	add.s32 	%r120, %r11, %r119;
	mul.wide.u32 	%rd64, %r120, 4;
	add.s64 	%rd65, %rd1, %rd64;
	ld.global.nc.f32 	%f383, [%rd65];
$L__BB40_49:
	mov.f32 	%f384, 0f00000000;
	@%p33 bra 	$L__BB40_51;
	ld.global.nc.u32 	%r121, [%rd88+4];
	shl.b32 	%r122, %r121, 10;
	add.s32 	%r123, %r12, %r122;
	mul.wide.u32 	%rd66, %r123, 4;
	add.s64 	%rd67, %rd1, %rd66;
	ld.global.nc.f32 	%f384, [%rd67];
$L__BB40_51:
	mov.f32 	%f385, 0f00000000;
	@%p33 bra 	$L__BB40_53;
	ld.global.nc.u32 	%r124, [%rd88+4];
	shl.b32 	%r125, %r124, 10;
	add.s32 	%r126, %r13, %r125;
	mul.wide.u32 	%rd68, %r126, 4;
	add.s64 	%rd69, %rd1, %rd68;
	ld.global.nc.f32 	%f385, [%rd69];
$L__BB40_53:
	add.s32 	%r25, %r24, 1;
	setp.ge.s32 	%p37, %r25, %r5;
	mov.f32 	%f386, 0f00000000;
	@%p37 bra 	$L__BB40_55;
	ld.global.nc.u32 	%r127, [%rd88+8];
	shl.b32 	%r128, %r127, 10;
	add.s32 	%r129, %r9, %r128;
	mul.wide.u32 	%rd70, %r129, 4;
	add.s64 	%rd71, %rd1, %rd70;
	ld.global.nc.f32 	%f386, [%rd71];
$L__BB40_55:
	mov.f32 	%f387, 0f00000000;
	@%p37 bra 	$L__BB40_57;
	ld.global.nc.u32 	%r130, [%rd88+8];
	shl.b32 	%r131, %r130, 10;
	add.s32 	%r132, %r11, %r131;
	mul.wide.u32 	%rd72, %r132, 4;
	add.s64 	%rd73, %rd1, %rd72;
	ld.global.nc.f32 	%f387, [%rd73];
$L__BB40_57:
	mov.f32 	%f388, 0f00000000;
	@%p37 bra 	$L__BB40_59;
	ld.global.nc.u32 	%r133, [%rd88+8];
	shl.b32 	%r134, %r133, 10;
	add.s32 	%r135, %r12, %r134;
	mul.wide.u32 	%rd74, %r135, 4;
	add.s64 	%rd75, %rd1, %rd74;
	ld.global.nc.f32 	%f388, [%rd75];
$L__BB40_59:
	mov.f32 	%f389, 0f00000000;
	@%p37 bra 	$L__BB40_61;
	ld.global.nc.u32 	%r136, [%rd88+8];
	shl.b32 	%r137, %r136, 10;
	add.s32 	%r138, %r13, %r137;
	mul.wide.u32 	%rd76, %r138, 4;
	add.s64 	%rd77, %rd1, %rd76;
	ld.global.nc.f32 	%f389, [%rd77];
$L__BB40_61:
	add.s32 	%r26, %r25, 1;
	setp.ge.s32 	%p41, %r26, %r5;
	mov.f32 	%f390, 0f00000000;
	@%p41 bra 	$L__BB40_63;
	ld.global.nc.u32 	%r139, [%rd88+12];
	shl.b32 	%r140, %r139, 10;
	add.s32 	%r141, %r9, %r140;
	mul.wide.u32 	%rd78, %r141, 4;
	add.s64 	%rd79, %rd1, %rd78;
	ld.global.nc.f32 	%f390, [%rd79];
$L__BB40_63:
	mov.f32 	%f391, 0f00000000;
	@%p41 bra 	$L__BB40_65;
	ld.global.nc.u32 	%r142, [%rd88+12];
	shl.b32 	%r143, %r142, 10;
	add.s32 	%r144, %r11, %r143;
	mul.wide.u32 	%rd80, %r144, 4;
	add.s64 	%rd81, %rd1, %rd80;
	ld.global.nc.f32 	%f391, [%rd81];
$L__BB40_65:
	mov.f32 	%f392, 0f00000000;
	@%p41 bra 	$L__BB40_67;
	ld.global.nc.u32 	%r145, [%rd88+12];
	shl.b32 	%r146, %r145, 10;
	add.s32 	%r147, %r12, %r146;
	mul.wide.u32 	%rd82, %r147, 4;
	add.s64 	%rd83, %rd1, %rd82;
	ld.global.nc.f32 	%f392, [%rd83];
$L__BB40_67:
	mov.f32 	%f393, 0f00000000;
	@%p41 bra 	$L__BB40_69;
	ld.global.nc.u32 	%r148, [%rd88+12];
	shl.b32 	%r149, %r148, 10;
	add.s32 	%r150, %r13, %r149;
	mul.wide.u32 	%rd84, %r150, 4;
	add.s64 	%rd85, %rd1, %rd84;
	ld.global.nc.f32 	%f393, [%rd85];
$L__BB40_69:
	shfl.sync.idx.b32	%r151|%p45, %r445, %r8, 31, -1;
	shl.b32 	%r152, %r151, 28;
	or.b32  	%r153, %r8, 4;
	shfl.sync.idx.b32	%r154|%p46, %r445, %r153, 31, -1;
	shl.b32 	%r155, %r154, 24;
	or.b32  	%r156, %r155, %r152;
	or.b32  	%r157, %r8, 8;
	shfl.sync.idx.b32	%r158|%p47, %r445, %r157, 31, -1;
	shl.b32 	%r159, %r158, 20;
	or.b32  	%r160, %r156, %r159;
	or.b32  	%r161, %r8, 12;
	shfl.sync.idx.b32	%r162|%p48, %r445, %r161, 31, -1;
	shl.b32 	%r163, %r162, 16;
	or.b32  	%r164, %r160, %r163;
	or.b32  	%r165, %r8, 16;
	shfl.sync.idx.b32	%r166|%p49, %r445, %r165, 31, -1;
	shl.b32 	%r167, %r166, 12;
	or.b32  	%r168, %r164, %r167;
	or.b32  	%r169, %r8, 20;
	shfl.sync.idx.b32	%r170|%p50, %r445, %r169, 31, -1;
	shl.b32 	%r171, %r170, 8;
	or.b32  	%r172, %r168, %r171;
	shfl.sync.idx.b32	%r173|%p51, %r445, %r10, 31, -1;
	shl.b32 	%r174, %r173, 4;
	or.b32  	%r175, %r172, %r174;
	or.b32  	%r176, %r8, 28;
	shfl.sync.idx.b32	%r177|%p52, %r445, %r176, 31, -1;
	or.b32  	%r178, %r175, %r177;
	shfl.sync.idx.b32	%r179|%p53, %r178, 0, 31, -1;
	setp.gt.s32 	%p54, %r179, -1;
	selp.f32 	%f106, 0f00000000, %f362, %p54;
	add.f32 	%f107, %f106, %f361;
	shfl.sync.idx.b32	%r180|%p55, %r178, 0, 31, -1;
	and.b32  	%r181, %r180, 1073741824;
	setp.eq.s32 	%p56, %r181, 0;
	selp.f32 	%f108, 0f00000000, %f363, %p56;
	add.f32 	%f109, %f108, %f107;
	shfl.sync.idx.b32	%r182|%p57, %r178, 0, 31, -1;
	and.b32  	%r183, %r182, 536870912;
	setp.eq.s32 	%p58, %r183, 0;
	selp.f32 	%f110, 0f00000000, %f364, %p58;
	add.f32 	%f111, %f110, %f109;
	shfl.sync.idx.b32	%r184|%p59, %r178, 0, 31, -1;
	and.b32  	%r185, %r184, 268435456;
	setp.eq.s32 	%p60, %r185, 0;
	selp.f32 	%f112, 0f00000000, %f365, %p60;
	add.f32 	%f113, %f112, %f111;
	shfl.sync.idx.b32	%r186|%p61, %r178, 0, 31, -1;
	and.b32  	%r187, %r186, 134217728;
	setp.eq.s32 	%p62, %r187, 0;
	selp.f32 	%f114, 0f00000000, %f366, %p62;
	add.f32 	%f115, %f114, %f113;
	shfl.sync.idx.b32	%r188|%p63, %r178, 0, 31, -1;
	and.b32  	%r189, %r188, 67108864;
	setp.eq.s32 	%p64, %r189, 0;
	selp.f32 	%f116, 0f00000000, %f367, %p64;
	add.f32 	%f117, %f116, %f115;
	shfl.sync.idx.b32	%r190|%p65, %r178, 0, 31, -1;
	and.b32  	%r191, %r190, 33554432;
	setp.eq.s32 	%p66, %r191, 0;
	selp.f32 	%f118, 0f00000000, %f368, %p66;
	add.f32 	%f119, %f118, %f117;
	shfl.sync.idx.b32	%r192|%p67, %r178, 0, 31, -1;
	and.b32  	%r193, %r192, 16777216;
	setp.eq.s32 	%p68, %r193, 0;
	selp.f32 	%f120, 0f00000000, %f369, %p68;
	add.f32 	%f121, %f120, %f119;
	shfl.sync.idx.b32	%r194|%p69, %r178, 0, 31, -1;
	and.b32  	%r195, %r194, 8388608;
	setp.eq.s32 	%p70, %r195, 0;
	selp.f32 	%f122, 0f00000000, %f370, %p70;
	add.f32 	%f123, %f122, %f121;
	shfl.sync.idx.b32	%r196|%p71, %r178, 0, 31, -1;
	and.b32  	%r197, %r196, 4194304;
	setp.eq.s32 	%p72, %r197, 0;
	selp.f32 	%f124, 0f00000000, %f371, %p72;
	add.f32 	%f125, %f124, %f123;
	shfl.sync.idx.b32	%r198|%p73, %r178, 0, 31, -1;
	and.b32  	%r199, %r198, 2097152;
	setp.eq.s32 	%p74, %r199, 0;
	selp.f32 	%f126, 0f00000000, %f372, %p74;
	add.f32 	%f127, %f126, %f125;
	shfl.sync.idx.b32	%r200|%p75, %r178, 0, 31, -1;
	and.b32  	%r201, %r200, 1048576;
	setp.eq.s32 	%p76, %r201, 0;
	selp.f32 	%f128, 0f00000000, %f373, %p76;
	add.f32 	%f129, %f128, %f127;
	shfl.sync.idx.b32	%r202|%p77, %r178, 0, 31, -1;
	and.b32  	%r203, %r202, 524288;
	setp.eq.s32 	%p78, %r203, 0;
	selp.f32 	%f130, 0f00000000, %f374, %p78;
	add.f32 	%f131, %f130, %f129;
	shfl.sync.idx.b32	%r204|%p79, %r178, 0, 31, -1;
	and.b32  	%r205, %r204, 262144;
	setp.eq.s32 	%p80, %r205, 0;
	selp.f32 	%f132, 0f00000000, %f375, %p80;
	add.f32 	%f133, %f132, %f131;
	shfl.sync.idx.b32	%r206|%p81, %r178, 0, 31, -1;
	and.b32  	%r207, %r206, 131072;
	setp.eq.s32 	%p82, %r207, 0;
	selp.f32 	%f134, 0f00000000, %f376, %p82;
	add.f32 	%f135, %f134, %f133;
	shfl.sync.idx.b32	%r208|%p83, %r178, 0, 31, -1;
	and.b32  	%r209, %r208, 65536;
	setp.eq.s32 	%p84, %r209, 0;
	selp.f32 	%f136, 0f00000000, %f377, %p84;
	add.f32 	%f137, %f136, %f135;
	shfl.sync.idx.b32	%r210|%p85, %r178, 0, 31, -1;
	and.b32  	%r211, %r210, 32768;
	setp.eq.s32 	%p86, %r211, 0;
	selp.f32 	%f138, 0f00000000, %f378, %p86;
	add.f32 	%f139, %f138, %f137;
	shfl.sync.idx.b32	%r212|%p87, %r178, 0, 31, -1;
	and.b32  	%r213, %r212, 16384;
	setp.eq.s32 	%p88, %r213, 0;
	selp.f32 	%f140, 0f00000000, %f379, %p88;
	add.f32 	%f141, %f140, %f139;
	shfl.sync.idx.b32	%r214|%p89, %r178, 0, 31, -1;
	and.b32  	%r215, %r214, 8192;
	setp.eq.s32 	%p90, %r215, 0;
	selp.f32 	%f142, 0f00000000, %f380, %p90;
	add.f32 	%f143, %f142, %f141;
	shfl.sync.idx.b32	%r216|%p91, %r178, 0, 31, -1;
	and.b32  	%r217, %r216, 4096;
	setp.eq.s32 	%p92, %r217, 0;
	selp.f32 	%f144, 0f00000000, %f381, %p92;
	add.f32 	%f145, %f144, %f143;
	shfl.sync.idx.b32	%r218|%p93, %r178, 0, 31, -1;
	and.b32  	%r219, %r218, 2048;
	setp.eq.s32 	%p94, %r219, 0;
	selp.f32 	%f146, 0f00000000, %f382, %p94;
	add.f32 	%f147, %f146, %f145;
	shfl.sync.idx.b32	%r220|%p95, %r178, 0, 31, -1;
	and.b32  	%r221, %r220, 1024;
	setp.eq.s32 	%p96, %r221, 0;
	selp.f32 	%f148, 0f00000000, %f383, %p96;
	add.f32 	%f149, %f148, %f147;
	shfl.sync.idx.b32	%r222|%p97, %r178, 0, 31, -1;
	and.b32  	%r223, %r222, 512;
	setp.eq.s32 	%p98, %r223, 0;
	selp.f32 	%f150, 0f00000000, %f384, %p98;
	add.f32 	%f151, %f150, %f149;
	shfl.sync.idx.b32	%r224|%p99, %r178, 0, 31, -1;
	and.b32  	%r225, %r224, 256;
	setp.eq.s32 	%p100, %r225, 0;
	selp.f32 	%f152, 0f00000000, %f385, %p100;
	add.f32 	%f153, %f152, %f151;
	shfl.sync.idx.b32	%r226|%p101, %r178, 0, 31, -1;
	and.b32  	%r227, %r226, 128;
	setp.eq.s32 	%p102, %r227, 0;
	selp.f32 	%f154, 0f00000000, %f386, %p102;
	add.f32 	%f155, %f154, %f153;
	shfl.sync.idx.b32	%r228|%p103, %r178, 0, 31, -1;
	and.b32  	%r229, %r228, 64;
	setp.eq.s32 	%p104, %r229, 0;
	selp.f32 	%f156, 0f00000000, %f387, %p104;
	add.f32 	%f157, %f156, %f155;
	shfl.sync.idx.b32	%r230|%p105, %r178, 0, 31, -1;
	and.b32  	%r231, %r230, 32;
	setp.eq.s32 	%p106, %r231, 0;
	selp.f32 	%f158, 0f00000000, %f388, %p106;
	add.f32 	%f159, %f158, %f157;
	shfl.sync.idx.b32	%r232|%p107, %r178, 0, 31, -1;
	and.b32  	%r233, %r232, 16;
	setp.eq.s32 	%p108, %r233, 0;
	selp.f32 	%f160, 0f00000000, %f389, %p108;
	add.f32 	%f161, %f160, %f159;
	shfl.sync.idx.b32	%r234|%p109, %r178, 0, 31, -1;
	and.b32  	%r235, %r234, 8;
	setp.eq.s32 	%p110, %r235, 0;
	selp.f32 	%f162, 0f00000000, %f390, %p110;
	add.f32 	%f163, %f162, %f161;
	shfl.sync.idx.b32	%r236|%p111, %r178, 0, 31, -1;
	and.b32  	%r237, %r236, 4;
	setp.eq.s32 	%p112, %r237, 0;
	selp.f32 	%f164, 0f00000000, %f391, %p112;
	add.f32 	%f165, %f164, %f163;
	shfl.sync.idx.b32	%r238|%p113, %r178, 0, 31, -1;
	and.b32  	%r239, %r238, 2;
	setp.eq.s32 	%p114, %r239, 0;
	selp.f32 	%f166, 0f00000000, %f392, %p114;
	add.f32 	%f167, %f166, %f165;
	shfl.sync.idx.b32	%r240|%p115, %r178, 0, 31, -1;
	and.b32  	%r241, %r240, 1;
	setp.eq.b32 	%p116, %r241, 1;
	selp.f32 	%f168, %f393, 0f00000000, %p116;
	add.f32 	%f361, %f168, %f167;
	shfl.sync.idx.b32	%r242|%p117, %r178, 1, 31, -1;
	setp.gt.s32 	%p118, %r242, -1;
	selp.f32 	%f169, 0f00000000, %f362, %p118;
	add.f32 	%f170, %f169, %f360;
	shfl.sync.idx.b32	%r243|%p119, %r178, 1, 31, -1;
	and.b32  	%r244, %r243, 1073741824;
	setp.eq.s32 	%p120, %r244, 0;
	selp.f32 	%f171, 0f00000000, %f363, %p120;
	add.f32 	%f172, %f171, %f170;
	shfl.sync.idx.b32	%r245|%p121, %r178, 1, 31, -1;
	and.b32  	%r246, %r245, 536870912;
	setp.eq.s32 	%p122, %r246, 0;
	selp.f32 	%f173, 0f00000000, %f364, %p122;
	add.f32 	%f174, %f173, %f172;
	shfl.sync.idx.b32	%r247|%p123, %r178, 1, 31, -1;
	and.b32  	%r248, %r247, 268435456;
	setp.eq.s32 	%p124, %r248, 0;
	selp.f32 	%f175, 0f00000000, %f365, %p124;
	add.f32 	%f176, %f175, %f174;
	shfl.sync.idx.b32	%r249|%p125, %r178, 1, 31, -1;
	and.b32  	%r250, %r249, 134217728;
	setp.eq.s32 	%p126, %r250, 0;
	selp.f32 	%f177, 0f00000000, %f366, %p126;
	add.f32 	%f178, %f177, %f176;
	shfl.sync.idx.b32	%r251|%p127, %r178, 1, 31, -1;
	and.b32  	%r252, %r251, 67108864;
	setp.eq.s32 	%p128, %r252, 0;
	selp.f32 	%f179, 0f00000000, %f367, %p128;
	add.f32 	%f180, %f179, %f178;
	shfl.sync.idx.b32	%r253|%p129, %r178, 1, 31, -1;
	and.b32  	%r254, %r253, 33554432;
	setp.eq.s32 	%p130, %r254, 0;
	selp.f32 	%f181, 0f00000000, %f368, %p130;
	add.f32 	%f182, %f181, %f180;
	shfl.sync.idx.b32	%r255|%p131, %r178, 1, 31, -1;
	and.b32  	%r256, %r255, 16777216;
	setp.eq.s32 	%p132, %r256, 0;
	selp.f32 	%f183, 0f00000000, %f369, %p132;
	add.f32 	%f184, %f183, %f182;
	shfl.sync.idx.b32	%r257|%p133, %r178, 1, 31, -1;
	and.b32  	%r258, %r257, 8388608;
	setp.eq.s32 	%p134, %r258, 0;
	selp.f32 	%f185, 0f00000000, %f370, %p134;
	add.f32 	%f186, %f185, %f184;
	shfl.sync.idx.b32	%r259|%p135, %r178, 1, 31, -1;
	and.b32  	%r260, %r259, 4194304;
	setp.eq.s32 	%p136, %r260, 0;
	selp.f32 	%f187, 0f00000000, %f371, %p136;
	add.f32 	%f188, %f187, %f186;
	shfl.sync.idx.b32	%r261|%p137, %r178, 1, 31, -1;
	and.b32  	%r262, %r261, 2097152;
	setp.eq.s32 	%p138, %r262, 0;
	selp.f32 	%f189, 0f00000000, %f372, %p138;
	add.f32 	%f190, %f189, %f188;
	shfl.sync.idx.b32	%r263|%p139, %r178, 1, 31, -1;
	and.b32  	%r264, %r263, 1048576;
	setp.eq.s32 	%p140, %r264, 0;
	selp.f32 	%f191, 0f00000000, %f373, %p140;
	add.f32 	%f192, %f191, %f190;
	shfl.sync.idx.b32	%r265|%p141, %r178, 1, 31, -1;
	and.b32  	%r266, %r265, 524288;
	setp.eq.s32 	%p142, %r266, 0;
	selp.f32 	%f193, 0f00000000, %f374, %p142;
	add.f32 	%f194, %f193, %f192;
	shfl.sync.idx.b32	%r267|%p143, %r178, 1, 31, -1;
	and.b32  	%r268, %r267, 262144;
	setp.eq.s32 	%p144, %r268, 0;
	selp.f32 	%f195, 0f00000000, %f375, %p144;
	add.f32 	%f196, %f195, %f194;
	shfl.sync.idx.b32	%r269|%p145, %r178, 1, 31, -1;
	and.b32  	%r270, %r269, 131072;
	setp.eq.s32 	%p146, %r270, 0;
	selp.f32 	%f197, 0f00000000, %f376, %p146;
	add.f32 	%f198, %f197, %f196;
	shfl.sync.idx.b32	%r271|%p147, %r178, 1, 31, -1;
	and.b32  	%r272, %r271, 65536;
	setp.eq.s32 	%p148, %r272, 0;
	selp.f32 	%f199, 0f00000000, %f377, %p148;
	add.f32 	%f200, %f199, %f198;
	shfl.sync.idx.b32	%r273|%p149, %r178, 1, 31, -1;
	and.b32  	%r274, %r273, 32768;
	setp.eq.s32 	%p150, %r274, 0;
	selp.f32 	%f201, 0f00000000, %f378, %p150;
	add.f32 	%f202, %f201, %f200;
	shfl.sync.idx.b32	%r275|%p151, %r178, 1, 31, -1;
	and.b32  	%r276, %r275, 16384;
	setp.eq.s32 	%p152, %r276, 0;
	selp.f32 	%f203, 0f00000000, %f379, %p152;
	add.f32 	%f204, %f203, %f202;
	shfl.sync.idx.b32	%r277|%p153, %r178, 1, 31, -1;
	and.b32  	%r278, %r277, 8192;
	setp.eq.s32 	%p154, %r278, 0;
	selp.f32 	%f205, 0f00000000, %f380, %p154;
	add.f32 	%f206, %f205, %f204;
	shfl.sync.idx.b32	%r279|%p155, %r178, 1, 31, -1;
	and.b32  	%r280, %r279, 4096;
	setp.eq.s32 	%p156, %r280, 0;
	selp.f32 	%f207, 0f00000000, %f381, %p156;
	add.f32 	%f208, %f207, %f206;
	shfl.sync.idx.b32	%r281|%p157, %r178, 1, 31, -1;
	and.b32  	%r282, %r281, 2048;
	setp.eq.s32 	%p158, %r282, 0;
	selp.f32 	%f209, 0f00000000, %f382, %p158;
	add.f32 	%f210, %f209, %f208;
	shfl.sync.idx.b32	%r283|%p159, %r178, 1, 31, -1;
	and.b32  	%r284, %r283, 1024;
	setp.eq.s32 	%p160, %r284, 0;
	selp.f32 	%f211, 0f00000000, %f383, %p160;
	add.f32 	%f212, %f211, %f210;
	shfl.sync.idx.b32	%r285|%p161, %r178, 1, 31, -1;
	and.b32  	%r286, %r285, 512;
	setp.eq.s32 	%p162, %r286, 0;
	selp.f32 	%f213, 0f00000000, %f384, %p162;
	add.f32 	%f214, %f213, %f212;
	shfl.sync.idx.b32	%r287|%p163, %r178, 1, 31, -1;
	and.b32  	%r288, %r287, 256;
	setp.eq.s32 	%p164, %r288, 0;
	selp.f32 	%f215, 0f00000000, %f385, %p164;
	add.f32 	%f216, %f215, %f214;
	shfl.sync.idx.b32	%r289|%p165, %r178, 1, 31, -1;
	and.b32  	%r290, %r289, 128;
	setp.eq.s32 	%p166, %r290, 0;
	selp.f32 	%f217, 0f00000000, %f386, %p166;
	add.f32 	%f218, %f217, %f216;
	shfl.sync.idx.b32	%r291|%p167, %r178, 1, 31, -1;
	and.b32  	%r292, %r291, 64;
	setp.eq.s32 	%p168, %r292, 0;
	selp.f32 	%f219, 0f00000000, %f387, %p168;
	add.f32 	%f220, %f219, %f218;
	shfl.sync.idx.b32	%r293|%p169, %r178, 1, 31, -1;
	and.b32  	%r294, %r293, 32;
	setp.eq.s32 	%p170, %r294, 0;
	selp.f32 	%f221, 0f00000000, %f388, %p170;
	add.f32 	%f222, %f221, %f220;
	shfl.sync.idx.b32	%r295|%p171, %r178, 1, 31, -1;
	and.b32  	%r296, %r295, 16;
	setp.eq.s32 	%p172, %r296, 0;
	selp.f32 	%f223, 0f00000000, %f389, %p172;
	add.f32 	%f224, %f223, %f222;
	shfl.sync.idx.b32	%r297|%p173, %r178, 1, 31, -1;
	and.b32  	%r298, %r297, 8;
	setp.eq.s32 	%p174, %r298, 0;
	selp.f32 	%f225, 0f00000000, %f390, %p174;
	add.f32 	%f226, %f225, %f224;
	shfl.sync.idx.b32	%r299|%p175, %r178, 1, 31, -1;
	and.b32  	%r300, %r299, 4;
	setp.eq.s32 	%p176, %r300, 0;
	selp.f32 	%f227, 0f00000000, %f391, %p176;
	add.f32 	%f228, %f227, %f226;
	shfl.sync.idx.b32	%r301|%p177, %r178, 1, 31, -1;
	and.b32  	%r302, %r301, 2;
	setp.eq.s32 	%p178, %r302, 0;
	selp.f32 	%f229, 0f00000000, %f392, %p178;
	add.f32 	%f230, %f229, %f228;
	shfl.sync.idx.b32	%r303|%p179, %r178, 1, 31, -1;
	and.b32  	%r304, %r303, 1;
	setp.eq.b32 	%p180, %r304, 1;
	selp.f32 	%f231, %f393, 0f00000000, %p180;
	add.f32 	%f360, %f231, %f230;
	shfl.sync.idx.b32	%r305|%p181, %r178, 2, 31, -1;
	setp.gt.s32 	%p182, %r305, -1;
	selp.f32 	%f232, 0f00000000, %f362, %p182;
	add.f32 	%f233, %f232, %f359;
	shfl.sync.idx.b32	%r306|%p183, %r178, 2, 31, -1;
	and.b32  	%r307, %r306, 1073741824;
	setp.eq.s32 	%p184, %r307, 0;
	selp.f32 	%f234, 0f00000000, %f363, %p184;
	add.f32 	%f235, %f234, %f233;
	shfl.sync.idx.b32	%r308|%p185, %r178, 2, 31, -1;
	and.b32  	%r309, %r308, 536870912;
	setp.eq.s32 	%p186, %r309, 0;
	selp.f32 	%f236, 0f00000000, %f364, %p186;
	add.f32 	%f237, %f236, %f235;
	shfl.sync.idx.b32	%r310|%p187, %r178, 2, 31, -1;
	and.b32  	%r311, %r310, 268435456;
	setp.eq.s32 	%p188, %r311, 0;
	selp.f32 	%f238, 0f00000000, %f365, %p188;
	add.f32 	%f239, %f238, %f237;
	shfl.sync.idx.b32	%r312|%p189, %r178, 2, 31, -1;
	and.b32  	%r313, %r312, 134217728;
	setp.eq.s32 	%p190, %r313, 0;
	selp.f32 	%f240, 0f00000000, %f366, %p190;
	add.f32 	%f241, %f240, %f239;
	shfl.sync.idx.b32	%r314|%p191, %r178, 2, 31, -1;
	and.b32  	%r315, %r314, 67108864;
	setp.eq.s32 	%p192, %r315, 0;
	selp.f32 	%f242, 0f00000000, %f367, %p192;
	add.f32 	%f243, %f242, %f241;
	shfl.sync.idx.b32	%r316|%p193, %r178, 2, 31, -1;
	and.b32  	%r317, %r316, 33554432;
	setp.eq.s32 	%p194, %r317, 0;
	selp.f32 	%f244, 0f00000000, %f368, %p194;
	add.f32 	%f245, %f244, %f243;
	shfl.sync.idx.b32	%r318|%p195, %r178, 2, 31, -1;
	and.b32  	%r319, %r318, 16777216;
	setp.eq.s32 	%p196, %r319, 0;
	selp.f32 	%f246, 0f00000000, %f369, %p196;
	add.f32 	%f247, %f246, %f245;
	shfl.sync.idx.b32	%r320|%p197, %r178, 2, 31, -1;
	and.b32  	%r321, %r320, 8388608;
	setp.eq.s32 	%p198, %r321, 0;
	selp.f32 	%f248, 0f00000000, %f370, %p198;
	add.f32 	%f249, %f248, %f247;
	shfl.sync.idx.b32	%r322|%p199, %r178, 2, 31, -1;
	and.b32  	%r323, %r322, 4194304;
	setp.eq.s32 	%p200, %r323, 0;
	selp.f32 	%f250, 0f00000000, %f371, %p200;
	add.f32 	%f251, %f250, %f249;
	shfl.sync.idx.b32	%r324|%p201, %r178, 2, 31, -1;
	and.b32  	%r325, %r324, 2097152;
	setp.eq.s32 	%p202, %r325, 0;
	selp.f32 	%f252, 0f00000000, %f372, %p202;
	add.f32 	%f253, %f252, %f251;
	shfl.sync.idx.b32	%r326|%p203, %r178, 2, 31, -1;
	and.b32  	%r327, %r326, 1048576;
	setp.eq.s32 	%p204, %r327, 0;
	selp.f32 	%f254, 0f00000000, %f373, %p204;
	add.f32 	%f255, %f254, %f253;
	shfl.sync.idx.b32	%r328|%p205, %r178, 2, 31, -1;
	and.b32  	%r329, %r328, 524288;
	setp.eq.s32 	%p206, %r329, 0;
	selp.f32 	%f256, 0f00000000, %f374, %p206;
	add.f32 	%f257, %f256, %f255;
	shfl.sync.idx.b32	%r330|%p207, %r178, 2, 31, -1;
	and.b32  	%r331, %r330, 262144;
	setp.eq.s32 	%p208, %r331, 0;
	selp.f32 	%f258, 0f00000000, %f375, %p208;
	add.f32 	%f259, %f258, %f257;
	shfl.sync.idx.b32	%r332|%p209, %r178, 2, 31, -1;
	and.b32  	%r333, %r332, 131072;
	setp.eq.s32 	%p210, %r333, 0;
	selp.f32 	%f260, 0f00000000, %f376, %p210;
	add.f32 	%f261, %f260, %f259;
	shfl.sync.idx.b32	%r334|%p211, %r178, 2, 31, -1;
	and.b32  	%r335, %r334, 65536;
	setp.eq.s32 	%p212, %r335, 0;
	selp.f32 	%f262, 0f00000000, %f377, %p212;
	add.f32 	%f263, %f262, %f261;
	shfl.sync.idx.b32	%r336|%p213, %r178, 2, 31, -1;
	and.b32  	%r337, %r336, 32768;
	setp.eq.s32 	%p214, %r337, 0;
	selp.f32 	%f264, 0f00000000, %f378, %p214;
	add.f32 	%f265, %f264, %f263;
	shfl.sync.idx.b32	%r338|%p215, %r178, 2, 31, -1;
	and.b32  	%r339, %r338, 16384;
	setp.eq.s32 	%p216, %r339, 0;
	selp.f32 	%f266, 0f00000000, %f379, %p216;
	add.f32 	%f267, %f266, %f265;
	shfl.sync.idx.b32	%r340|%p217, %r178, 2, 31, -1;
	and.b32  	%r341, %r340, 8192;
	setp.eq.s32 	%p218, %r341, 0;
	selp.f32 	%f268, 0f00000000, %f380, %p218;
	add.f32 	%f269, %f268, %f267;
	shfl.sync.idx.b32	%r342|%p219, %r178, 2, 31, -1;
	and.b32  	%r343, %r342, 4096;
	setp.eq.s32 	%p220, %r343, 0;
	selp.f32 	%f270, 0f00000000, %f381, %p220;
	add.f32 	%f271, %f270, %f269;
	shfl.sync.idx.b32	%r344|%p221, %r178, 2, 31, -1;
	and.b32  	%r345, %r344, 2048;
	setp.eq.s32 	%p222, %r345, 0;
	selp.f32 	%f272, 0f00000000, %f382, %p222;
	add.f32 	%f273, %f272, %f271;
	shfl.sync.idx.b32	%r346|%p223, %r178, 2, 31, -1;
	and.b32  	%r347, %r346, 1024;
	setp.eq.s32 	%p224, %r347, 0;
	selp.f32 	%f274, 0f00000000, %f383, %p224;
	add.f32 	%f275, %f274, %f273;
	shfl.sync.idx.b32	%r348|%p225, %r178, 2, 31, -1;
	and.b32  	%r349, %r348, 512;
	setp.eq.s32 	%p226, %r349, 0;
	selp.f32 	%f276, 0f00000000, %f384, %p226;
	add.f32 	%f277, %f276, %f275;
	shfl.sync.idx.b32	%r350|%p227, %r178, 2, 31, -1;
	and.b32  	%r351, %r350, 256;
	setp.eq.s32 	%p228, %r351, 0;
	selp.f32 	%f278, 0f00000000, %f385, %p228;
	add.f32 	%f279, %f278, %f277;
	shfl.sync.idx.b32	%r352|%p229, %r178, 2, 31, -1;
	and.b32  	%r353, %r352, 128;
	setp.eq.s32 	%p230, %r353, 0;
	selp.f32 	%f280, 0f00000000, %f386, %p230;
	add.f32 	%f281, %f280, %f279;
	shfl.sync.idx.b32	%r354|%p231, %r178, 2, 31, -1;
	and.b32  	%r355, %r354, 64;
	setp.eq.s32 	%p232, %r355, 0;
	selp.f32 	%f282, 0f00000000, %f387, %p232;
	add.f32 	%f283, %f282, %f281;
	shfl.sync.idx.b32	%r356|%p233, %r178, 2, 31, -1;
	and.b32  	%r357, %r356, 32;
	setp.eq.s32 	%p234, %r357, 0;
	selp.f32 	%f284, 0f00000000, %f388, %p234;
	add.f32 	%f285, %f284, %f283;
	shfl.sync.idx.b32	%r358|%p235, %r178, 2, 31, -1;
	and.b32  	%r359, %r358, 16;
	setp.eq.s32 	%p236, %r359, 0;
	selp.f32 	%f286, 0f00000000, %f389, %p236;
	add.f32 	%f287, %f286, %f285;
	shfl.sync.idx.b32	%r360|%p237, %r178, 2, 31, -1;
	and.b32  	%r361, %r360, 8;
	setp.eq.s32 	%p238, %r361, 0;
	selp.f32 	%f288, 0f00000000, %f390, %p238;
	add.f32 	%f289, %f288, %f287;
	shfl.sync.idx.b32	%r362|%p239, %r178, 2, 31, -1;
	and.b32  	%r363, %r362, 4;
	setp.eq.s32 	%p240, %r363, 0;
	selp.f32 	%f290, 0f00000000, %f391, %p240;
	add.f32 	%f291, %f290, %f289;
	shfl.sync.idx.b32	%r364|%p241, %r178, 2, 31, -1;
	and.b32  	%r365, %r364, 2;
	setp.eq.s32 	%p242, %r365, 0;
	selp.f32 	%f292, 0f00000000, %f392, %p242;
	add.f32 	%f293, %f292, %f291;
	shfl.sync.idx.b32	%r366|%p243, %r178, 2, 31, -1;
	and.b32  	%r367, %r366, 1;
	setp.eq.b32 	%p244, %r367, 1;
	selp.f32 	%f294, %f393, 0f00000000, %p244;
	add.f32 	%f359, %f294, %f293;
	shfl.sync.idx.b32	%r368|%p245, %r178, 3, 31, -1;
	setp.gt.s32 	%p246, %r368, -1;
	selp.f32 	%f295, 0f00000000, %f362, %p246;
	add.f32 	%f296, %f295, %f358;
	shfl.sync.idx.b32	%r369|%p247, %r178, 3, 31, -1;
	and.b32  	%r370, %r369, 1073741824;
	setp.eq.s32 	%p248, %r370, 0;
	selp.f32 	%f297, 0f00000000, %f363, %p248;
	add.f32 	%f298, %f297, %f296;
	shfl.sync.idx.b32	%r371|%p249, %r178, 3, 31, -1;
	and.b32  	%r372, %r371, 536870912;
	setp.eq.s32 	%p250, %r372, 0;
	selp.f32 	%f299, 0f00000000, %f364, %p250;
	add.f32 	%f300, %f299, %f298;
	shfl.sync.idx.b32	%r373|%p251, %r178, 3, 31, -1;
	and.b32  	%r374, %r373, 268435456;
	setp.eq.s32 	%p252, %r374, 0;
	selp.f32 	%f301, 0f00000000, %f365, %p252;
	add.f32 	%f302, %f301, %f300;
	shfl.sync.idx.b32	%r375|%p253, %r178, 3, 31, -1;
	and.b32  	%r376, %r375, 134217728;
	setp.eq.s32 	%p254, %r376, 0;
	selp.f32 	%f303, 0f00000000, %f366, %p254;
	add.f32 	%f304, %f303, %f302;
	shfl.sync.idx.b32	%r377|%p255, %r178, 3, 31, -1;
	and.b32  	%r378, %r377, 67108864;
	setp.eq.s32 	%p256, %r378, 0;
	selp.f32 	%f305, 0f00000000, %f367, %p256;
	add.f32 	%f306, %f305, %f304;
	shfl.sync.idx.b32	%r379|%p257, %r178, 3, 31, -1;
	and.b32  	%r380, %r379, 33554432;
	setp.eq.s32 	%p258, %r380, 0;
	selp.f32 	%f307, 0f00000000, %f368, %p258;
	add.f32 	%f308, %f307, %f306;
	shfl.sync.idx.b32	%r381|%p259, %r178, 3, 31, -1;
	and.b32  	%r382, %r381, 16777216;
	setp.eq.s32 	%p260, %r382, 0;
	selp.f32 	%f309, 0f00000000, %f369, %p260;
	add.f32 	%f310, %f309, %f308;
	shfl.sync.idx.b32	%r383|%p261, %r178, 3, 31, -1;
	and.b32  	%r384, %r383, 8388608;
	setp.eq.s32 	%p262, %r384, 0;
	selp.f32 	%f311, 0f00000000, %f370, %p262;
	add.f32 	%f312, %f311, %f310;
	shfl.sync.idx.b32	%r385|%p263, %r178, 3, 31, -1;
	and.b32  	%r386, %r385, 4194304;
	setp.eq.s32 	%p264, %r386, 0;
	selp.f32 	%f313, 0f00000000, %f371, %p264;
	add.f32 	%f314, %f313, %f312;
	shfl.sync.idx.b32	%r387|%p265, %r178, 3, 31, -1;
	and.b32  	%r388, %r387, 2097152;
	setp.eq.s32 	%p266, %r388, 0;
	selp.f32 	%f315, 0f00000000, %f372, %p266;
	add.f32 	%f316, %f315, %f314;
	shfl.sync.idx.b32	%r389|%p267, %r178, 3, 31, -1;
	and.b32  	%r390, %r389, 1048576;
	setp.eq.s32 	%p268, %r390, 0;
	selp.f32 	%f317, 0f00000000, %f373, %p268;
	add.f32 	%f318, %f317, %f316;
	shfl.sync.idx.b32	%r391|%p269, %r178, 3, 31, -1;
	and.b32  	%r392, %r391, 524288;
	setp.eq.s32 	%p270, %r392, 0;
	selp.f32 	%f319, 0f00000000, %f374, %p270;
	add.f32 	%f320, %f319, %f318;
	shfl.sync.idx.b32	%r393|%p271, %r178, 3, 31, -1;
	and.b32  	%r394, %r393, 262144;
	setp.eq.s32 	%p272, %r394, 0;
	selp.f32 	%f321, 0f00000000, %f375, %p272;
	add.f32 	%f322, %f321, %f320;
	shfl.sync.idx.b32	%r395|%p273, %r178, 3, 31, -1;
	and.b32  	%r396, %r395, 131072;
	setp.eq.s32 	%p274, %r396, 0;
	selp.f32 	%f323, 0f00000000, %f376, %p274;
	add.f32 	%f324, %f323, %f322;
	shfl.sync.idx.b32	%r397|%p275, %r178, 3, 31, -1;
	and.b32  	%r398, %r397, 65536;
	setp.eq.s32 	%p276, %r398, 0;
	selp.f32 	%f325, 0f00000000, %f377, %p276;
	add.f32 	%f326, %f325, %f324;
	shfl.sync.idx.b32	%r399|%p277, %r178, 3, 31, -1;
	and.b32  	%r400, %r399, 32768;
	setp.eq.s32 	%p278, %r400, 0;
	selp.f32 	%f327, 0f00000000, %f378, %p278;
	add.f32 	%f328, %f327, %f326;
	shfl.sync.idx.b32	%r401|%p279, %r178, 3, 31, -1;
	and.b32  	%r402, %r401, 16384;
	setp.eq.s32 	%p280, %r402, 0;
	selp.f32 	%f329, 0f00000000, %f379, %p280;
	add.f32 	%f330, %f329, %f328;
	shfl.sync.idx.b32	%r403|%p281, %r178, 3, 31, -1;
	and.b32  	%r404, %r403, 8192;
	setp.eq.s32 	%p282, %r404, 0;
	selp.f32 	%f331, 0f00000000, %f380, %p282;
	add.f32 	%f332, %f331, %f330;
	shfl.sync.idx.b32	%r405|%p283, %r178, 3, 31, -1;
	and.b32  	%r406, %r405, 4096;
	setp.eq.s32 	%p284, %r406, 0;
	selp.f32 	%f333, 0f00000000, %f381, %p284;
	add.f32 	%f334, %f333, %f332;
	shfl.sync.idx.b32	%r407|%p285, %r178, 3, 31, -1;
	and.b32  	%r408, %r407, 2048;
	setp.eq.s32 	%p286, %r408, 0;
	selp.f32 	%f335, 0f00000000, %f382, %p286;
	add.f32 	%f336, %f335, %f334;
	shfl.sync.idx.b32	%r409|%p287, %r178, 3, 31, -1;
	and.b32  	%r410, %r409, 1024;
	setp.eq.s32 	%p288, %r410, 0;
	selp.f32 	%f337, 0f00000000, %f383, %p288;
	add.f32 	%f338, %f337, %f336;
	shfl.sync.idx.b32	%r411|%p289, %r178, 3, 31, -1;
	and.b32  	%r412, %r411, 512;
	setp.eq.s32 	%p290, %r412, 0;
	selp.f32 	%f339, 0f00000000, %f384, %p290;
	add.f32 	%f340, %f339, %f338;
	shfl.sync.idx.b32	%r413|%p291, %r178, 3, 31, -1;
	and.b32  	%r414, %r413, 256;
	setp.eq.s32 	%p292, %r414, 0;
	selp.f32 	%f341, 0f00000000, %f385, %p292;
	add.f32 	%f342, %f341, %f340;
	shfl.sync.idx.b32	%r415|%p293, %r178, 3, 31, -1;
	and.b32  	%r416, %r415, 128;
	setp.eq.s32 	%p294, %r416, 0;
	selp.f32 	%f343, 0f00000000, %f386, %p294;
	add.f32 	%f344, %f343, %f342;
	shfl.sync.idx.b32	%r417|%p295, %r178, 3, 31, -1;
	and.b32  	%r418, %r417, 64;
	setp.eq.s32 	%p296, %r418, 0;
	selp.f32 	%f345, 0f00000000, %f387, %p296;
	add.f32 	%f346, %f345, %f344;
	shfl.sync.idx.b32	%r419|%p297, %r178, 3, 31, -1;
	and.b32  	%r420, %r419, 32;
	setp.eq.s32 	%p298, %r420, 0;
	selp.f32 	%f347, 0f00000000, %f388, %p298;
	add.f32 	%f348, %f347, %f346;
	shfl.sync.idx.b32	%r421|%p299, %r178, 3, 31, -1;
	and.b32  	%r422, %r421, 16;
	setp.eq.s32 	%p300, %r422, 0;
	selp.f32 	%f349, 0f00000000, %f389, %p300;
	add.f32 	%f350, %f349, %f348;
	shfl.sync.idx.b32	%r423|%p301, %r178, 3, 31, -1;
	and.b32  	%r424, %r423, 8;
	setp.eq.s32 	%p302, %r424, 0;
	selp.f32 	%f351, 0f00000000, %f390, %p302;
	add.f32 	%f352, %f351, %f350;
	shfl.sync.idx.b32	%r425|%p303, %r178, 3, 31, -1;
	and.b32  	%r426, %r425, 4;
	setp.eq.s32 	%p304, %r426, 0;
	selp.f32 	%f353, 0f00000000, %f391, %p304;
	add.f32 	%f354, %f353, %f352;
	shfl.sync.idx.b32	%r427|%p305, %r178, 3, 31, -1;
	and.b32  	%r428, %r427, 2;
	setp.eq.s32 	%p306, %r428, 0;
	selp.f32 	%f355, 0f00000000, %f392, %p306;
	add.f32 	%f356, %f355, %f354;
	shfl.sync.idx.b32	%r429|%p307, %r178, 3, 31, -1;
	and.b32  	%r430, %r429, 1;
	setp.eq.b32 	%p308, %r430, 1;
	selp.f32 	%f357, %f393, 0f00000000, %p308;
	add.f32 	%f358, %f357, %f356;
	add.s32 	%r443, %r443, 8;
	add.s32 	%r442, %r442, 32;
	add.s64 	%rd88, %rd88, 32;
	add.s32 	%r444, %r26, 1;
	setp.lt.s32 	%p309, %r444, %r14;
	@%p309 bra 	$L__BB40_3;
	setp.ge.f32 	%p317, %f361, 0f00000000;
	setp.ge.f32 	%p316, %f360, 0f00000000;
	setp.ge.f32 	%p315, %f359, 0f00000000;
	setp.ge.f32 	%p314, %f358, 0f00000000;
$L__BB40_71:
	mov.b32 	%r431, -1;
	vote.sync.ballot.b32 	%r432, %p317, %r431;
	brev.b32 	%r433, %r432;
	vote.sync.ballot.b32 	%r434, %p316, %r431;
	brev.b32 	%r435, %r434;
	vote.sync.ballot.b32 	%r436, %p315, %r431;
	brev.b32 	%r437, %r436;
	vote.sync.ballot.b32 	%r438, %p314, %r431;
	brev.b32 	%r439, %r438;
	shl.b32 	%r440, %r3, 2;
	mad.lo.s32 	%r441, %r30, %r6, %r440;
	mul.wide.u32 	%rd86, %r441, 4;
	add.s64 	%rd87, %rd2, %rd86;
	st.global.v4.u32 	[%rd87], {%r433, %r435, %r437, %r439};
$L__BB40_72:
	ret;

}
	// .globl	_Z22spmm4_full_bin_16_1024PKhPKfPjPKiS5_ii
.visible .entry _Z22spmm4_full_bin_16_1024PKhPKfPjPKiS5_ii(
	.param .u64 .ptr .align 1 _Z22spmm4_full_bin_16_1024PKhPKfPjPKiS5_ii_param_0,
	.param .u64 .ptr .align 1 _Z22spmm4_full_bin_16_1024PKhPKfPjPKiS5_ii_param_1,
	.param .u64 .ptr .align 1 _Z22spmm4_full_bin_16_1024PKhPKfPjPKiS5_ii_param_2,
	.param .u64 .ptr .align 1 _Z22spmm4_full_bin_16_1024PKhPKfPjPKiS5_ii_param_3,
	.param .u64 .ptr .align 1 _Z22spmm4_full_bin_16_1024PKhPKfPjPKiS5_ii_param_4,
	.param .u32 _Z22spmm4_full_bin_16_1024PKhPKfPjPKiS5_ii_param_5,
	.param .u32 _Z22spmm4_full_bin_16_1024PKhPKfPjPKiS5_ii_param_6
)
{
	.reg .pred 	%p<318>;
	.reg .b16 	%rs<2>;
	.reg .b32 	%r<446>;
	.reg .b32 	%f<394>;
	.reg .b64 	%rd<89>;

	ld.param.u64 	%rd8, [_Z22spmm4_full_bin_16_1024PKhPKfPjPKiS5_ii_param_0];
	ld.param.u64 	%rd12, [_Z22spmm4_full_bin_16_1024PKhPKfPjPKiS5_ii_param_1];
	ld.param.u64 	%rd9, [_Z22spmm4_full_bin_16_1024PKhPKfPjPKiS5_ii_param_2];
	ld.param.u64 	%rd10, [_Z22spmm4_full_bin_16_1024PKhPKfPjPKiS5_ii_param_3];
	ld.param.u64 	%rd11, [_Z22spmm4_full_bin_16_1024PKhPKfPjPKiS5_ii_param_4];
	ld.param.u32 	%r32, [_Z22spmm4_full_bin_16_1024PKhPKfPjPKiS5_ii_param_5];
	ld.param.u32 	%r30, [_Z22spmm4_full_bin_16_1024PKhPKfPjPKiS5_ii_param_6];
	cvta.to.global.u64 	%rd1, %rd12;
	mov.u32 	%r33, %ctaid.x;
	mov.u32 	%r34, %nctaid.x;
	mov.u32 	%r35, %nctaid.y;
	mov.u32 	%r36, %ctaid.y;
	mov.u32 	%r37, %ctaid.z;
	mad.lo.s32 	%r38, %r33, %r34, %r36;
	mad.lo.s32 	%r39, %r38, %r35, %r37;
	// begin inline asm
	mov.u32 %r442, %laneid;
	// end inline asm
	mov.u32 	%r2, %tid.x;
	shl.b32 	%r40, %r39, 1;
	shr.u32 	%r41, %r2, 9;
	or.b32  	%r3, %r40, %r41;
	setp.ge.s32 	%p9, %r3, %r32;
	@%p9 bra 	$L__BB41_72;
	shr.u32 	%r42, %r2, 5;
	cvta.to.global.u64 	%rd13, %rd10;
	cvta.to.global.u64 	%rd2, %rd9;
	mul.wide.s32 	%rd14, %r3, 4;
	add.s64 	%rd15, %rd13, %rd14;
	ld.global.nc.u32 	%r4, [%rd15];
	ld.global.nc.u32 	%r43, [%rd15+4];
	sub.s32 	%r5, %r43, %r4;
	and.b32  	%r6, %r42, 15;
	setp.lt.s32 	%p11, %r5, 1;
	mov.pred 	%p314, -1;
	mov.pred 	%p315, %p314;
	mov.pred 	%p316, %p314;
	mov.pred 	%p317, %p314;
	@%p11 bra 	$L__BB41_71;
	shr.u32 	%r443, %r442, 2;
	and.b32  	%r8, %r442, 3;
	shl.b32 	%r45, %r6, 5;
	add.s32 	%r9, %r442, %r45;
	or.b32  	%r10, %r8, 24;
	add.s32 	%r11, %r9, 512;
	add.s32 	%r12, %r9, 1024;
	add.s32 	%r13, %r9, 1536;
	mul.wide.s32 	%rd16, %r4, 4;
	cvta.to.global.u64 	%rd17, %rd11;
	add.s64 	%rd18, %rd16, %rd17;
	add.s64 	%rd88, %rd18, 16;
	cvta.to.global.u64 	%rd4, %rd8;
	add.s32 	%r46, %r5, 7;
	shr.s32 	%r47, %r46, 31;
	shr.u32 	%r48, %r47, 29;
	add.s32 	%r49, %r46, %r48;
	and.b32  	%r14, %r49, -8;
	shl.b32 	%r50, %r4, 2;
	cvt.s64.s32 	%rd5, %r50;
	mov.b32 	%r444, 0;
	mov.f32 	%f358, 0f00000000;
	mov.f32 	%f359, %f358;
	mov.f32 	%f360, %f358;
	mov.f32 	%f361, %f358;
$L__BB41_3:
	setp.ge.u32 	%p12, %r443, %r5;
	mov.b32 	%r445, 0;
	@%p12 bra 	$L__BB41_5;
	and.b32  	%r52, %r442, -4;
	or.b32  	%r53, %r52, %r8;
	cvt.u64.u32 	%rd19, %r53;
	add.s64 	%rd20, %rd19, %rd5;
	add.s64 	%rd21, %rd4, %rd20;
	ld.global.nc.u8 	%rs1, [%rd21];
	cvt.u32.u8 	%r54, %rs1;
	and.b32  	%r445, %r54, 15;
$L__BB41_5:
	setp.ge.s32 	%p13, %r444, %r5;
	mov.f32 	%f362, 0f00000000;
	@%p13 bra 	$L__BB41_7;
	ld.global.nc.u32 	%r55, [%rd88+-16];
	shl.b32 	%r56, %r55, 11;
	add.s32 	%r57, %r9, %r56;
	mul.wide.u32 	%rd22, %r57, 4;
	add.s64 	%rd23, %rd1, %rd22;
	ld.global.nc.f32 	%f362, [%rd23];
$L__BB41_7:
	setp.ge.s32 	%p14, %r444, %r5;
	mov.f32 	%f363, 0f00000000;
	@%p14 bra 	$L__BB41_9;
	ld.global.nc.u32 	%r58, [%rd88+-16];
	shl.b32 	%r59, %r58, 11;
	add.s32 	%r60, %r11, %r59;
	mul.wide.u32 	%rd24, %r60, 4;
	add.s64 	%rd25, %rd1, %rd24;
	ld.global.nc.f32 	%f363, [%rd25];
$L__BB41_9:
	setp.ge.s32 	%p15, %r444, %r5;
	mov.f32 	%f364, 0f00000000;
	@%p15 bra 	$L__BB41_11;
	ld.global.nc.u32 	%r61, [%rd88+-16];
	shl.b32 	%r62, %r61, 11;
	add.s32 	%r63, %r12, %r62;
	mul.wide.u32 	%rd26, %r63, 4;
	add.s64 	%rd27, %rd1, %rd26;
	ld.global.nc.f32 	%f364, [%rd27];
$L__BB41_11:
	setp.ge.s32 	%p16, %r444, %r5;
	mov.f32 	%f365, 0f00000000;
	@%p16 bra 	$L__BB41_13;
	ld.global.nc.u32 	%r64, [%rd88+-16];
	shl.b32 	%r65, %r64, 11;
	add.s32 	%r66, %r13, %r65;
	mul.wide.u32 	%rd28, %r66, 4;
	add.s64 	%rd29, %rd1, %rd28;
	ld.global.nc.f32 	%f365, [%rd29];
$L__BB41_13:
	add.s32 	%r20, %r444, 1;
	setp.ge.s32 	%p17, %r20, %r5;
	mov.f32 	%f366, 0f00000000;
	@%p17 bra 	$L__BB41_15;
	ld.global.nc.u32 	%r67, [%rd88+-12];
	shl.b32 	%r68, %r67, 11;
	add.s32 	%r69, %r9, %r68;
	mul.wide.u32 	%rd30, %r69, 4;
	add.s64 	%rd31, %rd1, %rd30;
	ld.global.nc.f32 	%f366, [%rd31];
$L__BB41_15:
	setp.ge.s32 	%p18, %r20, %r5;
	mov.f32 	%f367, 0f00000000;
	@%p18 bra 	$L__BB41_17;
	ld.global.nc.u32 	%r70, [%rd88+-12];
	shl.b32 	%r71, %r70, 11;
	add.s32 	%r72, %r11, %r71;
	mul.wide.u32 	%rd32, %r72, 4;
	add.s64 	%rd33, %rd1, %rd32;
	ld.global.nc.f32 	%f367, [%rd33];
$L__BB41_17:
	setp.ge.s32 	%p19, %r20, %r5;
	mov.f32 	%f368, 0f00000000;
	@%p19 bra 	$L__BB41_19;
	ld.global.nc.u32 	%r73, [%rd88+-12];
	shl.b32 	%r74, %r73, 11;
	add.s32 	%r75, %r12, %r74;
	mul.wide.u32 	%rd34, %r75, 4;
	add.s64 	%rd35, %rd1, %rd34;
	ld.global.nc.f32 	%f368, [%rd35];
$L__BB41_19:
	setp.ge.s32 	%p20, %r20, %r5;
	mov.f32 	%f369, 0f00000000;
	@%p20 bra 	$L__BB41_21;
	ld.global.nc.u32 	%r76, [%rd88+-12];
	shl.b32 	%r77, %r76, 11;
	add.s32 	%r78, %r13, %r77;
	mul.wide.u32 	%rd36, %r78, 4;
	add.s64 	%rd37, %rd1, %rd36;
	ld.global.nc.f32 	%f369, [%rd37];
$L__BB41_21:
	add.s32 	%r21, %r20, 1;
	setp.ge.s32 	%p21, %r21, %r5;
	mov.f32 	%f370, 0f00000000;
	@%p21 bra 	$L__BB41_23;
	ld.global.nc.u32 	%r79, [%rd88+-8];
	shl.b32 	%r80, %r79, 11;
	add.s32 	%r81, %r9, %r80;
	mul.wide.u32 	%rd38, %r81, 4;
	add.s64 	%rd39, %rd1, %rd38;
	ld.global.nc.f32 	%f370, [%rd39];
$L__BB41_23:
	mov.f32 	%f371, 0f00000000;
	@%p21 bra 	$L__BB41_25;
	ld.global.nc.u32 	%r82, [%rd88+-8];
	shl.b32 	%r83, %r82, 11;
	add.s32 	%r84, %r11, %r83;
	mul.wide.u32 	%rd40, %r84, 4;
	add.s64 	%rd41, %rd1, %rd40;
	ld.global.nc.f32 	%f371, [%rd41];
$L__BB41_25:
	mov.f32 	%f372, 0f00000000;
	@%p21 bra 	$L__BB41_27;
	ld.global.nc.u32 	%r85, [%rd88+-8];
	shl.b32 	%r86, %r85, 11;
	add.s32 	%r87, %r12, %r86;
	mul.wide.u32 	%rd42, %r87, 4;
	add.s64 	%rd43, %rd1, %rd42;
	ld.global.nc.f32 	%f372, [%rd43];
$L__BB41_27:
	mov.f32 	%f373, 0f00000000;
	@%p21 bra 	$L__BB41_29;
	ld.global.nc.u32 	%r88, [%rd88+-8];
	shl.b32 	%r89, %r88, 11;
	add.s32 	%r90, %r13, %r89;
	mul.wide.u32 	%rd44, %r90, 4;
	add.s64 	%rd45, %rd1, %rd44;
	ld.global.nc.f32 	%f373, [%rd45];
$L__BB41_29:
	add.s32 	%r22, %r21, 1;
	setp.ge.s32 	%p25, %r22, %r5;
	mov.f32 	%f374, 0f00000000;
	@%p25 bra 	$L__BB41_31;
	ld.global.nc.u32 	%r91, [%rd88+-4];
	shl.b32 	%r92, %r91, 11;
	add.s32 	%r93, %r9, %r92;
	mul.wide.u32 	%rd46, %r93, 4;
	add.s64 	%rd47, %rd1, %rd46;
	ld.global.nc.f32 	%f374, [%rd47];
$L__BB41_31:
	mov.f32 	%f375, 0f00000000;
	@%p25 bra 	$L__BB41_33;
	ld.global.nc.u32 	%r94, [%rd88+-4];
	shl.b32 	%r95, %r94, 11;
	add.s32 	%r96, %r11, %r95;
	mul.wide.u32 	%rd48, %r96, 4;
	add.s64 	%rd49, %rd1, %rd48;
	ld.global.nc.f32 	%f375, [%rd49];
$L__BB41_33:
	mov.f32 	%f376, 0f00000000;
	@%p25 bra 	$L__BB41_35;
	ld.global.nc.u32 	%r97, [%rd88+-4];
	shl.b32 	%r98, %r97, 11;
	add.s32 	%r99, %r12, %r98;
	mul.wide.u32 	%rd50, %r99, 4;
	add.s64 	%rd51, %rd1, %rd50;
	ld.global.nc.f32 	%f376, [%rd51];
$L__BB41_35:
	mov.f32 	%f377, 0f00000000;
	@%p25 bra 	$L__BB41_37;
	ld.global.nc.u32 	%r100, [%rd88+-4];
	shl.b32 	%r101, %r100, 11;
	add.s32 	%r102, %r13, %r101;
	mul.wide.u32 	%rd52, %r102, 4;
	add.s64 	%rd53, %rd1, %rd52;
	ld.global.nc.f32 	%f377, [%rd53];
$L__BB41_37:
	add.s32 	%r23, %r22, 1;
	setp.ge.s32 	%p29, %r23, %r5;
	mov.f32 	%f378, 0f00000000;
	@%p29 bra 	$L__BB41_39;
	ld.global.nc.u32 	%r103, [%rd88];
	shl.b32 	%r104, %r103, 11;
	add.s32 	%r105, %r9, %r104;
	mul.wide.u32 	%rd54, %r105, 4;
	add.s64 	%rd55, %rd1, %rd54;
	ld.global.nc.f32 	%f378, [%rd55];
$L__BB41_39:
	mov.f32 	%f379, 0f00000000;
	@%p29 bra 	$L__BB41_41;
	ld.global.nc.u32 	%r106, [%rd88];
	shl.b32 	%r107, %r106, 11;
	add.s32 	%r108, %r11, %r107;
	mul.wide.u32 	%rd56, %r108, 4;
	add.s64 	%rd57, %rd1, %rd56;
	ld.global.nc.f32 	%f379, [%rd57];
$L__BB41_41:
	mov.f32 	%f380, 0f00000000;
	@%p29 bra 	$L__BB41_43;
	ld.global.nc.u32 	%r109, [%rd88];
	shl.b32 	%r110, %r109, 11;
	add.s32 	%r111, %r12, %r110;
	mul.wide.u32 	%rd58, %r111, 4;
	add.s64 	%rd59, %rd1, %rd58;
	ld.global.nc.f32 	%f380, [%rd59];
$L__BB41_43:
	mov.f32 	%f381, 0f00000000;
	@%p29 bra 	$L__BB41_45;
	ld.global.nc.u32 	%r112, [%rd88];
	shl.b32 	%r113, %r112, 11;
	add.s32 	%r114, %r13, %r113;
	mul.wide.u32 	%rd60, %r114, 4;
	add.s64 	%rd61, %rd1, %rd60;
	ld.global.nc.f32 	%f381, [%rd61];
$L__BB41_45:
	add.s32 	%r24, %r23, 1;
	setp.ge.s32 	%p33, %r24, %r5;
	mov.f32 	%f382, 0f00000000;
	@%p33 bra 	$L__BB41_47;
	ld.global.nc.u32 	%r115, [%rd88+4];
	shl.b32 	%r116, %r115, 11;
	add.s32 	%r117, %r9, %r116;
	mul.wide.u32 	%rd62, %r117, 4;
	add.s64 	%rd63, %rd1, %rd62;
	ld.global.nc.f32 	%f382, [%rd63];
$L__BB41_47:
	mov.f32 	%f383, 0f00000000;
	@%p33 bra 	$L__BB41_49;
	ld.global.nc.u32 	%r118, [%rd88+4];
	shl.b32 	%r119, %r118, 11;
	add.s32 	%r120, %r11, %r119;
	mul.wide.u32 	%rd64, %r120, 4;
	add.s64 	%rd65, %rd1, %rd64;
	ld.global.nc.f32 	%f383, [%rd65];
$L__BB41_49:
	mov.f32 	%f384, 0f00000000;
	@%p33 bra 	$L__BB41_51;
	ld.global.nc.u32 	%r121, [%rd88+4];
	shl.b32 	%r122, %r121, 11;
	add.s32 	%r123, %r12, %r122;
	mul.wide.u32 	%rd66, %r123, 4;
	add.s64 	%rd67, %rd1, %rd66;
	ld.global.nc.f32 	%f384, [%rd67];
$L__BB41_51:
	mov.f32 	%f385, 0f00000000;
	@%p33 bra 	$L__BB41_53;
	ld.global.nc.u32 	%r124, [%rd88+4];
	shl.b32 	%r125, %r124, 11;
	add.s32 	%r126, %r13, %r125;
	mul.wide.u32 	%rd68, %r126, 4;
	add.s64 	%rd69, %rd1, %rd68;
	ld.global.nc.f32 	%f385, [%rd69];
$L__BB41_53:
	add.s32 	%r25, %r24, 1;
	setp.ge.s32 	%p37, %r25, %r5;
	mov.f32 	%f386, 0f00000000;
	@%p37 bra 	$L__BB41_55;
	ld.global.nc.u32 	%r127, [%rd88+8];
	shl.b32 	%r128, %r127, 11;
	add.s32 	%r129, %r9, %r128;
	mul.wide.u32 	%rd70, %r129, 4;
	add.s64 	%rd71, %rd1, %rd70;
	ld.global.nc.f32 	%f386, [%rd71];
$L__BB41_55:
	mov.f32 	%f387, 0f00000000;
	@%p37 bra 	$L__BB41_57;
	ld.global.nc.u32 	%r130, [%rd88+8];
	shl.b32 	%r131, %r130, 11;
	add.s32 	%r132, %r11, %r131;
	mul.wide.u32 	%rd72, %r132, 4;
	add.s64 	%rd73, %rd1, %rd72;
	ld.global.nc.f32 	%f387, [%rd73];
$L__BB41_57:
	mov.f32 	%f388, 0f00000000;
	@%p37 bra 	$L__BB41_59;
	ld.global.nc.u32 	%r133, [%rd88+8];
	shl.b32 	%r134, %r133, 11;
	add.s32 	%r135, %r12, %r134;
	mul.wide.u32 	%rd74, %r135, 4;
	add.s64 	%rd75, %rd1, %rd74;
	ld.global.nc.f32 	%f388, [%rd75];
$L__BB41_59:
	mov.f32 	%f389, 0f00000000;
	@%p37 bra 	$L__BB41_61;
	ld.global.nc.u32 	%r136, [%rd88+8];
	shl.b32 	%r137, %r136, 11;
	add.s32 	%r138, %r13, %r137;
	mul.wide.u32 	%rd76, %r138, 4;
	add.s64 	%rd77, %rd1, %rd76;
	ld.global.nc.f32 	%f389, [%rd77];
$L__BB41_61:
	add.s32 	%r26, %r25, 1;
	setp.ge.s32 	%p41, %r26, %r5;
	mov.f32 	%f390, 0f00000000;
	@%p41 bra 	$L__BB41_63;
	ld.global.nc.u32 	%r139, [%rd88+12];
	shl.b32 	%r140, %r139, 11;
	add.s32 	%r141, %r9, %r140;
	mul.wide.u32 	%rd78, %r141, 4;
	add.s64 	%rd79, %rd1, %rd78;
	ld.global.nc.f32 	%f390, [%rd79];
$L__BB41_63:
	mov.f32 	%f391, 0f00000000;
	@%p41 bra 	$L__BB41_65;
	ld.global.nc.u32 	%r142, [%rd88+12];
	shl.b32 	%r143, %r142, 11;
	add.s32 	%r144, %r11, %r143;
	mul.wide.u32 	%rd80, %r144, 4;
	add.s64 	%rd81, %rd1, %rd80;
	ld.global.nc.f32 	%f391, [%rd81];
$L__BB41_65:
	mov.f32 	%f392, 0f00000000;
	@%p41 bra 	$L__BB41_67;
	ld.global.nc.u32 	%r145, [%rd88+12];
	shl.b32 	%r146, %r145, 11;
	add.s32 	%r147, %r12, %r146;
	mul.wide.u32 	%rd82, %r147, 4;
	add.s64 	%rd83, %rd1, %rd82;
	ld.global.nc.f32 	%f392, [%rd83];
$L__BB41_67:
	mov.f32 	%f393, 0f00000000;
	@%p41 bra 	$L__BB41_69;
	ld.global.nc.u32 	%r148, [%rd88+12];
	shl.b32 	%r149, %r148, 11;
	add.s32 	%r150, %r13, %r149;
	mul.wide.u32 	%rd84, %r150, 4;
	add.s64 	%rd85, %rd1, %rd84;
	ld.global.nc.f32 	%f393, [%rd85];
$L__BB41_69:
	shfl.sync.idx.b32	%r151|%p45, %r445, %r8, 31, -1;
	shl.b32 	%r152, %r151, 28;
	or.b32  	%r153, %r8, 4;
	shfl.sync.idx.b32	%r154|%p46, %r445, %r153, 31, -1;
	shl.b32 	%r155, %r154, 24;
	or.b32  	%r156, %r155, %r152;
	or.b32  	%r157, %r8, 8;
	shfl.sync.idx.b32	%r158|%p47, %r445, %r157, 31, -1;
	shl.b32 	%r159, %r158, 20;
	or.b32  	%r160, %r156, %r159;
	or.b32  	%r161, %r8, 12;
	shfl.sync.idx.b32	%r162|%p48, %r445, %r161, 31, -1;
	shl.b32 	%r163, %r162, 16;
	or.b32  	%r164, %r160, %r163;
	or.b32  	%r165, %r8, 16;
	shfl.sync.idx.b32	%r166|%p49, %r445, %r165, 31, -1;
	shl.b32 	%r167, %r166, 12;
	or.b32  	%r168, %r164, %r167;
	or.b32  	%r169, %r8, 20;
	shfl.sync.idx.b32	%r170|%p50, %r445, %r169, 31, -1;
	shl.b32 	%r171, %r170, 8;
	or.b32  	%r172, %r168, %r171;
	shfl.sync.idx.b32	%r173|%p51, %r445, %r10, 31, -1;
	shl.b32 	%r174, %r173, 4;
	or.b32  	%r175, %r172, %r174;
	or.b32  	%r176, %r8, 28;
	shfl.sync.idx.b32	%r177|%p52, %r445, %r176, 31, -1;
	or.b32  	%r178, %r175, %r177;
	shfl.sync.idx.b32	%r179|%p53, %r178, 0, 31, -1;
	setp.gt.s32 	%p54, %r179, -1;
	selp.f32 	%f106, 0f00000000, %f362, %p54;
	add.f32 	%f107, %f106, %f361;
	shfl.sync.idx.b32	%r180|%p55, %r178, 0, 31, -1;
	and.b32  	%r181, %r180, 1073741824;
	setp.eq.s32 	%p56, %r181, 0;
	selp.f32 	%f108, 0f00000000, %f363, %p56;
	add.f32 	%f109, %f108, %f107;
	shfl.sync.idx.b32	%r182|%p57, %r178, 0, 31, -1;
	and.b32  	%r183, %r182, 536870912;
	setp.eq.s32 	%p58, %r183, 0;
	selp.f32 	%f110, 0f00000000, %f364, %p58;
	add.f32 	%f111, %f110, %f109;
	shfl.sync.idx.b32	%r184|%p59, %r178, 0, 31, -1;
	and.b32  	%r185, %r184, 268435456;
	setp.eq.s32 	%p60, %r185, 0;
	selp.f32 	%f112, 0f00000000, %f365, %p60;
	add.f32 	%f113, %f112, %f111;
	shfl.sync.idx.b32	%r186|%p61, %r178, 0, 31, -1;
	and.b32  	%r187, %r186, 134217728;
	setp.eq.s32 	%p62, %r187, 0;
	selp.f32 	%f114, 0f00000000, %f366, %p62;
	add.f32 	%f115, %f114, %f113;
	shfl.sync.idx.b32	%r188|%p63, %r178, 0, 31, -1;
	and.b32  	%r189, %r188, 67108864;
	setp.eq.s32 	%p64, %r189, 0;
	selp.f32 	%f116, 0f00000000, %f367, %p64;
	add.f32 	%f117, %f116, %f115;
	shfl.sync.idx.b32	%r190|%p65, %r178, 0, 31, -1;
	and.b32  	%r191, %r190, 33554432;
	setp.eq.s32 	%p66, %r191, 0;
	selp.f32 	%f118, 0f00000000, %f368, %p66;
	add.f32 	%f119, %f118, %f117;
	shfl.sync.idx.b32	%r192|%p67, %r178, 0, 31, -1;
	and.b32  	%r193, %r192, 16777216;
	setp.eq.s32 	%p68, %r193, 0;
	selp.f32 	%f120, 0f00000000, %f369, %p68;
	add.f32 	%f121, %f120, %f119;
	shfl.sync.idx.b32	%r194|%p69, %r178, 0, 31, -1;
	and.b32  	%r195, %r194, 8388608;
	setp.eq.s32 	%p70, %r195, 0;
	selp.f32 	%f122, 0f00000000, %f370, %p70;
	add.f32 	%f123, %f122, %f121;
	shfl.sync.idx.b32	%r196|%p71, %r178, 0, 31, -1;
	and.b32  	%r197, %r196, 4194304;
	setp.eq.s32 	%p72, %r197, 0;
	selp.f32 	%f124, 0f00000000, %f371, %p72;
	add.f32 	%f125, %f124, %f123;
	shfl.sync.idx.b32	%r198|%p73, %r178, 0, 31, -1;
	and.b32  	%r199, %r198, 2097152;
	setp.eq.s32 	%p74, %r199, 0;
	selp.f32 	%f126, 0f00000000, %f372, %p74;
	add.f32 	%f127, %f126, %f125;
	shfl.sync.idx.b32	%r200|%p75, %r178, 0, 31, -1;
	and.b32  	%r201, %r200, 1048576;
	setp.eq.s32 	%p76, %r201, 0;
	selp.f32 	%f128, 0f00000000, %f373, %p76;
	add.f32 	%f129, %f128, %f127;
	shfl.sync.idx.b32	%r202|%p77, %r178, 0, 31, -1;
	and.b32  	%r203, %r202, 524288;
	setp.eq.s32 	%p78, %r203, 0;
	selp.f32 	%f130, 0f00000000, %f374, %p78;
	add.f32 	%f131, %f130, %f129;
	shfl.sync.idx.b32	%r204|%p79, %r178, 0, 31, -1;
	and.b32  	%r205, %r204, 262144;
	setp.eq.s32 	%p80, %r205, 0;
	selp.f32 	%f132, 0f00000000, %f375, %p80;
	add.f32 	%f133, %f132, %f131;
	shfl.sync.idx.b32	%r206|%p81, %r178, 0, 31, -1;
	and.b32  	%r207, %r206, 131072;
	setp.eq.s32 	%p82, %r207, 0;
	selp.f32 	%f134, 0f00000000, %f376, %p82;
	add.f32 	%f135, %f134, %f133;
	shfl.sync.idx.b32	%r208|%p83, %r178, 0, 31, -1;
	and.b32  	%r209, %r208, 65536;
	setp.eq.s32 	%p84, %r209, 0;
	selp.f32 	%f136, 0f00000000, %f377, %p84;
	add.f32 	%f137, %f136, %f135;
	shfl.sync.idx.b32	%r210|%p85, %r178, 0, 31, -1;
	and.b32  	%r211, %r210, 32768;
	setp.eq.s32 	%p86, %r211, 0;
	selp.f32 	%f138, 0f00000000, %f378, %p86;
	add.f32 	%f139, %f138, %f137;
	shfl.sync.idx.b32	%r212|%p87, %r178, 0, 31, -1;
	and.b32  	%r213, %r212, 16384;
	setp.eq.s32 	%p88, %r213, 0;
	selp.f32 	%f140, 0f00000000, %f379, %p88;
	add.f32 	%f141, %f140, %f139;
	shfl.sync.idx.b32	%r214|%p89, %r178, 0, 31, -1;
	and.b32  	%r215, %r214, 8192;
	setp.eq.s32 	%p90, %r215, 0;
	selp.f32 	%f142, 0f00000000, %f380, %p90;
	add.f32 	%f143, %f142, %f141;
	shfl.sync.idx.b32	%r216|%p91, %r178, 0, 31, -1;
	and.b32  	%r217, %r216, 4096;
	setp.eq.s32 	%p92, %r217, 0;
	selp.f32 	%f144, 0f00000000, %f381, %p92;
	add.f32 	%f145, %f144, %f143;
	shfl.sync.idx.b32	%r218|%p93, %r178, 0, 31, -1;
	and.b32  	%r219, %r218, 2048;
	setp.eq.s32 	%p94, %r219, 0;
	selp.f32 	%f146, 0f00000000, %f382, %p94;
	add.f32 	%f147, %f146, %f145;
	shfl.sync.idx.b32	%r220|%p95, %r178, 0, 31, -1;
	and.b32  	%r221, %r220, 1024;
	setp.eq.s32 	%p96, %r221, 0;
	selp.f32 	%f148, 0f00000000, %f383, %p96;
	add.f32 	%f149, %f148, %f147;
	shfl.sync.idx.b32	%r222|%p97, %r178, 0, 31, -1;
	and.b32  	%r223, %r222, 512;
	setp.eq.s32 	%p98, %r223, 0;
	selp.f32 	%f150, 0f00000000, %f384, %p98;
	add.f32 	%f151, %f150, %f149;
	shfl.sync.idx.b32	%r224|%p99, %r178, 0, 31, -1;
	and.b32  	%r225, %r224, 256;
	setp.eq.s32 	%p100, %r225, 0;
	selp.f32 	%f152, 0f00000000, %f385, %p100;
	add.f32 	%f153, %f152, %f151;
	shfl.sync.idx.b32	%r226|%p101, %r178, 0, 31, -1;
	and.b32  	%r227, %r226, 128;
	setp.eq.s32 	%p102, %r227, 0;
	selp.f32 	%f154, 0f00000000, %f386, %p102;
	add.f32 	%f155, %f154, %f153;
	shfl.sync.idx.b32	%r228|%p103, %r178, 0, 31, -1;
	and.b32  	%r229, %r228, 64;
	setp.eq.s32 	%p104, %r229, 0;
	selp.f32 	%f156, 0f00000000, %f387, %p104;
	add.f32 	%f157, %f156, %f155;
	shfl.sync.idx.b32	%r230|%p105, %r178, 0, 31, -1;
	and.b32  	%r231, %r230, 32;
	setp.eq.s32 	%p106, %r231, 0;
	selp.f32 	%f158, 0f00000000, %f388, %p106;
	add.f32 	%f159, %f158, %f157;
	shfl.sync.idx.b32	%r232|%p107, %r178, 0, 31, -1;
	and.b32  	%r233, %r232, 16;
	setp.eq.s32 	%p108, %r233, 0;
	selp.f32 	%f160, 0f00000000, %f389, %p108;
	add.f32 	%f161, %f160, %f159;
	shfl.sync.idx.b32	%r234|%p109, %r178, 0, 31, -1;
	and.b32  	%r235, %r234, 8;
	setp.eq.s32 	%p110, %r235, 0;
	selp.f32 	%f162, 0f00000000, %f390, %p110;
	add.f32 	%f163, %f162, %f161;
	shfl.sync.idx.b32	%r236|%p111, %r178, 0, 31, -1;
	and.b32  	%r237, %r236, 4;
	setp.eq.s32 	%p112, %r237, 0;
	selp.f32 	%f164, 0f00000000, %f391, %p112;
	add.f32 	%f165, %f164, %f163;
	shfl.sync.idx.b32	%r238|%p113, %r178, 0, 31, -1;
	and.b32  	%r239, %r238, 2;
	setp.eq.s32 	%p114, %r239, 0;
	selp.f32 	%f166, 0f00000000, %f392, %p114;
	add.f32 	%f167, %f166, %f165;
	shfl.sync.idx.b32	%r240|%p115, %r178, 0, 31, -1;
	and.b32  	%r241, %r240, 1;
	setp.eq.b32 	%p116, %r241, 1;
	selp.f32 	%f168, %f393, 0f00000000, %p116;
	add.f32 	%f361, %f168, %f167;
	shfl.sync.idx.b32	%r242|%p117, %r178, 1, 31, -1;
	setp.gt.s32 	%p118, %r242, -1;
	selp.f32 	%f169, 0f00000000, %f362, %p118;
	add.f32 	%f170, %f169, %f360;
	shfl.sync.idx.b32	%r243|%p119, %r178, 1, 31, -1;
	and.b32  	%r244, %r243, 1073741824;
	setp.eq.s32 	%p120, %r244, 0;
	selp.f32 	%f171, 0f00000000, %f363, %p120;
	add.f32 	%f172, %f171, %f170;
	shfl.sync.idx.b32	%r245|%p121, %r178, 1, 31, -1;
	and.b32  	%r246, %r245, 536870912;
	setp.eq.s32 	%p122, %r246, 0;
	selp.f32 	%f173, 0f00000000, %f364, %p122;
	add.f32 	%f174, %f173, %f172;
	shfl.sync.idx.b32	%r247|%p123, %r178, 1, 31, -1;
	and.b32  	%r248, %r247, 268435456;
	setp.eq.s32 	%p124, %r248, 0;
	selp.f32 	%f175, 0f00000000, %f365, %p124;
	add.f32 	%f176, %f175, %f174;
	shfl.sync.idx.b32	%r249|%p125, %r178, 1, 31, -1;
	and.b32  	%r250, %r249, 134217728;
	setp.eq.s32 	%p126, %r250, 0;
	selp.f32 	%f177, 0f00000000, %f366, %p126;
	add.f32 	%f178, %f177, %f176;
	shfl.sync.idx.b32	%r251|%p127, %r178, 1, 31, -1;
	and.b32  	%r252, %r251, 67108864;
	setp.eq.s32 	%p128, %r252, 0;
	selp.f32 	%f179, 0f00000000, %f367, %p128;
	add.f32 	%f180, %f179, %f178;
	shfl.sync.idx.b32	%r253|%p129, %r178, 1, 31, -1;
	and.b32  	%r254, %r253, 33554432;
	setp.eq.s32 	%p130, %r254, 0;
	selp.f32 	%f181, 0f00000000, %f368, %p130;
	add.f32 	%f182, %f181, %f180;
	shfl.sync.idx.b32	%r255|%p131, %r178, 1, 31, -1;
	and.b32  	%r256, %r255, 16777216;
	setp.eq.s32 	%p132, %r256, 0;
	selp.f32 	%f183, 0f00000000, %f369, %p132;
	add.f32 	%f184, %f183, %f182;
	shfl.sync.idx.b32	%r257|%p133, %r178, 1, 31, -1;
	and.b32  	%r258, %r257, 8388608;
	setp.eq.s32 	%p134, %r258, 0;
	selp.f32 	%f185, 0f00000000, %f370, %p134;
	add.f32 	%f186, %f185, %f184;
	shfl.sync.idx.b32	%r259|%p135, %r178, 1, 31, -1;
	and.b32  	%r260, %r259, 4194304;
	setp.eq.s32 	%p136, %r260, 0;
	selp.f32 	%f187, 0f00000000, %f371, %p136;
	add.f32 	%f188, %f187, %f186;
	shfl.sync.idx.b32	%r261|%p137, %r178, 1, 31, -1;
	and.b32  	%r262, %r261, 2097152;
	setp.eq.s32 	%p138, %r262, 0;
	selp.f32 	%f189, 0f00000000, %f372, %p138;
	add.f32 	%f190, %f189, %f188;
	shfl.sync.idx.b32	%r263|%p139, %r178, 1, 31, -1;
	and.b32  	%r264, %r263, 1048576;
	setp.eq.s32 	%p140, %r264, 0;
	selp.f32 	%f191, 0f00000000, %f373, %p140;
	add.f32 	%f192, %f191, %f190;
	shfl.sync.idx.b32	%r265|%p141, %r178, 1, 31, -1;
	and.b32  	%r266, %r265, 524288;
	setp.eq.s32 	%p142, %r266, 0;
	selp.f32 	%f193, 0f00000000, %f374, %p142;
	add.f32 	%f194, %f193, %f192;
	shfl.sync.idx.b32	%r267|%p143, %r178, 1, 31, -1;
	and.b32  	%r268, %r267, 262144;
	setp.eq.s32 	%p144, %r268, 0;
	selp.f32 	%f195, 0f00000000, %f375, %p144;
	add.f32 	%f196, %f195, %f194;
	shfl.sync.idx.b32	%r269|%p145, %r178, 1, 31, -1;
	and.b32  	%r270, %r269, 131072;
	setp.eq.s32 	%p146, %r270, 0;
	selp.f32 	%f197, 0f00000000, %f376, %p146;
	add.f32 	%f198, %f197, %f196;
	shfl.sync.idx.b32	%r271|%p147, %r178, 1, 31, -1;
	and.b32  	%r272, %r271, 65536;
	setp.eq.s32 	%p148, %r272, 0;
	selp.f32 	%f199, 0f00000000, %f377, %p148;
	add.f32 	%f200, %f199, %f198;
	shfl.sync.idx.b32	%r273|%p149, %r178, 1, 31, -1;
	and.b32  	%r274, %r273, 32768;
	setp.eq.s32 	%p150, %r274, 0;
	selp.f32 	%f201, 0f00000000, %f378, %p150;
	add.f32 	%f202, %f201, %f200;
	shfl.sync.idx.b32	%r275|%p151, %r178, 1, 31, -1;
	and.b32  	%r276, %r275, 16384;
	setp.eq.s32 	%p152, %r276, 0;
	selp.f32 	%f203, 0f00000000, %f379, %p152;
	add.f32 	%f204, %f203, %f202;
	shfl.sync.idx.b32	%r277|%p153, %r178, 1, 31, -1;
	and.b32  	%r278, %r277, 8192;
	setp.eq.s32 	%p154, %r278, 0;
	selp.f32 	%f205, 0f00000000, %f380, %p154;
	add.f32 	%f206, %f205, %f204;
	shfl.sync.idx.b32	%r279|%p155, %r178, 1, 31, -1;
	and.b32  	%r280, %r279, 4096;
	setp.eq.s32 	%p156, %r280, 0;
	selp.f32 	%f207, 0f00000000, %f381, %p156;
	add.f32 	%f208, %f207, %f206;
	shfl.sync.idx.b32	%r281|%p157, %r178, 1, 31, -1;
	and.b32  	%r282, %r281, 2048;
	setp.eq.s32 	%p158, %r282, 0;
	selp.f32 	%f209, 0f00000000, %f382, %p158;
	add.f32 	%f210, %f209, %f208;
	shfl.sync.idx.b32	%r283|%p159, %r178, 1, 31, -1;
	and.b32  	%r284, %r283, 1024;
	setp.eq.s32 	%p160, %r284, 0;
	selp.f32 	%f211, 0f00000000, %f383, %p160;
	add.f32 	%f212, %f211, %f210;
	shfl.sync.idx.b32	%r285|%p161, %r178, 1, 31, -1;
	and.b32  	%r286, %r285, 512;
	setp.eq.s32 	%p162, %r286, 0;
	selp.f32 	%f213, 0f00000000, %f384, %p162;
	add.f32 	%f214, %f213, %f212;
	shfl.sync.idx.b32	%r287|%p163, %r178, 1, 31, -1;
	and.b32  	%r288, %r287, 256;
	setp.eq.s32 	%p164, %r288, 0;
	selp.f32 	%f215, 0f00000000, %f385, %p164;
	add.f32 	%f216, %f215, %f214;
	shfl.sync.idx.b32	%r289|%p165, %r178, 1, 31, -1;
	and.b32  	%r290, %r289, 128;
	setp.eq.s32 	%p166, %r290, 0;
	selp.f32 	%f217, 0f00000000, %f386, %p166;
	add.f32 	%f218, %f217, %f216;
	shfl.sync.idx.b32	%r291|%p167, %r178, 1, 31, -1;
	and.b32  	%r292, %r291, 64;
	setp.eq.s32 	%p168, %r292, 0;
	selp.f32 	%f219, 0f00000000, %f387, %p168;
	add.f32 	%f220, %f219, %f218;
	shfl.sync.idx.b32	%r293|%p169, %r178, 1, 31, -1;
	and.b32  	%r294, %r293, 32;
	setp.eq.s32 	%p170, %r294, 0;
	selp.f32 	%f221, 0f00000000, %f388, %p170;
	add.f32 	%f222, %f221, %f220;
	shfl.sync.idx.b32	%r295|%p171, %r178, 1, 31, -1;
	and.b32  	%r296, %r295, 16;
	setp.eq.s32 	%p172, %r296, 0;
	selp.f32 	%f223, 0f00000000, %f389, %p172;
	add.f32 	%f224, %f223, %f222;
	shfl.sync.idx.b32	%r297|%p173, %r178, 1, 31, -1;
	and.b32  	%r298, %r297, 8;
	setp.eq.s32 	%p174, %r298, 0;
	selp.f32 	%f225, 0f00000000, %f390, %p174;
	add.f32 	%f226, %f225, %f224;
	shfl.sync.idx.b32	%r299|%p175, %r178, 1, 31, -1;
	and.b32  	%r300, %r299, 4;
	setp.eq.s32 	%p176, %r300, 0;
	selp.f32 	%f227, 0f00000000, %f391, %p176;
	add.f32 	%f228, %f227, %f226;
	shfl.sync.idx.b32	%r301|%p177, %r178, 1, 31, -1;
	and.b32  	%r302, %r301, 2;
	setp.eq.s32 	%p178, %r302, 0;
	selp.f32 	%f229, 0f00000000, %f392, %p178;
	add.f32 	%f230, %f229, %f228;
	shfl.sync.idx.b32	%r303|%p179, %r178, 1, 31, -1;
	and.b32  	%r304, %r303, 1;
	setp.eq.b32 	%p180, %r304, 1;
	selp.f32 	%f231, %f393, 0f00000000, %p180;
	add.f32 	%f360, %f231, %f230;
	shfl.sync.idx.b32	%r305|%p181, %r178, 2, 31, -1;
	setp.gt.s32 	%p182, %r305, -1;
	selp.f32 	%f232, 0f00000000, %f362, %p182;
	add.f32 	%f233, %f232, %f359;
	shfl.sync.idx.b32	%r306|%p183, %r178, 2, 31, -1;
	and.b32  	%r307, %r306, 1073741824;
	setp.eq.s32 	%p184, %r307, 0;
	selp.f32 	%f234, 0f00000000, %f363, %p184;
	add.f32 	%f235, %f234, %f233;
	shfl.sync.idx.b32	%r308|%p185, %r178, 2, 31, -1;
	and.b32  	%r309, %r308, 536870912;
	setp.eq.s32 	%p186, %r309, 0;
	selp.f32 	%f236, 0f00000000, %f364, %p186;
	add.f32 	%f237, %f236, %f235;
	shfl.sync.idx.b32	%r310|%p187, %r178, 2, 31, -1;
	and.b32  	%r311, %r310, 268435456;
	setp.eq.s32 	%p188, %r311, 0;
	selp.f32 	%f238, 0f00000000, %f365, %p188;
	add.f32 	%f239, %f238, %f237;
	shfl.sync.idx.b32	%r312|%p189, %r178, 2, 31, -1;
	and.b32  	%r313, %r312, 134217728;
	setp.eq.s32 	%p190, %r313, 0;
	selp.f32 	%f240, 0f00000000, %f366, %p190;
	add.f32 	%f241, %f240, %f239;
	shfl.sync.idx.b32	%r314|%p191, %r178, 2, 31, -1;
	and.b32  	%r315, %r314, 67108864;
	setp.eq.s32 	%p192, %r315, 0;
	selp.f32 	%f242, 0f00000000, %f367, %p192;
	add.f32 	%f243, %f242, %f241;
	shfl.sync.idx.b32	%r316|%p193, %r178, 2, 31, -1;
	and.b32  	%r317, %r316, 33554432;
	setp.eq.s32 	%p194, %r317, 0;
	selp.f32 	%f244, 0f00000000, %f368, %p194;
	add.f32 	%f245, %f244, %f243;
	shfl.sync.idx.b32	%r318|%p195, %r178, 2, 31, -1;
	and.b32  	%r319, %r318, 16777216;
	setp.eq.s32 	%p196, %r319, 0;
	selp.f32 	%f246, 0f00000000, %f369, %p196;
	add.f32 	%f247, %f246, %f245;
	shfl.sync.idx.b32	%r320|%p197, %r178, 2, 31, -1;
	and.b32  	%r321, %r320, 8388608;
	setp.eq.s32 	%p198, %r321, 0;
	selp.f32 	%f248, 0f00000000, %f370, %p198;
	add.f32 	%f249, %f248, %f247;
	shfl.sync.idx.b32	%r322|%p199, %r178, 2, 31, -1;
	and.b32  	%r323, %r322, 4194304;
	setp.eq.s32 	%p200, %r323, 0;
	selp.f32 	%f250, 0f00000000, %f371, %p200;
	add.f32 	%f251, %f250, %f249;
	shfl.sync.idx.b32	%r324|%p201, %r178, 2, 31, -1;
	and.b32  	%r325, %r324, 2097152;
	setp.eq.s32 	%p202, %r325, 0;
	selp.f32 	%f252, 0f00000000, %f372, %p202;
	add.f32 	%f253, %f252, %f251;
	shfl.sync.idx.b32	%r326|%p203, %r178, 2, 31, -1;
	and.b32  	%r327, %r326, 1048576;
	setp.eq.s32 	%p204, %r327, 0;
	selp.f32 	%f254, 0f00000000, %f373, %p204;
	add.f32 	%f255, %f254, %f253;
	shfl.sync.idx.b32	%r328|%p205, %r178, 2, 31, -1;
	and.b32  	%r329, %r328, 524288;
	setp.eq.s32 	%p206, %r329, 0;
	selp.f32 	%f256, 0f00000000, %f374, %p206;
	add.f32 	%f257, %f256, %f255;
	shfl.sync.idx.b32	%r330|%p207, %r178, 2, 31, -1;
	and.b32  	%r331, %r330, 262144;
	setp.eq.s32 	%p208, %r331, 0;
	selp.f32 	%f258, 0f00000000, %f375, %p208;
	add.f32 	%f259, %f258, %f257;
	shfl.sync.idx.b32	%r332|%p209, %r178, 2, 31, -1;
	and.b32  	%r333, %r332, 131072;
	setp.eq.s32 	%p210, %r333, 0;
	selp.f32 	%f260, 0f00000000, %f376, %p210;
	add.f32 	%f261, %f260, %f259;
	shfl.sync.idx.b32	%r334|%p211, %r178, 2, 31, -1;
	and.b32  	%r335, %r334, 65536;
	setp.eq.s32 	%p212, %r335, 0;
	selp.f32 	%f262, 0f00000000, %f377, %p212;
	add.f32 	%f263, %f262, %f261;
	shfl.sync.idx.b32	%r336|%p213, %r178, 2, 31, -1;
	and.b32  	%r337, %r336, 32768;
	setp.eq.s32 	%p214, %r337, 0;
	selp.f32 	%f264, 0f00000000, %f378, %p214;
	add.f32 	%f265, %f264, %f263;
	shfl.sync.idx.b32	%r338|%p215, %r178, 2, 31, -1;
	and.b32  	%r339, %r338, 16384;
	setp.eq.s32 	%p216, %r339, 0;
	selp.f32 	%f266, 0f00000000, %f379, %p216;
	add.f32 	%f267, %f266, %f265;
	shfl.sync.idx.b32	%r340|%p217, %r178, 2, 31, -1;
	and.b32  	%r341, %r340, 8192;
	setp.eq.s32 	%p218, %r341, 0;
	selp.f32 	%f268, 0f00000000, %f380, %p218;
	add.f32 	%f269, %f268, %f267;
	shfl.sync.idx.b32	%r342|%p219, %r178, 2, 31, -1;
	and.b32  	%r343, %r342, 4096;
	setp.eq.s32 	%p220, %r343, 0;
	selp.f32 	%f270, 0f00000000, %f381, %p220;
	add.f32 	%f271, %f270, %f269;
	shfl.sync.idx.b32	%r344|%p221, %r178, 2, 31, -1;
	and.b32  	%r345, %r344, 2048;
	setp.eq.s32 	%p222, %r345, 0;
	selp.f32 	%f272, 0f00000000, %f382, %p222;
	add.f32 	%f273, %f272, %f271;
	shfl.sync.idx.b32	%r346|%p223, %r178, 2, 31, -1;
	and.b32  	%r347, %r346, 1024;
	setp.eq.s32 	%p224, %r347, 0;
	selp.f32 	%f274, 0f00000000, %f383, %p224;
	add.f32 	%f275, %f274, %f273;
	shfl.sync.idx.b32	%r348|%p225, %r178, 2, 31, -1;
	and.b32  	%r349, %r348, 512;
	setp.eq.s32 	%p226, %r349, 0;
	selp.f32 	%f276, 0f00000000, %f384, %p226;
	add.f32 	%f277, %f276, %f275;
	shfl.sync.idx.b32	%r350|%p227, %r178, 2, 31, -1;
	and.b32  	%r351, %r350, 256;
	setp.eq.s32 	%p228, %r351, 0;
	selp.f32 	%f278, 0f00000000, %f385, %p228;
	add.f32 	%f279, %f278, %f277;
	shfl.sync.idx.b32	%r352|%p229, %r178, 2, 31, -1;
	and.b32  	%r353, %r352, 128;
	setp.eq.s32 	%p230, %r353, 0;
	selp.f32 	%f280, 0f00000000, %f386, %p230;
	add.f32 	%f281, %f280, %f279;
	shfl.sync.idx.b32	%r354|%p231, %r178, 2, 31, -1;
	and.b32  	%r355, %r354, 64;
	setp.eq.s32 	%p232, %r355, 0;
	selp.f32 	%f282, 0f00000000, %f387, %p232;
	add.f32 	%f283, %f282, %f281;
	shfl.sync.idx.b32	%r356|%p233, %r178, 2, 31, -1;
	and.b32  	%r357, %r356, 32;
	setp.eq.s32 	%p234, %r357, 0;
	selp.f32 	%f284, 0f00000000, %f388, %p234;
	add.f32 	%f285, %f284, %f283;
	shfl.sync.idx.b32	%r358|%p235, %r178, 2, 31, -1;
	and.b32  	%r359, %r358, 16;
	setp.eq.s32 	%p236, %r359, 0;
	selp.f32 	%f286, 0f00000000, %f389, %p236;
	add.f32 	%f287, %f286, %f285;
	shfl.sync.idx.b32	%r360|%p237, %r178, 2, 31, -1;
	and.b32  	%r361, %r360, 8;
	setp.eq.s32 	%p238, %r361, 0;
	selp.f32 	%f288, 0f00000000, %f390, %p238;
	add.f32 	%f289, %f288, %f287;
	shfl.sync.idx.b32	%r362|%p239, %r178, 2, 31, -1;
	and.b32  	%r363, %r362, 4;
	setp.eq.s32 	%p240, %r363, 0;
	selp.f32 	%f290, 0f00000000, %f391, %p240;
	add.f32 	%f291, %f290, %f289;
	shfl.sync.idx.b32	%r364|%p241, %r178, 2, 31, -1;
	and.b32  	%r365, %r364, 2;
	setp.eq.s32 	%p242, %r365, 0;
	selp.f32 	%f292, 0f00000000, %f392, %p242;
	add.f32 	%f293, %f292, %f291;
	shfl.sync.idx.b32	%r366|%p243, %r178, 2, 31, -1;
	and.b32  	%r367, %r366, 1;
	setp.eq.b32 	%p244, %r367, 1;
	selp.f32 	%f294, %f393, 0f00000000, %p244;
	add.f32 	%f359, %f294, %f293;
	shfl.sync.idx.b32	%r368|%p245, %r178, 3, 31, -1;
	setp.gt.s32 	%p246, %r368, -1;
	selp.f32 	%f295, 0f00000000, %f362, %p246;
	add.f32 	%f296, %f295, %f358;
	shfl.sync.idx.b32	%r369|%p247, %r178, 3, 31, -1;
	and.b32  	%r370, %r369, 1073741824;
	setp.eq.s32 	%p248, %r370, 0;
	selp.f32 	%f297, 0f00000000, %f363, %p248;
	add.f32 	%f298, %f297, %f296;
	shfl.sync.idx.b32	%r371|%p249, %r178, 3, 31, -1;
	and.b32  	%r372, %r371, 536870912;
	setp.eq.s32 	%p250, %r372, 0;
	selp.f32 	%f299, 0f00000000, %f364, %p250;
	add.f32 	%f300, %f299, %f298;
	shfl.sync.idx.b32	%r373|%p251, %r178, 3, 31, -1;
	and.b32  	%r374, %r373, 268435456;
	setp.eq.s32 	%p252, %r374, 0;
	selp.f32 	%f301, 0f00000000, %f365, %p252;
	add.f32 	%f302, %f301, %f300;
	shfl.sync.idx.b32	%r375|%p253, %r178, 3, 31, -1;
	and.b32  	%r376, %r375, 134217728;
	setp.eq.s32 	%p254, %r376, 0;
	selp.f32 	%f303, 0f00000000, %f366, %p254;
	add.f32 	%f304, %f303, %f302;
	shfl.sync.idx.b32	%r377|%p255, %r178, 3, 31, -1;
	and.b32  	%r378, %r377, 67108864;
	setp.eq.s32 	%p256, %r378, 0;
	selp.f32 	%f305, 0f00000000, %f367, %p256;
	add.f32 	%f306, %f305, %f304;
	shfl.sync.idx.b32	%r379|%p257, %r178, 3, 31, -1;
	and.b32  	%r380, %r379, 33554432;
	setp.eq.s32 	%p258, %r380, 0;
	selp.f32 	%f307, 0f00000000, %f368, %p258;
	add.f32 	%f308, %f307, %f306;
	shfl.sync.idx.b32	%r381|%p259, %r178, 3, 31, -1;
	and.b32  	%r382, %r381, 16777216;
	setp.eq.s32 	%p260, %r382, 0;
	selp.f32 	%f309, 0f00000000, %f369, %p260;
	add.f32 	%f310, %f309, %f308;
	shfl.sync.idx.b32	%r383|%p261, %r178, 3, 31, -1;
	and.b32  	%r384, %r383, 8388608;
	setp.eq.s32 	%p262, %r384, 0;
	selp.f32 	%f311, 0f00000000, %f370, %p262;
	add.f32 	%f312, %f311, %f310;
	shfl.sync.idx.b32	%r385|%p263, %r178, 3, 31, -1;
	and.b32  	%r386, %r385, 4194304;
	setp.eq.s32 	%p264, %r386, 0;
	selp.f32 	%f313, 0f00000000, %f371, %p264;
	add.f32 	%f314, %f313, %f312;
	shfl.sync.idx.b32	%r387|%p265, %r178, 3, 31, -1;
	and.b32  	%r388, %r387, 2097152;
	setp.eq.s32 	%p266, %r388, 0;
	selp.f32 	%f315, 0f00000000, %f372, %p266;
	add.f32 	%f316, %f315, %f314;
	shfl.sync.idx.b32	%r389|%p267, %r178, 3, 31, -1;
	and.b32  	%r390, %r389, 1048576;
	setp.eq.s32 	%p268, %r390, 0;
	selp.f32 	%f317, 0f00000000, %f373, %p268;
	add.f32 	%f318, %f317, %f316;
	shfl.sync.idx.b32	%r391|%p269, %r178, 3, 31, -1;
	and.b32  	%r392, %r391, 524288;
	setp.eq.s32 	%p270, %r392, 0;
	selp.f32 	%f319, 0f00000000, %f374, %p270;
	add.f32 	%f320, %f319, %f318;
	shfl.sync.idx.b32	%r393|%p271, %r178, 3, 31, -1;
	and.b32  	%r394, %r393, 262144;
	setp.eq.s32 	%p272, %r394, 0;
	selp.f32 	%f321, 0f00000000, %f375, %p272;
	add.f32 	%f322, %f321, %f320;
	shfl.sync.idx.b32	%r395|%p273, %r178, 3, 31, -1;
	and.b32  	%r396, %r395, 131072;
	setp.eq.s32 	%p274, %r396, 0;
	selp.f32 	%f323, 0f00000000, %f376, %p274;
	add.f32 	%f324, %f323, %f322;
	shfl.sync.idx.b32	%r397|%p275, %r178, 3, 31, -1;
	and.b32  	%r398, %r397, 65536;
	setp.eq.s32 	%p276, %r398, 0;
	selp.f32 	%f325, 0f00000000, %f377, %p276;
	add.f32 	%f326, %f325, %f324;
	shfl.sync.idx.b32	%r399|%p277, %r178, 3, 31, -1;
	and.b32  	%r400, %r399, 32768;
	setp.eq.s32 	%p278, %r400, 0;
	selp.f32 	%f327, 0f00000000, %f378, %p278;
	add.f32 	%f328, %f327, %f326;
	shfl.sync.idx.b32	%r401|%p279, %r178, 3, 31, -1;
	and.b32  	%r402, %r401, 16384;
	setp.eq.s32 	%p280, %r402, 0;
	selp.f32 	%f329, 0f00000000, %f379, %p280;
	add.f32 	%f330, %f329, %f328;
	shfl.sync.idx.b32	%r403|%p281, %r178, 3, 31, -1;
	and.b32  	%r404, %r403, 8192;
	setp.eq.s32 	%p282, %r404, 0;
	selp.f32 	%f331, 0f00000000, %f380, %p282;
	add.f32 	%f332, %f331, %f330;
	shfl.sync.idx.b32	%r405|%p283, %r178, 3, 31, -1;
	and.b32  	%r406, %r405, 4096;
	setp.eq.s32 	%p284, %r406, 0;
	selp.f32 	%f333, 0f00000000, %f381, %p284;
	add.f32 	%f334, %f333, %f332;
	shfl.sync.idx.b32	%r407|%p285, %r178, 3, 31, -1;
	and.b32  	%r408, %r407, 2048;
	setp.eq.s32 	%p286, %r408, 0;
	selp.f32 	%f335, 0f00000000, %f382, %p286;
	add.f32 	%f336, %f335, %f334;
	shfl.sync.idx.b32	%r409|%p287, %r178, 3, 31, -1;
	and.b32  	%r410, %r409, 1024;
	setp.eq.s32 	%p288, %r410, 0;
	selp.f32 	%f337, 0f00000000, %f383, %p288;
	add.f32 	%f338, %f337, %f336;
	shfl.sync.idx.b32	%r411|%p289, %r178, 3, 31, -1;
	and.b32  	%r412, %r411, 512;
	setp.eq.s32 	%p290, %r412, 0;
	selp.f32 	%f339, 0f00000000, %f384, %p290;
	add.f32 	%f340, %f339, %f338;
	shfl.sync.idx.b32	%r413|%p291, %r178, 3, 31, -1;
	and.b32  	%r414, %r413, 256;
	setp.eq.s32 	%p292, %r414, 0;
	selp.f32 	%f341, 0f00000000, %f385, %p292;
	add.f32 	%f342, %f341, %f340;
	shfl.sync.idx.b32	%r415|%p293, %r178, 3, 31, -1;
	and.b32  	%r416, %r415, 128;
	setp.eq.s32 	%p294, %r416, 0;
	selp.f32 	%f343, 0f00000000, %f386, %p294;
	add.f32 	%f344, %f343, %f342;
	shfl.sync.idx.b32	%r417|%p295, %r178, 3, 31, -1;
	and.b32  	%r418, %r417, 64;
	setp.eq.s32 	%p296, %r418, 0;
	selp.f32 	%f345, 0f00000000, %f387, %p296;
	add.f32 	%f346, %f345, %f344;
	shfl.sync.idx.b32	%r419|%p297, %r178, 3, 31, -1;
	and.b32  	%r420, %r419, 32;
	setp.eq.s32 	%p298, %r420, 0;
	selp.f32 	%f347, 0f00000000, %f388, %p298;
	add.f32 	%f348, %f347, %f346;
	shfl.sync.idx.b32	%r421|%p299, %r178, 3, 31, -1;
	and.b32  	%r422, %r421, 16;
	setp.eq.s32 	%p300, %r422, 0;
	selp.f32 	%f349, 0f00000000, %f389, %p300;
	add.f32 	%f350, %f349, %f348;
	shfl.sync.idx.b32	%r423|%p301, %r178, 3, 31, -1;
	and.b32  	%r424, %r423, 8;
	setp.eq.s32 	%p302, %r424, 0;
	selp.f32 	%f351, 0f00000000, %f390, %p302;
	add.f32 	%f352, %f351, %f350;
	shfl.sync.idx.b32	%r425|%p303, %r178, 3, 31, -1;
	and.b32  	%r426, %r425, 4;
	setp.eq.s32 	%p304, %r426, 0;
	selp.f32 	%f353, 0f00000000, %f391, %p304;
	add.f32 	%f354, %f353, %f352;
	shfl.sync.idx.b32	%r427|%p305, %r178, 3, 31, -1;
	and.b32  	%r428, %r427, 2;
	setp.eq.s32 	%p306, %r428, 0;
	selp.f32 	%f355, 0f00000000, %f392, %p306;
	add.f32 	%f356, %f355, %f354;
	shfl.sync.idx.b32	%r429|%p307, %r178, 3, 31, -1;
	and.b32  	%r430, %r429, 1;
	setp.eq.b32 	%p308, %r430, 1;
	selp.f32 	%f357, %f393, 0f00000000, %p308;
	add.f32 	%f358, %f357, %f356;
	add.s32 	%r443, %r443, 8;
	add.s32 	%r442, %r442, 32;
	add.s64 	%rd88, %rd88, 32;
	add.s32 	%r444, %r26, 1;
	setp.lt.s32 	%p309, %r444, %r14;
	@%p309 bra 	$L__BB41_3;
	setp.ge.f32 	%p317, %f361, 0f00000000;
	setp.ge.f32 	%p316, %f360, 0f00000000;
	setp.ge.f32 	%p315, %f359, 0f00000000;
	setp.ge.f32 	%p314, %f358, 0f00000000;
$L__BB41_71:
	mov.b32 	%r431, -1;
	vote.sync.ballot.b32 	%r432, %p317, %r431;
	brev.b32 	%r433, %r432;
	vote.sync.ballot.b32 	%r434, %p316, %r431;
	brev.b32 	%r435, %r434;
	vote.sync.ballot.b32 	%r436, %p315, %r431;
	brev.b32 	%r437, %r436;
	vote.sync.ballot.b32 	%r438, %p314, %r431;
	brev.b32 	%r439, %r438;
	shl.b32 	%r440, %r3, 2;
	mad.lo.s32 	%r441, %r30, %r6, %r440;
	mul.wide.u32 	%rd86, %r441, 4;
	add.s64 	%rd87, %rd2, %rd86;
	st.global.v4.u32 	[%rd87], {%r433, %r435, %r437, %r439};
$L__BB41_72:
	ret;

}


// ===== COMPILED SASS (sm_100) =====

	.target	sm_100

	.elftype	@"ET_EXEC"


//--------------------- .note.nv.tkinfo           --------------------------
	.section	.note.nv.tkinfo,"",@"SHT_NOTE"
	.sectionflags	@"SHF_NOTE_NV_TKINFO"
	.tkinfo
        /*0018*/ 	.word	0x00000002
        /*0030*/ 	.string	""
        /*0030*/ 	.string	"ptxas"
        /*0030*/ 	.string	"Cuda compilation tools, release 13.0, V13.0.88"
        /*0030*/ 	.string	"Build cuda_13.0.r13.0/compiler.36424714_0"
        /*0030*/ 	.string	"-arch sm_100 -m 64 "



//--------------------- .note.nv.cuinfo           --------------------------
	.section	.note.nv.cuinfo,"",@"SHT_NOTE"
	.sectionflags	@"SHF_NOTE_NV_CUINFO"
        /*0018*/ 	.short	0x0002
        /*001a*/ 	.short	0x0064
        /*001c*/ 	.short	0x0082
	.zero		2


//--------------------- .nv.info                  --------------------------
	.section	.nv.info,"",@"SHT_CUDA_INFO"
	.align	4


	//----- nvinfo : EIATTR_REGCOUNT
	.align		4
        /*0000*/ 	.byte	0x04, 0x2f
        /*0002*/ 	.short	(.L_4 - .L_3)
	.align		4
.L_3:
        /*0004*/ 	.word	index@(_Z13spmm32_full_1PKjPKfPfPKiS5_ii)
        /*0008*/ 	.word	0x00000038


	//----- nvinfo : EIATTR_FRAME_SIZE
	.align		4
.L_4:
        /*000c*/ 	.byte	0x04, 0x11
        /*000e*/ 	.short	(.L_6 - .L_5)
	.align		4
.L_5:
        /*0010*/ 	.word	index@(_Z13spmm32_full_1PKjPKfPfPKiS5_ii)
        /*0014*/ 	.word	0x00000020


	//----- nvinfo : EIATTR_REGCOUNT
	.align		4
.L_6:
        /*0018*/ 	.byte	0x04, 0x2f
        /*001a*/ 	.short	(.L_8 - .L_7)
	.align		4
.L_7:
        /*001c*/ 	.word	index@(_Z13spmm32_full_2PKjPKfPfPKiS5_ii)
        /*0020*/ 	.word	0x00000030


	//----- nvinfo : EIATTR_FRAME_SIZE
	.align		4
.L_8:
        /*0024*/ 	.byte	0x04, 0x11
        /*0026*/ 	.short	(.L_10 - .L_9)
	.align		4
.L_9:
        /*0028*/ 	.word	index@(_Z13spmm32_full_2PKjPKfPfPKiS5_ii)
        /*002c*/ 	.word	0x00000020


	//----- nvinfo : EIATTR_REGCOUNT
	.align		4
.L_10:
        /*0030*/ 	.byte	0x04, 0x2f
        /*0032*/ 	.short	(.L_12 - .L_11)
	.align		4
.L_11:
        /*0034*/ 	.word	index@(_Z11spmm32_fullPKjPKfPfPKiS5_ii)
        /*0038*/ 	.word	0x0000001e


	//----- nvinfo : EIATTR_FRAME_SIZE
	.align		4
.L_12:
        /*003c*/ 	.byte	0x04, 0x11
        /*003e*/ 	.short	(.L_14 - .L_13)
	.align		4
.L_13:
        /*0040*/ 	.word	index@(_Z11spmm32_fullPKjPKfPfPKiS5_ii)
        /*0044*/ 	.word	0x00000100


	//----- nvinfo : EIATTR_REGCOUNT
	.align		4
.L_14:
        /*0048*/ 	.byte	0x04, 0x2f
        /*004a*/ 	.short	(.L_16 - .L_15)
	.align		4
.L_15:
        /*004c*/ 	.word	index@(_Z13spmm32_full_4PKjPKfPfPKiS5_ii)
        /*0050*/ 	.word	0x00000020


	//----- nvinfo : EIATTR_FRAME_SIZE
	.align		4
.L_16:
        /*0054*/ 	.byte	0x04, 0x11
        /*0056*/ 	.short	(.L_18 - .L_17)
	.align		4
.L_17:
        /*0058*/ 	.word	index@(_Z13spmm32_full_4PKjPKfPfPKiS5_ii)
        /*005c*/ 	.word	0x00000020


	//----- nvinfo : EIATTR_REGCOUNT
	.align		4
.L_18:
        /*0060*/ 	.byte	0x04, 0x2f
        /*0062*/ 	.short	(.L_20 - .L_19)
	.align		4
.L_19:
        /*0064*/ 	.word	index@(_Z11spmm16_fullPKtPKfPfPKiS5_ii)
        /*0068*/ 	.word	0x00000020


	//----- nvinfo : EIATTR_FRAME_SIZE
	.align		4
.L_20:
        /*006c*/ 	.byte	0x04, 0x11
        /*006e*/ 	.short	(.L_22 - .L_21)
	.align		4
.L_21:
        /*0070*/ 	.word	index@(_Z11spmm16_fullPKtPKfPfPKiS5_ii)
        /*0074*/ 	.word	0x00000100


	//----- nvinfo : EIATTR_REGCOUNT
	.align		4
.L_22:
        /*0078*/ 	.byte	0x04, 0x2f
        /*007a*/ 	.short	(.L_24 - .L_23)
	.align		4
.L_23:
        /*007c*/ 	.word	index@(_Z10spmm8_fullPKhPKfPfPKiS5_ii)
        /*0080*/ 	.word	0x0000002e


	//----- nvinfo : EIATTR_FRAME_SIZE
	.align		4
.L_24:
        /*0084*/ 	.byte	0x04, 0x11
        /*0086*/ 	.short	(.L_26 - .L_25)
	.align		4
.L_25:
        /*0088*/ 	.word	index@(_Z10spmm8_fullPKhPKfPfPKiS5_ii)
        /*008c*/ 	.word	0x00000100


	//----- nvinfo : EIATTR_REGCOUNT
	.align		4
.L_26:
        /*0090*/ 	.byte	0x04, 0x2f
        /*0092*/ 	.short	(.L_28 - .L_27)
	.align		4
.L_27:
        /*0094*/ 	.word	index@(_Z10spmm4_fullPKhPKfPfPKiS5_ii)
        /*0098*/ 	.word	0x00000020


	//----- nvinfo : EIATTR_FRAME_SIZE
	.align		4
.L_28:
        /*009c*/ 	.byte	0x04, 0x11
        /*009e*/ 	.short	(.L_30 - .L_29)
	.align		4
.L_29:
        /*00a0*/ 	.word	index@(_Z10spmm4_fullPKhPKfPfPKiS5_ii)
        /*00a4*/ 	.word	0x00000100


	//----- nvinfo : EIATTR_REGCOUNT
	.align		4
.L_30:
        /*00a8*/ 	.byte	0x04, 0x2f
        /*00aa*/ 	.short	(.L_32 - .L_31)
	.align		4
.L_31:
        /*00ac*/ 	.word	index@(_Z9spmm4_binPKhS0_PhPKiS3_ii)
        /*00b0*/ 	.word	0x00000020


	//----- nvinfo : EIATTR_FRAME_SIZE
	.align		4
.L_32:
        /*00b4*/ 	.byte	0x04, 0x11
        /*00b6*/ 	.short	(.L_34 - .L_33)
	.align		4
.L_33:
        /*00b8*/ 	.word	index@(_Z9spmm4_binPKhS0_PhPKiS3_ii)
        /*00bc*/ 	.word	0x00000100


	//----- nvinfo : EIATTR_REGCOUNT
	.align		4
.L_34:
        /*00c0*/ 	.byte	0x04, 0x2f
        /*00c2*/ 	.short	(.L_36 - .L_35)
	.align		4
.L_35:
        /*00c4*/ 	.word	index@(_Z11spmm4_bin_1PKhPKjPjPKiS5_i)
        /*00c8*/ 	.word	0x00000020


	//----- nvinfo : EIATTR_FRAME_SIZE
	.align		4
.L_36:
        /*00cc*/ 	.byte	0x04, 0x11
        /*00ce*/ 	.short	(.L_38 - .L_37)
	.align		4
.L_37:
        /*00d0*/ 	.word	index@(_Z11spmm4_bin_1PKhPKjPjPKiS5_i)
        /*00d4*/ 	.word	0x00000000


	//----- nvinfo : EIATTR_REGCOUNT
	.align		4
.L_38:
        /*00d8*/ 	.byte	0x04, 0x2f
        /*00da*/ 	.short	(.L_40 - .L_39)
	.align		4
.L_39:
        /*00dc*/ 	.word	index@(_Z11spmm4_bin_2PKhPKjPjPKiS5_i)
        /*00e0*/ 	.word	0x00000020


	//----- nvinfo : EIATTR_FRAME_SIZE
	.align		4
.L_40:
        /*00e4*/ 	.byte	0x04, 0x11
        /*00e6*/ 	.short	(.L_42 - .L_41)
	.align		4
.L_41:
        /*00e8*/ 	.word	index@(_Z11spmm4_bin_2PKhPKjPjPKiS5_i)
        /*00ec*/ 	.word	0x00000000


	//----- nvinfo : EIATTR_REGCOUNT
	.align		4
.L_42:
        /*00f0*/ 	.byte	0x04, 0x2f
        /*00f2*/ 	.short	(.L_44 - .L_43)
	.align		4
.L_43:
        /*00f4*/ 	.word	index@(_Z18spmm4_bin_op_1_001PKhPKjPjPKiS5_i)
        /*00f8*/ 	.word	0x00000018


	//----- nvinfo : EIATTR_FRAME_SIZE
	.align		4
.L_44:
        /*00fc*/ 	.byte	0x04, 0x11
        /*00fe*/ 	.short	(.L_46 - .L_45)
	.align		4
.L_45:
        /*0100*/ 	.word	index@(_Z18spmm4_bin_op_1_001PKhPKjPjPKiS5_i)
        /*0104*/ 	.word	0x00000000


	//----- nvinfo : EIATTR_REGCOUNT
	.align		4
.L_46:
        /*0108*/ 	.byte	0x04, 0x2f
        /*010a*/ 	.short	(.L_48 - .L_47)
	.align		4
.L_47:
        /*010c*/ 	.word	index@(_Z18spmm4_bin_op_1_002PKhPKjPjPKiS5_i)
        /*0110*/ 	.word	0x00000018


	//----- nvinfo : EIATTR_FRAME_SIZE
	.align		4
.L_48:
        /*0114*/ 	.byte	0x04, 0x11
        /*0116*/ 	.short	(.L_50 - .L_49)
	.align		4
.L_49:
        /*0118*/ 	.word	index@(_Z18spmm4_bin_op_1_002PKhPKjPjPKiS5_i)
        /*011c*/ 	.word	0x00000000


	//----- nvinfo : EIATTR_REGCOUNT
	.align		4
.L_50:
        /*0120*/ 	.byte	0x04, 0x2f
        /*0122*/ 	.short	(.L_52 - .L_51)
	.align		4
.L_51:
        /*0124*/ 	.word	index@(_Z18spmm4_bin_op_1_003PKhPKjPjPKiS5_i)
        /*0128*/ 	.word	0x0000001d


	//----- nvinfo : EIATTR_FRAME_SIZE
	.align		4
.L_52:
        /*012c*/ 	.byte	0x04, 0x11
        /*012e*/ 	.short	(.L_54 - .L_53)
	.align		4
.L_53:
        /*0130*/ 	.word	index@(_Z18spmm4_bin_op_1_003PKhPKjPjPKiS5_i)
        /*0134*/ 	.word	0x00000000


	//----- nvinfo : EIATTR_REGCOUNT
	.align		4
.L_54:
        /*0138*/ 	.byte	0x04, 0x2f
        /*013a*/ 	.short	(.L_56 - .L_55)
	.align		4
.L_55:
        /*013c*/ 	.word	index@(_Z18spmm4_bin_op_1_004PKhPKjPjPKiS5_i)
        /*0140*/ 	.word	0x00000021


	//----- nvinfo : EIATTR_FRAME_SIZE
	.align		4
.L_56:
        /*0144*/ 	.byte	0x04, 0x11
        /*0146*/ 	.short	(.L_58 - .L_57)
	.align		4
.L_57:
        /*0148*/ 	.word	index@(_Z18spmm4_bin_op_1_004PKhPKjPjPKiS5_i)
        /*014c*/ 	.word	0x00000000


	//----- nvinfo : EIATTR_REGCOUNT
	.align		4
.L_58:
        /*0150*/ 	.byte	0x04, 0x2f
        /*0152*/ 	.short	(.L_60 - .L_59)
	.align		4
.L_59:
        /*0154*/ 	.word	index@(_Z14spmm4_bin_op_1PKhPKjPjPKiS5_i)
        /*0158*/ 	.word	0x00000020


	//----- nvinfo : EIATTR_FRAME_SIZE
	.align		4
.L_60:
        /*015c*/ 	.byte	0x04, 0x11
        /*015e*/ 	.short	(.L_62 - .L_61)
	.align		4
.L_61:
        /*0160*/ 	.word	index@(_Z14spmm4_bin_op_1PKhPKjPjPKiS5_i)
        /*0164*/ 	.word	0x00000000


	//----- nvinfo : EIATTR_REGCOUNT
	.align		4
.L_62:
        /*0168*/ 	.byte	0x04, 0x2f
        /*016a*/ 	.short	(.L_64 - .L_63)
	.align		4
.L_63:
        /*016c*/ 	.word	index@(_Z14spmm4_bin_op_2PKhPKjPjPKiS5_i)
        /*0170*/ 	.word	0x00000026


	//----- nvinfo : EIATTR_FRAME_SIZE
	.align		4
.L_64:
        /*0174*/ 	.byte	0x04, 0x11
        /*0176*/ 	.short	(.L_66 - .L_65)
	.align		4
.L_65:
        /*0178*/ 	.word	index@(_Z14spmm4_bin_op_2PKhPKjPjPKiS5_i)
        /*017c*/ 	.word	0x00000000


	//----- nvinfo : EIATTR_REGCOUNT
	.align		4
.L_66:
        /*0180*/ 	.byte	0x04, 0x2f
        /*0182*/ 	.short	(.L_68 - .L_67)
	.align		4
.L_67:
        /*0184*/ 	.word	index@(_Z17spmm4_bin_op_4_32PKhPKjPjPKiS5_i)
        /*0188*/ 	.word	0x0000001c


	//----- nvinfo : EIATTR_FRAME_SIZE
	.align		4
.L_68:
        /*018c*/ 	.byte	0x04, 0x11
        /*018e*/ 	.short	(.L_70 - .L_69)
	.align		4
.L_69:
        /*0190*/ 	.word	index@(_Z17spmm4_bin_op_4_32PKhPKjPjPKiS5_i)
        /*0194*/ 	.word	0x00000000


	//----- nvinfo : EIATTR_REGCOUNT
	.align		4
.L_70:
        /*0198*/ 	.byte	0x04, 0x2f
        /*019a*/ 	.short	(.L_72 - .L_71)
	.align		4
.L_71:
        /*019c*/ 	.word	index@(_Z17spmm4_bin_op_8_32PKhPKjPjPKiS5_i)
        /*01a0*/ 	.word	0x00000028


	//----- nvinfo : EIATTR_FRAME_SIZE
	.align		4
.L_72:
        /*01a4*/ 	.byte	0x04, 0x11
        /*01a6*/ 	.short	(.L_74 - .L_73)
	.align		4
.L_73:
        /*01a8*/ 	.word	index@(_Z17spmm4_bin_op_8_32PKhPKjPjPKiS5_i)
        /*01ac*/ 	.word	0x00000000


	//----- nvinfo : EIATTR_REGCOUNT
	.align		4
.L_74:
        /*01b0*/ 	.byte	0x04, 0x2f
        /*01b2*/ 	.short	(.L_76 - .L_75)
	.align		4
.L_75:
        /*01b4*/ 	.word	index@(_Z17spmm4_bin_op_4_64PKhPKjPjPKiS5_i)
        /*01b8*/ 	.word	0x00000027


	//----- nvinfo : EIATTR_FRAME_SIZE
	.align		4
.L_76:
        /*01bc*/ 	.byte	0x04, 0x11
        /*01be*/ 	.short	(.L_78 - .L_77)
	.align		4
.L_77:
        /*01c0*/ 	.word	index@(_Z17spmm4_bin_op_4_64PKhPKjPjPKiS5_i)
        /*01c4*/ 	.word	0x00000000


	//----- nvinfo : EIATTR_REGCOUNT
	.align		4
.L_78:
        /*01c8*/ 	.byte	0x04, 0x2f
        /*01ca*/ 	.short	(.L_80 - .L_79)
	.align		4
.L_79:
        /*01cc*/ 	.word	index@(_Z17spmm4_bin_op_8_64PKhPKjPjPKiS5_i)
        /*01d0*/ 	.word	0x00000020


	//----- nvinfo : EIATTR_FRAME_SIZE
	.align		4
.L_80:
        /*01d4*/ 	.byte	0x04, 0x11
        /*01d6*/ 	.short	(.L_82 - .L_81)
	.align		4
.L_81:
        /*01d8*/ 	.word	index@(_Z17spmm4_bin_op_8_64PKhPKjPjPKiS5_i)
        /*01dc*/ 	.word	0x00000000


	//----- nvinfo : EIATTR_REGCOUNT
	.align		4
.L_82:
        /*01e0*/ 	.byte	0x04, 0x2f
        /*01e2*/ 	.short	(.L_84 - .L_83)
	.align		4
.L_83:
        /*01e4*/ 	.word	index@(_Z23spmm4_bin_op_2_colmajorPKhPKjPjPKiS5_ii)
        /*01e8*/ 	.word	0x00000026


	//----- nvinfo : EIATTR_FRAME_SIZE
	.align		4
.L_84:
        /*01ec*/ 	.byte	0x04, 0x11
        /*01ee*/ 	.short	(.L_86 - .L_85)
	.align		4
.L_85:
        /*01f0*/ 	.word	index@(_Z23spmm4_bin_op_2_colmajorPKhPKjPjPKiS5_ii)
        /*01f4*/ 	.word	0x00000000


	//----- nvinfo : EIATTR_REGCOUNT
	.align		4
.L_86:
        /*01f8*/ 	.byte	0x04, 0x2f
        /*01fa*/ 	.short	(.L_88 - .L_87)
	.align		4
.L_87:
        /*01fc*/ 	.word	index@(_Z19spmm4_bin_op_1_1024PKhPKjPjPKiS5_i)
        /*0200*/ 	.word	0x00000020


	//----- nvinfo : EIATTR_FRAME_SIZE
	.align		4
.L_88:
        /*0204*/ 	.byte	0x04, 0x11
        /*0206*/ 	.short	(.L_90 - .L_89)
	.align		4
.L_89:
        /*0208*/ 	.word	index@(_Z19spmm4_bin_op_1_1024PKhPKjPjPKiS5_i)
        /*020c*/ 	.word	0x00000000


	//----- nvinfo : EIATTR_REGCOUNT
	.align		4
.L_90:
        /*0210*/ 	.byte	0x04, 0x2f
        /*0212*/ 	.short	(.L_92 - .L_91)
	.align		4
.L_91:
        /*0214*/ 	.word	index@(_Z23spmm4_bin_op_1_1024_002PKhPKjPjPKiS5_i)
        /*0218*/ 	.word	0x00000020


	//----- nvinfo : EIATTR_FRAME_SIZE
	.align		4
.L_92:
        /*021c*/ 	.byte	0x04, 0x11
        /*021e*/ 	.short	(.L_94 - .L_93)
	.align		4
.L_93:
        /*0220*/ 	.word	index@(_Z23spmm4_bin_op_1_1024_002PKhPKjPjPKiS5_i)
        /*0224*/ 	.word	0x00000000


	//----- nvinfo : EIATTR_REGCOUNT
	.align		4
.L_94:
        /*0228*/ 	.byte	0x04, 0x2f
        /*022a*/ 	.short	(.L_96 - .L_95)
	.align		4
.L_95:
        /*022c*/ 	.word	index@(_Z19spmm4_bin_op_2_1024PKhPKjPjPKiS5_ii)
        /*0230*/ 	.word	0x00000028


	//----- nvinfo : EIATTR_FRAME_SIZE
	.align		4
.L_96:
        /*0234*/ 	.byte	0x04, 0x11
        /*0236*/ 	.short	(.L_98 - .L_97)
	.align		4
.L_97:
        /*0238*/ 	.word	index@(_Z19spmm4_bin_op_2_1024PKhPKjPjPKiS5_ii)
        /*023c*/ 	.word	0x00000000


	//----- nvinfo : EIATTR_REGCOUNT
	.align		4
.L_98:
        /*0240*/ 	.byte	0x04, 0x2f
        /*0242*/ 	.short	(.L_100 - .L_99)
	.align		4
.L_99:
        /*0244*/ 	.word	index@(_Z19spmm4_bin_op_4_1024PKhPKjPjPKiS5_ii)
        /*0248*/ 	.word	0x00000030


	//----- nvinfo : EIATTR_FRAME_SIZE
	.align		4
.L_100:
        /*024c*/ 	.byte	0x04, 0x11
        /*024e*/ 	.short	(.L_102 - .L_101)
	.align		4
.L_101:
        /*0250*/ 	.word	index@(_Z19spmm4_bin_op_4_1024PKhPKjPjPKiS5_ii)
        /*0254*/ 	.word	0x00000000


	//----- nvinfo : EIATTR_REGCOUNT
	.align		4
.L_102:
        /*0258*/ 	.byte	0x04, 0x2f
        /*025a*/ 	.short	(.L_104 - .L_103)
	.align		4
.L_103:
        /*025c*/ 	.word	index@(_Z22spmm4_bin_op_4_1024_64PKhPKjPjPKiS5_ii)
        /*0260*/ 	.word	0x00000028


	//----- nvinfo : EIATTR_FRAME_SIZE
	.align		4
.L_104:
        /*0264*/ 	.byte	0x04, 0x11
        /*0266*/ 	.short	(.L_106 - .L_105)
	.align		4
.L_105:
        /*0268*/ 	.word	index@(_Z22spmm4_bin_op_4_1024_64PKhPKjPjPKiS5_ii)
        /*026c*/ 	.word	0x00000000


	//----- nvinfo : EIATTR_REGCOUNT
	.align		4
.L_106:
        /*0270*/ 	.byte	0x04, 0x2f
        /*0272*/ 	.short	(.L_108 - .L_107)
	.align		4
.L_107:
        /*0274*/ 	.word	index@(_Z19spmm4_bin_op_8_1024PKhPKjPjPKiS5_ii)
        /*0278*/ 	.word	0x00000036


	//----- nvinfo : EIATTR_FRAME_SIZE
	.align		4
.L_108:
        /*027c*/ 	.byte	0x04, 0x11
        /*027e*/ 	.short	(.L_110 - .L_109)
	.align		4
.L_109:
        /*0280*/ 	.word	index@(_Z19spmm4_bin_op_8_1024PKhPKjPjPKiS5_ii)
        /*0284*/ 	.word	0x00000000


	//----- nvinfo : EIATTR_REGCOUNT
	.align		4
.L_110:
        /*0288*/ 	.byte	0x04, 0x2f
        /*028a*/ 	.short	(.L_112 - .L_111)
	.align		4
.L_111:
        /*028c*/ 	.word	index@(_Z23spmm4_bin_op_8_1024_128PKhPKjPjPKiS5_ii)
        /*0290*/ 	.word	0x00000028


	//----- nvinfo : EIATTR_FRAME_SIZE
	.align		4
.L_112:
        /*0294*/ 	.byte	0x04, 0x11
        /*0296*/ 	.short	(.L_114 - .L_113)
	.align		4
.L_113:
        /*0298*/ 	.word	index@(_Z23spmm4_bin_op_8_1024_128PKhPKjPjPKiS5_ii)
        /*029c*/ 	.word	0x00000000


	//----- nvinfo : EIATTR_REGCOUNT
	.align		4
.L_114:
        /*02a0*/ 	.byte	0x04, 0x2f
        /*02a2*/ 	.short	(.L_116 - .L_115)
	.align		4
.L_115:
        /*02a4*/ 	.word	index@(_Z20spmm4_bin_op_16_1024PKhPKjPjPKiS5_ii)
        /*02a8*/ 	.word	0x00000030


	//----- nvinfo : EIATTR_FRAME_SIZE
	.align		4
.L_116:
        /*02ac*/ 	.byte	0x04, 0x11
        /*02ae*/ 	.short	(.L_118 - .L_117)
	.align		4
.L_117:
        /*02b0*/ 	.word	index@(_Z20spmm4_bin_op_16_1024PKhPKjPjPKiS5_ii)
        /*02b4*/ 	.word	0x00000000


	//----- nvinfo : EIATTR_REGCOUNT
	.align		4
.L_118:
        /*02b8*/ 	.byte	0x04, 0x2f
        /*02ba*/ 	.short	(.L_120 - .L_119)
	.align		4
.L_119:
        /*02bc*/ 	.word	index@(_Z15spmm4_bin_op_24PKhPKjPjPKiS5_ii)
        /*02c0*/ 	.word	0x00000028


	//----- nvinfo : EIATTR_FRAME_SIZE
	.align		4
.L_120:
        /*02c4*/ 	.byte	0x04, 0x11
        /*02c6*/ 	.short	(.L_122 - .L_121)
	.align		4
.L_121:
        /*02c8*/ 	.word	index@(_Z15spmm4_bin_op_24PKhPKjPjPKiS5_ii)
        /*02cc*/ 	.word	0x00000000


	//----- nvinfo : EIATTR_REGCOUNT
	.align		4
.L_122:
        /*02d0*/ 	.byte	0x04, 0x2f
        /*02d2*/ 	.short	(.L_124 - .L_123)
	.align		4
.L_123:
        /*02d4*/ 	.word	index@(_Z32spmm4_full_full_1_1024_lessthan8PKhPKfPfPKiS5_ii)
        /*02d8*/ 	.word	0x00000020


	//----- nvinfo : EIATTR_FRAME_SIZE
	.align		4
.L_124:
        /*02dc*/ 	.byte	0x04, 0x11
        /*02de*/ 	.short	(.L_126 - .L_125)
	.align		4
.L_125:
        /*02e0*/ 	.word	index@(_Z32spmm4_full_full_1_1024_lessthan8PKhPKfPfPKiS5_ii)
        /*02e4*/ 	.word	0x00000000


	//----- nvinfo : EIATTR_REGCOUNT
	.align		4
.L_126:
        /*02e8*/ 	.byte	0x04, 0x2f
        /*02ea*/ 	.short	(.L_128 - .L_127)
	.align		4
.L_127:
        /*02ec*/ 	.word	index@(_Z26spmm4_full_full_1_1024_002PKhPKfPfPKiS5_ii)
        /*02f0*/ 	.word	0x0000002a


	//----- nvinfo : EIATTR_FRAME_SIZE
	.align		4
.L_128:
        /*02f4*/ 	.byte	0x04, 0x11
        /*02f6*/ 	.short	(.L_130 - .L_129)
	.align		4
.L_129:
        /*02f8*/ 	.word	index@(_Z26spmm4_full_full_1_1024_002PKhPKfPfPKiS5_ii)
        /*02fc*/ 	.word	0x00000400


	//----- nvinfo : EIATTR_REGCOUNT
	.align		4
.L_130:
        /*0300*/ 	.byte	0x04, 0x2f
        /*0302*/ 	.short	(.L_132 - .L_131)
	.align		4
.L_131:
        /*0304*/ 	.word	index@(_Z22spmm4_full_full_1_1024PKhPKfPfPKiS5_ii)
        /*0308*/ 	.word	0x00000038


	//----- nvinfo : EIATTR_FRAME_SIZE
	.align		4
.L_132:
        /*030c*/ 	.byte	0x04, 0x11
        /*030e*/ 	.short	(.L_134 - .L_133)
	.align		4
.L_133:
        /*0310*/ 	.word	index@(_Z22spmm4_full_full_1_1024PKhPKfPfPKiS5_ii)
        /*0314*/ 	.word	0x00000000


	//----- nvinfo : EIATTR_REGCOUNT
	.align		4
.L_134:
        /*0318*/ 	.byte	0x04, 0x2f
        /*031a*/ 	.short	(.L_136 - .L_135)
	.align		4
.L_135:
        /*031c*/ 	.word	index@(_Z22spmm4_full_full_2_1024PKhPKfPfPKiS5_ii)
        /*0320*/ 	.word	0x00000040


	//----- nvinfo : EIATTR_FRAME_SIZE
	.align		4
.L_136:
        /*0324*/ 	.byte	0x04, 0x11
        /*0326*/ 	.short	(.L_138 - .L_137)
	.align		4
.L_137:
        /*0328*/ 	.word	index@(_Z22spmm4_full_full_2_1024PKhPKfPfPKiS5_ii)
        /*032c*/ 	.word	0x00000000


	//----- nvinfo : EIATTR_REGCOUNT
	.align		4
.L_138:
        /*0330*/ 	.byte	0x04, 0x2f
        /*0332*/ 	.short	(.L_140 - .L_139)
	.align		4
.L_139:
        /*0334*/ 	.word	index@(_Z22spmm4_full_full_4_1024PKhPKfPfPKiS5_ii)
        /*0338*/ 	.word	0x00000040


	//----- nvinfo : EIATTR_FRAME_SIZE
	.align		4
.L_140:
        /*033c*/ 	.byte	0x04, 0x11
        /*033e*/ 	.short	(.L_142 - .L_141)
	.align		4
.L_141:
        /*0340*/ 	.word	index@(_Z22spmm4_full_full_4_1024PKhPKfPfPKiS5_ii)
        /*0344*/ 	.word	0x00000000


	//----- nvinfo : EIATTR_REGCOUNT
	.align		4
.L_142:
        /*0348*/ 	.byte	0x04, 0x2f
        /*034a*/ 	.short	(.L_144 - .L_143)
	.align		4
.L_143:
        /*034c*/ 	.word	index@(_Z22spmm4_full_full_8_1024PKhPKfPfPKiS5_ii)
        /*0350*/ 	.word	0x00000040


	//----- nvinfo : EIATTR_FRAME_SIZE
	.align		4
.L_144:
        /*0354*/ 	.byte	0x04, 0x11
        /*0356*/ 	.short	(.L_146 - .L_145)
	.align		4
.L_145:
        /*0358*/ 	.word	index@(_Z22spmm4_full_full_8_1024PKhPKfPfPKiS5_ii)
        /*035c*/ 	.word	0x00000000


	//----- nvinfo : EIATTR_REGCOUNT
	.align		4
.L_146:
        /*0360*/ 	.byte	0x04, 0x2f
        /*0362*/ 	.short	(.L_148 - .L_147)
	.align		4
.L_147:
        /*0364*/ 	.word	index@(_Z21spmm4_bin_full_1_1024PKhPKjPfPKiS5_ii)
        /*0368*/ 	.word	0x00000020


	//----- nvinfo : EIATTR_FRAME_SIZE
	.align		4
.L_148:
        /*036c*/ 	.byte	0x04, 0x11
        /*036e*/ 	.short	(.L_150 - .L_149)
	.align		4
.L_149:
        /*0370*/ 	.word	index@(_Z21spmm4_bin_full_1_1024PKhPKjPfPKiS5_ii)
        /*0374*/ 	.word	0x00000000


	//----- nvinfo : EIATTR_REGCOUNT
	.align		4
.L_150:
        /*0378*/ 	.byte	0x04, 0x2f
        /*037a*/ 	.short	(.L_152 - .L_151)
	.align		4
.L_151:
        /*037c*/ 	.word	index@(_Z21spmm4_bin_full_2_1024PKhPKjPfPKiS5_iii)
        /*0380*/ 	.word	0x00000028


	//----- nvinfo : EIATTR_FRAME_SIZE
	.align		4
.L_152:
        /*0384*/ 	.byte	0x04, 0x11
        /*0386*/ 	.short	(.L_154 - .L_153)
	.align		4
.L_153:
        /*0388*/ 	.word	index@(_Z21spmm4_bin_full_2_1024PKhPKjPfPKiS5_iii)
        /*038c*/ 	.word	0x00000000


	//----- nvinfo : EIATTR_REGCOUNT
	.align		4
.L_154:
        /*0390*/ 	.byte	0x04, 0x2f
        /*0392*/ 	.short	(.L_156 - .L_155)
	.align		4
.L_155:
        /*0394*/ 	.word	index@(_Z21spmm4_full_bin_2_1024PKhPKfPjPKiS5_ii)
        /*0398*/ 	.word	0x00000040


	//----- nvinfo : EIATTR_FRAME_SIZE
	.align		4
.L_156:
        /*039c*/ 	.byte	0x04, 0x11
        /*039e*/ 	.short	(.L_158 - .L_157)
	.align		4
.L_157:
        /*03a0*/ 	.word	index@(_Z21spmm4_full_bin_2_1024PKhPKfPjPKiS5_ii)
        /*03a4*/ 	.word	0x00000000


	//----- nvinfo : EIATTR_REGCOUNT
	.align		4
.L_158:
        /*03a8*/ 	.byte	0x04, 0x2f
        /*03aa*/ 	.short	(.L_160 - .L_159)
	.align		4
.L_159:
        /*03ac*/ 	.word	index@(_Z21spmm4_full_bin_4_1024PKhPKfPjPKiS5_ii)
        /*03b0*/ 	.word	0x00000040


	//----- nvinfo : EIATTR_FRAME_SIZE
	.align		4
.L_160:
        /*03b4*/ 	.byte	0x04, 0x11
        /*03b6*/ 	.short	(.L_162 - .L_161)
	.align		4
.L_161:
        /*03b8*/ 	.word	index@(_Z21spmm4_full_bin_4_1024PKhPKfPjPKiS5_ii)
        /*03bc*/ 	.word	0x00000000


	//----- nvinfo : EIATTR_REGCOUNT
	.align		4
.L_162:
        /*03c0*/ 	.byte	0x04, 0x2f
        /*03c2*/ 	.short	(.L_164 - .L_163)
	.align		4
.L_163:
        /*03c4*/ 	.word	index@(_Z21spmm4_full_bin_8_1024PKhPKfPjPKiS5_ii)
        /*03c8*/ 	.word	0x00000040


	//----- nvinfo : EIATTR_FRAME_SIZE
	.align		4
.L_164:
        /*03cc*/ 	.byte	0x04, 0x11
        /*03ce*/ 	.short	(.L_166 - .L_165)
	.align		4
.L_165:
        /*03d0*/ 	.word	index@(_Z21spmm4_full_bin_8_1024PKhPKfPjPKiS5_ii)
        /*03d4*/ 	.word	0x00000000


	//----- nvinfo : EIATTR_REGCOUNT
	.align		4
.L_166:
        /*03d8*/ 	.byte	0x04, 0x2f
        /*03da*/ 	.short	(.L_168 - .L_167)
	.align		4
.L_167:
        /*03dc*/ 	.word	index@(_Z22spmm4_full_bin_16_1024PKhPKfPjPKiS5_ii)
        /*03e0*/ 	.word	0x00000040


	//----- nvinfo : EIATTR_FRAME_SIZE
	.align		4
.L_168:
        /*03e4*/ 	.byte	0x04, 0x11
        /*03e6*/ 	.short	(.L_170 - .L_169)
	.align		4
.L_169:
        /*03e8*/ 	.word	index@(_Z22spmm4_full_bin_16_1024PKhPKfPjPKiS5_ii)
        /*03ec*/ 	.word	0x00000000


	//----- nvinfo : EIATTR_MIN_STACK_SIZE
	.align		4
.L_170:
        /*03f0*/ 	.byte	0x04, 0x12
        /*03f2*/ 	.short	(.L_172 - .L_171)
	.align		4
.L_171:
        /*03f4*/ 	.word	index@(_Z22spmm4_full_bin_16_1024PKhPKfPjPKiS5_ii)
        /*03f8*/ 	.word	0x00000000


	//----- nvinfo : EIATTR_MIN_STACK_SIZE
	.align		4
.L_172:
        /*03fc*/ 	.byte	0x04, 0x12
        /*03fe*/ 	.short	(.L_174 - .L_173)
	.align		4
.L_173:
        /*0400*/ 	.word	index@(_Z21spmm4_full_bin_8_1024PKhPKfPjPKiS5_ii)
        /*0404*/ 	.word	0x00000000


	//----- nvinfo : EIATTR_MIN_STACK_SIZE
	.align		4
.L_174:
        /*0408*/ 	.byte	0x04, 0x12
        /*040a*/ 	.short	(.L_176 - .L_175)
	.align		4
.L_175:
        /*040c*/ 	.word	index@(_Z21spmm4_full_bin_4_1024PKhPKfPjPKiS5_ii)
        /*0410*/ 	.word	0x00000000


	//----- nvinfo : EIATTR_MIN_STACK_SIZE
	.align		4
.L_176:
        /*0414*/ 	.byte	0x04, 0x12
        /*0416*/ 	.short	(.L_178 - .L_177)
	.align		4
.L_177:
        /*0418*/ 	.word	index@(_Z21spmm4_full_bin_2_1024PKhPKfPjPKiS5_ii)
        /*041c*/ 	.word	0x00000000


	//----- nvinfo : EIATTR_MIN_STACK_SIZE
	.align		4
.L_178:
        /*0420*/ 	.byte	0x04, 0x12
        /*0422*/ 	.short	(.L_180 - .L_179)
	.align		4
.L_179:
        /*0424*/ 	.word	index@(_Z21spmm4_bin_full_2_1024PKhPKjPfPKiS5_iii)
        /*0428*/ 	.word	0x00000000


	//----- nvinfo : EIATTR_MIN_STACK_SIZE
	.align		4
.L_180:
        /*042c*/ 	.byte	0x04, 0x12
        /*042e*/ 	.short	(.L_182 - .L_181)
	.align		4
.L_181:
        /*0430*/ 	.word	index@(_Z21spmm4_bin_full_1_1024PKhPKjPfPKiS5_ii)
        /*0434*/ 	.word	0x00000000


	//----- nvinfo : EIATTR_MIN_STACK_SIZE
	.align		4
.L_182:
        /*0438*/ 	.byte	0x04, 0x12
        /*043a*/ 	.short	(.L_184 - .L_183)
	.align		4
.L_183:
        /*043c*/ 	.word	index@(_Z22spmm4_full_full_8_1024PKhPKfPfPKiS5_ii)
        /*0440*/ 	.word	0x00000000


	//----- nvinfo : EIATTR_MIN_STACK_SIZE
	.align		4
.L_184:
        /*0444*/ 	.byte	0x04, 0x12
        /*0446*/ 	.short	(.L_186 - .L_185)
	.align		4
.L_185:
        /*0448*/ 	.word	index@(_Z22spmm4_full_full_4_1024PKhPKfPfPKiS5_ii)
        /*044c*/ 	.word	0x00000000


	//----- nvinfo : EIATTR_MIN_STACK_SIZE
	.align		4
.L_186:
        /*0450*/ 	.byte	0x04, 0x12
        /*0452*/ 	.short	(.L_188 - .L_187)
	.align		4
.L_187:
        /*0454*/ 	.word	index@(_Z22spmm4_full_full_2_1024PKhPKfPfPKiS5_ii)
        /*0458*/ 	.word	0x00000000


	//----- nvinfo : EIATTR_MIN_STACK_SIZE
	.align		4
.L_188:
        /*045c*/ 	.byte	0x04, 0x12
        /*045e*/ 	.short	(.L_190 - .L_189)
	.align		4
.L_189:
        /*0460*/ 	.word	index@(_Z22spmm4_full_full_1_1024PKhPKfPfPKiS5_ii)
        /*0464*/ 	.word	0x00000000


	//----- nvinfo : EIATTR_MIN_STACK_SIZE
	.align		4
.L_190:
        /*0468*/ 	.byte	0x04, 0x12
        /*046a*/ 	.short	(.L_192 - .L_191)
	.align		4
.L_191:
        /*046c*/ 	.word	index@(_Z26spmm4_full_full_1_1024_002PKhPKfPfPKiS5_ii)
        /*0470*/ 	.word	0x00000400


	//----- nvinfo : EIATTR_MIN_STACK_SIZE
	.align		4
.L_192:
        /*0474*/ 	.byte	0x04, 0x12
        /*0476*/ 	.short	(.L_194 - .L_193)
	.align		4
.L_193:
        /*0478*/ 	.word	index@(_Z32spmm4_full_full_1_1024_lessthan8PKhPKfPfPKiS5_ii)
        /*047c*/ 	.word	0x00000000


	//----- nvinfo : EIATTR_MIN_STACK_SIZE
	.align		4
.L_194:
        /*0480*/ 	.byte	0x04, 0x12
        /*0482*/ 	.short	(.L_196 - .L_195)
	.align		4
.L_195:
        /*0484*/ 	.word	index@(_Z15spmm4_bin_op_24PKhPKjPjPKiS5_ii)
        /*0488*/ 	.word	0x00000000


	//----- nvinfo : EIATTR_MIN_STACK_SIZE
	.align		4
.L_196:
        /*048c*/ 	.byte	0x04, 0x12
        /*048e*/ 	.short	(.L_198 - .L_197)
	.align		4
.L_197:
        /*0490*/ 	.word	index@(_Z20spmm4_bin_op_16_1024PKhPKjPjPKiS5_ii)
        /*0494*/ 	.word	0x00000000


	//----- nvinfo : EIATTR_MIN_STACK_SIZE
	.align		4
.L_198:
        /*0498*/ 	.byte	0x04, 0x12
        /*049a*/ 	.short	(.L_200 - .L_199)
	.align		4
.L_199:
        /*049c*/ 	.word	index@(_Z23spmm4_bin_op_8_1024_128PKhPKjPjPKiS5_ii)
        /*04a0*/ 	.word	0x00000000


	//----- nvinfo : EIATTR_MIN_STACK_SIZE
	.align		4
.L_200:
        /*04a4*/ 	.byte	0x04, 0x12
        /*04a6*/ 	.short	(.L_202 - .L_201)
	.align		4
.L_201:
        /*04a8*/ 	.word	index@(_Z19spmm4_bin_op_8_1024PKhPKjPjPKiS5_ii)
        /*04ac*/ 	.word	0x00000000


	//----- nvinfo : EIATTR_MIN_STACK_SIZE
	.align		4
.L_202:
        /*04b0*/ 	.byte	0x04, 0x12
        /*04b2*/ 	.short	(.L_204 - .L_203)
	.align		4
.L_203:
        /*04b4*/ 	.word	index@(_Z22spmm4_bin_op_4_1024_64PKhPKjPjPKiS5_ii)
        /*04b8*/ 	.word	0x00000000


	//----- nvinfo : EIATTR_MIN_STACK_SIZE
	.align		4
.L_204:
        /*04bc*/ 	.byte	0x04, 0x12
        /*04be*/ 	.short	(.L_206 - .L_205)
	.align		4
.L_205:
        /*04c0*/ 	.word	index@(_Z19spmm4_bin_op_4_1024PKhPKjPjPKiS5_ii)
        /*04c4*/ 	.word	0x00000000


	//----- nvinfo : EIATTR_MIN_STACK_SIZE
	.align		4
.L_206:
        /*04c8*/ 	.byte	0x04, 0x12
        /*04ca*/ 	.short	(.L_208 - .L_207)
	.align		4
.L_207:
        /*04cc*/ 	.word	index@(_Z19spmm4_bin_op_2_1024PKhPKjPjPKiS5_ii)
        /*04d0*/ 	.word	0x00000000


	//----- nvinfo : EIATTR_MIN_STACK_SIZE
	.align		4
.L_208:
        /*04d4*/ 	.byte	0x04, 0x12
        /*04d6*/ 	.short	(.L_210 - .L_209)
	.align		4
.L_209:
        /*04d8*/ 	.word	index@(_Z23spmm4_bin_op_1_1024_002PKhPKjPjPKiS5_i)
        /*04dc*/ 	.word	0x00000000


	//----- nvinfo : EIATTR_MIN_STACK_SIZE
	.align		4
.L_210:
        /*04e0*/ 	.byte	0x04, 0x12
        /*04e2*/ 	.short	(.L_212 - .L_211)
	.align		4
.L_211:
        /*04e4*/ 	.word	index@(_Z19spmm4_bin_op_1_1024PKhPKjPjPKiS5_i)
        /*04e8*/ 	.word	0x00000000


	//----- nvinfo : EIATTR_MIN_STACK_SIZE
	.align		4
.L_212:
        /*04ec*/ 	.byte	0x04, 0x12
        /*04ee*/ 	.short	(.L_214 - .L_213)
	.align		4
.L_213:
        /*04f0*/ 	.word	index@(_Z23spmm4_bin_op_2_colmajorPKhPKjPjPKiS5_ii)
        /*04f4*/ 	.word	0x00000000


	//----- nvinfo : EIATTR_MIN_STACK_SIZE
	.align		4
.L_214:
        /*04f8*/ 	.byte	0x04, 0x12
        /*04fa*/ 	.short	(.L_216 - .L_215)
	.align		4
.L_215:
        /*04fc*/ 	.word	index@(_Z17spmm4_bin_op_8_64PKhPKjPjPKiS5_i)
        /*0500*/ 	.word	0x00000000


	//----- nvinfo : EIATTR_MIN_STACK_SIZE
	.align		4
.L_216:
        /*0504*/ 	.byte	0x04, 0x12
        /*0506*/ 	.short	(.L_218 - .L_217)
	.align		4
.L_217:
        /*0508*/ 	.word	index@(_Z17spmm4_bin_op_4_64PKhPKjPjPKiS5_i)
        /*050c*/ 	.word	0x00000000


	//----- nvinfo : EIATTR_MIN_STACK_SIZE
	.align		4
.L_218:
        /*0510*/ 	.byte	0x04, 0x12
        /*0512*/ 	.short	(.L_220 - .L_219)
	.align		4
.L_219:
        /*0514*/ 	.word	index@(_Z17spmm4_bin_op_8_32PKhPKjPjPKiS5_i)
        /*0518*/ 	.word	0x00000000


	//----- nvinfo : EIATTR_MIN_STACK_SIZE
	.align		4
.L_220:
        /*051c*/ 	.byte	0x04, 0x12
        /*051e*/ 	.short	(.L_222 - .L_221)
	.align		4
.L_221:
        /*0520*/ 	.word	index@(_Z17spmm4_bin_op_4_32PKhPKjPjPKiS5_i)
        /*0524*/ 	.word	0x00000000


	//----- nvinfo : EIATTR_MIN_STACK_SIZE
	.align		4
.L_222:
        /*0528*/ 	.byte	0x04, 0x12
        /*052a*/ 	.short	(.L_224 - .L_223)
	.align		4
.L_223:
        /*052c*/ 	.word	index@(_Z14spmm4_bin_op_2PKhPKjPjPKiS5_i)
        /*0530*/ 	.word	0x00000000


	//----- nvinfo : EIATTR_MIN_STACK_SIZE
	.align		4
.L_224:
        /*0534*/ 	.byte	0x04, 0x12
        /*0536*/ 	.short	(.L_226 - .L_225)
	.align		4
.L_225:
        /*0538*/ 	.word	index@(_Z14spmm4_bin_op_1PKhPKjPjPKiS5_i)
        /*053c*/ 	.word	0x00000000


	//----- nvinfo : EIATTR_MIN_STACK_SIZE
	.align		4
.L_226:
        /*0540*/ 	.byte	0x04, 0x12
        /*0542*/ 	.short	(.L_228 - .L_227)
	.align		4
.L_227:
        /*0544*/ 	.word	index@(_Z18spmm4_bin_op_1_004PKhPKjPjPKiS5_i)
        /*0548*/ 	.word	0x00000000


	//----- nvinfo : EIATTR_MIN_STACK_SIZE
	.align		4
.L_228:
        /*054c*/ 	.byte	0x04, 0x12
        /*054e*/ 	.short	(.L_230 - .L_229)
	.align		4
.L_229:
        /*0550*/ 	.word	index@(_Z18spmm4_bin_op_1_003PKhPKjPjPKiS5_i)
        /*0554*/ 	.word	0x00000000


	//----- nvinfo : EIATTR_MIN_STACK_SIZE
	.align		4
.L_230:
        /*0558*/ 	.byte	0x04, 0x12
        /*055a*/ 	.short	(.L_232 - .L_231)
	.align		4
.L_231:
        /*055c*/ 	.word	index@(_Z18spmm4_bin_op_1_002PKhPKjPjPKiS5_i)
        /*0560*/ 	.word	0x00000000


	//----- nvinfo : EIATTR_MIN_STACK_SIZE
	.align		4
.L_232:
        /*0564*/ 	.byte	0x04, 0x12
        /*0566*/ 	.short	(.L_234 - .L_233)
	.align		4
.L_233:
        /*0568*/ 	.word	index@(_Z18spmm4_bin_op_1_001PKhPKjPjPKiS5_i)
        /*056c*/ 	.word	0x00000000


	//----- nvinfo : EIATTR_MIN_STACK_SIZE
	.align		4
.L_234:
        /*0570*/ 	.byte	0x04, 0x12
        /*0572*/ 	.short	(.L_236 - .L_235)
	.align		4
.L_235:
        /*0574*/ 	.word	index@(_Z11spmm4_bin_2PKhPKjPjPKiS5_i)
        /*0578*/ 	.word	0x00000000


	//----- nvinfo : EIATTR_MIN_STACK_SIZE
	.align		4
.L_236:
        /*057c*/ 	.byte	0x04, 0x12
        /*057e*/ 	.short	(.L_238 - .L_237)
	.align		4
.L_237:
        /*0580*/ 	.word	index@(_Z11spmm4_bin_1PKhPKjPjPKiS5_i)
        /*0584*/ 	.word	0x00000000


	//----- nvinfo : EIATTR_MIN_STACK_SIZE
	.align		4
.L_238:
        /*0588*/ 	.byte	0x04, 0x12
        /*058a*/ 	.short	(.L_240 - .L_239)
	.align		4
.L_239:
        /*058c*/ 	.word	index@(_Z9spmm4_binPKhS0_PhPKiS3_ii)
        /*0590*/ 	.word	0x00000100


	//----- nvinfo : EIATTR_MIN_STACK_SIZE
	.align		4
.L_240:
        /*0594*/ 	.byte	0x04, 0x12
        /*0596*/ 	.short	(.L_242 - .L_241)
	.align		4
.L_241:
        /*0598*/ 	.word	index@(_Z10spmm4_fullPKhPKfPfPKiS5_ii)
        /*059c*/ 	.word	0x00000100


	//----- nvinfo : EIATTR_MIN_STACK_SIZE
	.align		4
.L_242:
        /*05a0*/ 	.byte	0x04, 0x12
        /*05a2*/ 	.short	(.L_244 - .L_243)
	.align		4
.L_243:
        /*05a4*/ 	.word	index@(_Z10spmm8_fullPKhPKfPfPKiS5_ii)
        /*05a8*/ 	.word	0x00000100


	//----- nvinfo : EIATTR_MIN_STACK_SIZE
	.align		4
.L_244:
        /*05ac*/ 	.byte	0x04, 0x12
        /*05ae*/ 	.short	(.L_246 - .L_245)
	.align		4
.L_245:
        /*05b0*/ 	.word	index@(_Z11spmm16_fullPKtPKfPfPKiS5_ii)
        /*05b4*/ 	.word	0x00000100


	//----- nvinfo : EIATTR_MIN_STACK_SIZE
	.align		4
.L_246:
        /*05b8*/ 	.byte	0x04, 0x12
        /*05ba*/ 	.short	(.L_248 - .L_247)
	.align		4
.L_247:
        /*05bc*/ 	.word	index@(_Z13spmm32_full_4PKjPKfPfPKiS5_ii)
        /*05c0*/ 	.word	0x00000020


	//----- nvinfo : EIATTR_MIN_STACK_SIZE
	.align		4
.L_248:
        /*05c4*/ 	.byte	0x04, 0x12
        /*05c6*/ 	.short	(.L_250 - .L_249)
	.align		4
.L_249:
        /*05c8*/ 	.word	index@(_Z11spmm32_fullPKjPKfPfPKiS5_ii)
        /*05cc*/ 	.word	0x00000100


	//----- nvinfo : EIATTR_MIN_STACK_SIZE
	.align		4
.L_250:
        /*05d0*/ 	.byte	0x04, 0x12
        /*05d2*/ 	.short	(.L_252 - .L_251)
	.align		4
.L_251:
        /*05d4*/ 	.word	index@(_Z13spmm32_full_2PKjPKfPfPKiS5_ii)
        /*05d8*/ 	.word	0x00000020


	//----- nvinfo : EIATTR_MIN_STACK_SIZE
	.align		4
.L_252:
        /*05dc*/ 	.byte	0x04, 0x12
        /*05de*/ 	.short	(.L_254 - .L_253)
	.align		4
.L_253:
        /*05e0*/ 	.word	index@(_Z13spmm32_full_1PKjPKfPfPKiS5_ii)
        /*05e4*/ 	.word	0x00000020
.L_254:


//--------------------- .nv.compat                --------------------------
	.section	.nv.compat,"",@"SHT_CUDA_COMPAT_INFO"
	.align	4
        /*0000*/ 	.byte	0x02, 0x09, 0x00, 0x00, 0x02, 0x02, 0x01, 0x00, 0x02, 0x05, 0x05, 0x00, 0x03, 0x07, 0x01, 0x01
        /*0010*/ 	.byte	0x02, 0x03, 0x00, 0x00, 0x02, 0x06, 0x01, 0x00, 0x04, 0x0b, 0x08, 0x00, 0x09, 0x00, 0x00, 0x00
        /*0020*/ 	.byte	0x00, 0x00, 0x00, 0x00


//--------------------- .nv.info._Z22spmm4_full_bin_16_1024PKhPKfPjPKiS5_ii --------------------------
	.section	.nv.info._Z22spmm4_full_bin_16_1024PKhPKfPjPKiS5_ii,"",@"SHT_CUDA_INFO"
	.sectionflags	@""
	.align	4


	//----- nvinfo : EIATTR_CUDA_API_VERSION
	.align		4
        /*0000*/ 	.byte	0x04, 0x37
        /*0002*/ 	.short	(.L_256 - .L_255)
.L_255:
        /*0004*/ 	.word	0x00000082


	//----- nvinfo : EIATTR_KPARAM_INFO
	.align		4
.L_256:
        /*0008*/ 	.byte	0x04, 0x17
        /*000a*/ 	.short	(.L_258 - .L_257)
.L_257:
        /*000c*/ 	.word	0x00000000
        /*0010*/ 	.short	0x0006
        /*0012*/ 	.short	0x002c
        /*0014*/ 	.byte	0x00, 0xf0, 0x11, 0x00


	//----- nvinfo : EIATTR_KPARAM_INFO
	.align		4
.L_258:
        /*0018*/ 	.byte	0x04, 0x17
        /*001a*/ 	.short	(.L_260 - .L_259)
.L_259:
        /*001c*/ 	.word	0x00000000
        /*0020*/ 	.short	0x0005
        /*0022*/ 	.short	0x0028
        /*0024*/ 	.byte	0x00, 0xf0, 0x11, 0x00


	//----- nvinfo : EIATTR_KPARAM_INFO
	.align		4
.L_260:
        /*0028*/ 	.byte	0x04, 0x17
        /*002a*/ 	.short	(.L_262 - .L_261)
.L_261:
        /*002c*/ 	.word	0x00000000
        /*0030*/ 	.short	0x0004
        /*0032*/ 	.short	0x0020
        /*0034*/ 	.byte	0x00, 0xf5, 0x21, 0x00


	//----- nvinfo : EIATTR_KPARAM_INFO
	.align		4
.L_262:
        /*0038*/ 	.byte	0x04, 0x17
        /*003a*/ 	.short	(.L_264 - .L_263)
.L_263:
        /*003c*/ 	.word	0x00000000
        /*0040*/ 	.short	0x0003
        /*0042*/ 	.short	0x0018
        /*0044*/ 	.byte	0x00, 0xf5, 0x21, 0x00


	//----- nvinfo : EIATTR_KPARAM_INFO
	.align		4
.L_264:
        /*0048*/ 	.byte	0x04, 0x17
        /*004a*/ 	.short	(.L_266 - .L_265)
.L_265:
        /*004c*/ 	.word	0x00000000
        /*0050*/ 	.short	0x0002
        /*0052*/ 	.short	0x0010
        /*0054*/ 	.byte	0x00, 0xf5, 0x21, 0x00


	//----- nvinfo : EIATTR_KPARAM_INFO
	.align		4
.L_266:
        /*0058*/ 	.byte	0x04, 0x17
        /*005a*/ 	.short	(.L_268 - .L_267)
.L_267:
        /*005c*/ 	.word	0x00000000
        /*0060*/ 	.short	0x0001
        /*0062*/ 	.short	0x0008
        /*0064*/ 	.byte	0x00, 0xf5, 0x21, 0x00


	//----- nvinfo : EIATTR_KPARAM_INFO
	.align		4
.L_268:
        /*0068*/ 	.byte	0x04, 0x17
        /*006a*/ 	.short	(.L_270 - .L_269)
.L_269:
        /*006c*/ 	.word	0x00000000
        /*0070*/ 	.short	0x0000
        /*0072*/ 	.short	0x0000
        /*0074*/ 	.byte	0x00, 0xf5, 0x21, 0x00


	//----- nvinfo : EIATTR_SPARSE_MMA_MASK
	.align		4
.L_270:
        /*0078*/ 	.byte	0x03, 0x50
        /*007a*/ 	.short	0x0000


	//----- nvinfo : EIATTR_MAXREG_COUNT
	.align		4
        /*007c*/ 	.byte	0x03, 0x1b
        /*007e*/ 	.short	0x00ff


	//----- nvinfo : EIATTR_MERCURY_ISA_VERSION
	.align		4
        /*0080*/ 	.byte	0x03, 0x5f
        /*0082*/ 	.short	0x0101


	//----- nvinfo : EIATTR_COOP_GROUP_MASK_REGIDS
	.align		4
        /*0084*/ 	.byte	0x04, 0x29
        /*0086*/ 	.short	(.L_272 - .L_271)


	//   ....[0]....
.L_271:
        /*0088*/ 	.word	0xffffffff


	//   ....[1]....
        /*008c*/ 	.word	0xffffffff


	//   ....[2]....
        /*0090*/ 	.word	0xffffffff


	//   ....[3]....
        /*0094*/ 	.word	0xffffffff


	//   ....[4]....
        /*0098*/ 	.word	0xffffffff


	//   ....[5]....
        /*009c*/ 	.word	0xffffffff


	//   ....[6]....
        /*00a0*/ 	.word	0xffffffff


	//   ....[7]....
        /*00a4*/ 	.word	0xffffffff


	//   ....[8]....
        /*00a8*/ 	.word	0xffffffff


	//   ....[9]....
        /*00ac*/ 	.word	0xffffffff


	//   ....[10]....
        /*00b0*/ 	.word	0xffffffff


	//   ....[11]....
        /*00b4*/ 	.word	0xffffffff


	//   ....[12]....
        /*00b8*/ 	.word	0xffffffff


	//   ....[13]....
        /*00bc*/ 	.word	0xffffffff


	//   ....[14]....
        /*00c0*/ 	.word	0xffffffff


	//   ....[15]....
        /*00c4*/ 	.word	0xffffffff


	//   ....[16]....
        /*00c8*/ 	.word	0xffffffff


	//   ....[17]....
        /*00cc*/ 	.word	0xffffffff


	//   ....[18]....
        /*00d0*/ 	.word	0xffffffff


	//   ....[19]....
        /*00d4*/ 	.word	0xffffffff


	//   ....[20]....
        /*00d8*/ 	.word	0xffffffff


	//   ....[21]....
        /*00dc*/ 	.word	0xffffffff


	//   ....[22]....
        /*00e0*/ 	.word	0xffffffff


	//   ....[23]....
        /*00e4*/ 	.word	0xffffffff


	//   ....[24]....
        /*00e8*/ 	.word	0xffffffff


	//   ....[25]....
        /*00ec*/ 	.word	0xffffffff


	//   ....[26]....
        /*00f0*/ 	.word	0xffffffff


	//   ....[27]....
        /*00f4*/ 	.word	0xffffffff


	//   ....[28]....
        /*00f8*/ 	.word	0xffffffff


	//   ....[29]....
        /*00fc*/ 	.word	0xffffffff


	//   ....[30]....
        /*0100*/ 	.word	0xffffffff


	//   ....[31]....
        /*0104*/ 	.word	0xffffffff


	//   ....[32]....
        /*0108*/ 	.word	0xffffffff


	//   ....[33]....
        /*010c*/ 	.word	0xffffffff


	//   ....[34]....
        /*0110*/ 	.word	0xffffffff


	//   ....[35]....
        /*0114*/ 	.word	0xffffffff


	//   ....[36]....
        /*0118*/ 	.word	0xffffffff


	//   ....[37]....
        /*011c*/ 	.word	0xffffffff


	//   ....[38]....
        /*0120*/ 	.word	0xffffffff


	//   ....[39]....
        /*0124*/ 	.word	0xffffffff


	//   ....[40]....
        /*0128*/ 	.word	0xffffffff


	//   ....[41]....
        /*012c*/ 	.word	0xffffffff


	//   ....[42]....
        /*0130*/ 	.word	0xffffffff


	//   ....[43]....
        /*0134*/ 	.word	0xffffffff


	//   ....[44]....
        /*0138*/ 	.word	0xffffffff


	//   ....[45]....
        /*013c*/ 	.word	0xffffffff


	//   ....[46]....
        /*0140*/ 	.word	0xffffffff


	//   ....[47]....
        /*0144*/ 	.word	0xffffffff


	//   ....[48]....
        /*0148*/ 	.word	0xffffffff


	//   ....[49]....
        /*014c*/ 	.word	0xffffffff


	//   ....[50]....
        /*0150*/ 	.word	0xffffffff


	//   ....[51]....
        /*0154*/ 	.word	0xffffffff


	//   ....[52]....
        /*0158*/ 	.word	0xffffffff


	//   ....[53]....
        /*015c*/ 	.word	0xffffffff


	//   ....[54]....
        /*0160*/ 	.word	0xffffffff


	//   ....[55]....
        /*0164*/ 	.word	0xffffffff


	//   ....[56]....
        /*0168*/ 	.word	0xffffffff


	//   ....[57]....
        /*016c*/ 	.word	0xffffffff


	//   ....[58]....
        /*0170*/ 	.word	0xffffffff


	//   ....[59]....
        /*0174*/ 	.word	0xffffffff


	//   ....[60]....
        /*0178*/ 	.word	0xffffffff


	//   ....[61]....
        /*017c*/ 	.word	0xffffffff


	//   ....[62]....
        /*0180*/ 	.word	0xffffffff


	//   ....[63]....
        /*0184*/ 	.word	0xffffffff


	//   ....[64]....
        /*0188*/ 	.word	0xffffffff


	//   ....[65]....
        /*018c*/ 	.word	0xffffffff


	//   ....[66]....
        /*0190*/ 	.word	0xffffffff


	//   ....[67]....
        /*0194*/ 	.word	0xffffffff


	//   ....[68]....
        /*0198*/ 	.word	0xffffffff


	//   ....[69]....
        /*019c*/ 	.word	0xffffffff


	//   ....[70]....
        /*01a0*/ 	.word	0xffffffff


	//   ....[71]....
        /*01a4*/ 	.word	0xffffffff


	//   ....[72]....
        /*01a8*/ 	.word	0xffffffff


	//   ....[73]....
        /*01ac*/ 	.word	0xffffffff


	//   ....[74]....
        /*01b0*/ 	.word	0xffffffff


	//   ....[75]....
        /*01b4*/ 	.word	0xffffffff


	//   ....[76]....
        /*01b8*/ 	.word	0xffffffff


	//   ....[77]....
        /*01bc*/ 	.word	0xffffffff


	//   ....[78]....
        /*01c0*/ 	.word	0xffffffff


	//   ....[79]....
        /*01c4*/ 	.word	0xffffffff


	//   ....[80]....
        /*01c8*/ 	.word	0xffffffff


	//   ....[81]....
        /*01cc*/ 	.word	0xffffffff


	//   ....[82]....
        /*01d0*/ 	.word	0xffffffff


	//   ....[83]....
        /*01d4*/ 	.word	0xffffffff


	//   ....[84]....
        /*01d8*/ 	.word	0xffffffff


	//   ....[85]....
        /*01dc*/ 	.word	0xffffffff


	//   ....[86]....
        /*01e0*/ 	.word	0xffffffff


	//   ....[87]....
        /*01e4*/ 	.word	0xffffffff


	//   ....[88]....
        /*01e8*/ 	.word	0xffffffff


	//   ....[89]....
        /*01ec*/ 	.word	0xffffffff


	//   ....[90]....
        /*01f0*/ 	.word	0xffffffff


	//   ....[91]....
        /*01f4*/ 	.word	0xffffffff


	//   ....[92]....
        /*01f8*/ 	.word	0xffffffff


	//   ....[93]....
        /*01fc*/ 	.word	0xffffffff


	//   ....[94]....
        /*0200*/ 	.word	0xffffffff


	//   ....[95]....
        /*0204*/ 	.word	0xffffffff


	//   ....[96]....
        /*0208*/ 	.word	0xffffffff


	//   ....[97]....
        /*020c*/ 	.word	0xffffffff


	//   ....[98]....
        /*0210*/ 	.word	0xffffffff


	//   ....[99]....
        /*0214*/ 	.word	0xffffffff


	//   ....[100]....
        /*0218*/ 	.word	0xffffffff


	//   ....[101]....
        /*021c*/ 	.word	0xffffffff


	//   ....[102]....
        /*0220*/ 	.word	0xffffffff


	//   ....[103]....
        /*0224*/ 	.word	0xffffffff


	//   ....[104]....
        /*0228*/ 	.word	0xffffffff


	//   ....[105]....
        /*022c*/ 	.word	0x05000038


	//   ....[106]....
        /*0230*/ 	.word	0x05000038


	//   ....[107]....
        /*0234*/ 	.word	0x05000038


	//   ....[108]....
        /*0238*/ 	.word	0x05000038


	//   ....[109]....
        /*023c*/ 	.word	0x05000038


	//   ....[110]....
        /*0240*/ 	.word	0x05000038


	//   ....[111]....
        /*0244*/ 	.word	0x05000038


	//   ....[112]....
        /*0248*/ 	.word	0x05000038


	//   ....[113]....
        /*024c*/ 	.word	0x05000038


	//   ....[114]....
        /*0250*/ 	.word	0x05000038


	//   ....[115]....
        /*0254*/ 	.word	0x05000038


	//   ....[116]....
        /*0258*/ 	.word	0x05000038


	//   ....[117]....
        /*025c*/ 	.word	0x05000038


	//   ....[118]....
        /*0260*/ 	.word	0x05000038


	//   ....[119]....
        /*0264*/ 	.word	0x05000038


	//   ....[120]....
        /*0268*/ 	.word	0x05000038


	//   ....[121]....
        /*026c*/ 	.word	0x05000038


	//   ....[122]....
        /*0270*/ 	.word	0x05000038


	//   ....[123]....
        /*0274*/ 	.word	0x05000038


	//   ....[124]....
        /*0278*/ 	.word	0x05000038


	//   ....[125]....
        /*027c*/ 	.word	0x05000038


	//   ....[126]....
        /*0280*/ 	.word	0x05000038


	//   ....[127]....
        /*0284*/ 	.word	0x05000038


	//   ....[128]....
        /*0288*/ 	.word	0x05000038


	//   ....[129]....
        /*028c*/ 	.word	0x05000038


	//   ....[130]....
        /*0290*/ 	.word	0x05000038


	//   ....[131]....
        /*0294*/ 	.word	0x05000038


	//   ....[132]....
        /*0298*/ 	.word	0x05000038


	//   ....[133]....
        /*029c*/ 	.word	0x05000038


	//   ....[134]....
        /*02a0*/ 	.word	0x05000038


	//   ....[135]....
        /*02a4*/ 	.word	0x05000038


	//   ....[136]....
        /*02a8*/ 	.word	0x05000038


	//   ....[137]....
        /*02ac*/ 	.word	0x05000038


	//   ....[138]....
        /*02b0*/ 	.word	0x05000038


	//   ....[139]....
        /*02b4*/ 	.word	0x05000038


	//   ....[140]....
        /*02b8*/ 	.word	0x05000038


	//   ....[141]....
        /*02bc*/ 	.word	0x05000038


	//   ....[142]....
        /*02c0*/ 	.word	0x05000038


	//   ....[143]....
        /*02c4*/ 	.word	0x05000038


	//   ....[144]....
        /*02c8*/ 	.word	0x05000038


	//   ....[145]....
        /*02cc*/ 	.word	0x05000038


	//   ....[146]....
        /*02d0*/ 	.word	0x05000038


	//   ....[147]....
        /*02d4*/ 	.word	0x05000038


	//   ....[148]....
        /*02d8*/ 	.word	0x05000038


	//   ....[149]....
        /*02dc*/ 	.word	0x05000038


	//   ....[150]....
        /*02e0*/ 	.word	0x05000038


	//   ....[151]....
        /*02e4*/ 	.word	0x05000038


	//   ....[152]....
        /*02e8*/ 	.word	0x05000038


	//   ....[153]....
        /*02ec*/ 	.word	0x05000038


	//   ....[154]....
        /*02f0*/ 	.word	0x05000038


	//   ....[155]....
        /*02f4*/ 	.word	0x05000038


	//   ....[156]....
        /*02f8*/ 	.word	0x05000038


	//   ....[157]....
        /*02fc*/ 	.word	0x05000038


	//   ....[158]....
        /*0300*/ 	.word	0x05000038


	//   ....[159]....
        /*0304*/ 	.word	0x05000038


	//   ....[160]....
        /*0308*/ 	.word	0x05000038


	//   ....[161]....
        /*030c*/ 	.word	0x05000038


	//   ....[162]....
        /*0310*/ 	.word	0x05000038


	//   ....[163]....
        /*0314*/ 	.word	0x05000038


	//   ....[164]....
        /*0318*/ 	.word	0x05000038


	//   ....[165]....
        /*031c*/ 	.word	0x05000038


	//   ....[166]....
        /*0320*/ 	.word	0x05000038


	//   ....[167]....
        /*0324*/ 	.word	0x05000038


	//   ....[168]....
        /*0328*/ 	.word	0x05000038


	//   ....[169]....
        /*032c*/ 	.word	0x05000038


	//   ....[170]....
        /*0330*/ 	.word	0x05000038


	//   ....[171]....
        /*0334*/ 	.word	0x05000038


	//   ....[172]....
        /*0338*/ 	.word	0x05000038


	//   ....[173]....
        /*033c*/ 	.word	0x05000038


	//   ....[174]....
        /*0340*/ 	.word	0x05000038


	//   ....[175]....
        /*0344*/ 	.word	0x05000038


	//   ....[176]....
        /*0348*/ 	.word	0x05000038


	//   ....[177]....
        /*034c*/ 	.word	0x05000038


	//   ....[178]....
        /*0350*/ 	.word	0x05000038


	//   ....[179]....
        /*0354*/ 	.word	0x05000038


	//   ....[180]....
        /*0358*/ 	.word	0x05000038


	//   ....[181]....
        /*035c*/ 	.word	0x05000038


	//   ....[182]....
        /*0360*/ 	.word	0x05000038


	//   ....[183]....
        /*0364*/ 	.word	0x05000038


	//   ....[184]....
        /*0368*/ 	.word	0x05000038


	//   ....[185]....
        /*036c*/ 	.word	0x05000038


	//   ....[186]....
        /*0370*/ 	.word	0x05000038


	//   ....[187]....
        /*0374*/ 	.word	0x05000038


	//   ....[188]....
        /*0378*/ 	.word	0x05000038


	//   ....[189]....
        /*037c*/ 	.word	0x05000038


	//   ....[190]....
        /*0380*/ 	.word	0x05000038


	//   ....[191]....
        /*0384*/ 	.word	0x05000038


	//   ....[192]....
        /*0388*/ 	.word	0x05000038


	//   ....[193]....
        /*038c*/ 	.word	0x05000038


	//   ....[194]....
        /*0390*/ 	.word	0x05000038


	//   ....[195]....
        /*0394*/ 	.word	0x05000038


	//   ....[196]....
        /*0398*/ 	.word	0x05000038


	//   ....[197]....
        /*039c*/ 	.word	0x05000038


	//   ....[198]....
        /*03a0*/ 	.word	0x05000038


	//   ....[199]....
        /*03a4*/ 	.word	0x05000038


	//   ....[200]....
        /*03a8*/ 	.word	0x05000038


	//   ....[201]....
        /*03ac*/ 	.word	0x05000038


	//   ....[202]....
        /*03b0*/ 	.word	0x05000038


	//   ....[203]....
        /*03b4*/ 	.word	0x05000038


	//   ....[204]....
        /*03b8*/ 	.word	0x05000038


	//   ....[205]....
        /*03bc*/ 	.word	0x05000038


	//   ....[206]....
        /*03c0*/ 	.word	0x05000038


	//   ....[207]....
        /*03c4*/ 	.word	0x05000038


	//   ....[208]....
        /*03c8*/ 	.word	0x05000038


	//   ....[209]....
        /*03cc*/ 	.word	0x05000038


	//   ....[210]....
        /*03d0*/ 	.word	0x05000038


	//   ....[211]....
        /*03d4*/ 	.word	0x05000038


	//   ....[212]....
        /*03d8*/ 	.word	0x05000038


	//   ....[213]....
        /*03dc*/ 	.word	0x05000038


	//   ....[214]....
        /*03e0*/ 	.word	0x05000038


	//   ....[215]....
        /*03e4*/ 	.word	0x05000038


	//   ....[216]....
        /*03e8*/ 	.word	0x05000038


	//   ....[217]....
        /*03ec*/ 	.word	0x05000038


	//   ....[218]....
        /*03f0*/ 	.word	0x05000038


	//   ....[219]....
        /*03f4*/ 	.word	0x05000038


	//   ....[220]....
        /*03f8*/ 	.word	0x05000038


	//   ....[221]....
        /*03fc*/ 	.word	0x05000038


	//   ....[222]....
        /*0400*/ 	.word	0x05000038


	//   ....[223]....
        /*0404*/ 	.word	0x05000038


	//   ....[224]....
        /*0408*/ 	.word	0x05000038


	//   ....[225]....
        /*040c*/ 	.word	0x05000038


	//   ....[226]....
        /*0410*/ 	.word	0x05000038


	//   ....[227]....
        /*0414*/ 	.word	0x05000038


	//   ....[228]....
        /*0418*/ 	.word	0x05000038


	//   ....[229]....
        /*041c*/ 	.word	0x05000038


	//   ....[230]....
        /*0420*/ 	.word	0x05000038


	//   ....[231]....
        /*0424*/ 	.word	0x05000038


	//   ....[232]....
        /*0428*/ 	.word	0x05000038


	//   ....[233]....
        /*042c*/ 	.word	0x05000038


	//   ....[234]....
        /*0430*/ 	.word	0x05000038


	//   ....[235]....
        /*0434*/ 	.word	0x05000038


	//   ....[236]....
        /*0438*/ 	.word	0x05000038


	//   ....[237]....
        /*043c*/ 	.word	0x05000038


	//   ....[238]....
        /*0440*/ 	.word	0x05000038


	//   ....[239]....
        /*0444*/ 	.word	0x05000038


	//   ....[240]....
        /*0448*/ 	.word	0x05000038


	//   ....[241]....
        /*044c*/ 	.word	0x05000038


	//   ....[242]....
        /*0450*/ 	.word	0x05000038


	//   ....[243]....
        /*0454*/ 	.word	0x05000038


	//   ....[244]....
        /*0458*/ 	.word	0x05000038


	//----- nvinfo : EIATTR_COOP_GROUP_INSTR_OFFSETS
	.align		4
.L_272:
        /*045c*/ 	.byte	0x04, 0x28
        /*045e*/ 	.short	(.L_274 - .L_273)


	//   ....[0]....
.L_273:
        /*0460*/ 	.word	0x00001010


	//   ....[1]....
        /*0464*/ 	.word	0x00001040


	//   ....[2]....
        /*0468*/ 	.word	0x00001050


	//   ....[3]....
        /*046c*/ 	.word	0x00001060


	//   ....[4]....
        /*0470*/ 	.word	0x00001070


	//   ....[5]....
        /*0474*/ 	.word	0x000010f0


	//   ....[6]....
        /*0478*/ 	.word	0x00001130


	//   ....[7]....
        /*047c*/ 	.word	0x00001170


	//   ....[8]....
        /*0480*/ 	.word	0x00001190


	//   ....[9]....
        /*0484*/ 	.word	0x000011a0


	//   ....[10]....
        /*0488*/ 	.word	0x000011b0


	//   ....[11]....
        /*048c*/ 	.word	0x000011c0


	//   ....[12]....
        /*0490*/ 	.word	0x000011d0


	//   ....[13]....
        /*0494*/ 	.word	0x000011e0


	//   ....[14]....
        /*0498*/ 	.word	0x00001200


	//   ....[15]....
        /*049c*/ 	.word	0x00001280


	//   ....[16]....
        /*04a0*/ 	.word	0x000012a0


	//   ....[17]....
        /*04a4*/ 	.word	0x000012b0


	//   ....[18]....
        /*04a8*/ 	.word	0x000012f0


	//   ....[19]....
        /*04ac*/ 	.word	0x00001380


	//   ....[20]....
        /*04b0*/ 	.word	0x000013d0


	//   ....[21]....
        /*04b4*/ 	.word	0x00001400


	//   ....[22]....
        /*04b8*/ 	.word	0x00001410


	//   ....[23]....
        /*04bc*/ 	.word	0x00001460


	//   ....[24]....
        /*04c0*/ 	.word	0x000014a0


	//   ....[25]....
        /*04c4*/ 	.word	0x00001590


	//   ....[26]....
        /*04c8*/ 	.word	0x000015c0


	//   ....[27]....
        /*04cc*/ 	.word	0x00001600


	//   ....[28]....
        /*04d0*/ 	.word	0x00001640


	//   ....[29]....
        /*04d4*/ 	.word	0x00001670


	//   ....[30]....
        /*04d8*/ 	.word	0x00001680


	//   ....[31]....
        /*04dc*/ 	.word	0x000016a0


	//   ....[32]....
        /*04e0*/ 	.word	0x000016d0


	//   ....[33]....
        /*04e4*/ 	.word	0x000017f0


	//   ....[34]....
        /*04e8*/ 	.word	0x00001830


	//   ....[35]....
        /*04ec*/ 	.word	0x00001870


	//   ....[36]....
        /*04f0*/ 	.word	0x000018b0


	//   ....[37]....
        /*04f4*/ 	.word	0x000018f0


	//   ....[38]....
        /*04f8*/ 	.word	0x00001930


	//   ....[39]....
        /*04fc*/ 	.word	0x00001960


	//   ....[40]....
        /*0500*/ 	.word	0x00001990


	//   ....[41]....
        /*0504*/ 	.word	0x00001a10


	//   ....[42]....
        /*0508*/ 	.word	0x00001a50


	//   ....[43]....
        /*050c*/ 	.word	0x00001a90


	//   ....[44]....
        /*0510*/ 	.word	0x00001ae0


	//   ....[45]....
        /*0514*/ 	.word	0x00001b10


	//   ....[46]....
        /*0518*/ 	.word	0x00001b40


	//   ....[47]....
        /*051c*/ 	.word	0x00001b80


	//   ....[48]....
        /*0520*/ 	.word	0x00001bb0


	//   ....[49]....
        /*0524*/ 	.word	0x00001bf0


	//   ....[50]....
        /*0528*/ 	.word	0x00001c30


	//   ....[51]....
        /*052c*/ 	.word	0x00001cc0


	//   ....[52]....
        /*0530*/ 	.word	0x00001cf0


	//   ....[53]....
        /*0534*/ 	.word	0x00001d40


	//   ....[54]....
        /*0538*/ 	.word	0x00001d80


	//   ....[55]....
        /*053c*/ 	.word	0x00001dd0


	//   ....[56]....
        /*0540*/ 	.word	0x00001e10


	//   ....[57]....
        /*0544*/ 	.word	0x00001e50


	//   ....[58]....
        /*0548*/ 	.word	0x00001f10


	//   ....[59]....
        /*054c*/ 	.word	0x00001f90


	//   ....[60]....
        /*0550*/ 	.word	0x00002020


	//   ....[61]....
        /*0554*/ 	.word	0x00002080


	//   ....[62]....
        /*0558*/ 	.word	0x000020b0


	//   ....[63]....
        /*055c*/ 	.word	0x000020f0


	//   ....[64]....
        /*0560*/ 	.word	0x00002130


	//   ....[65]....
        /*0564*/ 	.word	0x00002170


	//   ....[66]....
        /*0568*/ 	.word	0x000021a0


	//   ....[67]....
        /*056c*/ 	.word	0x000021e0


	//   ....[68]....
        /*0570*/ 	.word	0x00002220


	//   ....[69]....
        /*0574*/ 	.word	0x00002260


	//   ....[70]....
        /*0578*/ 	.word	0x000022c0


	//   ....[71]....
        /*057c*/ 	.word	0x00002300


	//   ....[72]....
        /*0580*/ 	.word	0x00002340


	//   ....[73]....
        /*0584*/ 	.word	0x00002380


	//   ....[74]....
        /*0588*/ 	.word	0x000023c0


	//   ....[75]....
        /*058c*/ 	.word	0x00002420


	//   ....[76]....
        /*0590*/ 	.word	0x00002460


	//   ....[77]....
        /*0594*/ 	.word	0x000024a0


	//   ....[78]....
        /*0598*/ 	.word	0x000024d0


	//   ....[79]....
        /*059c*/ 	.word	0x00002510


	//   ....[80]....
        /*05a0*/ 	.word	0x00002590


	//   ....[81]....
        /*05a4*/ 	.word	0x00002610


	//   ....[82]....
        /*05a8*/ 	.word	0x00002720


	//   ....[83]....
        /*05ac*/ 	.word	0x00002760


	//   ....[84]....
        /*05b0*/ 	.word	0x00002790


	//   ....[85]....
        /*05b4*/ 	.word	0x00002820


	//   ....[86]....
        /*05b8*/ 	.word	0x00002850


	//   ....[87]....
        /*05bc*/ 	.word	0x00002890


	//   ....[88]....
        /*05c0*/ 	.word	0x000028d0


	//   ....[89]....
        /*05c4*/ 	.word	0x00002910


	//   ....[90]....
        /*05c8*/ 	.word	0x00002950


	//   ....[91]....
        /*05cc*/ 	.word	0x00002990


	//   ....[92]....
        /*05d0*/ 	.word	0x000029d0


	//   ....[93]....
        /*05d4*/ 	.word	0x00002a00


	//   ....[94]....
        /*05d8*/ 	.word	0x00002a30


	//   ....[95]....
        /*05dc*/ 	.word	0x00002aa0


	//   ....[96]....
        /*05e0*/ 	.word	0x00002b20


	//   ....[97]....
        /*05e4*/ 	.word	0x00002b50


	//   ....[98]....
        /*05e8*/ 	.word	0x00002b80


	//   ....[99]....
        /*05ec*/ 	.word	0x00002be0


	//   ....[100]....
        /*05f0*/ 	.word	0x00002db0


	//   ....[101]....
        /*05f4*/ 	.word	0x00003110


	//   ....[102]....
        /*05f8*/ 	.word	0x00003120


	//   ....[103]....
        /*05fc*/ 	.word	0x00003130


	//   ....[104]....
        /*0600*/ 	.word	0x00003150


	//   ....[105]....
        /*0604*/ 	.word	0x00003270


	//   ....[106]....
        /*0608*/ 	.word	0x00003310


	//   ....[107]....
        /*060c*/ 	.word	0x00003370


	//   ....[108]....
        /*0610*/ 	.word	0x00003400


	//   ....[109]....
        /*0614*/ 	.word	0x00003460


	//   ....[110]....
        /*0618*/ 	.word	0x000034e0


	//   ....[111]....
        /*061c*/ 	.word	0x00003530


	//   ....[112]....
        /*0620*/ 	.word	0x000035b0


	//   ....[113]....
        /*0624*/ 	.word	0x00003600


	//   ....[114]....
        /*0628*/ 	.word	0x00003660


	//   ....[115]....
        /*062c*/ 	.word	0x000036c0


	//   ....[116]....
        /*0630*/ 	.word	0x00003720


	//   ....[117]....
        /*0634*/ 	.word	0x00003790


	//   ....[118]....
        /*0638*/ 	.word	0x00003800


	//   ....[119]....
        /*063c*/ 	.word	0x00003870


	//   ....[120]....
        /*0640*/ 	.word	0x000038e0


	//   ....[121]....
        /*0644*/ 	.word	0x00003940


	//   ....[122]....
        /*0648*/ 	.word	0x000039b0


	//   ....[123]....
        /*064c*/ 	.word	0x00003a20


	//   ....[124]....
        /*0650*/ 	.word	0x00003a90


	//   ....[125]....
        /*0654*/ 	.word	0x00003af0


	//   ....[126]....
        /*0658*/ 	.word	0x00003b60


	//   ....[127]....
        /*065c*/ 	.word	0x00003bc0


	//   ....[128]....
        /*0660*/ 	.word	0x00003c20


	//   ....[129]....
        /*0664*/ 	.word	0x00003c90


	//   ....[130]....
        /*0668*/ 	.word	0x00003d00


	//   ....[131]....
        /*066c*/ 	.word	0x00003d70


	//   ....[132]....
        /*0670*/ 	.word	0x00003de0


	//   ....[133]....
        /*0674*/ 	.word	0x00003e40


	//   ....[134]....
        /*0678*/ 	.word	0x00003eb0


	//   ....[135]....
        /*067c*/ 	.word	0x00003f20


	//   ....[136]....
        /*0680*/ 	.word	0x00003f90


	//   ....[137]....
        /*0684*/ 	.word	0x00004000


	//   ....[138]....
        /*0688*/ 	.word	0x00004070


	//   ....[139]....
        /*068c*/ 	.word	0x000040e0


	//   ....[140]....
        /*0690*/ 	.word	0x00004150


	//   ....[141]....
        /*0694*/ 	.word	0x000041c0


	//   ....[142]....
        /*0698*/ 	.word	0x00004220


	//   ....[143]....
        /*069c*/ 	.word	0x00004290


	//   ....[144]....
        /*06a0*/ 	.word	0x00004300


	//   ....[145]....
        /*06a4*/ 	.word	0x00004390


	//   ....[146]....
        /*06a8*/ 	.word	0x00004400


	//   ....[147]....
        /*06ac*/ 	.word	0x00004460


	//   ....[148]....
        /*06b0*/ 	.word	0x000044d0


	//   ....[149]....
        /*06b4*/ 	.word	0x00004540


	//   ....[150]....
        /*06b8*/ 	.word	0x000045a0


	//   ....[151]....
        /*06bc*/ 	.word	0x00004610


	//   ....[152]....
        /*06c0*/ 	.word	0x00004680


	//   ....[153]....
        /*06c4*/ 	.word	0x000046f0


	//   ....[154]....
        /*06c8*/ 	.word	0x00004760


	//   ....[155]....
        /*06cc*/ 	.word	0x000047d0


	//   ....[156]....
        /*06d0*/ 	.word	0x00004840


	//   ....[157]....
        /*06d4*/ 	.word	0x000048b0


	//   ....[158]....
        /*06d8*/ 	.word	0x00004920


	//   ....[159]....
        /*06dc*/ 	.word	0x00004990


	//   ....[160]....
        /*06e0*/ 	.word	0x00004a00


	//   ....[161]....
        /*06e4*/ 	.word	0x00004a70


	//   ....[162]....
        /*06e8*/ 	.word	0x00004ae0


	//   ....[163]....
        /*06ec*/ 	.word	0x00004b50


	//   ....[164]....
        /*06f0*/ 	.word	0x00004bc0


	//   ....[165]....
        /*06f4*/ 	.word	0x00004c30


	//   ....[166]....
        /*06f8*/ 	.word	0x00004ca0


	//   ....[167]....
        /*06fc*/ 	.word	0x00004d10


	//   ....[168]....
        /*0700*/ 	.word	0x00004d70


	//   ....[169]....
        /*0704*/ 	.word	0x00004de0


	//   ....[170]....
        /*0708*/ 	.word	0x00004e50


	//   ....[171]....
        /*070c*/ 	.word	0x00004ec0


	//   ....[172]....
        /*0710*/ 	.word	0x00004f30


	//   ....[173]....
        /*0714*/ 	.word	0x00004fa0


	//   ....[174]....
        /*0718*/ 	.word	0x00005010


	//   ....[175]....
        /*071c*/ 	.word	0x00005080


	//   ....[176]....
        /*0720*/ 	.word	0x000050f0


	//   ....[177]....
        /*0724*/ 	.word	0x00005180


	//   ....[178]....
        /*0728*/ 	.word	0x000051f0


	//   ....[179]....
        /*072c*/ 	.word	0x00005260


	//   ....[180]....
        /*0730*/ 	.word	0x000052d0


	//   ....[181]....
        /*0734*/ 	.word	0x00005330


	//   ....[182]....
        /*0738*/ 	.word	0x000053a0


	//   ....[183]....
        /*073c*/ 	.word	0x00005410


	//   ....[184]....
        /*0740*/ 	.word	0x00005470


	//   ....[185]....
        /*0744*/ 	.word	0x000054e0


	//   ....[186]....
        /*0748*/ 	.word	0x00005540


	//   ....[187]....
        /*074c*/ 	.word	0x000055b0


	//   ....[188]....
        /*0750*/ 	.word	0x00005620


	//   ....[189]....
        /*0754*/ 	.word	0x00005690


	//   ....[190]....
        /*0758*/ 	.word	0x00005700


	//   ....[191]....
        /*075c*/ 	.word	0x00005770


	//   ....[192]....
        /*0760*/ 	.word	0x000057e0


	//   ....[193]....
        /*0764*/ 	.word	0x00005850


	//   ....[194]....
        /*0768*/ 	.word	0x000058b0


	//   ....[195]....
        /*076c*/ 	.word	0x00005920


	//   ....[196]....
        /*0770*/ 	.word	0x00005990


	//   ....[197]....
        /*0774*/ 	.word	0x00005a00


	//   ....[198]....
        /*0778*/ 	.word	0x00005a60


	//   ....[199]....
        /*077c*/ 	.word	0x00005ad0


	//   ....[200]....
        /*0780*/ 	.word	0x00005b40


	//   ....[201]....
        /*0784*/ 	.word	0x00005bb0


	//   ....[202]....
        /*0788*/ 	.word	0x00005c10


	//   ....[203]....
        /*078c*/ 	.word	0x00005c70


	//   ....[204]....
        /*0790*/ 	.word	0x00005ce0


	//   ....[205]....
        /*0794*/ 	.word	0x00005d50


	//   ....[206]....
        /*0798*/ 	.word	0x00005dc0


	//   ....[207]....
        /*079c*/ 	.word	0x00005e30


	//   ....[208]....
        /*07a0*/ 	.word	0x00005e90


	//   ....[209]....
        /*07a4*/ 	.word	0x00005f20


	//   ....[210]....
        /*07a8*/ 	.word	0x00005fa0


	//   ....[211]....
        /*07ac*/ 	.word	0x00006010


	//   ....[212]....
        /*07b0*/ 	.word	0x00006080


	//   ....[213]....
        /*07b4*/ 	.word	0x000060f0


	//   ....[214]....
        /*07b8*/ 	.word	0x00006160


	//   ....[215]....
        /*07bc*/ 	.word	0x000061d0


	//   ....[216]....
        /*07c0*/ 	.word	0x00006240


	//   ....[217]....
        /*07c4*/ 	.word	0x000062b0


	//   ....[218]....
        /*07c8*/ 	.word	0x000062f0


	//   ....[219]....
        /*07cc*/ 	.word	0x00006360


	//   ....[220]....
        /*07d0*/ 	.word	0x000063d0


	//   ....[221]....
        /*07d4*/ 	.word	0x00006440


	//   ....[222]....
        /*07d8*/ 	.word	0x000064b0


	//   ....[223]....
        /*07dc*/ 	.word	0x000064f0


	//   ....[224]....
        /*07e0*/ 	.word	0x00006550


	//   ....[225]....
        /*07e4*/ 	.word	0x00006600


	//   ....[226]....
        /*07e8*/ 	.word	0x00006660


	//   ....[227]....
        /*07ec*/ 	.word	0x000066e0


	//   ....[228]....
        /*07f0*/ 	.word	0x00006740


	//   ....[229]....
        /*07f4*/ 	.word	0x000067c0


	//   ....[230]....
        /*07f8*/ 	.word	0x00006830


	//   ....[231]....
        /*07fc*/ 	.word	0x000068a0


	//   ....[232]....
        /*0800*/ 	.word	0x00006910


	//   ....[233]....
        /*0804*/ 	.word	0x00006980


	//   ....[234]....
        /*0808*/ 	.word	0x000069f0


	//   ....[235]....
        /*080c*/ 	.word	0x00006a60


	//   ....[236]....
        /*0810*/ 	.word	0x00006aa0


	//   ....[237]....
        /*0814*/ 	.word	0x00006b00


	//   ....[238]....
        /*0818*/ 	.word	0x00006b40


	//   ....[239]....
        /*081c*/ 	.word	0x00006ba0


	//   ....[240]....
        /*0820*/ 	.word	0x00006c70


	//   ....[241]....
        /*0824*/ 	.word	0x00006d60


	//   ....[242]....
        /*0828*/ 	.word	0x00006de0


	//   ....[243]....
        /*082c*/ 	.word	0x00006e40


	//   ....[244]....
        /*0830*/ 	.word	0x00006ea0


	//----- nvinfo : EIATTR_VRC_CTA_INIT_COUNT
	.align		4
.L_274:
        /*0834*/ 	.byte	0x02, 0x4a
	.zero		1
	.zero		1


	//----- nvinfo : EIATTR_EXIT_INSTR_OFFSETS
	.align		4
        /*0838*/ 	.byte	0x04, 0x1c
        /*083a*/ 	.short	(.L_276 - .L_275)


	//   ....[0]....
.L_275:
        /*083c*/ 	.word	0x000000e0


	//   ....[1]....
        /*0840*/ 	.word	0x000031f0


	//----- nvinfo : EIATTR_CRS_STACK_SIZE
	.align		4
.L_276:
        /*0844*/ 	.byte	0x04, 0x1e
        /*0846*/ 	.short	(.L_278 - .L_277)
.L_277:
        /*0848*/ 	.word	0x00000000


	//----- nvinfo : EIATTR_CBANK_PARAM_SIZE
	.align		4
.L_278:
        /*084c*/ 	.byte	0x03, 0x19
        /*084e*/ 	.short	0x0030


	//----- nvinfo : EIATTR_PARAM_CBANK
	.align		4
        /*0850*/ 	.byte	0x04, 0x0a
        /*0852*/ 	.short	(.L_280 - .L_279)
	.align		4
.L_279:
        /*0854*/ 	.word	index@(.nv.constant0._Z22spmm4_full_bin_16_1024PKhPKfPjPKiS5_ii)
        /*0858*/ 	.short	0x0380
        /*085a*/ 	.short	0x0030


	//----- nvinfo : EIATTR_SW_WAR
	.align		4
.L_280:
        /*085c*/ 	.byte	0x04, 0x36
        /*085e*/ 	.short	(.L_282 - .L_281)
.L_281:
        /*0860*/ 	.word	0x00000008
.L_282:


//--------------------- .nv.info._Z21spmm4_full_bin_8_1024PKhPKfPjPKiS5_ii --------------------------
	.section	.nv.info._Z21spmm4_full_bin_8_1024PKhPKfPjPKiS5_ii,"",@"SHT_CUDA_INFO"
	.sectionflags	@""
	.align	4


	//----- nvinfo : EIATTR_CUDA_API_VERSION
	.align		4
        /*0000*/ 	.byte	0x04, 0x37
        /*0002*/ 	.short	(.L_284 - .L_283)
.L_283:
        /*0004*/ 	.word	0x00000082


	//----- nvinfo : EIATTR_KPARAM_INFO
	.align		4
.L_284:
        /*0008*/ 	.byte	0x04, 0x17
        /*000a*/ 	.short	(.L_286 - .L_285)
.L_285:
        /*000c*/ 	.word	0x00000000
        /*0010*/ 	.short	0x0006
        /*0012*/ 	.short	0x002c
        /*0014*/ 	.byte	0x00, 0xf0, 0x11, 0x00


	//----- nvinfo : EIATTR_KPARAM_INFO
	.align		4
.L_286:
        /*0018*/ 	.byte	0x04, 0x17
        /*001a*/ 	.short	(.L_288 - .L_287)
.L_287:
        /*001c*/ 	.word	0x00000000
        /*0020*/ 	.short	0x0005
        /*0022*/ 	.short	0x0028
        /*0024*/ 	.byte	0x00, 0xf0, 0x11, 0x00


	//----- nvinfo : EIATTR_KPARAM_INFO
	.align		4
.L_288:
        /*0028*/ 	.byte	0x04, 0x17
        /*002a*/ 	.short	(.L_290 - .L_289)
.L_289:
        /*002c*/ 	.word	0x00000000
        /*0030*/ 	.short	0x0004
        /*0032*/ 	.short	0x0020
        /*0034*/ 	.byte	0x00, 0xf5, 0x21, 0x00


	//----- nvinfo : EIATTR_KPARAM_INFO
	.align		4
.L_290:
        /*0038*/ 	.byte	0x04, 0x17
        /*003a*/ 	.short	(.L_292 - .L_291)
.L_291:
        /*003c*/ 	.word	0x00000000
        /*0040*/ 	.short	0x0003
        /*0042*/ 	.short	0x0018
        /*0044*/ 	.byte	0x00, 0xf5, 0x21, 0x00


	//----- nvinfo : EIATTR_KPARAM_INFO
	.align		4
.L_292:
        /*0048*/ 	.byte	0x04, 0x17
        /*004a*/ 	.short	(.L_294 - .L_293)
.L_293:
        /*004c*/ 	.word	0x00000000
        /*0050*/ 	.short	0x0002
        /*0052*/ 	.short	0x0010
        /*0054*/ 	.byte	0x00, 0xf5, 0x21, 0x00


	//----- nvinfo : EIATTR_KPARAM_INFO
	.align		4
.L_294:
        /*0058*/ 	.byte	0x04, 0x17
        /*005a*/ 	.short	(.L_296 - .L_295)
.L_295:
        /*005c*/ 	.word	0x00000000
        /*0060*/ 	.short	0x0001
        /*0062*/ 	.short	0x0008
        /*0064*/ 	.byte	0x00, 0xf5, 0x21, 0x00


	//----- nvinfo : EIATTR_KPARAM_INFO
	.align		4
.L_296:
        /*0068*/ 	.byte	0x04, 0x17
        /*006a*/ 	.short	(.L_298 - .L_297)
.L_297:
        /*006c*/ 	.word	0x00000000
        /*0070*/ 	.short	0x0000
        /*0072*/ 	.short	0x0000
        /*0074*/ 	.byte	0x00, 0xf5, 0x21, 0x00


	//----- nvinfo : EIATTR_SPARSE_MMA_MASK
	.align		4
.L_298:
        /*0078*/ 	.byte	0x03, 0x50
        /*007a*/ 	.short	0x0000


	//----- nvinfo : EIATTR_MAXREG_COUNT
	.align		4
        /*007c*/ 	.byte	0x03, 0x1b
        /*007e*/ 	.short	0x00ff


	//----- nvinfo : EIATTR_MERCURY_ISA_VERSION
	.align		4
        /*0080*/ 	.byte	0x03, 0x5f
        /*0082*/ 	.short	0x0101


	//----- nvinfo : EIATTR_COOP_GROUP_MASK_REGIDS
	.align		4
        /*0084*/ 	.byte	0x04, 0x29
        /*0086*/ 	.short	(.L_300 - .L_299)


	//   ....[0]....
.L_299:
        /*0088*/ 	.word	0xffffffff


	//   ....[1]....
        /*008c*/ 	.word	0xffffffff


	//   ....[2]....
        /*0090*/ 	.word	0xffffffff


	//   ....[3]....
        /*0094*/ 	.word	0xffffffff


	//   ....[4]....
        /*0098*/ 	.word	0xffffffff


	//   ....[5]....
        /*009c*/ 	.word	0xffffffff


	//   ....[6]....
        /*00a0*/ 	.word	0xffffffff


	//   ....[7]....
        /*00a4*/ 	.word	0xffffffff


	//   ....[8]....
        /*00a8*/ 	.word	0xffffffff


	//   ....[9]....
        /*00ac*/ 	.word	0xffffffff


	//   ....[10]....
        /*00b0*/ 	.word	0xffffffff


	//   ....[11]....
        /*00b4*/ 	.word	0xffffffff


	//   ....[12]....
        /*00b8*/ 	.word	0xffffffff


	//   ....[13]....
        /*00bc*/ 	.word	0xffffffff


	//   ....[14]....
        /*00c0*/ 	.word	0xffffffff


	//   ....[15]....
        /*00c4*/ 	.word	0xffffffff


	//   ....[16]....
        /*00c8*/ 	.word	0xffffffff


	//   ....[17]....
        /*00cc*/ 	.word	0xffffffff


	//   ....[18]....
        /*00d0*/ 	.word	0xffffffff


	//   ....[19]....
        /*00d4*/ 	.word	0xffffffff


	//   ....[20]....
        /*00d8*/ 	.word	0xffffffff


	//   ....[21]....
        /*00dc*/ 	.word	0xffffffff


	//   ....[22]....
        /*00e0*/ 	.word	0xffffffff


	//   ....[23]....
        /*00e4*/ 	.word	0xffffffff


	//   ....[24]....
        /*00e8*/ 	.word	0xffffffff


	//   ....[25]....
        /*00ec*/ 	.word	0xffffffff


	//   ....[26]....
        /*00f0*/ 	.word	0xffffffff


	//   ....[27]....
        /*00f4*/ 	.word	0xffffffff


	//   ....[28]....
        /*00f8*/ 	.word	0xffffffff


	//   ....[29]....
        /*00fc*/ 	.word	0xffffffff


	//   ....[30]....
        /*0100*/ 	.word	0xffffffff


	//   ....[31]....
        /*0104*/ 	.word	0xffffffff


	//   ....[32]....
        /*0108*/ 	.word	0xffffffff


	//   ....[33]....
        /*010c*/ 	.word	0xffffffff


	//   ....[34]....
        /*0110*/ 	.word	0xffffffff


	//   ....[35]....
        /*0114*/ 	.word	0xffffffff


	//   ....[36]....
        /*0118*/ 	.word	0xffffffff


	//   ....[37]....
        /*011c*/ 	.word	0xffffffff


	//   ....[38]....
        /*0120*/ 	.word	0xffffffff


	//   ....[39]....
        /*0124*/ 	.word	0xffffffff


	//   ....[40]....
        /*0128*/ 	.word	0xffffffff


	//   ....[41]....
        /*012c*/ 	.word	0xffffffff


	//   ....[42]....
        /*0130*/ 	.word	0xffffffff


	//   ....[43]....
        /*0134*/ 	.word	0xffffffff


	//   ....[44]....
        /*0138*/ 	.word	0xffffffff


	//   ....[45]....
        /*013c*/ 	.word	0xffffffff


	//   ....[46]....
        /*0140*/ 	.word	0xffffffff


	//   ....[47]....
        /*0144*/ 	.word	0xffffffff


	//   ....[48]....
        /*0148*/ 	.word	0xffffffff


	//   ....[49]....
        /*014c*/ 	.word	0xffffffff


	//   ....[50]....
        /*0150*/ 	.word	0xffffffff


	//   ....[51]....
        /*0154*/ 	.word	0xffffffff


	//   ....[52]....
        /*0158*/ 	.word	0xffffffff


	//   ....[53]....
        /*015c*/ 	.word	0xffffffff


	//   ....[54]....
        /*0160*/ 	.word	0xffffffff


	//   ....[55]....
        /*0164*/ 	.word	0xffffffff


	//   ....[56]....
        /*0168*/ 	.word	0xffffffff


	//   ....[57]....
        /*016c*/ 	.word	0xffffffff


	//   ....[58]....
        /*0170*/ 	.word	0xffffffff


	//   ....[59]....
        /*0174*/ 	.word	0xffffffff


	//   ....[60]....
        /*0178*/ 	.word	0xffffffff


	//   ....[61]....
        /*017c*/ 	.word	0xffffffff


	//   ....[62]....
        /*0180*/ 	.word	0xffffffff


	//   ....[63]....
        /*0184*/ 	.word	0xffffffff


	//   ....[64]....
        /*0188*/ 	.word	0xffffffff


	//   ....[65]....
        /*018c*/ 	.word	0xffffffff


	//   ....[66]....
        /*0190*/ 	.word	0xffffffff


	//   ....[67]....
        /*0194*/ 	.word	0xffffffff


	//   ....[68]....
        /*0198*/ 	.word	0xffffffff


	//   ....[69]....
        /*019c*/ 	.word	0xffffffff


	//   ....[70]....
        /*01a0*/ 	.word	0xffffffff


	//   ....[71]....
        /*01a4*/ 	.word	0xffffffff


	//   ....[72]....
        /*01a8*/ 	.word	0xffffffff


	//   ....[73]....
        /*01ac*/ 	.word	0xffffffff


	//   ....[74]....
        /*01b0*/ 	.word	0xffffffff


	//   ....[75]....
        /*01b4*/ 	.word	0xffffffff


	//   ....[76]....
        /*01b8*/ 	.word	0xffffffff


	//   ....[77]....
        /*01bc*/ 	.word	0xffffffff


	//   ....[78]....
        /*01c0*/ 	.word	0xffffffff


	//   ....[79]....
        /*01c4*/ 	.word	0xffffffff


	//   ....[80]....
        /*01c8*/ 	.word	0xffffffff


	//   ....[81]....
        /*01cc*/ 	.word	0xffffffff


	//   ....[82]....
        /*01d0*/ 	.word	0xffffffff


	//   ....[83]....
        /*01d4*/ 	.word	0xffffffff


	//   ....[84]....
        /*01d8*/ 	.word	0xffffffff


	//   ....[85]....
        /*01dc*/ 	.word	0xffffffff


	//   ....[86]....
        /*01e0*/ 	.word	0xffffffff


	//   ....[87]....
        /*01e4*/ 	.word	0xffffffff


	//   ....[88]....
        /*01e8*/ 	.word	0xffffffff


	//   ....[89]....
        /*01ec*/ 	.word	0xffffffff


	//   ....[90]....
        /*01f0*/ 	.word	0xffffffff


	//   ....[91]....
        /*01f4*/ 	.word	0xffffffff


	//   ....[92]....
        /*01f8*/ 	.word	0xffffffff


	//   ....[93]....
        /*01fc*/ 	.word	0xffffffff


	//   ....[94]....
        /*0200*/ 	.word	0xffffffff


	//   ....[95]....
        /*0204*/ 	.word	0xffffffff


	//   ....[96]....
        /*0208*/ 	.word	0xffffffff


	//   ....[97]....
        /*020c*/ 	.word	0xffffffff


	//   ....[98]....
        /*0210*/ 	.word	0xffffffff


	//   ....[99]....
        /*0214*/ 	.word	0xffffffff


	//   ....[100]....
        /*0218*/ 	.word	0xffffffff


	//   ....[101]....
        /*021c*/ 	.word	0xffffffff


	//   ....[102]....
        /*0220*/ 	.word	0xffffffff


	//   ....[103]....
        /*0224*/ 	.word	0xffffffff


	//   ....[104]....
        /*0228*/ 	.word	0xffffffff


	//   ....[105]....
        /*022c*/ 	.word	0x05000038


	//   ....[106]....
        /*0230*/ 	.word	0x05000038


	//   ....[107]....
        /*0234*/ 	.word	0x05000038


	//   ....[108]....
        /*0238*/ 	.word	0x05000038


	//   ....[109]....
        /*023c*/ 	.word	0x05000038


	//   ....[110]....
        /*0240*/ 	.word	0x05000038


	//   ....[111]....
        /*0244*/ 	.word	0x05000038


	//   ....[112]....
        /*0248*/ 	.word	0x05000038


	//   ....[113]....
        /*024c*/ 	.word	0x05000038


	//   ....[114]....
        /*0250*/ 	.word	0x05000038


	//   ....[115]....
        /*0254*/ 	.word	0x05000038


	//   ....[116]....
        /*0258*/ 	.word	0x05000038


	//   ....[117]....
        /*025c*/ 	.word	0x05000038


	//   ....[118]....
        /*0260*/ 	.word	0x05000038


	//   ....[119]....
        /*0264*/ 	.word	0x05000038


	//   ....[120]....
        /*0268*/ 	.word	0x05000038


	//   ....[121]....
        /*026c*/ 	.word	0x05000038


	//   ....[122]....
        /*0270*/ 	.word	0x05000038


	//   ....[123]....
        /*0274*/ 	.word	0x05000038


	//   ....[124]....
        /*0278*/ 	.word	0x05000038


	//   ....[125]....
        /*027c*/ 	.word	0x05000038


	//   ....[126]....
        /*0280*/ 	.word	0x05000038


	//   ....[127]....
        /*0284*/ 	.word	0x05000038


	//   ....[128]....
        /*0288*/ 	.word	0x05000038


	//   ....[129]....
        /*028c*/ 	.word	0x05000038


	//   ....[130]....
        /*0290*/ 	.word	0x05000038


	//   ....[131]....
        /*0294*/ 	.word	0x05000038


	//   ....[132]....
        /*0298*/ 	.word	0x05000038


	//   ....[133]....
        /*029c*/ 	.word	0x05000038


	//   ....[134]....
        /*02a0*/ 	.word	0x05000038


	//   ....[135]....
        /*02a4*/ 	.word	0x05000038


	//   ....[136]....
        /*02a8*/ 	.word	0x05000038


	//   ....[137]....
        /*02ac*/ 	.word	0x05000038


	//   ....[138]....
        /*02b0*/ 	.word	0x05000038


	//   ....[139]....
        /*02b4*/ 	.word	0x05000038


	//   ....[140]....
        /*02b8*/ 	.word	0x05000038


	//   ....[141]....
        /*02bc*/ 	.word	0x05000038


	//   ....[142]....
        /*02c0*/ 	.word	0x05000038


	//   ....[143]....
        /*02c4*/ 	.word	0x05000038


	//   ....[144]....
        /*02c8*/ 	.word	0x05000038


	//   ....[145]....
        /*02cc*/ 	.word	0x05000038


	//   ....[146]....
        /*02d0*/ 	.word	0x05000038


	//   ....[147]....
        /*02d4*/ 	.word	0x05000038


	//   ....[148]....
        /*02d8*/ 	.word	0x05000038


	//   ....[149]....
        /*02dc*/ 	.word	0x05000038


	//   ....[150]....
        /*02e0*/ 	.word	0x05000038


	//   ....[151]....
        /*02e4*/ 	.word	0x05000038


	//   ....[152]....
        /*02e8*/ 	.word	0x05000038


	//   ....[153]....
        /*02ec*/ 	.word	0x05000038


	//   ....[154]....
        /*02f0*/ 	.word	0x05000038


	//   ....[155]....
        /*02f4*/ 	.word	0x05000038


	//   ....[156]....
        /*02f8*/ 	.word	0x05000038


	//   ....[157]....
        /*02fc*/ 	.word	0x05000038


	//   ....[158]....
        /*0300*/ 	.word	0x05000038


	//   ....[159]....
        /*0304*/ 	.word	0x05000038


	//   ....[160]....
        /*0308*/ 	.word	0x05000038


	//   ....[161]....
        /*030c*/ 	.word	0x05000038


	//   ....[162]....
        /*0310*/ 	.word	0x05000038


	//   ....[163]....
        /*0314*/ 	.word	0x05000038


	//   ....[164]....
        /*0318*/ 	.word	0x05000038


	//   ....[165]....
        /*031c*/ 	.word	0x05000038


	//   ....[166]....
        /*0320*/ 	.word	0x05000038


	//   ....[167]....
        /*0324*/ 	.word	0x05000038


	//   ....[168]....
        /*0328*/ 	.word	0x05000038


	//   ....[169]....
        /*032c*/ 	.word	0x05000038


	//   ....[170]....
        /*0330*/ 	.word	0x05000038


	//   ....[171]....
        /*0334*/ 	.word	0x05000038


	//   ....[172]....
        /*0338*/ 	.word	0x05000038


	//   ....[173]....
        /*033c*/ 	.word	0x05000038


	//   ....[174]....
        /*0340*/ 	.word	0x05000038


	//   ....[175]....
        /*0344*/ 	.word	0x05000038


	//   ....[176]....
        /*0348*/ 	.word	0x05000038


	//   ....[177]....
        /*034c*/ 	.word	0x05000038


	//   ....[178]....
        /*0350*/ 	.word	0x05000038


	//   ....[179]....
        /*0354*/ 	.word	0x05000038


	//   ....[180]....
        /*0358*/ 	.word	0x05000038


	//   ....[181]....
        /*035c*/ 	.word	0x05000038


	//   ....[182]....
        /*0360*/ 	.word	0x05000038


	//   ....[183]....
        /*0364*/ 	.word	0x05000038


	//   ....[184]....
        /*0368*/ 	.word	0x05000038


	//   ....[185]....
        /*036c*/ 	.word	0x05000038


	//   ....[186]....
        /*0370*/ 	.word	0x05000038


	//   ....[187]....
        /*0374*/ 	.word	0x05000038


	//   ....[188]....
        /*0378*/ 	.word	0x05000038


	//   ....[189]....
        /*037c*/ 	.word	0x05000038


	//   ....[190]....
        /*0380*/ 	.word	0x05000038


	//   ....[191]....
        /*0384*/ 	.word	0x05000038


	//   ....[192]....
        /*0388*/ 	.word	0x05000038


	//   ....[193]....
        /*038c*/ 	.word	0x05000038


	//   ....[194]....
        /*0390*/ 	.word	0x05000038


	//   ....[195]....
        /*0394*/ 	.word	0x05000038


	//   ....[196]....
        /*0398*/ 	.word	0x05000038


	//   ....[197]....
        /*039c*/ 	.word	0x05000038


	//   ....[198]....
        /*03a0*/ 	.word	0x05000038


	//   ....[199]....
        /*03a4*/ 	.word	0x05000038


	//   ....[200]....
        /*03a8*/ 	.word	0x05000038


	//   ....[201]....
        /*03ac*/ 	.word	0x05000038


	//   ....[202]....
        /*03b0*/ 	.word	0x05000038


	//   ....[203]....
        /*03b4*/ 	.word	0x05000038


	//   ....[204]....
        /*03b8*/ 	.word	0x05000038


	//   ....[205]....
        /*03bc*/ 	.word	0x05000038


	//   ....[206]....
        /*03c0*/ 	.word	0x05000038


	//   ....[207]....
        /*03c4*/ 	.word	0x05000038


	//   ....[208]....
        /*03c8*/ 	.word	0x05000038


	//   ....[209]....
        /*03cc*/ 	.word	0x05000038


	//   ....[210]....
        /*03d0*/ 	.word	0x05000038


	//   ....[211]....
        /*03d4*/ 	.word	0x05000038


	//   ....[212]....
        /*03d8*/ 	.word	0x05000038


	//   ....[213]....
        /*03dc*/ 	.word	0x05000038


	//   ....[214]....
        /*03e0*/ 	.word	0x05000038


	//   ....[215]....
        /*03e4*/ 	.word	0x05000038


	//   ....[216]....
        /*03e8*/ 	.word	0x05000038


	//   ....[217]....
        /*03ec*/ 	.word	0x05000038


	//   ....[218]....
        /*03f0*/ 	.word	0x05000038


	//   ....[219]....
        /*03f4*/ 	.word	0x05000038


	//   ....[220]....
        /*03f8*/ 	.word	0x05000038


	//   ....[221]....
        /*03fc*/ 	.word	0x05000038


	//   ....[222]....
        /*0400*/ 	.word	0x05000038


	//   ....[223]....
        /*0404*/ 	.word	0x05000038


	//   ....[224]....
        /*0408*/ 	.word	0x05000038


	//   ....[225]....
        /*040c*/ 	.word	0x05000038


	//   ....[226]....
        /*0410*/ 	.word	0x05000038


	//   ....[227]....
        /*0414*/ 	.word	0x05000038


	//   ....[228]....
        /*0418*/ 	.word	0x05000038


	//   ....[229]....
        /*041c*/ 	.word	0x05000038


	//   ....[230]....
        /*0420*/ 	.word	0x05000038


	//   ....[231]....
        /*0424*/ 	.word	0x05000038


	//   ....[232]....
        /*0428*/ 	.word	0x05000038


	//   ....[233]....
        /*042c*/ 	.word	0x05000038


	//   ....[234]....
        /*0430*/ 	.word	0x05000038


	//   ....[235]....
        /*0434*/ 	.word	0x05000038


	//   ....[236]....
        /*0438*/ 	.word	0x05000038


	//   ....[237]....
        /*043c*/ 	.word	0x05000038


	//   ....[238]....
        /*0440*/ 	.word	0x05000038


	//   ....[239]....
        /*0444*/ 	.word	0x05000038


	//   ....[240]....
        /*0448*/ 	.word	0x05000038


	//   ....[241]....
        /*044c*/ 	.word	0x05000038


	//   ....[242]....
        /*0450*/ 	.word	0x05000038


	//   ....[243]....
        /*0454*/ 	.word	0x05000038


	//   ....[244]....
        /*0458*/ 	.word	0x05000038


	//----- nvinfo : EIATTR_COOP_GROUP_INSTR_OFFSETS
	.align		4
.L_300:
        /*045c*/ 	.byte	0x04, 0x28
        /*045e*/ 	.short	(.L_302 - .L_301)


	//   ....[0]....
.L_301:
        /*0460*/ 	.word	0x00001010


	//   ....[1]....
        /*0464*/ 	.word	0x00001040


	//   ....[2]....
        /*0468*/ 	.word	0x00001050


	//   ....[3]....
        /*046c*/ 	.word	0x00001060


	//   ....[4]....
        /*0470*/ 	.word	0x00001070


	//   ....[5]....
        /*0474*/ 	.word	0x000010f0


	//   ....[6]....
        /*0478*/ 	.word	0x00001130


	//   ....[7]....
        /*047c*/ 	.word	0x00001170


	//   ....[8]....
        /*0480*/ 	.word	0x00001190


	//   ....[9]....
        /*0484*/ 	.word	0x000011a0


	//   ....[10]....
        /*0488*/ 	.word	0x000011b0


	//   ....[11]....
        /*048c*/ 	.word	0x000011c0


	//   ....[12]....
        /*0490*/ 	.word	0x000011d0


	//   ....[13]....
        /*0494*/ 	.word	0x000011e0


	//   ....[14]....
        /*0498*/ 	.word	0x00001200


	//   ....[15]....
        /*049c*/ 	.word	0x00001280


	//   ....[16]....
        /*04a0*/ 	.word	0x000012a0


	//   ....[17]....
        /*04a4*/ 	.word	0x000012b0


	//   ....[18]....
        /*04a8*/ 	.word	0x000012f0


	//   ....[19]....
        /*04ac*/ 	.word	0x00001380


	//   ....[20]....
        /*04b0*/ 	.word	0x000013d0


	//   ....[21]....
        /*04b4*/ 	.word	0x00001400


	//   ....[22]....
        /*04b8*/ 	.word	0x00001410


	//   ....[23]....
        /*04bc*/ 	.word	0x00001460


	//   ....[24]....
        /*04c0*/ 	.word	0x000014a0


	//   ....[25]....
        /*04c4*/ 	.word	0x00001590


	//   ....[26]....
        /*04c8*/ 	.word	0x000015c0


	//   ....[27]....
        /*04cc*/ 	.word	0x00001600


	//   ....[28]....
        /*04d0*/ 	.word	0x00001640


	//   ....[29]....
        /*04d4*/ 	.word	0x00001670


	//   ....[30]....
        /*04d8*/ 	.word	0x00001680


	//   ....[31]....
        /*04dc*/ 	.word	0x000016a0


	//   ....[32]....
        /*04e0*/ 	.word	0x000016d0


	//   ....[33]....
        /*04e4*/ 	.word	0x000017f0


	//   ....[34]....
        /*04e8*/ 	.word	0x00001830


	//   ....[35]....
        /*04ec*/ 	.word	0x00001870


	//   ....[36]....
        /*04f0*/ 	.word	0x000018b0


	//   ....[37]....
        /*04f4*/ 	.word	0x000018f0


	//   ....[38]....
        /*04f8*/ 	.word	0x00001930


	//   ....[39]....
        /*04fc*/ 	.word	0x00001960


	//   ....[40]....
        /*0500*/ 	.word	0x00001990


	//   ....[41]....
        /*0504*/ 	.word	0x00001a10


	//   ....[42]....
        /*0508*/ 	.word	0x00001a50


	//   ....[43]....
        /*050c*/ 	.word	0x00001a90


	//   ....[44]....
        /*0510*/ 	.word	0x00001ae0


	//   ....[45]....
        /*0514*/ 	.word	0x00001b10


	//   ....[46]....
        /*0518*/ 	.word	0x00001b40


	//   ....[47]....
        /*051c*/ 	.word	0x00001b80


	//   ....[48]....
        /*0520*/ 	.word	0x00001bb0


	//   ....[49]....
        /*0524*/ 	.word	0x00001bf0


	//   ....[50]....
        /*0528*/ 	.word	0x00001c30


	//   ....[51]....
        /*052c*/ 	.word	0x00001cc0


	//   ....[52]....
        /*0530*/ 	.word	0x00001cf0


	//   ....[53]....
        /*0534*/ 	.word	0x00001d40


	//   ....[54]....
        /*0538*/ 	.word	0x00001d80


	//   ....[55]....
        /*053c*/ 	.word	0x00001dd0


	//   ....[56]....
        /*0540*/ 	.word	0x00001e10


	//   ....[57]....
        /*0544*/ 	.word	0x00001e50


	//   ....[58]....
        /*0548*/ 	.word	0x00001f10


	//   ....[59]....
        /*054c*/ 	.word	0x00001f90


	//   ....[60]....
        /*0550*/ 	.word	0x00002020


	//   ....[61]....
        /*0554*/ 	.word	0x00002080


	//   ....[62]....
        /*0558*/ 	.word	0x000020b0


	//   ....[63]....
        /*055c*/ 	.word	0x000020f0


	//   ....[64]....
        /*0560*/ 	.word	0x00002130


	//   ....[65]....
        /*0564*/ 	.word	0x00002170


	//   ....[66]....
        /*0568*/ 	.word	0x000021a0


	//   ....[67]....
        /*056c*/ 	.word	0x000021e0


	//   ....[68]....
        /*0570*/ 	.word	0x00002220


	//   ....[69]....
        /*0574*/ 	.word	0x00002260


	//   ....[70]....
        /*0578*/ 	.word	0x000022c0


	//   ....[71]....
        /*057c*/ 	.word	0x00002300


	//   ....[72]....
        /*0580*/ 	.word	0x00002340


	//   ....[73]....
        /*0584*/ 	.word	0x00002380


	//   ....[74]....
        /*0588*/ 	.word	0x000023c0


	//   ....[75]....
        /*058c*/ 	.word	0x00002420


	//   ....[76]....
        /*0590*/ 	.word	0x00002460


	//   ....[77]....
        /*0594*/ 	.word	0x000024a0


	//   ....[78]....
        /*0598*/ 	.word	0x000024d0


	//   ....[79]....
        /*059c*/ 	.word	0x00002510


	//   ....[80]....
        /*05a0*/ 	.word	0x00002590


	//   ....[81]....
        /*05a4*/ 	.word	0x00002610


	//   ....[82]....
        /*05a8*/ 	.word	0x00002720


	//   ....[83]....
        /*05ac*/ 	.word	0x00002760


	//   ....[84]....
        /*05b0*/ 	.word	0x00002790


	//   ....[85]....
        /*05b4*/ 	.word	0x00002820


	//   ....[86]....
        /*05b8*/ 	.word	0x00002850


	//   ....[87]....
        /*05bc*/ 	.word	0x00002890


	//   ....[88]....
        /*05c0*/ 	.word	0x000028d0


	//   ....[89]....
        /*05c4*/ 	.word	0x00002910


	//   ....[90]....
        /*05c8*/ 	.word	0x00002950


	//   ....[91]....
        /*05cc*/ 	.word	0x00002990


	//   ....[92]....
        /*05d0*/ 	.word	0x000029d0


	//   ....[93]....
        /*05d4*/ 	.word	0x00002a00


	//   ....[94]....
        /*05d8*/ 	.word	0x00002a30


	//   ....[95]....
        /*05dc*/ 	.word	0x00002aa0


	//   ....[96]....
        /*05e0*/ 	.word	0x00002b20


	//   ....[97]....
        /*05e4*/ 	.word	0x00002b50


	//   ....[98]....
        /*05e8*/ 	.word	0x00002b80


	//   ....[99]....
        /*05ec*/ 	.word	0x00002be0


	//   ....[100]....
        /*05f0*/ 	.word	0x00002db0


	//   ....[101]....
        /*05f4*/ 	.word	0x00003110


	//   ....[102]....
        /*05f8*/ 	.word	0x00003120


	//   ....[103]....
        /*05fc*/ 	.word	0x00003130


	//   ....[104]....
        /*0600*/ 	.word	0x00003150


	//   ....[105]....
        /*0604*/ 	.word	0x00003270


	//   ....[106]....
        /*0608*/ 	.word	0x00003310


	//   ....[107]....
        /*060c*/ 	.word	0x00003370


	//   ....[108]....
        /*0610*/ 	.word	0x00003400


	//   ....[109]....
        /*0614*/ 	.word	0x00003460


	//   ....[110]....
        /*0618*/ 	.word	0x000034e0


	//   ....[111]....
        /*061c*/ 	.word	0x00003530


	//   ....[112]....
        /*0620*/ 	.word	0x000035b0


	//   ....[113]....
        /*0624*/ 	.word	0x00003600


	//   ....[114]....
        /*0628*/ 	.word	0x00003660


	//   ....[115]....
        /*062c*/ 	.word	0x000036c0


	//   ....[116]....
        /*0630*/ 	.word	0x00003720


	//   ....[117]....
        /*0634*/ 	.word	0x00003790


	//   ....[118]....
        /*0638*/ 	.word	0x00003800


	//   ....[119]....
        /*063c*/ 	.word	0x00003870


	//   ....[120]....
        /*0640*/ 	.word	0x000038e0


	//   ....[121]....
        /*0644*/ 	.word	0x00003940


	//   ....[122]....
        /*0648*/ 	.word	0x000039b0


	//   ....[123]....
        /*064c*/ 	.word	0x00003a20


	//   ....[124]....
        /*0650*/ 	.word	0x00003a90


	//   ....[125]....
        /*0654*/ 	.word	0x00003af0


	//   ....[126]....
        /*0658*/ 	.word	0x00003b60


	//   ....[127]....
        /*065c*/ 	.word	0x00003bc0


	//   ....[128]....
        /*0660*/ 	.word	0x00003c20


	//   ....[129]....
        /*0664*/ 	.word	0x00003c90


	//   ....[130]....
        /*0668*/ 	.word	0x00003d00


	//   ....[131]....
        /*066c*/ 	.word	0x00003d70


	//   ....[132]....
        /*0670*/ 	.word	0x00003de0


	//   ....[133]....
        /*0674*/ 	.word	0x00003e40


	//   ....[134]....
        /*0678*/ 	.word	0x00003eb0


	//   ....[135]....
        /*067c*/ 	.word	0x00003f20


	//   ....[136]....
        /*0680*/ 	.word	0x00003f90


	//   ....[137]....
        /*0684*/ 	.word	0x00004000


	//   ....[138]....
        /*0688*/ 	.word	0x00004070


	//   ....[139]....
        /*068c*/ 	.word	0x000040e0


	//   ....[140]....
        /*0690*/ 	.word	0x00004150


	//   ....[141]....
        /*0694*/ 	.word	0x000041c0


	//   ....[142]....
        /*0698*/ 	.word	0x00004220


	//   ....[143]....
        /*069c*/ 	.word	0x00004290


	//   ....[144]....
        /*06a0*/ 	.word	0x00004300


	//   ....[145]....
        /*06a4*/ 	.word	0x00004390


	//   ....[146]....
        /*06a8*/ 	.word	0x00004400


	//   ....[147]....
        /*06ac*/ 	.word	0x00004460


	//   ....[148]....
        /*06b0*/ 	.word	0x000044d0


	//   ....[149]....
        /*06b4*/ 	.word	0x00004540


	//   ....[150]....
        /*06b8*/ 	.word	0x000045a0


	//   ....[151]....
        /*06bc*/ 	.word	0x00004610


	//   ....[152]....
        /*06c0*/ 	.word	0x00004680


	//   ....[153]....
        /*06c4*/ 	.word	0x000046f0


	//   ....[154]....
        /*06c8*/ 	.word	0x00004760


	//   ....[155]....
        /*06cc*/ 	.word	0x000047d0


	//   ....[156]....
        /*06d0*/ 	.word	0x00004840


	//   ....[157]....
        /*06d4*/ 	.word	0x000048b0


	//   ....[158]....
        /*06d8*/ 	.word	0x00004920


	//   ....[159]....
        /*06dc*/ 	.word	0x00004990


	//   ....[160]....
        /*06e0*/ 	.word	0x00004a00


	//   ....[161]....
        /*06e4*/ 	.word	0x00004a70


	//   ....[162]....
        /*06e8*/ 	.word	0x00004ae0


	//   ....[163]....
        /*06ec*/ 	.word	0x00004b50


	//   ....[164]....
        /*06f0*/ 	.word	0x00004bc0


	//   ....[165]....
        /*06f4*/ 	.word	0x00004c30


	//   ....[166]....
        /*06f8*/ 	.word	0x00004ca0


	//   ....[167]....
        /*06fc*/ 	.word	0x00004d10


	//   ....[168]....
        /*0700*/ 	.word	0x00004d70


	//   ....[169]....
        /*0704*/ 	.word	0x00004de0


	//   ....[170]....
        /*0708*/ 	.word	0x00004e50


	//   ....[171]....
        /*070c*/ 	.word	0x00004ec0


	//   ....[172]....
        /*0710*/ 	.word	0x00004f30


	//   ....[173]....
        /*0714*/ 	.word	0x00004fa0


	//   ....[174]....
        /*0718*/ 	.word	0x00005010


	//   ....[175]....
        /*071c*/ 	.word	0x00005080


	//   ....[176]....
        /*0720*/ 	.word	0x000050f0


	//   ....[177]....
        /*0724*/ 	.word	0x00005180


	//   ....[178]....
        /*0728*/ 	.word	0x000051f0


	//   ....[179]....
        /*072c*/ 	.word	0x00005260


	//   ....[180]....
        /*0730*/ 	.word	0x000052d0


	//   ....[181]....
        /*0734*/ 	.word	0x00005330


	//   ....[182]....
        /*0738*/ 	.word	0x000053a0


	//   ....[183]....
        /*073c*/ 	.word	0x00005410


	//   ....[184]....
        /*0740*/ 	.word	0x00005470


	//   ....[185]....
        /*0744*/ 	.word	0x000054e0


	//   ....[186]....
        /*0748*/ 	.word	0x00005540


	//   ....[187]....
        /*074c*/ 	.word	0x000055b0


	//   ....[188]....
        /*0750*/ 	.word	0x00005620


	//   ....[189]....
        /*0754*/ 	.word	0x00005690


	//   ....[190]....
        /*0758*/ 	.word	0x00005700


	//   ....[191]....
        /*075c*/ 	.word	0x00005770


	//   ....[192]....
        /*0760*/ 	.word	0x000057e0


	//   ....[193]....
        /*0764*/ 	.word	0x00005850


	//   ....[194]....
        /*0768*/ 	.word	0x000058b0


	//   ....[195]....
        /*076c*/ 	.word	0x00005920


	//   ....[196]....
        /*0770*/ 	.word	0x00005990


	//   ....[197]....
        /*0774*/ 	.word	0x00005a00


	//   ....[198]....
        /*0778*/ 	.word	0x00005a60


	//   ....[199]....
        /*077c*/ 	.word	0x00005ad0


	//   ....[200]....
        /*0780*/ 	.word	0x00005b40


	//   ....[201]....
        /*0784*/ 	.word	0x00005bb0


	//   ....[202]....
        /*0788*/ 	.word	0x00005c10


	//   ....[203]....
        /*078c*/ 	.word	0x00005c70


	//   ....[204]....
        /*0790*/ 	.word	0x00005ce0


	//   ....[205]....
        /*0794*/ 	.word	0x00005d50


	//   ....[206]....
        /*0798*/ 	.word	0x00005dc0


	//   ....[207]....
        /*079c*/ 	.word	0x00005e30


	//   ....[208]....
        /*07a0*/ 	.word	0x00005e90


	//   ....[209]....
        /*07a4*/ 	.word	0x00005f20


	//   ....[210]....
        /*07a8*/ 	.word	0x00005fa0


	//   ....[211]....
        /*07ac*/ 	.word	0x00006010


	//   ....[212]....
        /*07b0*/ 	.word	0x00006080


	//   ....[213]....
        /*07b4*/ 	.word	0x000060f0


	//   ....[214]....
        /*07b8*/ 	.word	0x00006160


	//   ....[215]....
        /*07bc*/ 	.word	0x000061d0


	//   ....[216]....
        /*07c0*/ 	.word	0x00006240


	//   ....[217]....
        /*07c4*/ 	.word	0x000062b0


	//   ....[218]....
        /*07c8*/ 	.word	0x000062f0


	//   ....[219]....
        /*07cc*/ 	.word	0x00006360


	//   ....[220]....
        /*07d0*/ 	.word	0x000063d0


	//   ....[221]....
        /*07d4*/ 	.word	0x00006440


	//   ....[222]....
        /*07d8*/ 	.word	0x000064b0


	//   ....[223]....
        /*07dc*/ 	.word	0x000064f0


	//   ....[224]....
        /*07e0*/ 	.word	0x00006550


	//   ....[225]....
        /*07e4*/ 	.word	0x00006600


	//   ....[226]....
        /*07e8*/ 	.word	0x00006660


	//   ....[227]....
        /*07ec*/ 	.word	0x000066e0


	//   ....[228]....
        /*07f0*/ 	.word	0x00006740


	//   ....[229]....
        /*07f4*/ 	.word	0x000067c0


	//   ....[230]....
        /*07f8*/ 	.word	0x00006830


	//   ....[231]....
        /*07fc*/ 	.word	0x000068a0


	//   ....[232]....
        /*0800*/ 	.word	0x00006910


	//   ....[233]....
        /*0804*/ 	.word	0x00006980


	//   ....[234]....
        /*0808*/ 	.word	0x000069f0


	//   ....[235]....
        /*080c*/ 	.word	0x00006a60


	//   ....[236]....
        /*0810*/ 	.word	0x00006aa0


	//   ....[237]....
        /*0814*/ 	.word	0x00006b00


	//   ....[238]....
        /*0818*/ 	.word	0x00006b40


	//   ....[239]....
        /*081c*/ 	.word	0x00006ba0


	//   ....[240]....
        /*0820*/ 	.word	0x00006c70


	//   ....[241]....
        /*0824*/ 	.word	0x00006d60


	//   ....[242]....
        /*0828*/ 	.word	0x00006de0


	//   ....[243]....
        /*082c*/ 	.word	0x00006e40


	//   ....[244]....
        /*0830*/ 	.word	0x00006ea0


	//----- nvinfo : EIATTR_VRC_CTA_INIT_COUNT
	.align		4
.L_302:
        /*0834*/ 	.byte	0x02, 0x4a
	.zero		1
	.zero		1


	//----- nvinfo : EIATTR_EXIT_INSTR_OFFSETS
	.align		4
        /*0838*/ 	.byte	0x04, 0x1c
        /*083a*/ 	.short	(.L_304 - .L_303)


	//   ....[0]....
.L_303:
        /*083c*/ 	.word	0x000000e0


	//   ....[1]....
        /*0840*/ 	.word	0x000031f0


	//----- nvinfo : EIATTR_CRS_STACK_SIZE
	.align		4
.L_304:
        /*0844*/ 	.byte	0x04, 0x1e
        /*0846*/ 	.short	(.L_306 - .L_305)
.L_305:
        /*0848*/ 	.word	0x00000000


	//----- nvinfo : EIATTR_CBANK_PARAM_SIZE
	.align		4
.L_306:
        /*084c*/ 	.byte	0x03, 0x19
        /*084e*/ 	.short	0x0030


	//----- nvinfo : EIATTR_PARAM_CBANK
	.align		4
        /*0850*/ 	.byte	0x04, 0x0a
        /*0852*/ 	.short	(.L_308 - .L_307)
	.align		4
.L_307:
        /*0854*/ 	.word	index@(.nv.constant0._Z21spmm4_full_bin_8_1024PKhPKfPjPKiS5_ii)
        /*0858*/ 	.short	0x0380
        /*085a*/ 	.short	0x0030


	//----- nvinfo : EIATTR_SW_WAR
	.align		4
.L_308:
        /*085c*/ 	.byte	0x04, 0x36
        /*085e*/ 	.short	(.L_310 - .L_309)
.L_309:
        /*0860*/ 	.word	0x00000008
.L_310:


//--------------------- .nv.info._Z21spmm4_full_bin_4_1024PKhPKfPjPKiS5_ii --------------------------
	.section	.nv.info._Z21spmm4_full_bin_4_1024PKhPKfPjPKiS5_ii,"",@"SHT_CUDA_INFO"
	.sectionflags	@""
	.align	4


	//----- nvinfo : EIATTR_CUDA_API_VERSION
	.align		4
        /*0000*/ 	.byte	0x04, 0x37
        /*0002*/ 	.short	(.L_312 - .L_311)
.L_311:
        /*0004*/ 	.word	0x00000082


	//----- nvinfo : EIATTR_KPARAM_INFO
	.align		4
.L_312:
        /*0008*/ 	.byte	0x04, 0x17
        /*000a*/ 	.short	(.L_314 - .L_313)
.L_313:
        /*000c*/ 	.word	0x00000000
        /*0010*/ 	.short	0x0006
        /*0012*/ 	.short	0x002c
        /*0014*/ 	.byte	0x00, 0xf0, 0x11, 0x00


	//----- nvinfo : EIATTR_KPARAM_INFO
	.align		4
.L_314:
        /*0018*/ 	.byte	0x04, 0x17
        /*001a*/ 	.short	(.L_316 - .L_315)
.L_315:
        /*001c*/ 	.word	0x00000000
        /*0020*/ 	.short	0x0005
        /*0022*/ 	.short	0x0028
        /*0024*/ 	.byte	0x00, 0xf0, 0x11, 0x00


	//----- nvinfo : EIATTR_KPARAM_INFO
	.align		4
.L_316:
        /*0028*/ 	.byte	0x04, 0x17
        /*002a*/ 	.short	(.L_318 - .L_317)
.L_317:
        /*002c*/ 	.word	0x00000000
        /*0030*/ 	.short	0x0004
        /*0032*/ 	.short	0x0020
        /*0034*/ 	.byte	0x00, 0xf5, 0x21, 0x00


	//----- nvinfo : EIATTR_KPARAM_INFO
	.align		4
.L_318:
        /*0038*/ 	.byte	0x04, 0x17
        /*003a*/ 	.short	(.L_320 - .L_319)
.L_319:
        /*003c*/ 	.word	0x00000000
        /*0040*/ 	.short	0x0003
        /*0042*/ 	.short	0x0018
        /*0044*/ 	.byte	0x00, 0xf5, 0x21, 0x00


	//----- nvinfo : EIATTR_KPARAM_INFO
	.align		4
.L_320:
        /*0048*/ 	.byte	0x04, 0x17
        /*004a*/ 	.short	(.L_322 - .L_321)
.L_321:
        /*004c*/ 	.word	0x00000000
        /*0050*/ 	.short	0x0002
        /*0052*/ 	.short	0x0010
        /*0054*/ 	.byte	0x00, 0xf5, 0x21, 0x00


	//----- nvinfo : EIATTR_KPARAM_INFO
	.align		4
.L_322:
        /*0058*/ 	.byte	0x04, 0x17
        /*005a*/ 	.short	(.L_324 - .L_323)
.L_323:
        /*005c*/ 	.word	0x00000000
        /*0060*/ 	.short	0x0001
        /*0062*/ 	.short	0x0008
        /*0064*/ 	.byte	0x00, 0xf5, 0x21, 0x00


	//----- nvinfo : EIATTR_KPARAM_INFO
	.align		4
.L_324:
        /*0068*/ 	.byte	0x04, 0x17
        /*006a*/ 	.short	(.L_326 - .L_325)
.L_325:
        /*006c*/ 	.word	0x00000000
        /*0070*/ 	.short	0x0000
        /*0072*/ 	.short	0x0000
        /*0074*/ 	.byte	0x00, 0xf5, 0x21, 0x00


	//----- nvinfo : EIATTR_SPARSE_MMA_MASK
	.align		4
.L_326:
        /*0078*/ 	.byte	0x03, 0x50
        /*007a*/ 	.short	0x0000


	//----- nvinfo : EIATTR_MAXREG_COUNT
	.align		4
        /*007c*/ 	.byte	0x03, 0x1b
        /*007e*/ 	.short	0x00ff


	//----- nvinfo : EIATTR_MERCURY_ISA_VERSION
	.align		4
        /*0080*/ 	.byte	0x03, 0x5f
        /*0082*/ 	.short	0x0101


	//----- nvinfo : EIATTR_COOP_GROUP_MASK_REGIDS
	.align		4
        /*0084*/ 	.byte	0x04, 0x29
        /*0086*/ 	.short	(.L_328 - .L_327)


	//   ....[0]....
.L_327:
        /*0088*/ 	.word	0xffffffff


	//   ....[1]....
        /*008c*/ 	.word	0xffffffff


	//   ....[2]....
        /*0090*/ 	.word	0xffffffff


	//   ....[3]....
        /*0094*/ 	.word	0xffffffff


	//   ....[4]....
        /*0098*/ 	.word	0xffffffff


	//   ....[5]....
        /*009c*/ 	.word	0xffffffff


	//   ....[6]....
        /*00a0*/ 	.word	0xffffffff


	//   ....[7]....
        /*00a4*/ 	.word	0xffffffff


	//   ....[8]....
        /*00a8*/ 	.word	0xffffffff


	//   ....[9]....
        /*00ac*/ 	.word	0xffffffff


	//   ....[10]....
        /*00b0*/ 	.word	0xffffffff


	//   ....[11]....
        /*00b4*/ 	.word	0xffffffff


	//   ....[12]....
        /*00b8*/ 	.word	0xffffffff


	//   ....[13]....
        /*00bc*/ 	.word	0xffffffff


	//   ....[14]....
        /*00c0*/ 	.word	0xffffffff


	//   ....[15]....
        /*00c4*/ 	.word	0xffffffff


	//   ....[16]....
        /*00c8*/ 	.word	0xffffffff


	//   ....[17]....
        /*00cc*/ 	.word	0xffffffff


	//   ....[18]....
        /*00d0*/ 	.word	0xffffffff


	//   ....[19]....
        /*00d4*/ 	.word	0xffffffff


	//   ....[20]....
        /*00d8*/ 	.word	0xffffffff


	//   ....[21]....
        /*00dc*/ 	.word	0xffffffff


	//   ....[22]....
        /*00e0*/ 	.word	0xffffffff


	//   ....[23]....
        /*00e4*/ 	.word	0xffffffff


	//   ....[24]....
        /*00e8*/ 	.word	0xffffffff


	//   ....[25]....
        /*00ec*/ 	.word	0xffffffff


	//   ....[26]....
        /*00f0*/ 	.word	0xffffffff


	//   ....[27]....
        /*00f4*/ 	.word	0xffffffff


	//   ....[28]....
        /*00f8*/ 	.word	0xffffffff


	//   ....[29]....
        /*00fc*/ 	.word	0xffffffff


	//   ....[30]....
        /*0100*/ 	.word	0xffffffff


	//   ....[31]....
        /*0104*/ 	.word	0xffffffff


	//   ....[32]....
        /*0108*/ 	.word	0xffffffff


	//   ....[33]....
        /*010c*/ 	.word	0xffffffff


	//   ....[34]....
        /*0110*/ 	.word	0xffffffff


	//   ....[35]....
        /*0114*/ 	.word	0xffffffff


	//   ....[36]....
        /*0118*/ 	.word	0xffffffff


	//   ....[37]....
        /*011c*/ 	.word	0xffffffff


	//   ....[38]....
        /*0120*/ 	.word	0xffffffff


	//   ....[39]....
        /*0124*/ 	.word	0xffffffff


	//   ....[40]....
        /*0128*/ 	.word	0xffffffff


	//   ....[41]....
        /*012c*/ 	.word	0xffffffff


	//   ....[42]....
        /*0130*/ 	.word	0xffffffff


	//   ....[43]....
        /*0134*/ 	.word	0xffffffff


	//   ....[44]....
        /*0138*/ 	.word	0xffffffff


	//   ....[45]....
        /*013c*/ 	.word	0xffffffff


	//   ....[46]....
        /*0140*/ 	.word	0xffffffff


	//   ....[47]....
        /*0144*/ 	.word	0xffffffff


	//   ....[48]....
        /*0148*/ 	.word	0xffffffff


	//   ....[49]....
        /*014c*/ 	.word	0xffffffff


	//   ....[50]....
        /*0150*/ 	.word	0xffffffff


	//   ....[51]....
        /*0154*/ 	.word	0xffffffff


	//   ....[52]....
        /*0158*/ 	.word	0xffffffff


	//   ....[53]....
        /*015c*/ 	.word	0xffffffff


	//   ....[54]....
        /*0160*/ 	.word	0xffffffff


	//   ....[55]....
        /*0164*/ 	.word	0xffffffff


	//   ....[56]....
        /*0168*/ 	.word	0xffffffff


	//   ....[57]....
        /*016c*/ 	.word	0xffffffff


	//   ....[58]....
        /*0170*/ 	.word	0xffffffff


	//   ....[59]....
        /*0174*/ 	.word	0xffffffff


	//   ....[60]....
        /*0178*/ 	.word	0xffffffff


	//   ....[61]....
        /*017c*/ 	.word	0xffffffff


	//   ....[62]....
        /*0180*/ 	.word	0xffffffff


	//   ....[63]....
        /*0184*/ 	.word	0xffffffff


	//   ....[64]....
        /*0188*/ 	.word	0xffffffff


	//   ....[65]....
        /*018c*/ 	.word	0xffffffff


	//   ....[66]....
        /*0190*/ 	.word	0xffffffff


	//   ....[67]....
        /*0194*/ 	.word	0xffffffff


	//   ....[68]....
        /*0198*/ 	.word	0xffffffff


	//   ....[69]....
        /*019c*/ 	.word	0xffffffff


	//   ....[70]....
        /*01a0*/ 	.word	0xffffffff


	//   ....[71]....
        /*01a4*/ 	.word	0xffffffff


	//   ....[72]....
        /*01a8*/ 	.word	0xffffffff


	//   ....[73]....
        /*01ac*/ 	.word	0xffffffff


	//   ....[74]....
        /*01b0*/ 	.word	0xffffffff


	//   ....[75]....
        /*01b4*/ 	.word	0xffffffff


	//   ....[76]....
        /*01b8*/ 	.word	0xffffffff


	//   ....[77]....
        /*01bc*/ 	.word	0xffffffff


	//   ....[78]....
        /*01c0*/ 	.word	0xffffffff


	//   ....[79]....
        /*01c4*/ 	.word	0xffffffff


	//   ....[80]....
        /*01c8*/ 	.word	0xffffffff


	//   ....[81]....
        /*01cc*/ 	.word	0xffffffff


	//   ....[82]....
        /*01d0*/ 	.word	0xffffffff


	//   ....[83]....
        /*01d4*/ 	.word	0xffffffff


	//   ....[84]....
        /*01d8*/ 	.word	0xffffffff


	//   ....[85]....
        /*01dc*/ 	.word	0xffffffff


	//   ....[86]....
        /*01e0*/ 	.word	0xffffffff


	//   ....[87]....
        /*01e4*/ 	.word	0xffffffff


	//   ....[88]....
        /*01e8*/ 	.word	0xffffffff


	//   ....[89]....
        /*01ec*/ 	.word	0xffffffff


	//   ....[90]....
        /*01f0*/ 	.word	0xffffffff


	//   ....[91]....
        /*01f4*/ 	.word	0xffffffff


	//   ....[92]....
        /*01f8*/ 	.word	0xffffffff


	//   ....[93]....
        /*01fc*/ 	.word	0xffffffff


	//   ....[94]....
        /*0200*/ 	.word	0xffffffff


	//   ....[95]....
        /*0204*/ 	.word	0xffffffff


	//   ....[96]....
        /*0208*/ 	.word	0xffffffff


	//   ....[97]....
        /*020c*/ 	.word	0xffffffff


	//   ....[98]....
        /*0210*/ 	.word	0xffffffff


	//   ....[99]....
        /*0214*/ 	.word	0xffffffff


	//   ....[100]....
        /*0218*/ 	.word	0xffffffff


	//   ....[101]....
        /*021c*/ 	.word	0xffffffff


	//   ....[102]....
        /*0220*/ 	.word	0xffffffff


	//   ....[103]....
        /*0224*/ 	.word	0xffffffff


	//   ....[104]....
        /*0228*/ 	.word	0xffffffff


	//   ....[105]....
        /*022c*/ 	.word	0x05000038


	//   ....[106]....
        /*0230*/ 	.word	0x05000038


	//   ....[107]....
        /*0234*/ 	.word	0x05000038


	//   ....[108]....
        /*0238*/ 	.word	0x05000038


	//   ....[109]....
        /*023c*/ 	.word	0x05000038


	//   ....[110]....
        /*0240*/ 	.word	0x05000038


	//   ....[111]....
        /*0244*/ 	.word	0x05000038


	//   ....[112]....
        /*0248*/ 	.word	0x05000038


	//   ....[113]....
        /*024c*/ 	.word	0x05000038


	//   ....[114]....
        /*0250*/ 	.word	0x05000038


	//   ....[115]....
        /*0254*/ 	.word	0x05000038


	//   ....[116]....
        /*0258*/ 	.word	0x05000038


	//   ....[117]....
        /*025c*/ 	.word	0x05000038


	//   ....[118]....
        /*0260*/ 	.word	0x05000038


	//   ....[119]....
        /*0264*/ 	.word	0x05000038


	//   ....[120]....
        /*0268*/ 	.word	0x05000038


	//   ....[121]....
        /*026c*/ 	.word	0x05000038


	//   ....[122]....
        /*0270*/ 	.word	0x05000038


	//   ....[123]....
        /*0274*/ 	.word	0x05000038


	//   ....[124]....
        /*0278*/ 	.word	0x05000038


	//   ....[125]....
        /*027c*/ 	.word	0x05000038


	//   ....[126]....
        /*0280*/ 	.word	0x05000038


	//   ....[127]....
        /*0284*/ 	.word	0x05000038


	//   ....[128]....
        /*0288*/ 	.word	0x05000038


	//   ....[129]....
        /*028c*/ 	.word	0x05000038


	//   ....[130]....
        /*0290*/ 	.word	0x05000038


	//   ....[131]....
        /*0294*/ 	.word	0x05000038


	//   ....[132]....
        /*0298*/ 	.word	0x05000038


	//   ....[133]....
        /*029c*/ 	.word	0x05000038


	//   ....[134]....
        /*02a0*/ 	.word	0x05000038


	//   ....[135]....
        /*02a4*/ 	.word	0x05000038


	//   ....[136]....
        /*02a8*/ 	.word	0x05000038


	//   ....[137]....
        /*02ac*/ 	.word	0x05000038


	//   ....[138]....
        /*02b0*/ 	.word	0x05000038


	//   ....[139]....
        /*02b4*/ 	.word	0x05000038


	//   ....[140]....
        /*02b8*/ 	.word	0x05000038


	//   ....[141]....
        /*02bc*/ 	.word	0x05000038


	//   ....[142]....
        /*02c0*/ 	.word	0x05000038


	//   ....[143]....
        /*02c4*/ 	.word	0x05000038


	//   ....[144]....
        /*02c8*/ 	.word	0x05000038


	//   ....[145]....
        /*02cc*/ 	.word	0x05000038


	//   ....[146]....
        /*02d0*/ 	.word	0x05000038


	//   ....[147]....
        /*02d4*/ 	.word	0x05000038


	//   ....[148]....
        /*02d8*/ 	.word	0x05000038


	//   ....[149]....
        /*02dc*/ 	.word	0x05000038


	//   ....[150]....
        /*02e0*/ 	.word	0x05000038


	//   ....[151]....
        /*02e4*/ 	.word	0x05000038


	//   ....[152]....
        /*02e8*/ 	.word	0x05000038


	//   ....[153]....
        /*02ec*/ 	.word	0x05000038


	//   ....[154]....
        /*02f0*/ 	.word	0x05000038


	//   ....[155]....
        /*02f4*/ 	.word	0x05000038


	//   ....[156]....
        /*02f8*/ 	.word	0x05000038


	//   ....[157]....
        /*02fc*/ 	.word	0x05000038


	//   ....[158]....
        /*0300*/ 	.word	0x05000038


	//   ....[159]....
        /*0304*/ 	.word	0x05000038


	//   ....[160]....
        /*0308*/ 	.word	0x05000038


	//   ....[161]....
        /*030c*/ 	.word	0x05000038


	//   ....[162]....
        /*0310*/ 	.word	0x05000038


	//   ....[163]....
        /*0314*/ 	.word	0x05000038


	//   ....[164]....
        /*0318*/ 	.word	0x05000038


	//   ....[165]....
        /*031c*/ 	.word	0x05000038


	//   ....[166]....
        /*0320*/ 	.word	0x05000038


	//   ....[167]....
        /*0324*/ 	.word	0x05000038


	//   ....[168]....
        /*0328*/ 	.word	0x05000038


	//   ....[169]....
        /*032c*/ 	.word	0x05000038


	//   ....[170]....
        /*0330*/ 	.word	0x05000038


	//   ....[171]....
        /*0334*/ 	.word	0x05000038


	//   ....[172]....
        /*0338*/ 	.word	0x05000038


	//   ....[173]....
        /*033c*/ 	.word	0x05000038


	//   ....[174]....
        /*0340*/ 	.word	0x05000038


	//   ....[175]....
        /*0344*/ 	.word	0x05000038


	//   ....[176]....
        /*0348*/ 	.word	0x05000038


	//   ....[177]....
        /*034c*/ 	.word	0x05000038


	//   ....[178]....
        /*0350*/ 	.word	0x05000038


	//   ....[179]....
        /*0354*/ 	.word	0x05000038


	//   ....[180]....
        /*0358*/ 	.word	0x05000038


	//   ....[181]....
        /*035c*/ 	.word	0x05000038


	//   ....[182]....
        /*0360*/ 	.word	0x05000038


	//   ....[183]....
        /*0364*/ 	.word	0x05000038


	//   ....[184]....
        /*0368*/ 	.word	0x05000038


	//   ....[185]....
        /*036c*/ 	.word	0x05000038


	//   ....[186]....
        /*0370*/ 	.word	0x05000038


	//   ....[187]....
        /*0374*/ 	.word	0x05000038


	//   ....[188]....
        /*0378*/ 	.word	0x05000038


	//   ....[189]....
        /*037c*/ 	.word	0x05000038


	//   ....[190]....
        /*0380*/ 	.word	0x05000038


	//   ....[191]....
        /*0384*/ 	.word	0x05000038


	//   ....[192]....
        /*0388*/ 	.word	0x05000038


	//   ....[193]....
        /*038c*/ 	.word	0x05000038


	//   ....[194]....
        /*0390*/ 	.word	0x05000038


	//   ....[195]....
        /*0394*/ 	.word	0x05000038


	//   ....[196]....
        /*0398*/ 	.word	0x05000038


	//   ....[197]....
        /*039c*/ 	.word	0x05000038


	//   ....[198]....
        /*03a0*/ 	.word	0x05000038


	//   ....[199]....
        /*03a4*/ 	.word	0x05000038


	//   ....[200]....
        /*03a8*/ 	.word	0x05000038


	//   ....[201]....
        /*03ac*/ 	.word	0x05000038


	//   ....[202]....
        /*03b0*/ 	.word	0x05000038


	//   ....[203]....
        /*03b4*/ 	.word	0x05000038


	//   ....[204]....
        /*03b8*/ 	.word	0x05000038


	//   ....[205]....
        /*03bc*/ 	.word	0x05000038


	//   ....[206]....
        /*03c0*/ 	.word	0x05000038


	//   ....[207]....
        /*03c4*/ 	.word	0x05000038


	//   ....[208]....
        /*03c8*/ 	.word	0x05000038


	//   ....[209]....
        /*03cc*/ 	.word	0x05000038


	//   ....[210]....
        /*03d0*/ 	.word	0x05000038


	//   ....[211]....
        /*03d4*/ 	.word	0x05000038


	//   ....[212]....
        /*03d8*/ 	.word	0x05000038


	//   ....[213]....
        /*03dc*/ 	.word	0x05000038


	//   ....[214]....
        /*03e0*/ 	.word	0x05000038


	//   ....[215]....
        /*03e4*/ 	.word	0x05000038


	//   ....[216]....
        /*03e8*/ 	.word	0x05000038


	//   ....[217]....
        /*03ec*/ 	.word	0x05000038


	//   ....[218]....
        /*03f0*/ 	.word	0x05000038


	//   ....[219]....
        /*03f4*/ 	.word	0x05000038


	//   ....[220]....
        /*03f8*/ 	.word	0x05000038


	//   ....[221]....
        /*03fc*/ 	.word	0x05000038


	//   ....[222]....
        /*0400*/ 	.word	0x05000038


	//   ....[223]....
        /*0404*/ 	.word	0x05000038


	//   ....[224]....
        /*0408*/ 	.word	0x05000038


	//   ....[225]....
        /*040c*/ 	.word	0x05000038


	//   ....[226]....
        /*0410*/ 	.word	0x05000038


	//   ....[227]....
        /*0414*/ 	.word	0x05000038


	//   ....[228]....
        /*0418*/ 	.word	0x05000038


	//   ....[229]....
        /*041c*/ 	.word	0x05000038


	//   ....[230]....
        /*0420*/ 	.word	0x05000038


	//   ....[231]....
        /*0424*/ 	.word	0x05000038


	//   ....[232]....
        /*0428*/ 	.word	0x05000038


	//   ....[233]....
        /*042c*/ 	.word	0x05000038


	//   ....[234]....
        /*0430*/ 	.word	0x05000038


	//   ....[235]....
        /*0434*/ 	.word	0x05000038


	//   ....[236]....
        /*0438*/ 	.word	0x05000038


	//   ....[237]....
        /*043c*/ 	.word	0x05000038


	//   ....[238]....
        /*0440*/ 	.word	0x05000038


	//   ....[239]....
        /*0444*/ 	.word	0x05000038


	//   ....[240]....
        /*0448*/ 	.word	0x05000038


	//   ....[241]....
        /*044c*/ 	.word	0x05000038


	//   ....[242]....
        /*0450*/ 	.word	0x05000038


	//   ....[243]....
        /*0454*/ 	.word	0x05000038


	//   ....[244]....
        /*0458*/ 	.word	0x05000038


	//----- nvinfo : EIATTR_COOP_GROUP_INSTR_OFFSETS
	.align		4
.L_328:
        /*045c*/ 	.byte	0x04, 0x28
        /*045e*/ 	.short	(.L_330 - .L_329)


	//   ....[0]....
.L_329:
        /*0460*/ 	.word	0x00001010


	//   ....[1]....
        /*0464*/ 	.word	0x00001040


	//   ....[2]....
        /*0468*/ 	.word	0x00001050


	//   ....[3]....
        /*046c*/ 	.word	0x00001060


	//   ....[4]....
        /*0470*/ 	.word	0x00001070


	//   ....[5]....
        /*0474*/ 	.word	0x000010f0


	//   ....[6]....
        /*0478*/ 	.word	0x00001130


	//   ....[7]....
        /*047c*/ 	.word	0x00001170


	//   ....[8]....
        /*0480*/ 	.word	0x00001190


	//   ....[9]....
        /*0484*/ 	.word	0x000011a0


	//   ....[10]....
        /*0488*/ 	.word	0x000011b0


	//   ....[11]....
        /*048c*/ 	.word	0x000011c0


	//   ....[12]....
        /*0490*/ 	.word	0x000011d0


	//   ....[13]....
        /*0494*/ 	.word	0x000011e0


	//   ....[14]....
        /*0498*/ 	.word	0x00001200


	//   ....[15]....
        /*049c*/ 	.word	0x00001280


	//   ....[16]....
        /*04a0*/ 	.word	0x000012a0


	//   ....[17]....
        /*04a4*/ 	.word	0x000012b0


	//   ....[18]....
        /*04a8*/ 	.word	0x000012f0


	//   ....[19]....
        /*04ac*/ 	.word	0x00001380


	//   ....[20]....
        /*04b0*/ 	.word	0x000013d0


	//   ....[21]....
        /*04b4*/ 	.word	0x00001400


	//   ....[22]....
        /*04b8*/ 	.word	0x00001410


	//   ....[23]....
        /*04bc*/ 	.word	0x00001460


	//   ....[24]....
        /*04c0*/ 	.word	0x000014a0


	//   ....[25]....
        /*04c4*/ 	.word	0x00001590


	//   ....[26]....
        /*04c8*/ 	.word	0x000015c0


	//   ....[27]....
        /*04cc*/ 	.word	0x00001600


	//   ....[28]....
        /*04d0*/ 	.word	0x00001640


	//   ....[29]....
        /*04d4*/ 	.word	0x00001670


	//   ....[30]....
        /*04d8*/ 	.word	0x00001680


	//   ....[31]....
        /*04dc*/ 	.word	0x000016a0


	//   ....[32]....
        /*04e0*/ 	.word	0x000016d0


	//   ....[33]....
        /*04e4*/ 	.word	0x000017f0


	//   ....[34]....
        /*04e8*/ 	.word	0x00001830


	//   ....[35]....
        /*04ec*/ 	.word	0x00001870


	//   ....[36]....
        /*04f0*/ 	.word	0x000018b0


	//   ....[37]....
        /*04f4*/ 	.word	0x000018f0


	//   ....[38]....
        /*04f8*/ 	.word	0x00001930


	//   ....[39]....
        /*04fc*/ 	.word	0x00001960


	//   ....[40]....
        /*0500*/ 	.word	0x00001990


	//   ....[41]....
        /*0504*/ 	.word	0x00001a10


	//   ....[42]....
        /*0508*/ 	.word	0x00001a50


	//   ....[43]....
        /*050c*/ 	.word	0x00001a90


	//   ....[44]....
        /*0510*/ 	.word	0x00001ae0


	//   ....[45]....
        /*0514*/ 	.word	0x00001b10


	//   ....[46]....
        /*0518*/ 	.word	0x00001b40


	//   ....[47]....
        /*051c*/ 	.word	0x00001b80


	//   ....[48]....
        /*0520*/ 	.word	0x00001bb0


	//   ....[49]....
        /*0524*/ 	.word	0x00001bf0


	//   ....[50]....
        /*0528*/ 	.word	0x00001c30


	//   ....[51]....
        /*052c*/ 	.word	0x00001cc0


	//   ....[52]....
        /*0530*/ 	.word	0x00001cf0


	//   ....[53]....
        /*0534*/ 	.word	0x00001d40


	//   ....[54]....
        /*0538*/ 	.word	0x00001d80


	//   ....[55]....
        /*053c*/ 	.word	0x00001dd0


	//   ....[56]....
        /*0540*/ 	.word	0x00001e10


	//   ....[57]....
        /*0544*/ 	.word	0x00001e50


	//   ....[58]....
        /*0548*/ 	.word	0x00001f10


	//   ....[59]....
        /*054c*/ 	.word	0x00001f90


	//   ....[60]....
        /*0550*/ 	.word	0x00002020


	//   ....[61]....
        /*0554*/ 	.word	0x00002080


	//   ....[62]....
        /*0558*/ 	.word	0x000020b0


	//   ....[63]....
        /*055c*/ 	.word	0x000020f0


	//   ....[64]....
        /*0560*/ 	.word	0x00002130


	//   ....[65]....
        /*0564*/ 	.word	0x00002170


	//   ....[66]....
        /*0568*/ 	.word	0x000021a0


	//   ....[67]....
        /*056c*/ 	.word	0x000021e0


	//   ....[68]....
        /*0570*/ 	.word	0x00002220


	//   ....[69]....
        /*0574*/ 	.word	0x00002260


	//   ....[70]....
        /*0578*/ 	.word	0x000022c0


	//   ....[71]....
        /*057c*/ 	.word	0x00002300


	//   ....[72]....
        /*0580*/ 	.word	0x00002340


	//   ....[73]....
        /*0584*/ 	.word	0x00002380


	//   ....[74]....
        /*0588*/ 	.word	0x000023c0


	//   ....[75]....
        /*058c*/ 	.word	0x00002420


	//   ....[76]....
        /*0590*/ 	.word	0x00002460


	//   ....[77]....
        /*0594*/ 	.word	0x000024a0


	//   ....[78]....
        /*0598*/ 	.word	0x000024d0


	//   ....[79]....
        /*059c*/ 	.word	0x00002510


	//   ....[80]....
        /*05a0*/ 	.word	0x00002590


	//   ....[81]....
        /*05a4*/ 	.word	0x00002610


	//   ....[82]....
        /*05a8*/ 	.word	0x00002720


	//   ....[83]....
        /*05ac*/ 	.word	0x00002760


	//   ....[84]....
        /*05b0*/ 	.word	0x00002790


	//   ....[85]....
        /*05b4*/ 	.word	0x00002820


	//   ....[86]....
        /*05b8*/ 	.word	0x00002850


	//   ....[87]....
        /*05bc*/ 	.word	0x00002890


	//   ....[88]....
        /*05c0*/ 	.word	0x000028d0


	//   ....[89]....
        /*05c4*/ 	.word	0x00002910


	//   ....[90]....
        /*05c8*/ 	.word	0x00002950


	//   ....[91]....
        /*05cc*/ 	.word	0x00002990


	//   ....[92]....
        /*05d0*/ 	.word	0x000029d0


	//   ....[93]....
        /*05d4*/ 	.word	0x00002a00


	//   ....[94]....
        /*05d8*/ 	.word	0x00002a30


	//   ....[95]....
        /*05dc*/ 	.word	0x00002aa0


	//   ....[96]....
        /*05e0*/ 	.word	0x00002b20


	//   ....[97]....
        /*05e4*/ 	.word	0x00002b50


	//   ....[98]....
        /*05e8*/ 	.word	0x00002b80


	//   ....[99]....
        /*05ec*/ 	.word	0x00002be0


	//   ....[100]....
        /*05f0*/ 	.word	0x00002db0


	//   ....[101]....
        /*05f4*/ 	.word	0x00003110


	//   ....[102]....
        /*05f8*/ 	.word	0x00003120


	//   ....[103]....
        /*05fc*/ 	.word	0x00003130


	//   ....[104]....
        /*0600*/ 	.word	0x00003150


	//   ....[105]....
        /*0604*/ 	.word	0x00003270


	//   ....[106]....
        /*0608*/ 	.word	0x00003310


	//   ....[107]....
        /*060c*/ 	.word	0x00003370


	//   ....[108]....
        /*0610*/ 	.word	0x00003400


	//   ....[109]....
        /*0614*/ 	.word	0x00003460


	//   ....[110]....
        /*0618*/ 	.word	0x000034e0


	//   ....[111]....
        /*061c*/ 	.word	0x00003530


	//   ....[112]....
        /*0620*/ 	.word	0x000035b0


	//   ....[113]....
        /*0624*/ 	.word	0x00003600


	//   ....[114]....
        /*0628*/ 	.word	0x00003660


	//   ....[115]....
        /*062c*/ 	.word	0x000036c0


	//   ....[116]....
        /*0630*/ 	.word	0x00003720


	//   ....[117]....
        /*0634*/ 	.word	0x00003790


	//   ....[118]....
        /*0638*/ 	.word	0x00003800


	//   ....[119]....
        /*063c*/ 	.word	0x00003870


	//   ....[120]....
        /*0640*/ 	.word	0x000038e0


	//   ....[121]....
        /*0644*/ 	.word	0x00003940


	//   ....[122]....
        /*0648*/ 	.word	0x000039b0


	//   ....[123]....
        /*064c*/ 	.word	0x00003a20


	//   ....[124]....
        /*0650*/ 	.word	0x00003a90


	//   ....[125]....
        /*0654*/ 	.word	0x00003af0


	//   ....[126]....
        /*0658*/ 	.word	0x00003b60


	//   ....[127]....
        /*065c*/ 	.word	0x00003bc0


	//   ....[128]....
        /*0660*/ 	.word	0x00003c20


	//   ....[129]....
        /*0664*/ 	.word	0x00003c90


	//   ....[130]....
        /*0668*/ 	.word	0x00003d00


	//   ....[131]....
        /*066c*/ 	.word	0x00003d70


	//   ....[132]....
        /*0670*/ 	.word	0x00003de0


	//   ....[133]....
        /*0674*/ 	.word	0x00003e40


	//   ....[134]....
        /*0678*/ 	.word	0x00003eb0


	//   ....[135]....
        /*067c*/ 	.word	0x00003f20


	//   ....[136]....
        /*0680*/ 	.word	0x00003f90


	//   ....[137]....
        /*0684*/ 	.word	0x00004000


	//   ....[138]....
        /*0688*/ 	.word	0x00004070


	//   ....[139]....
        /*068c*/ 	.word	0x000040e0


	//   ....[140]....
        /*0690*/ 	.word	0x00004150


	//   ....[141]....
        /*0694*/ 	.word	0x000041c0


	//   ....[142]....
        /*0698*/ 	.word	0x00004220


	//   ....[143]....
        /*069c*/ 	.word	0x00004290


	//   ....[144]....
        /*06a0*/ 	.word	0x00004300


	//   ....[145]....
        /*06a4*/ 	.word	0x00004390


	//   ....[146]....
        /*06a8*/ 	.word	0x00004400


	//   ....[147]....
        /*06ac*/ 	.word	0x00004460


	//   ....[148]....
        /*06b0*/ 	.word	0x000044d0


	//   ....[149]....
        /*06b4*/ 	.word	0x00004540


	//   ....[150]....
        /*06b8*/ 	.word	0x000045a0


	//   ....[151]....
        /*06bc*/ 	.word	0x00004610


	//   ....[152]....
        /*06c0*/ 	.word	0x00004680


	//   ....[153]....
        /*06c4*/ 	.word	0x000046f0


	//   ....[154]....
        /*06c8*/ 	.word	0x00004760


	//   ....[155]....
        /*06cc*/ 	.word	0x000047d0


	//   ....[156]....
        /*06d0*/ 	.word	0x00004840


	//   ....[157]....
        /*06d4*/ 	.word	0x000048b0


	//   ....[158]....
        /*06d8*/ 	.word	0x00004920


	//   ....[159]....
        /*06dc*/ 	.word	0x00004990


	//   ....[160]....
        /*06e0*/ 	.word	0x00004a00


	//   ....[161]....
        /*06e4*/ 	.word	0x00004a70


	//   ....[162]....
        /*06e8*/ 	.word	0x00004ae0


	//   ....[163]....
        /*06ec*/ 	.word	0x00004b50


	//   ....[164]....
        /*06f0*/ 	.word	0x00004bc0


	//   ....[165]....
        /*06f4*/ 	.word	0x00004c30


	//   ....[166]....
        /*06f8*/ 	.word	0x00004ca0


	//   ....[167]....
        /*06fc*/ 	.word	0x00004d10


	//   ....[168]....
        /*0700*/ 	.word	0x00004d70


	//   ....[169]....
        /*0704*/ 	.word	0x00004de0


	//   ....[170]....
        /*0708*/ 	.word	0x00004e50


	//   ....[171]....
        /*070c*/ 	.word	0x00004ec0


	//   ....[172]....
        /*0710*/ 	.word	0x00004f30


	//   ....[173]....
        /*0714*/ 	.word	0x00004fa0


	//   ....[174]....
        /*0718*/ 	.word	0x00005010


	//   ....[175]....
        /*071c*/ 	.word	0x00005080


	//   ....[176]....
        /*0720*/ 	.word	0x000050f0


	//   ....[177]....
        /*0724*/ 	.word	0x00005180


	//   ....[178]....
        /*0728*/ 	.word	0x000051f0


	//   ....[179]....
        /*072c*/ 	.word	0x00005260


	//   ....[180]....
        /*0730*/ 	.word	0x000052d0


	//   ....[181]....
        /*0734*/ 	.word	0x00005330


	//   ....[182]....
        /*0738*/ 	.word	0x000053a0


	//   ....[183]....
        /*073c*/ 	.word	0x00005410


	//   ....[184]....
        /*0740*/ 	.word	0x00005470


	//   ....[185]....
        /*0744*/ 	.word	0x000054e0


	//   ....[186]....
        /*0748*/ 	.word	0x00005540


	//   ....[187]....
        /*074c*/ 	.word	0x000055b0


	//   ....[188]....
        /*0750*/ 	.word	0x00005620


	//   ....[189]....
        /*0754*/ 	.word	0x00005690


	//   ....[190]....
        /*0758*/ 	.word	0x00005700


	//   ....[191]....
        /*075c*/ 	.word	0x00005770


	//   ....[192]....
        /*0760*/ 	.word	0x000057e0


	//   ....[193]....
        /*0764*/ 	.word	0x00005850


	//   ....[194]....
        /*0768*/ 	.word	0x000058b0


	//   ....[195]....
        /*076c*/ 	.word	0x00005920


	//   ....[196]....
        /*0770*/ 	.word	0x00005990


	//   ....[197]....
        /*0774*/ 	.word	0x00005a00


	//   ....[198]....
        /*0778*/ 	.word	0x00005a60


	//   ....[199]....
        /*077c*/ 	.word	0x00005ad0


	//   ....[200]....
        /*0780*/ 	.word	0x00005b40


	//   ....[201]....
        /*0784*/ 	.word	0x00005bb0


	//   ....[202]....
        /*0788*/ 	.word	0x00005c10


	//   ....[203]....
        /*078c*/ 	.word	0x00005c70


	//   ....[204]....
        /*0790*/ 	.word	0x00005ce0


	//   ....[205]....
        /*0794*/ 	.word	0x00005d50


	//   ....[206]....
        /*0798*/ 	.word	0x00005dc0


	//   ....[207]....
        /*079c*/ 	.word	0x00005e30


	//   ....[208]....
        /*07a0*/ 	.word	0x00005e90


	//   ....[209]....
        /*07a4*/ 	.word	0x00005f20


	//   ....[210]....
        /*07a8*/ 	.word	0x00005fa0


	//   ....[211]....
        /*07ac*/ 	.word	0x00006010


	//   ....[212]....
        /*07b0*/ 	.word	0x00006080


	//   ....[213]....
        /*07b4*/ 	.word	0x000060f0


	//   ....[214]....
        /*07b8*/ 	.word	0x00006160


	//   ....[215]....
        /*07bc*/ 	.word	0x000061d0


	//   ....[216]....
        /*07c0*/ 	.word	0x00006240


	//   ....[217]....
        /*07c4*/ 	.word	0x000062b0


	//   ....[218]....
        /*07c8*/ 	.word	0x000062f0


	//   ....[219]....
        /*07cc*/ 	.word	0x00006360


	//   ....[220]....
        /*07d0*/ 	.word	0x000063d0


	//   ....[221]....
        /*07d4*/ 	.word	0x00006440


	//   ....[222]....
        /*07d8*/ 	.word	0x000064b0


	//   ....[223]....
        /*07dc*/ 	.word	0x000064f0


	//   ....[224]....
        /*07e0*/ 	.word	0x00006550


	//   ....[225]....
        /*07e4*/ 	.word	0x00006600


	//   ....[226]....
        /*07e8*/ 	.word	0x00006660


	//   ....[227]....
        /*07ec*/ 	.word	0x000066e0


	//   ....[228]....
        /*07f0*/ 	.word	0x00006740


	//   ....[229]....
        /*07f4*/ 	.word	0x000067c0


	//   ....[230]....
        /*07f8*/ 	.word	0x00006830


	//   ....[231]....
        /*07fc*/ 	.word	0x000068a0


	//   ....[232]....
        /*0800*/ 	.word	0x00006910


	//   ....[233]....
        /*0804*/ 	.word	0x00006980


	//   ....[234]....
        /*0808*/ 	.word	0x000069f0


	//   ....[235]....
        /*080c*/ 	.word	0x00006a60


	//   ....[236]....
        /*0810*/ 	.word	0x00006aa0


	//   ....[237]....
        /*0814*/ 	.word	0x00006b00


	//   ....[238]....
        /*0818*/ 	.word	0x00006b40


	//   ....[239]....
        /*081c*/ 	.word	0x00006ba0


	//   ....[240]....
        /*0820*/ 	.word	0x00006c70


	//   ....[241]....
        /*0824*/ 	.word	0x00006d60


	//   ....[242]....
        /*0828*/ 	.word	0x00006de0


	//   ....[243]....
        /*082c*/ 	.word	0x00006e40


	//   ....[244]....
        /*0830*/ 	.word	0x00006ea0


	//----- nvinfo : EIATTR_VRC_CTA_INIT_COUNT
	.align		4
.L_330:
        /*0834*/ 	.byte	0x02, 0x4a
	.zero		1
	.zero		1


	//----- nvinfo : EIATTR_EXIT_INSTR_OFFSETS
	.align		4
        /*0838*/ 	.byte	0x04, 0x1c
        /*083a*/ 	.short	(.L_332 - .L_331)


	//   ....[0]....
.L_331:
        /*083c*/ 	.word	0x000000e0


	//   ....[1]....
        /*0840*/ 	.word	0x000031f0


	//----- nvinfo : EIATTR_CRS_STACK_SIZE
	.align		4
.L_332:
        /*0844*/ 	.byte	0x04, 0x1e
        /*0846*/ 	.short	(.L_334 - .L_333)
.L_333:
        /*0848*/ 	.word	0x00000000


	//----- nvinfo : EIATTR_CBANK_PARAM_SIZE
	.align		4
.L_334:
        /*084c*/ 	.byte	0x03, 0x19
        /*084e*/ 	.short	0x0030


	//----- nvinfo : EIATTR_PARAM_CBANK
	.align		4
        /*0850*/ 	.byte	0x04, 0x0a
        /*0852*/ 	.short	(.L_336 - .L_335)
	.align		4
.L_335:
        /*0854*/ 	.word	index@(.nv.constant0._Z21spmm4_full_bin_4_1024PKhPKfPjPKiS5_ii)
        /*0858*/ 	.short	0x0380
        /*085a*/ 	.short	0x0030


	//----- nvinfo : EIATTR_SW_WAR
	.align		4
.L_336:
        /*085c*/ 	.byte	0x04, 0x36
        /*085e*/ 	.short	(.L_338 - .L_337)
.L_337:
        /*0860*/ 	.word	0x00000008
.L_338:


//--------------------- .nv.info._Z21spmm4_full_bin_2_1024PKhPKfPjPKiS5_ii --------------------------
	.section	.nv.info._Z21spmm4_full_bin_2_1024PKhPKfPjPKiS5_ii,"",@"SHT_CUDA_INFO"
	.sectionflags	@""
	.align	4


	//----- nvinfo : EIATTR_CUDA_API_VERSION
	.align		4
        /*0000*/ 	.byte	0x04, 0x37
        /*0002*/ 	.short	(.L_340 - .L_339)
.L_339:
        /*0004*/ 	.word	0x00000082


	//----- nvinfo : EIATTR_KPARAM_INFO
	.align		4
.L_340:
        /*0008*/ 	.byte	0x04, 0x17
        /*000a*/ 	.short	(.L_342 - .L_341)
.L_341:
        /*000c*/ 	.word	0x00000000
        /*0010*/ 	.short	0x0006
        /*0012*/ 	.short	0x002c
        /*0014*/ 	.byte	0x00, 0xf0, 0x11, 0x00


	//----- nvinfo : EIATTR_KPARAM_INFO
	.align		4
.L_342:
        /*0018*/ 	.byte	0x04, 0x17
        /*001a*/ 	.short	(.L_344 - .L_343)
.L_343:
        /*001c*/ 	.word	0x00000000
        /*0020*/ 	.short	0x0005
        /*0022*/ 	.short	0x0028
        /*0024*/ 	.byte	0x00, 0xf0, 0x11, 0x00


	//----- nvinfo : EIATTR_KPARAM_INFO
	.align		4
.L_344:
        /*0028*/ 	.byte	0x04, 0x17
        /*002a*/ 	.short	(.L_346 - .L_345)
.L_345:
        /*002c*/ 	.word	0x00000000
        /*0030*/ 	.short	0x0004
        /*0032*/ 	.short	0x0020
        /*0034*/ 	.byte	0x00, 0xf5, 0x21, 0x00


	//----- nvinfo : EIATTR_KPARAM_INFO
	.align		4
.L_346:
        /*0038*/ 	.byte	0x04, 0x17
        /*003a*/ 	.short	(.L_348 - .L_347)
.L_347:
        /*003c*/ 	.word	0x00000000
        /*0040*/ 	.short	0x0003
        /*0042*/ 	.short	0x0018
        /*0044*/ 	.byte	0x00, 0xf5, 0x21, 0x00


	//----- nvinfo : EIATTR_KPARAM_INFO
	.align		4
.L_348:
        /*0048*/ 	.byte	0x04, 0x17
        /*004a*/ 	.short	(.L_350 - .L_349)
.L_349:
        /*004c*/ 	.word	0x00000000
        /*0050*/ 	.short	0x0002
        /*0052*/ 	.short	0x0010
        /*0054*/ 	.byte	0x00, 0xf5, 0x21, 0x00


	//----- nvinfo : EIATTR_KPARAM_INFO
	.align		4
.L_350:
        /*0058*/ 	.byte	0x04, 0x17
        /*005a*/ 	.short	(.L_352 - .L_351)
.L_351:
        /*005c*/ 	.word	0x00000000
        /*0060*/ 	.short	0x0001
        /*0062*/ 	.short	0x0008
        /*0064*/ 	.byte	0x00, 0xf5, 0x21, 0x00


	//----- nvinfo : EIATTR_KPARAM_INFO
	.align		4
.L_352:
        /*0068*/ 	.byte	0x04, 0x17
        /*006a*/ 	.short	(.L_354 - .L_353)
.L_353:
        /*006c*/ 	.word	0x00000000
        /*0070*/ 	.short	0x0000
        /*0072*/ 	.short	0x0000
        /*0074*/ 	.byte	0x00, 0xf5, 0x21, 0x00


	//----- nvinfo : EIATTR_SPARSE_MMA_MASK
	.align		4
.L_354:
        /*0078*/ 	.byte	0x03, 0x50
        /*007a*/ 	.short	0x0000


	//----- nvinfo : EIATTR_MAXREG_COUNT
	.align		4
        /*007c*/ 	.byte	0x03, 0x1b
        /*007e*/ 	.short	0x00ff


	//----- nvinfo : EIATTR_MERCURY_ISA_VERSION
	.align		4
        /*0080*/ 	.byte	0x03, 0x5f
        /*0082*/ 	.short	0x0101


	//----- nvinfo : EIATTR_COOP_GROUP_MASK_REGIDS
	.align		4
        /*0084*/ 	.byte	0x04, 0x29
        /*0086*/ 	.short	(.L_356 - .L_355)


	//   ....[0]....
.L_355:
        /*0088*/ 	.word	0xffffffff


	//   ....[1]....
        /*008c*/ 	.word	0xffffffff


	//   ....[2]....
        /*0090*/ 	.word	0xffffffff


	//   ....[3]....
        /*0094*/ 	.word	0xffffffff


	//   ....[4]....
        /*0098*/ 	.word	0xffffffff


	//   ....[5]....
        /*009c*/ 	.word	0xffffffff


	//   ....[6]....
        /*00a0*/ 	.word	0xffffffff


	//   ....[7]....
        /*00a4*/ 	.word	0xffffffff


	//   ....[8]....
        /*00a8*/ 	.word	0xffffffff


	//   ....[9]....
        /*00ac*/ 	.word	0xffffffff


	//   ....[10]....
        /*00b0*/ 	.word	0xffffffff


	//   ....[11]....
        /*00b4*/ 	.word	0xffffffff


	//   ....[12]....
        /*00b8*/ 	.word	0xffffffff


	//   ....[13]....
        /*00bc*/ 	.word	0xffffffff


	//   ....[14]....
        /*00c0*/ 	.word	0xffffffff


	//   ....[15]....
        /*00c4*/ 	.word	0xffffffff


	//   ....[16]....
        /*00c8*/ 	.word	0xffffffff


	//   ....[17]....
        /*00cc*/ 	.word	0xffffffff


	//   ....[18]....
        /*00d0*/ 	.word	0xffffffff


	//   ....[19]....
        /*00d4*/ 	.word	0xffffffff


	//   ....[20]....
        /*00d8*/ 	.word	0xffffffff


	//   ....[21]....
        /*00dc*/ 	.word	0xffffffff


	//   ....[22]....
        /*00e0*/ 	.word	0xffffffff


	//   ....[23]....
        /*00e4*/ 	.word	0xffffffff


	//   ....[24]....
        /*00e8*/ 	.word	0xffffffff


	//   ....[25]....
        /*00ec*/ 	.word	0xffffffff


	//   ....[26]....
        /*00f0*/ 	.word	0xffffffff


	//   ....[27]....
        /*00f4*/ 	.word	0xffffffff


	//   ....[28]....
        /*00f8*/ 	.word	0xffffffff


	//   ....[29]....
        /*00fc*/ 	.word	0xffffffff


	//   ....[30]....
        /*0100*/ 	.word	0xffffffff


	//   ....[31]....
        /*0104*/ 	.word	0xffffffff


	//   ....[32]....
        /*0108*/ 	.word	0xffffffff


	//   ....[33]....
        /*010c*/ 	.word	0xffffffff


	//   ....[34]....
        /*0110*/ 	.word	0xffffffff


	//   ....[35]....
        /*0114*/ 	.word	0xffffffff


	//   ....[36]....
        /*0118*/ 	.word	0xffffffff


	//   ....[37]....
        /*011c*/ 	.word	0xffffffff


	//   ....[38]....
        /*0120*/ 	.word	0xffffffff


	//   ....[39]....
        /*0124*/ 	.word	0xffffffff


	//   ....[40]....
        /*0128*/ 	.word	0xffffffff


	//   ....[41]....
        /*012c*/ 	.word	0xffffffff


	//   ....[42]....
        /*0130*/ 	.word	0xffffffff


	//   ....[43]....
        /*0134*/ 	.word	0xffffffff


	//   ....[44]....
        /*0138*/ 	.word	0xffffffff


	//   ....[45]....
        /*013c*/ 	.word	0xffffffff


	//   ....[46]....
        /*0140*/ 	.word	0xffffffff


	//   ....[47]....
        /*0144*/ 	.word	0xffffffff


	//   ....[48]....
        /*0148*/ 	.word	0xffffffff


	//   ....[49]....
        /*014c*/ 	.word	0xffffffff


	//   ....[50]....
        /*0150*/ 	.word	0xffffffff


	//   ....[51]....
        /*0154*/ 	.word	0xffffffff


	//   ....[52]....
        /*0158*/ 	.word	0xffffffff


	//   ....[53]....
        /*015c*/ 	.word	0xffffffff


	//   ....[54]....
        /*0160*/ 	.word	0xffffffff


	//   ....[55]....
        /*0164*/ 	.word	0xffffffff


	//   ....[56]....
        /*0168*/ 	.word	0xffffffff


	//   ....[57]....
        /*016c*/ 	.word	0xffffffff


	//   ....[58]....
        /*0170*/ 	.word	0xffffffff


	//   ....[59]....
        /*0174*/ 	.word	0xffffffff


	//   ....[60]....
        /*0178*/ 	.word	0xffffffff


	//   ....[61]....
        /*017c*/ 	.word	0xffffffff


	//   ....[62]....
        /*0180*/ 	.word	0xffffffff


	//   ....[63]....
        /*0184*/ 	.word	0xffffffff


	//   ....[64]....
        /*0188*/ 	.word	0xffffffff


	//   ....[65]....
        /*018c*/ 	.word	0xffffffff


	//   ....[66]....
        /*0190*/ 	.word	0xffffffff


	//   ....[67]....
        /*0194*/ 	.word	0xffffffff


	//   ....[68]....
        /*0198*/ 	.word	0xffffffff


	//   ....[69]....
        /*019c*/ 	.word	0xffffffff


	//   ....[70]....
        /*01a0*/ 	.word	0xffffffff


	//   ....[71]....
        /*01a4*/ 	.word	0xffffffff


	//   ....[72]....
        /*01a8*/ 	.word	0xffffffff


	//   ....[73]....
        /*01ac*/ 	.word	0xffffffff


	//   ....[74]....
        /*01b0*/ 	.word	0xffffffff


	//   ....[75]....
        /*01b4*/ 	.word	0xffffffff


	//   ....[76]....
        /*01b8*/ 	.word	0xffffffff


	//   ....[77]....
        /*01bc*/ 	.word	0xffffffff


	//   ....[78]....
        /*01c0*/ 	.word	0xffffffff


	//   ....[79]....
        /*01c4*/ 	.word	0xffffffff


	//   ....[80]....
        /*01c8*/ 	.word	0xffffffff


	//   ....[81]....
        /*01cc*/ 	.word	0xffffffff


	//   ....[82]....
        /*01d0*/ 	.word	0xffffffff


	//   ....[83]....
        /*01d4*/ 	.word	0xffffffff


	//   ....[84]....
        /*01d8*/ 	.word	0xffffffff


	//   ....[85]....
        /*01dc*/ 	.word	0xffffffff


	//   ....[86]....
        /*01e0*/ 	.word	0xffffffff


	//   ....[87]....
        /*01e4*/ 	.word	0xffffffff


	//   ....[88]....
        /*01e8*/ 	.word	0xffffffff


	//   ....[89]....
        /*01ec*/ 	.word	0xffffffff


	//   ....[90]....
        /*01f0*/ 	.word	0xffffffff


	//   ....[91]....
        /*01f4*/ 	.word	0xffffffff


	//   ....[92]....
        /*01f8*/ 	.word	0xffffffff


	//   ....[93]....
        /*01fc*/ 	.word	0xffffffff


	//   ....[94]....
        /*0200*/ 	.word	0xffffffff


	//   ....[95]....
        /*0204*/ 	.word	0xffffffff


	//   ....[96]....
        /*0208*/ 	.word	0xffffffff


	//   ....[97]....
        /*020c*/ 	.word	0xffffffff


	//   ....[98]....
        /*0210*/ 	.word	0xffffffff


	//   ....[99]....
        /*0214*/ 	.word	0xffffffff


	//   ....[100]....
        /*0218*/ 	.word	0xffffffff


	//   ....[101]....
        /*021c*/ 	.word	0xffffffff


	//   ....[102]....
        /*0220*/ 	.word	0xffffffff


	//   ....[103]....
        /*0224*/ 	.word	0xffffffff


	//   ....[104]....
        /*0228*/ 	.word	0xffffffff


	//   ....[105]....
        /*022c*/ 	.word	0x05000038


	//   ....[106]....
        /*0230*/ 	.word	0x05000038


	//   ....[107]....
        /*0234*/ 	.word	0x05000038


	//   ....[108]....
        /*0238*/ 	.word	0x05000038


	//   ....[109]....
        /*023c*/ 	.word	0x05000038


	//   ....[110]....
        /*0240*/ 	.word	0x05000038


	//   ....[111]....
        /*0244*/ 	.word	0x05000038


	//   ....[112]....
        /*0248*/ 	.word	0x05000038


	//   ....[113]....
        /*024c*/ 	.word	0x05000038


	//   ....[114]....
        /*0250*/ 	.word	0x05000038


	//   ....[115]....
        /*0254*/ 	.word	0x05000038


	//   ....[116]....
        /*0258*/ 	.word	0x05000038


	//   ....[117]....
        /*025c*/ 	.word	0x05000038


	//   ....[118]....
        /*0260*/ 	.word	0x05000038


	//   ....[119]....
        /*0264*/ 	.word	0x05000038


	//   ....[120]....
        /*0268*/ 	.word	0x05000038


	//   ....[121]....
        /*026c*/ 	.word	0x05000038


	//   ....[122]....
        /*0270*/ 	.word	0x05000038


	//   ....[123]....
        /*0274*/ 	.word	0x05000038


	//   ....[124]....
        /*0278*/ 	.word	0x05000038


	//   ....[125]....
        /*027c*/ 	.word	0x05000038


	//   ....[126]....
        /*0280*/ 	.word	0x05000038


	//   ....[127]....
        /*0284*/ 	.word	0x05000038


	//   ....[128]....
        /*0288*/ 	.word	0x05000038


	//   ....[129]....
        /*028c*/ 	.word	0x05000038


	//   ....[130]....
        /*0290*/ 	.word	0x05000038


	//   ....[131]....
        /*0294*/ 	.word	0x05000038


	//   ....[132]....
        /*0298*/ 	.word	0x05000038


	//   ....[133]....
        /*029c*/ 	.word	0x05000038


	//   ....[134]....
        /*02a0*/ 	.word	0x05000038


	//   ....[135]....
        /*02a4*/ 	.word	0x05000038


	//   ....[136]....
        /*02a8*/ 	.word	0x05000038


	//   ....[137]....
        /*02ac*/ 	.word	0x05000038


	//   ....[138]....
        /*02b0*/ 	.word	0x05000038


	//   ....[139]....
        /*02b4*/ 	.word	0x05000038


	//   ....[140]....
        /*02b8*/ 	.word	0x05000038


	//   ....[141]....
        /*02bc*/ 	.word	0x05000038


	//   ....[142]....
        /*02c0*/ 	.word	0x05000038


	//   ....[143]....
        /*02c4*/ 	.word	0x05000038


	//   ....[144]....
        /*02c8*/ 	.word	0x05000038


	//   ....[145]....
        /*02cc*/ 	.word	0x05000038


	//   ....[146]....
        /*02d0*/ 	.word	0x05000038


	//   ....[147]....
        /*02d4*/ 	.word	0x05000038


	//   ....[148]....
        /*02d8*/ 	.word	0x05000038


	//   ....[149]....
        /*02dc*/ 	.word	0x05000038


	//   ....[150]....
        /*02e0*/ 	.word	0x05000038


	//   ....[151]....
        /*02e4*/ 	.word	0x05000038


	//   ....[152]....
        /*02e8*/ 	.word	0x05000038


	//   ....[153]....
        /*02ec*/ 	.word	0x05000038


	//   ....[154]....
        /*02f0*/ 	.word	0x05000038


	//   ....[155]....
        /*02f4*/ 	.word	0x05000038


	//   ....[156]....
        /*02f8*/ 	.word	0x05000038


	//   ....[157]....
        /*02fc*/ 	.word	0x05000038


	//   ....[158]....
        /*0300*/ 	.word	0x05000038


	//   ....[159]....
        /*0304*/ 	.word	0x05000038


	//   ....[160]....
        /*0308*/ 	.word	0x05000038


	//   ....[161]....
        /*030c*/ 	.word	0x05000038


	//   ....[162]....
        /*0310*/ 	.word	0x05000038


	//   ....[163]....
        /*0314*/ 	.word	0x05000038


	//   ....[164]....
        /*0318*/ 	.word	0x05000038


	//   ....[165]....
        /*031c*/ 	.word	0x05000038


	//   ....[166]....
        /*0320*/ 	.word	0x05000038


	//   ....[167]....
        /*0324*/ 	.word	0x05000038


	//   ....[168]....
        /*0328*/ 	.word	0x05000038


	//   ....[169]....
        /*032c*/ 	.word	0x05000038


	//   ....[170]....
        /*0330*/ 	.word	0x05000038


	//   ....[171]....
        /*0334*/ 	.word	0x05000038


	//   ....[172]....
        /*0338*/ 	.word	0x05000038


	//   ....[173]....
        /*033c*/ 	.word	0x05000038


	//   ....[174]....
        /*0340*/ 	.word	0x05000038


	//   ....[175]....
        /*0344*/ 	.word	0x05000038


	//   ....[176]....
        /*0348*/ 	.word	0x05000038


	//   ....[177]....
        /*034c*/ 	.word	0x05000038


	//   ....[178]....
        /*0350*/ 	.word	0x05000038


	//   ....[179]....
        /*0354*/ 	.word	0x05000038


	//   ....[180]....
        /*0358*/ 	.word	0x05000038


	//   ....[181]....
        /*035c*/ 	.word	0x05000038


	//   ....[182]....
        /*0360*/ 	.word	0x05000038


	//   ....[183]....
        /*0364*/ 	.word	0x05000038


	//   ....[184]....
        /*0368*/ 	.word	0x05000038


	//   ....[185]....
        /*036c*/ 	.word	0x05000038


	//   ....[186]....
        /*0370*/ 	.word	0x05000038


	//   ....[187]....
        /*0374*/ 	.word	0x05000038


	//   ....[188]....
        /*0378*/ 	.word	0x05000038


	//   ....[189]....
        /*037c*/ 	.word	0x05000038


	//   ....[190]....
        /*0380*/ 	.word	0x05000038


	//   ....[191]....
        /*0384*/ 	.word	0x05000038


	//   ....[192]....
        /*0388*/ 	.word	0x05000038


	//   ....[193]....
        /*038c*/ 	.word	0x05000038


	//   ....[194]....
        /*0390*/ 	.word	0x05000038


	//   ....[195]....
        /*0394*/ 	.word	0x05000038


	//   ....[196]....
        /*0398*/ 	.word	0x05000038


	//   ....[197]....
        /*039c*/ 	.word	0x05000038


	//   ....[198]....
        /*03a0*/ 	.word	0x05000038


	//   ....[199]....
        /*03a4*/ 	.word	0x05000038


	//   ....[200]....
        /*03a8*/ 	.word	0x05000038


	//   ....[201]....
        /*03ac*/ 	.word	0x05000038


	//   ....[202]....
        /*03b0*/ 	.word	0x05000038


	//   ....[203]....
        /*03b4*/ 	.word	0x05000038


	//   ....[204]....
        /*03b8*/ 	.word	0x05000038


	//   ....[205]....
        /*03bc*/ 	.word	0x05000038


	//   ....[206]....
        /*03c0*/ 	.word	0x05000038


	//   ....[207]....
        /*03c4*/ 	.word	0x05000038


	//   ....[208]....
        /*03c8*/ 	.word	0x05000038


	//   ....[209]....
        /*03cc*/ 	.word	0x05000038


	//   ....[210]....
        /*03d0*/ 	.word	0x05000038


	//   ....[211]....
        /*03d4*/ 	.word	0x05000038


	//   ....[212]....
        /*03d8*/ 	.word	0x05000038


	//   ....[213]....
        /*03dc*/ 	.word	0x05000038


	//   ....[214]....
        /*03e0*/ 	.word	0x05000038


	//   ....[215]....
        /*03e4*/ 	.word	0x05000038


	//   ....[216]....
        /*03e8*/ 	.word	0x05000038


	//   ....[217]....
        /*03ec*/ 	.word	0x05000038


	//   ....[218]....
        /*03f0*/ 	.word	0x05000038


	//   ....[219]....
        /*03f4*/ 	.word	0x05000038


	//   ....[220]....
        /*03f8*/ 	.word	0x05000038


	//   ....[221]....
        /*03fc*/ 	.word	0x05000038


	//   ....[222]....
        /*0400*/ 	.word	0x05000038


	//   ....[223]....
        /*0404*/ 	.word	0x05000038


	//   ....[224]....
        /*0408*/ 	.word	0x05000038


	//   ....[225]....
        /*040c*/ 	.word	0x05000038


	//   ....[226]....
        /*0410*/ 	.word	0x05000038


	//   ....[227]....
        /*0414*/ 	.word	0x05000038


	//   ....[228]....
        /*0418*/ 	.word	0x05000038


	//   ....[229]....
        /*041c*/ 	.word	0x05000038


	//   ....[230]....
        /*0420*/ 	.word	0x05000038


	//   ....[231]....
        /*0424*/ 	.word	0x05000038


	//   ....[232]....
        /*0428*/ 	.word	0x05000038


	//   ....[233]....
        /*042c*/ 	.word	0x05000038


	//   ....[234]....
        /*0430*/ 	.word	0x05000038


	//   ....[235]....
        /*0434*/ 	.word	0x05000038


	//   ....[236]....
        /*0438*/ 	.word	0x05000038


	//   ....[237]....
        /*043c*/ 	.word	0x05000038


	//   ....[238]....
        /*0440*/ 	.word	0x05000038


	//   ....[239]....
        /*0444*/ 	.word	0x05000038


	//   ....[240]....
        /*0448*/ 	.word	0x05000038


	//   ....[241]....
        /*044c*/ 	.word	0x05000038


	//   ....[242]....
        /*0450*/ 	.word	0x05000038


	//   ....[243]....
        /*0454*/ 	.word	0x05000038


	//   ....[244]....
        /*0458*/ 	.word	0x05000038


	//----- nvinfo : EIATTR_COOP_GROUP_INSTR_OFFSETS
	.align		4
.L_356:
        /*045c*/ 	.byte	0x04, 0x28
        /*045e*/ 	.short	(.L_358 - .L_357)


	//   ....[0]....
.L_357:
        /*0460*/ 	.word	0x00001020


	//   ....[1]....
        /*0464*/ 	.word	0x00001050


	//   ....[2]....
        /*0468*/ 	.word	0x00001060


	//   ....[3]....
        /*046c*/ 	.word	0x00001070


	//   ....[4]....
        /*0470*/ 	.word	0x00001080


	//   ....[5]....
        /*0474*/ 	.word	0x00001100


	//   ....[6]....
        /*0478*/ 	.word	0x00001140


	//   ....[7]....
        /*047c*/ 	.word	0x00001180


	//   ....[8]....
        /*0480*/ 	.word	0x000011a0


	//   ....[9]....
        /*0484*/ 	.word	0x000011b0


	//   ....[10]....
        /*0488*/ 	.word	0x000011c0


	//   ....[11]....
        /*048c*/ 	.word	0x000011d0


	//   ....[12]....
        /*0490*/ 	.word	0x000011e0


	//   ....[13]....
        /*0494*/ 	.word	0x000011f0


	//   ....[14]....
        /*0498*/ 	.word	0x00001210


	//   ....[15]....
        /*049c*/ 	.word	0x00001290


	//   ....[16]....
        /*04a0*/ 	.word	0x000012b0


	//   ....[17]....
        /*04a4*/ 	.word	0x000012c0


	//   ....[18]....
        /*04a8*/ 	.word	0x00001300


	//   ....[19]....
        /*04ac*/ 	.word	0x00001390


	//   ....[20]....
        /*04b0*/ 	.word	0x000013e0


	//   ....[21]....
        /*04b4*/ 	.word	0x00001410


	//   ....[22]....
        /*04b8*/ 	.word	0x00001420


	//   ....[23]....
        /*04bc*/ 	.word	0x00001470


	//   ....[24]....
        /*04c0*/ 	.word	0x000014b0


	//   ....[25]....
        /*04c4*/ 	.word	0x000015a0


	//   ....[26]....
        /*04c8*/ 	.word	0x000015d0


	//   ....[27]....
        /*04cc*/ 	.word	0x00001610


	//   ....[28]....
        /*04d0*/ 	.word	0x00001650


	//   ....[29]....
        /*04d4*/ 	.word	0x00001680


	//   ....[30]....
        /*04d8*/ 	.word	0x00001690


	//   ....[31]....
        /*04dc*/ 	.word	0x000016b0


	//   ....[32]....
        /*04e0*/ 	.word	0x000016e0


	//   ....[33]....
        /*04e4*/ 	.word	0x00001800


	//   ....[34]....
        /*04e8*/ 	.word	0x00001840


	//   ....[35]....
        /*04ec*/ 	.word	0x00001880


	//   ....[36]....
        /*04f0*/ 	.word	0x000018c0


	//   ....[37]....
        /*04f4*/ 	.word	0x00001900


	//   ....[38]....
        /*04f8*/ 	.word	0x00001940


	//   ....[39]....
        /*04fc*/ 	.word	0x00001970


	//   ....[40]....
        /*0500*/ 	.word	0x000019a0


	//   ....[41]....
        /*0504*/ 	.word	0x00001a20


	//   ....[42]....
        /*0508*/ 	.word	0x00001a60


	//   ....[43]....
        /*050c*/ 	.word	0x00001aa0


	//   ....[44]....
        /*0510*/ 	.word	0x00001af0


	//   ....[45]....
        /*0514*/ 	.word	0x00001b20


	//   ....[46]....
        /*0518*/ 	.word	0x00001b50


	//   ....[47]....
        /*051c*/ 	.word	0x00001b90


	//   ....[48]....
        /*0520*/ 	.word	0x00001bc0


	//   ....[49]....
        /*0524*/ 	.word	0x00001c00


	//   ....[50]....
        /*0528*/ 	.word	0x00001c40


	//   ....[51]....
        /*052c*/ 	.word	0x00001cd0


	//   ....[52]....
        /*0530*/ 	.word	0x00001d00


	//   ....[53]....
        /*0534*/ 	.word	0x00001d50


	//   ....[54]....
        /*0538*/ 	.word	0x00001d90


	//   ....[55]....
        /*053c*/ 	.word	0x00001de0


	//   ....[56]....
        /*0540*/ 	.word	0x00001e20


	//   ....[57]....
        /*0544*/ 	.word	0x00001e60


	//   ....[58]....
        /*0548*/ 	.word	0x00001f20


	//   ....[59]....
        /*054c*/ 	.word	0x00001fa0


	//   ....[60]....
        /*0550*/ 	.word	0x00002030


	//   ....[61]....
        /*0554*/ 	.word	0x00002090


	//   ....[62]....
        /*0558*/ 	.word	0x000020c0


	//   ....[63]....
        /*055c*/ 	.word	0x00002100


	//   ....[64]....
        /*0560*/ 	.word	0x00002140


	//   ....[65]....
        /*0564*/ 	.word	0x00002180


	//   ....[66]....
        /*0568*/ 	.word	0x000021b0


	//   ....[67]....
        /*056c*/ 	.word	0x000021f0


	//   ....[68]....
        /*0570*/ 	.word	0x00002230


	//   ....[69]....
        /*0574*/ 	.word	0x00002270


	//   ....[70]....
        /*0578*/ 	.word	0x000022d0


	//   ....[71]....
        /*057c*/ 	.word	0x00002310


	//   ....[72]....
        /*0580*/ 	.word	0x00002350


	//   ....[73]....
        /*0584*/ 	.word	0x00002390


	//   ....[74]....
        /*0588*/ 	.word	0x000023d0


	//   ....[75]....
        /*058c*/ 	.word	0x00002430


	//   ....[76]....
        /*0590*/ 	.word	0x00002470


	//   ....[77]....
        /*0594*/ 	.word	0x000024b0


	//   ....[78]....
        /*0598*/ 	.word	0x000024e0


	//   ....[79]....
        /*059c*/ 	.word	0x00002520


	//   ....[80]....
        /*05a0*/ 	.word	0x000025a0


	//   ....[81]....
        /*05a4*/ 	.word	0x00002620


	//   ....[82]....
        /*05a8*/ 	.word	0x00002730


	//   ....[83]....
        /*05ac*/ 	.word	0x00002770


	//   ....[84]....
        /*05b0*/ 	.word	0x000027a0


	//   ....[85]....
        /*05b4*/ 	.word	0x00002830


	//   ....[86]....
        /*05b8*/ 	.word	0x00002860


	//   ....[87]....
        /*05bc*/ 	.word	0x000028a0


	//   ....[88]....
        /*05c0*/ 	.word	0x000028e0


	//   ....[89]....
        /*05c4*/ 	.word	0x00002920


	//   ....[90]....
        /*05c8*/ 	.word	0x00002960


	//   ....[91]....
        /*05cc*/ 	.word	0x000029a0


	//   ....[92]....
        /*05d0*/ 	.word	0x000029e0


	//   ....[93]....
        /*05d4*/ 	.word	0x00002a10


	//   ....[94]....
        /*05d8*/ 	.word	0x00002a40


	//   ....[95]....
        /*05dc*/ 	.word	0x00002ab0


	//   ....[96]....
        /*05e0*/ 	.word	0x00002b30


	//   ....[97]....
        /*05e4*/ 	.word	0x00002b60


	//   ....[98]....
        /*05e8*/ 	.word	0x00002b90


	//   ....[99]....
        /*05ec*/ 	.word	0x00002bf0


	//   ....[100]....
        /*05f0*/ 	.word	0x00002dc0


	//   ....[101]....
        /*05f4*/ 	.word	0x00003110


	//   ....[102]....
        /*05f8*/ 	.word	0x00003120


	//   ....[103]....
        /*05fc*/ 	.word	0x00003130


	//   ....[104]....
        /*0600*/ 	.word	0x00003150


	//   ....[105]....
        /*0604*/ 	.word	0x00003290


	//   ....[106]....
        /*0608*/ 	.word	0x00003330


	//   ....[107]....
        /*060c*/ 	.word	0x00003390


	//   ....[108]....
        /*0610*/ 	.word	0x00003420


	//   ....[109]....
        /*0614*/ 	.word	0x00003480


	//   ....[110]....
        /*0618*/ 	.word	0x00003500


	//   ....[111]....
        /*061c*/ 	.word	0x00003550


	//   ....[112]....
        /*0620*/ 	.word	0x000035d0


	//   ....[113]....
        /*0624*/ 	.word	0x00003620


	//   ....[114]....
        /*0628*/ 	.word	0x00003680


	//   ....[115]....
        /*062c*/ 	.word	0x000036e0


	//   ....[116]....
        /*0630*/ 	.word	0x00003740


	//   ....[117]....
        /*0634*/ 	.word	0x000037b0


	//   ....[118]....
        /*0638*/ 	.word	0x00003820


	//   ....[119]....
        /*063c*/ 	.word	0x00003890


	//   ....[120]....
        /*0640*/ 	.word	0x00003900


	//   ....[121]....
        /*0644*/ 	.word	0x00003960


	//   ....[122]....
        /*0648*/ 	.word	0x000039d0


	//   ....[123]....
        /*064c*/ 	.word	0x00003a40


	//   ....[124]....
        /*0650*/ 	.word	0x00003ab0


	//   ....[125]....
        /*0654*/ 	.word	0x00003b10


	//   ....[126]....
        /*0658*/ 	.word	0x00003b80


	//   ....[127]....
        /*065c*/ 	.word	0x00003be0


	//   ....[128]....
        /*0660*/ 	.word	0x00003c40


	//   ....[129]....
        /*0664*/ 	.word	0x00003cb0


	//   ....[130]....
        /*0668*/ 	.word	0x00003d20


	//   ....[131]....
        /*066c*/ 	.word	0x00003d90


	//   ....[132]....
        /*0670*/ 	.word	0x00003e00


	//   ....[133]....
        /*0674*/ 	.word	0x00003e60


	//   ....[134]....
        /*0678*/ 	.word	0x00003ed0


	//   ....[135]....
        /*067c*/ 	.word	0x00003f40


	//   ....[136]....
        /*0680*/ 	.word	0x00003fb0


	//   ....[137]....
        /*0684*/ 	.word	0x00004020


	//   ....[138]....
        /*0688*/ 	.word	0x00004090


	//   ....[139]....
        /*068c*/ 	.word	0x00004100


	//   ....[140]....
        /*0690*/ 	.word	0x00004170


	//   ....[141]....
        /*0694*/ 	.word	0x000041e0


	//   ....[142]....
        /*0698*/ 	.word	0x00004240


	//   ....[143]....
        /*069c*/ 	.word	0x000042b0


	//   ....[144]....
        /*06a0*/ 	.word	0x00004320


	//   ....[145]....
        /*06a4*/ 	.word	0x000043b0


	//   ....[146]....
        /*06a8*/ 	.word	0x00004420


	//   ....[147]....
        /*06ac*/ 	.word	0x00004480


	//   ....[148]....
        /*06b0*/ 	.word	0x000044f0


	//   ....[149]....
        /*06b4*/ 	.word	0x00004560


	//   ....[150]....
        /*06b8*/ 	.word	0x000045c0


	//   ....[151]....
        /*06bc*/ 	.word	0x00004630


	//   ....[152]....
        /*06c0*/ 	.word	0x000046a0


	//   ....[153]....
        /*06c4*/ 	.word	0x00004710


	//   ....[154]....
        /*06c8*/ 	.word	0x00004780


	//   ....[155]....
        /*06cc*/ 	.word	0x000047f0


	//   ....[156]....
        /*06d0*/ 	.word	0x00004860


	//   ....[157]....
        /*06d4*/ 	.word	0x000048d0


	//   ....[158]....
        /*06d8*/ 	.word	0x00004940


	//   ....[159]....
        /*06dc*/ 	.word	0x000049b0


	//   ....[160]....
        /*06e0*/ 	.word	0x00004a20


	//   ....[161]....
        /*06e4*/ 	.word	0x00004a90


	//   ....[162]....
        /*06e8*/ 	.word	0x00004b00


	//   ....[163]....
        /*06ec*/ 	.word	0x00004b70


	//   ....[164]....
        /*06f0*/ 	.word	0x00004be0


	//   ....[165]....
        /*06f4*/ 	.word	0x00004c50


	//   ....[166]....
        /*06f8*/ 	.word	0x00004cc0


	//   ....[167]....
        /*06fc*/ 	.word	0x00004d30


	//   ....[168]....
        /*0700*/ 	.word	0x00004d90


	//   ....[169]....
        /*0704*/ 	.word	0x00004e00


	//   ....[170]....
        /*0708*/ 	.word	0x00004e70


	//   ....[171]....
        /*070c*/ 	.word	0x00004ee0


	//   ....[172]....
        /*0710*/ 	.word	0x00004f50


	//   ....[173]....
        /*0714*/ 	.word	0x00004fc0


	//   ....[174]....
        /*0718*/ 	.word	0x00005030


	//   ....[175]....
        /*071c*/ 	.word	0x000050a0


	//   ....[176]....
        /*0720*/ 	.word	0x00005110


	//   ....[177]....
        /*0724*/ 	.word	0x000051a0


	//   ....[178]....
        /*0728*/ 	.word	0x00005210


	//   ....[179]....
        /*072c*/ 	.word	0x00005280


	//   ....[180]....
        /*0730*/ 	.word	0x000052f0


	//   ....[181]....
        /*0734*/ 	.word	0x00005350


	//   ....[182]....
        /*0738*/ 	.word	0x000053c0


	//   ....[183]....
        /*073c*/ 	.word	0x00005430


	//   ....[184]....
        /*0740*/ 	.word	0x00005490


	//   ....[185]....
        /*0744*/ 	.word	0x00005500


	//   ....[186]....
        /*0748*/ 	.word	0x00005560


	//   ....[187]....
        /*074c*/ 	.word	0x000055d0


	//   ....[188]....
        /*0750*/ 	.word	0x00005640


	//   ....[189]....
        /*0754*/ 	.word	0x000056b0


	//   ....[190]....
        /*0758*/ 	.word	0x00005720


	//   ....[191]....
        /*075c*/ 	.word	0x00005790


	//   ....[192]....
        /*0760*/ 	.word	0x00005800


	//   ....[193]....
        /*0764*/ 	.word	0x00005870


	//   ....[194]....
        /*0768*/ 	.word	0x000058d0


	//   ....[195]....
        /*076c*/ 	.word	0x00005940


	//   ....[196]....
        /*0770*/ 	.word	0x000059b0


	//   ....[197]....
        /*0774*/ 	.word	0x00005a20


	//   ....[198]....
        /*0778*/ 	.word	0x00005a80


	//   ....[199]....
        /*077c*/ 	.word	0x00005af0


	//   ....[200]....
        /*0780*/ 	.word	0x00005b60


	//   ....[201]....
        /*0784*/ 	.word	0x00005bd0


	//   ....[202]....
        /*0788*/ 	.word	0x00005c30


	//   ....[203]....
        /*078c*/ 	.word	0x00005c90


	//   ....[204]....
        /*0790*/ 	.word	0x00005d00


	//   ....[205]....
        /*0794*/ 	.word	0x00005d70


	//   ....[206]....
        /*0798*/ 	.word	0x00005de0


	//   ....[207]....
        /*079c*/ 	.word	0x00005e50


	//   ....[208]....
        /*07a0*/ 	.word	0x00005eb0


	//   ....[209]....
        /*07a4*/ 	.word	0x00005f40


	//   ....[210]....
        /*07a8*/ 	.word	0x00005fc0


	//   ....[211]....
        /*07ac*/ 	.word	0x00006030


	//   ....[212]....
        /*07b0*/ 	.word	0x000060a0


	//   ....[213]....
        /*07b4*/ 	.word	0x00006110


	//   ....[214]....
        /*07b8*/ 	.word	0x00006180


	//   ....[215]....
        /*07bc*/ 	.word	0x000061f0


	//   ....[216]....
        /*07c0*/ 	.word	0x00006260


	//   ....[217]....
        /*07c4*/ 	.word	0x000062d0


	//   ....[218]....
        /*07c8*/ 	.word	0x00006310


	//   ....[219]....
        /*07cc*/ 	.word	0x00006380


	//   ....[220]....
        /*07d0*/ 	.word	0x000063f0


	//   ....[221]....
        /*07d4*/ 	.word	0x00006460


	//   ....[222]....
        /*07d8*/ 	.word	0x000064d0


	//   ....[223]....
        /*07dc*/ 	.word	0x00006510


	//   ....[224]....
        /*07e0*/ 	.word	0x00006570


	//   ....[225]....
        /*07e4*/ 	.word	0x00006620


	//   ....[226]....
        /*07e8*/ 	.word	0x00006680


	//   ....[227]....
        /*07ec*/ 	.word	0x00006700


	//   ....[228]....
        /*07f0*/ 	.word	0x00006760


	//   ....[229]....
        /*07f4*/ 	.word	0x000067e0


	//   ....[230]....
        /*07f8*/ 	.word	0x00006850


	//   ....[231]....
        /*07fc*/ 	.word	0x000068c0


	//   ....[232]....
        /*0800*/ 	.word	0x00006930


	//   ....[233]....
        /*0804*/ 	.word	0x000069a0


	//   ....[234]....
        /*0808*/ 	.word	0x00006a10


	//   ....[235]....
        /*080c*/ 	.word	0x00006a80


	//   ....[236]....
        /*0810*/ 	.word	0x00006ac0


	//   ....[237]....
        /*0814*/ 	.word	0x00006b20


	//   ....[238]....
        /*0818*/ 	.word	0x00006b60


	//   ....[239]....
        /*081c*/ 	.word	0x00006bc0


	//   ....[240]....
        /*0820*/ 	.word	0x00006c90


	//   ....[241]....
        /*0824*/ 	.word	0x00006d80


	//   ....[242]....
        /*0828*/ 	.word	0x00006e00


	//   ....[243]....
        /*082c*/ 	.word	0x00006e60


	//   ....[244]....
        /*0830*/ 	.word	0x00006ec0


	//----- nvinfo : EIATTR_VRC_CTA_INIT_COUNT
	.align		4
.L_358:
        /*0834*/ 	.byte	0x02, 0x4a
	.zero		1
	.zero		1


	//----- nvinfo : EIATTR_EXIT_INSTR_OFFSETS
	.align		4
        /*0838*/ 	.byte	0x04, 0x1c
        /*083a*/ 	.short	(.L_360 - .L_359)


	//   ....[0]....
.L_359:
        /*083c*/ 	.word	0x000000e0


	//   ....[1]....
        /*0840*/ 	.word	0x00003210


	//----- nvinfo : EIATTR_CRS_STACK_SIZE
	.align		4
.L_360:
        /*0844*/ 	.byte	0x04, 0x1e
        /*0846*/ 	.short	(.L_362 - .L_361)
.L_361:
        /*0848*/ 	.word	0x00000000


	//----- nvinfo : EIATTR_CBANK_PARAM_SIZE
	.align		4
.L_362:
        /*084c*/ 	.byte	0x03, 0x19
        /*084e*/ 	.short	0x0030


	//----- nvinfo : EIATTR_PARAM_CBANK
	.align		4
        /*0850*/ 	.byte	0x04, 0x0a
        /*0852*/ 	.short	(.L_364 - .L_363)
	.align		4
.L_363:
        /*0854*/ 	.word	index@(.nv.constant0._Z21spmm4_full_bin_2_1024PKhPKfPjPKiS5_ii)
        /*0858*/ 	.short	0x0380
        /*085a*/ 	.short	0x0030


	//----- nvinfo : EIATTR_SW_WAR
	.align		4
.L_364:
        /*085c*/ 	.byte	0x04, 0x36
        /*085e*/ 	.short	(.L_366 - .L_365)
.L_365:
        /*0860*/ 	.word	0x00000008
.L_366:


//--------------------- .nv.info._Z21spmm4_bin_full_2_1024PKhPKjPfPKiS5_iii --------------------------
	.section	.nv.info._Z21spmm4_bin_full_2_1024PKhPKjPfPKiS5_iii,"",@"SHT_CUDA_INFO"
	.sectionflags	@""
	.align	4


	//----- nvinfo : EIATTR_CUDA_API_VERSION
	.align		4
        /*0000*/ 	.byte	0x04, 0x37
        /*0002*/ 	.short	(.L_368 - .L_367)
.L_367:
        /*0004*/ 	.word	0x00000082


	//----- nvinfo : EIATTR_KPARAM_INFO
	.align		4
.L_368:
        /*0008*/ 	.byte	0x04, 0x17
        /*000a*/ 	.short	(.L_370 - .L_369)
.L_369:
        /*000c*/ 	.word	0x00000000
        /*0010*/ 	.short	0x0007
        /*0012*/ 	.short	0x0030
        /*0014*/ 	.byte	0x00, 0xf0, 0x11, 0x00


	//----- nvinfo : EIATTR_KPARAM_INFO
	.align		4
.L_370:
        /*0018*/ 	.byte	0x04, 0x17
        /*001a*/ 	.short	(.L_372 - .L_371)
.L_371:
        /*001c*/ 	.word	0x00000000
        /*0020*/ 	.short	0x0006
        /*0022*/ 	.short	0x002c
        /*0024*/ 	.byte	0x00, 0xf0, 0x11, 0x00


	//----- nvinfo : EIATTR_KPARAM_INFO
	.align		4
.L_372:
        /*0028*/ 	.byte	0x04, 0x17
        /*002a*/ 	.short	(.L_374 - .L_373)
.L_373:
        /*002c*/ 	.word	0x00000000
        /*0030*/ 	.short	0x0005
        /*0032*/ 	.short	0x0028
        /*0034*/ 	.byte	0x00, 0xf0, 0x11, 0x00


	//----- nvinfo : EIATTR_KPARAM_INFO
	.align		4
.L_374:
        /*0038*/ 	.byte	0x04, 0x17
        /*003a*/ 	.short	(.L_376 - .L_375)
.L_375:
        /*003c*/ 	.word	0x00000000
        /*0040*/ 	.short	0x0004
        /*0042*/ 	.short	0x0020
        /*0044*/ 	.byte	0x00, 0xf5, 0x21, 0x00


	//----- nvinfo : EIATTR_KPARAM_INFO
	.align		4
.L_376:
        /*0048*/ 	.byte	0x04, 0x17
        /*004a*/ 	.short	(.L_378 - .L_377)
.L_377:
        /*004c*/ 	.word	0x00000000
        /*0050*/ 	.short	0x0003
        /*0052*/ 	.short	0x0018
        /*0054*/ 	.byte	0x00, 0xf5, 0x21, 0x00


	//----- nvinfo : EIATTR_KPARAM_INFO
	.align		4
.L_378:
        /*0058*/ 	.byte	0x04, 0x17
        /*005a*/ 	.short	(.L_380 - .L_379)
.L_379:
        /*005c*/ 	.word	0x00000000
        /*0060*/ 	.short	0x0002
        /*0062*/ 	.short	0x0010
        /*0064*/ 	.byte	0x00, 0xf5, 0x21, 0x00


	//----- nvinfo : EIATTR_KPARAM_INFO
	.align		4
.L_380:
        /*0068*/ 	.byte	0x04, 0x17
        /*006a*/ 	.short	(.L_382 - .L_381)
.L_381:
        /*006c*/ 	.word	0x00000000
        /*0070*/ 	.short	0x0001
        /*0072*/ 	.short	0x0008
        /*0074*/ 	.byte	0x00, 0xf5, 0x21, 0x00


	//----- nvinfo : EIATTR_KPARAM_INFO
	.align		4
.L_382:
        /*0078*/ 	.byte	0x04, 0x17
        /*007a*/ 	.short	(.L_384 - .L_383)
.L_383:
        /*007c*/ 	.word	0x00000000
        /*0080*/ 	.short	0x0000
        /*0082*/ 	.short	0x0000
        /*0084*/ 	.byte	0x00, 0xf5, 0x21, 0x00


	//----- nvinfo : EIATTR_SPARSE_MMA_MASK
	.align		4
.L_384:
        /*0088*/ 	.byte	0x03, 0x50
        /*008a*/ 	.short	0x0000


	//----- nvinfo : EIATTR_MAXREG_COUNT
	.align		4
        /*008c*/ 	.byte	0x03, 0x1b
        /*008e*/ 	.short	0x00ff


	//----- nvinfo : EIATTR_MERCURY_ISA_VERSION
	.align		4
        /*0090*/ 	.byte	0x03, 0x5f
        /*0092*/ 	.short	0x0101


	//----- nvinfo : EIATTR_COOP_GROUP_MASK_REGIDS
	.align		4
        /*0094*/ 	.byte	0x04, 0x29
        /*0096*/ 	.short	(.L_386 - .L_385)


	//   ....[0]....
.L_385:
        /*0098*/ 	.word	0xffffffff


	//   ....[1]....
        /*009c*/ 	.word	0xffffffff


	//   ....[2]....
        /*00a0*/ 	.word	0xffffffff


	//   ....[3]....
        /*00a4*/ 	.word	0xffffffff


	//   ....[4]....
        /*00a8*/ 	.word	0xffffffff


	//   ....[5]....
        /*00ac*/ 	.word	0xffffffff


	//   ....[6]....
        /*00b0*/ 	.word	0xffffffff


	//   ....[7]....
        /*00b4*/ 	.word	0xffffffff


	//   ....[8]....
        /*00b8*/ 	.word	0xffffffff


	//   ....[9]....
        /*00bc*/ 	.word	0xffffffff


	//   ....[10]....
        /*00c0*/ 	.word	0xffffffff


	//   ....[11]....
        /*00c4*/ 	.word	0xffffffff


	//   ....[12]....
        /*00c8*/ 	.word	0xffffffff


	//   ....[13]....
        /*00cc*/ 	.word	0xffffffff


	//   ....[14]....
        /*00d0*/ 	.word	0xffffffff


	//   ....[15]....
        /*00d4*/ 	.word	0xffffffff


	//   ....[16]....
        /*00d8*/ 	.word	0xffffffff


	//   ....[17]....
        /*00dc*/ 	.word	0xffffffff


	//   ....[18]....
        /*00e0*/ 	.word	0xffffffff


	//   ....[19]....
        /*00e4*/ 	.word	0xffffffff


	//   ....[20]....
        /*00e8*/ 	.word	0xffffffff


	//   ....[21]....
        /*00ec*/ 	.word	0xffffffff


	//   ....[22]....
        /*00f0*/ 	.word	0xffffffff


	//   ....[23]....
        /*00f4*/ 	.word	0xffffffff


	//   ....[24]....
        /*00f8*/ 	.word	0xffffffff


	//   ....[25]....
        /*00fc*/ 	.word	0xffffffff


	//   ....[26]....
        /*0100*/ 	.word	0xffffffff


	//   ....[27]....
        /*0104*/ 	.word	0xffffffff


	//   ....[28]....
        /*0108*/ 	.word	0xffffffff


	//   ....[29]....
        /*010c*/ 	.word	0xffffffff


	//   ....[30]....
        /*0110*/ 	.word	0xffffffff


	//   ....[31]....
        /*0114*/ 	.word	0xffffffff


	//   ....[32]....
        /*0118*/ 	.word	0xffffffff


	//   ....[33]....
        /*011c*/ 	.word	0xffffffff


	//   ....[34]....
        /*0120*/ 	.word	0xffffffff


	//   ....[35]....
        /*0124*/ 	.word	0xffffffff


	//   ....[36]....
        /*0128*/ 	.word	0xffffffff


	//   ....[37]....
        /*012c*/ 	.word	0xffffffff


	//   ....[38]....
        /*0130*/ 	.word	0xffffffff


	//   ....[39]....
        /*0134*/ 	.word	0xffffffff


	//   ....[40]....
        /*0138*/ 	.word	0xffffffff


	//   ....[41]....
        /*013c*/ 	.word	0xffffffff


	//   ....[42]....
        /*0140*/ 	.word	0xffffffff


	//   ....[43]....
        /*0144*/ 	.word	0xffffffff


	//   ....[44]....
        /*0148*/ 	.word	0xffffffff


	//   ....[45]....
        /*014c*/ 	.word	0xffffffff


	//   ....[46]....
        /*0150*/ 	.word	0xffffffff


	//   ....[47]....
        /*0154*/ 	.word	0xffffffff


	//   ....[48]....
        /*0158*/ 	.word	0xffffffff


	//   ....[49]....
        /*015c*/ 	.word	0xffffffff


	//   ....[50]....
        /*0160*/ 	.word	0xffffffff


	//   ....[51]....
        /*0164*/ 	.word	0xffffffff


	//   ....[52]....
        /*0168*/ 	.word	0xffffffff


	//   ....[53]....
        /*016c*/ 	.word	0xffffffff


	//   ....[54]....
        /*0170*/ 	.word	0xffffffff


	//   ....[55]....
        /*0174*/ 	.word	0xffffffff


	//   ....[56]....
        /*0178*/ 	.word	0xffffffff


	//   ....[57]....
        /*017c*/ 	.word	0xffffffff


	//   ....[58]....
        /*0180*/ 	.word	0xffffffff


	//   ....[59]....
        /*0184*/ 	.word	0xffffffff


	//   ....[60]....
        /*0188*/ 	.word	0xffffffff


	//   ....[61]....
        /*018c*/ 	.word	0xffffffff


	//   ....[62]....
        /*0190*/ 	.word	0xffffffff


	//   ....[63]....
        /*0194*/ 	.word	0xffffffff


	//   ....[64]....
        /*0198*/ 	.word	0xffffffff


	//   ....[65]....
        /*019c*/ 	.word	0xffffffff


	//   ....[66]....
        /*01a0*/ 	.word	0xffffffff


	//   ....[67]....
        /*01a4*/ 	.word	0xffffffff


	//   ....[68]....
        /*01a8*/ 	.word	0xffffffff


	//   ....[69]....
        /*01ac*/ 	.word	0xffffffff


	//   ....[70]....
        /*01b0*/ 	.word	0xffffffff


	//   ....[71]....
        /*01b4*/ 	.word	0xffffffff


	//   ....[72]....
        /*01b8*/ 	.word	0xffffffff


	//   ....[73]....
        /*01bc*/ 	.word	0xffffffff


	//   ....[74]....
        /*01c0*/ 	.word	0xffffffff


	//   ....[75]....
        /*01c4*/ 	.word	0xffffffff


	//   ....[76]....
        /*01c8*/ 	.word	0xffffffff


	//   ....[77]....
        /*01cc*/ 	.word	0xffffffff


	//   ....[78]....
        /*01d0*/ 	.word	0xffffffff


	//   ....[79]....
        /*01d4*/ 	.word	0xffffffff


	//   ....[80]....
        /*01d8*/ 	.word	0xffffffff


	//   ....[81]....
        /*01dc*/ 	.word	0xffffffff


	//   ....[82]....
        /*01e0*/ 	.word	0xffffffff


	//   ....[83]....
        /*01e4*/ 	.word	0xffffffff


	//   ....[84]....
        /*01e8*/ 	.word	0xffffffff


	//   ....[85]....
        /*01ec*/ 	.word	0xffffffff


	//   ....[86]....
        /*01f0*/ 	.word	0xffffffff


	//   ....[87]....
        /*01f4*/ 	.word	0xffffffff


	//   ....[88]....
        /*01f8*/ 	.word	0x05000004


	//   ....[89]....
        /*01fc*/ 	.word	0x05000004


	//   ....[90]....
        /*0200*/ 	.word	0x05000004


	//   ....[91]....
        /*0204*/ 	.word	0x05000004


	//   ....[92]....
        /*0208*/ 	.word	0x05000004


	//   ....[93]....
        /*020c*/ 	.word	0x05000004


	//   ....[94]....
        /*0210*/ 	.word	0x05000004


	//   ....[95]....
        /*0214*/ 	.word	0x05000004


	//   ....[96]....
        /*0218*/ 	.word	0x05000004


	//   ....[97]....
        /*021c*/ 	.word	0x05000004


	//   ....[98]....
        /*0220*/ 	.word	0x05000004


	//   ....[99]....
        /*0224*/ 	.word	0x05000004


	//   ....[100]....
        /*0228*/ 	.word	0x05000004


	//   ....[101]....
        /*022c*/ 	.word	0x05000004


	//   ....[102]....
        /*0230*/ 	.word	0x05000004


	//   ....[103]....
        /*0234*/ 	.word	0x05000004


	//   ....[104]....
        /*0238*/ 	.word	0x05000004


	//   ....[105]....
        /*023c*/ 	.word	0x05000004


	//   ....[106]....
        /*0240*/ 	.word	0x05000004


	//   ....[107]....
        /*0244*/ 	.word	0x05000004


	//   ....[108]....
        /*0248*/ 	.word	0x05000004


	//   ....[109]....
        /*024c*/ 	.word	0x05000004


	//   ....[110]....
        /*0250*/ 	.word	0x05000004


	//   ....[111]....
        /*0254*/ 	.word	0x05000004


	//   ....[112]....
        /*0258*/ 	.word	0x05000004


	//   ....[113]....
        /*025c*/ 	.word	0x05000004


	//   ....[114]....
        /*0260*/ 	.word	0x05000004


	//   ....[115]....
        /*0264*/ 	.word	0x05000004


	//   ....[116]....
        /*0268*/ 	.word	0x05000004


	//   ....[117]....
        /*026c*/ 	.word	0x05000004


	//   ....[118]....
        /*0270*/ 	.word	0x05000004


	//   ....[119]....
        /*0274*/ 	.word	0x05000004


	//   ....[120]....
        /*0278*/ 	.word	0x05000004


	//   ....[121]....
        /*027c*/ 	.word	0x05000004


	//   ....[122]....
        /*0280*/ 	.word	0x05000004


	//   ....[123]....
        /*0284*/ 	.word	0x05000004


	//   ....[124]....
        /*0288*/ 	.word	0x05000004


	//   ....[125]....
        /*028c*/ 	.word	0x05000004


	//   ....[126]....
        /*0290*/ 	.word	0x05000004


	//   ....[127]....
        /*0294*/ 	.word	0x05000004


	//   ....[128]....
        /*0298*/ 	.word	0x05000004


	//   ....[129]....
        /*029c*/ 	.word	0x05000004


	//   ....[130]....
        /*02a0*/ 	.word	0x05000004


	//   ....[131]....
        /*02a4*/ 	.word	0x05000004


	//   ....[132]....
        /*02a8*/ 	.word	0x05000004


	//   ....[133]....
        /*02ac*/ 	.word	0x05000004


	//   ....[134]....
        /*02b0*/ 	.word	0x05000004


	//   ....[135]....
        /*02b4*/ 	.word	0x05000004


	//   ....[136]....
        /*02b8*/ 	.word	0x05000004


	//   ....[137]....
        /*02bc*/ 	.word	0x05000004


	//   ....[138]....
        /*02c0*/ 	.word	0x05000004


	//   ....[139]....
        /*02c4*/ 	.word	0x05000004


	//   ....[140]....
        /*02c8*/ 	.word	0x05000004


	//   ....[141]....
        /*02cc*/ 	.word	0x05000004


	//   ....[142]....
        /*02d0*/ 	.word	0x05000004


	//   ....[143]....
        /*02d4*/ 	.word	0x05000004


	//   ....[144]....
        /*02d8*/ 	.word	0x05000004


	//   ....[145]....
        /*02dc*/ 	.word	0x05000004


	//   ....[146]....
        /*02e0*/ 	.word	0x05000004


	//   ....[147]....
        /*02e4*/ 	.word	0x05000004


	//   ....[148]....
        /*02e8*/ 	.word	0x05000004


	//   ....[149]....
        /*02ec*/ 	.word	0x05000004


	//   ....[150]....
        /*02f0*/ 	.word	0x05000004


	//   ....[151]....
        /*02f4*/ 	.word	0x05000004


	//   ....[152]....
        /*02f8*/ 	.word	0x05000004


	//   ....[153]....
        /*02fc*/ 	.word	0x05000004


	//   ....[154]....
        /*0300*/ 	.word	0x05000004


	//   ....[155]....
        /*0304*/ 	.word	0x05000004


	//   ....[156]....
        /*0308*/ 	.word	0x05000004


	//   ....[157]....
        /*030c*/ 	.word	0x05000004


	//   ....[158]....
        /*0310*/ 	.word	0x05000004


	//   ....[159]....
        /*0314*/ 	.word	0x05000004


	//   ....[160]....
        /*0318*/ 	.word	0x05000004


	//   ....[161]....
        /*031c*/ 	.word	0x05000004


	//   ....[162]....
        /*0320*/ 	.word	0x05000004


	//   ....[163]....
        /*0324*/ 	.word	0x05000004


	//   ....[164]....
        /*0328*/ 	.word	0x05000004


	//   ....[165]....
        /*032c*/ 	.word	0x05000004


	//   ....[166]....
        /*0330*/ 	.word	0x05000004


	//   ....[167]....
        /*0334*/ 	.word	0x05000004


	//   ....[168]....
        /*0338*/ 	.word	0x05000004


	//   ....[169]....
        /*033c*/ 	.word	0x05000004


	//   ....[170]....
        /*0340*/ 	.word	0x05000004


	//   ....[171]....
        /*0344*/ 	.word	0x05000004


	//   ....[172]....
        /*0348*/ 	.word	0x05000004


	//   ....[173]....
        /*034c*/ 	.word	0x05000004


	//   ....[174]....
        /*0350*/ 	.word	0x05000004


	//   ....[175]....
        /*0354*/ 	.word	0x05000004


	//----- nvinfo : EIATTR_COOP_GROUP_INSTR_OFFSETS
	.align		4
.L_386:
        /*0358*/ 	.byte	0x04, 0x28
        /*035a*/ 	.short	(.L_388 - .L_387)


	//   ....[0]....
.L_387:
        /*035c*/ 	.word	0x00000530


	//   ....[1]....
        /*0360*/ 	.word	0x00000570


	//   ....[2]....
        /*0364*/ 	.word	0x000005a0


	//   ....[3]....
        /*0368*/ 	.word	0x00000710


	//   ....[4]....
        /*036c*/ 	.word	0x00000760


	//   ....[5]....
        /*0370*/ 	.word	0x000007b0


	//   ....[6]....
        /*0374*/ 	.word	0x00000800


	//   ....[7]....
        /*0378*/ 	.word	0x00000830


	//   ....[8]....
        /*037c*/ 	.word	0x000008a0


	//   ....[9]....
        /*0380*/ 	.word	0x00000940


	//   ....[10]....
        /*0384*/ 	.word	0x00000970


	//   ....[11]....
        /*0388*/ 	.word	0x000009d0


	//   ....[12]....
        /*038c*/ 	.word	0x00000a10


	//   ....[13]....
        /*0390*/ 	.word	0x00000a50


	//   ....[14]....
        /*0394*/ 	.word	0x00000ab0


	//   ....[15]....
        /*0398*/ 	.word	0x00000b10


	//   ....[16]....
        /*039c*/ 	.word	0x00000b70


	//   ....[17]....
        /*03a0*/ 	.word	0x00000bd0


	//   ....[18]....
        /*03a4*/ 	.word	0x00000c30


	//   ....[19]....
        /*03a8*/ 	.word	0x00000c90


	//   ....[20]....
        /*03ac*/ 	.word	0x00000cf0


	//   ....[21]....
        /*03b0*/ 	.word	0x00000d50


	//   ....[22]....
        /*03b4*/ 	.word	0x00000db0


	//   ....[23]....
        /*03b8*/ 	.word	0x00000e10


	//   ....[24]....
        /*03bc*/ 	.word	0x00000e70


	//   ....[25]....
        /*03c0*/ 	.word	0x00000ed0


	//   ....[26]....
        /*03c4*/ 	.word	0x00000f30


	//   ....[27]....
        /*03c8*/ 	.word	0x00000f90


	//   ....[28]....
        /*03cc*/ 	.word	0x00000ff0


	//   ....[29]....
        /*03d0*/ 	.word	0x00001050


	//   ....[30]....
        /*03d4*/ 	.word	0x000010b0


	//   ....[31]....
        /*03d8*/ 	.word	0x00001110


	//   ....[32]....
        /*03dc*/ 	.word	0x00001170


	//   ....[33]....
        /*03e0*/ 	.word	0x000011d0


	//   ....[34]....
        /*03e4*/ 	.word	0x00001230


	//   ....[35]....
        /*03e8*/ 	.word	0x00001290


	//   ....[36]....
        /*03ec*/ 	.word	0x000012f0


	//   ....[37]....
        /*03f0*/ 	.word	0x00001350


	//   ....[38]....
        /*03f4*/ 	.word	0x000013b0


	//   ....[39]....
        /*03f8*/ 	.word	0x00001410


	//   ....[40]....
        /*03fc*/ 	.word	0x00001470


	//   ....[41]....
        /*0400*/ 	.word	0x000014d0


	//   ....[42]....
        /*0404*/ 	.word	0x00001530


	//   ....[43]....
        /*0408*/ 	.word	0x00001590


	//   ....[44]....
        /*040c*/ 	.word	0x000015f0


	//   ....[45]....
        /*0410*/ 	.word	0x00001650


	//   ....[46]....
        /*0414*/ 	.word	0x000016b0


	//   ....[47]....
        /*0418*/ 	.word	0x00001710


	//   ....[48]....
        /*041c*/ 	.word	0x00001760


	//   ....[49]....
        /*0420*/ 	.word	0x00001790


	//   ....[50]....
        /*0424*/ 	.word	0x000017f0


	//   ....[51]....
        /*0428*/ 	.word	0x00001890


	//   ....[52]....
        /*042c*/ 	.word	0x00001910


	//   ....[53]....
        /*0430*/ 	.word	0x00001920


	//   ....[54]....
        /*0434*/ 	.word	0x000019c0


	//   ....[55]....
        /*0438*/ 	.word	0x00001a30


	//   ....[56]....
        /*043c*/ 	.word	0x00001a70


	//   ....[57]....
        /*0440*/ 	.word	0x00001a90


	//   ....[58]....
        /*0444*/ 	.word	0x00001ac0


	//   ....[59]....
        /*0448*/ 	.word	0x00001ad0


	//   ....[60]....
        /*044c*/ 	.word	0x00001ae0


	//   ....[61]....
        /*0450*/ 	.word	0x00001b30


	//   ....[62]....
        /*0454*/ 	.word	0x00001c20


	//   ....[63]....
        /*0458*/ 	.word	0x00001c40


	//   ....[64]....
        /*045c*/ 	.word	0x00001c80


	//   ....[65]....
        /*0460*/ 	.word	0x00001ce0


	//   ....[66]....
        /*0464*/ 	.word	0x00001d20


	//   ....[67]....
        /*0468*/ 	.word	0x00001d40


	//   ....[68]....
        /*046c*/ 	.word	0x00001d70


	//   ....[69]....
        /*0470*/ 	.word	0x00001d80


	//   ....[70]....
        /*0474*/ 	.word	0x00001da0


	//   ....[71]....
        /*0478*/ 	.word	0x00001db0


	//   ....[72]....
        /*047c*/ 	.word	0x00001e90


	//   ....[73]....
        /*0480*/ 	.word	0x00001ea0


	//   ....[74]....
        /*0484*/ 	.word	0x00001eb0


	//   ....[75]....
        /*0488*/ 	.word	0x00001ec0


	//   ....[76]....
        /*048c*/ 	.word	0x00001ed0


	//   ....[77]....
        /*0490*/ 	.word	0x00001ee0


	//   ....[78]....
        /*0494*/ 	.word	0x00001f40


	//   ....[79]....
        /*0498*/ 	.word	0x00001fb0


	//   ....[80]....
        /*049c*/ 	.word	0x00002010


	//   ....[81]....
        /*04a0*/ 	.word	0x00002090


	//   ....[82]....
        /*04a4*/ 	.word	0x000020c0


	//   ....[83]....
        /*04a8*/ 	.word	0x000020e0


	//   ....[84]....
        /*04ac*/ 	.word	0x00002100


	//   ....[85]....
        /*04b0*/ 	.word	0x00002130


	//   ....[86]....
        /*04b4*/ 	.word	0x00002180


	//   ....[87]....
        /*04b8*/ 	.word	0x00002200


	//   ....[88]....
        /*04bc*/ 	.word	0x00002600


	//   ....[89]....
        /*04c0*/ 	.word	0x00002690


	//   ....[90]....
        /*04c4*/ 	.word	0x00002700


	//   ....[91]....
        /*04c8*/ 	.word	0x00002770


	//   ....[92]....
        /*04cc*/ 	.word	0x000027d0


	//   ....[93]....
        /*04d0*/ 	.word	0x00002830


	//   ....[94]....
        /*04d4*/ 	.word	0x000028d0


	//   ....[95]....
        /*04d8*/ 	.word	0x00002960


	//   ....[96]....
        /*04dc*/ 	.word	0x00002990


	//   ....[97]....
        /*04e0*/ 	.word	0x00002a80


	//   ....[98]....
        /*04e4*/ 	.word	0x00002b20


	//   ....[99]....
        /*04e8*/ 	.word	0x00002b90


	//   ....[100]....
        /*04ec*/ 	.word	0x00002bf0


	//   ....[101]....
        /*04f0*/ 	.word	0x00002ce0


	//   ....[102]....
        /*04f4*/ 	.word	0x00002d60


	//   ....[103]....
        /*04f8*/ 	.word	0x00002e30


	//   ....[104]....
        /*04fc*/ 	.word	0x00002eb0


	//   ....[105]....
        /*0500*/ 	.word	0x00002f10


	//   ....[106]....
        /*0504*/ 	.word	0x00003000


	//   ....[107]....
        /*0508*/ 	.word	0x000030a0


	//   ....[108]....
        /*050c*/ 	.word	0x00003150


	//   ....[109]....
        /*0510*/ 	.word	0x000031c0


	//   ....[110]....
        /*0514*/ 	.word	0x00003230


	//   ....[111]....
        /*0518*/ 	.word	0x00003320


	//   ....[112]....
        /*051c*/ 	.word	0x000033c0


	//   ....[113]....
        /*0520*/ 	.word	0x00003470


	//   ....[114]....
        /*0524*/ 	.word	0x000034f0


	//   ....[115]....
        /*0528*/ 	.word	0x00003550


	//   ....[116]....
        /*052c*/ 	.word	0x00003630


	//   ....[117]....
        /*0530*/ 	.word	0x000036f0


	//   ....[118]....
        /*0534*/ 	.word	0x000037a0


	//   ....[119]....
        /*0538*/ 	.word	0x00003810


	//   ....[120]....
        /*053c*/ 	.word	0x00003870


	//   ....[121]....
        /*0540*/ 	.word	0x00003960


	//   ....[122]....
        /*0544*/ 	.word	0x00003a00


	//   ....[123]....
        /*0548*/ 	.word	0x00003a80


	//   ....[124]....
        /*054c*/ 	.word	0x00003b30


	//   ....[125]....
        /*0550*/ 	.word	0x00003b90


	//   ....[126]....
        /*0554*/ 	.word	0x00003c80


	//   ....[127]....
        /*0558*/ 	.word	0x00003d20


	//   ....[128]....
        /*055c*/ 	.word	0x00003dd0


	//   ....[129]....
        /*0560*/ 	.word	0x00003e50


	//   ....[130]....
        /*0564*/ 	.word	0x00003eb0


	//   ....[131]....
        /*0568*/ 	.word	0x00003fa0


	//   ....[132]....
        /*056c*/ 	.word	0x00004040


	//   ....[133]....
        /*0570*/ 	.word	0x000040f0


	//   ....[134]....
        /*0574*/ 	.word	0x00004170


	//   ....[135]....
        /*0578*/ 	.word	0x000041d0


	//   ....[136]....
        /*057c*/ 	.word	0x000042c0


	//   ....[137]....
        /*0580*/ 	.word	0x00004340


	//   ....[138]....
        /*0584*/ 	.word	0x00004410


	//   ....[139]....
        /*0588*/ 	.word	0x00004490


	//   ....[140]....
        /*058c*/ 	.word	0x000044f0


	//   ....[141]....
        /*0590*/ 	.word	0x000045e0


	//   ....[142]....
        /*0594*/ 	.word	0x00004680


	//   ....[143]....
        /*0598*/ 	.word	0x00004730


	//   ....[144]....
        /*059c*/ 	.word	0x000047a0


	//   ....[145]....
        /*05a0*/ 	.word	0x00004850


	//   ....[146]....
        /*05a4*/ 	.word	0x000048b0


	//   ....[147]....
        /*05a8*/ 	.word	0x000049a0


	//   ....[148]....
        /*05ac*/ 	.word	0x00004a30


	//   ....[149]....
        /*05b0*/ 	.word	0x00004aa0


	//   ....[150]....
        /*05b4*/ 	.word	0x00004b90


	//   ....[151]....
        /*05b8*/ 	.word	0x00004c10


	//   ....[152]....
        /*05bc*/ 	.word	0x00004ce0


	//   ....[153]....
        /*05c0*/ 	.word	0x00004d90


	//   ....[154]....
        /*05c4*/ 	.word	0x00004e40


	//   ....[155]....
        /*05c8*/ 	.word	0x00004ef0


	//   ....[156]....
        /*05cc*/ 	.word	0x00004f60


	//   ....[157]....
        /*05d0*/ 	.word	0x00004ff0


	//   ....[158]....
        /*05d4*/ 	.word	0x00005060


	//   ....[159]....
        /*05d8*/ 	.word	0x000050e0


	//   ....[160]....
        /*05dc*/ 	.word	0x00005160


	//   ....[161]....
        /*05e0*/ 	.word	0x000051c0


	//   ....[162]....
        /*05e4*/ 	.word	0x00005270


	//   ....[163]....
        /*05e8*/ 	.word	0x000052b0


	//   ....[164]....
        /*05ec*/ 	.word	0x00005370


	//   ....[165]....
        /*05f0*/ 	.word	0x000053b0


	//   ....[166]....
        /*05f4*/ 	.word	0x00005450


	//   ....[167]....
        /*05f8*/ 	.word	0x000054a0


	//   ....[168]....
        /*05fc*/ 	.word	0x00005540


	//   ....[169]....
        /*0600*/ 	.word	0x000055a0


	//   ....[170]....
        /*0604*/ 	.word	0x00005640


	//   ....[171]....
        /*0608*/ 	.word	0x00005680


	//   ....[172]....
        /*060c*/ 	.word	0x00005740


	//   ....[173]....
        /*0610*/ 	.word	0x00005780


	//   ....[174]....
        /*0614*/ 	.word	0x000057e0


	//   ....[175]....
        /*0618*/ 	.word	0x00005850


	//----- nvinfo : EIATTR_VRC_CTA_INIT_COUNT
	.align		4
.L_388:
        /*061c*/ 	.byte	0x02, 0x4a
	.zero		1
	.zero		1


	//----- nvinfo : EIATTR_EXIT_INSTR_OFFSETS
	.align		4
        /*0620*/ 	.byte	0x04, 0x1c
        /*0622*/ 	.short	(.L_390 - .L_389)


	//   ....[0]....
.L_389:
        /*0624*/ 	.word	0x000000e0


	//   ....[1]....
        /*0628*/ 	.word	0x000024c0


	//   ....[2]....
        /*062c*/ 	.word	0x00002580


	//----- nvinfo : EIATTR_CRS_STACK_SIZE
	.align		4
.L_390:
        /*0630*/ 	.byte	0x04, 0x1e
        /*0632*/ 	.short	(.L_392 - .L_391)
.L_391:
        /*0634*/ 	.word	0x00000000


	//----- nvinfo : EIATTR_CBANK_PARAM_SIZE
	.align		4
.L_392:
        /*0638*/ 	.byte	0x03, 0x19
        /*063a*/ 	.short	0x0034


	//----- nvinfo : EIATTR_PARAM_CBANK
	.align		4
        /*063c*/ 	.byte	0x04, 0x0a
        /*063e*/ 	.short	(.L_394 - .L_393)
	.align		4
.L_393:
        /*0640*/ 	.word	index@(.nv.constant0._Z21spmm4_bin_full_2_1024PKhPKjPfPKiS5_iii)
        /*0644*/ 	.short	0x0380
        /*0646*/ 	.short	0x0034


	//----- nvinfo : EIATTR_SW_WAR
	.align		4
.L_394:
        /*0648*/ 	.byte	0x04, 0x36
        /*064a*/ 	.short	(.L_396 - .L_395)
.L_395:
        /*064c*/ 	.word	0x00000008
.L_396:


//--------------------- .nv.info._Z21spmm4_bin_full_1_1024PKhPKjPfPKiS5_ii --------------------------
	.section	.nv.info._Z21spmm4_bin_full_1_1024PKhPKjPfPKiS5_ii,"",@"SHT_CUDA_INFO"
	.sectionflags	@""
	.align	4


	//----- nvinfo : EIATTR_CUDA_API_VERSION
	.align		4
        /*0000*/ 	.byte	0x04, 0x37
        /*0002*/ 	.short	(.L_398 - .L_397)
.L_397:
        /*0004*/ 	.word	0x00000082


	//----- nvinfo : EIATTR_KPARAM_INFO
	.align		4
.L_398:
        /*0008*/ 	.byte	0x04, 0x17
        /*000a*/ 	.short	(.L_400 - .L_399)
.L_399:
        /*000c*/ 	.word	0x00000000
        /*0010*/ 	.short	0x0006
        /*0012*/ 	.short	0x002c
        /*0014*/ 	.byte	0x00, 0xf0, 0x11, 0x00


	//----- nvinfo : EIATTR_KPARAM_INFO
	.align		4
.L_400:
        /*0018*/ 	.byte	0x04, 0x17
        /*001a*/ 	.short	(.L_402 - .L_401)
.L_401:
        /*001c*/ 	.word	0x00000000
        /*0020*/ 	.short	0x0005
        /*0022*/ 	.short	0x0028
        /*0024*/ 	.byte	0x00, 0xf0, 0x11, 0x00


	//----- nvinfo : EIATTR_KPARAM_INFO
	.align		4
.L_402:
        /*0028*/ 	.byte	0x04, 0x17
        /*002a*/ 	.short	(.L_404 - .L_403)
.L_403:
        /*002c*/ 	.word	0x00000000
        /*0030*/ 	.short	0x0004
        /*0032*/ 	.short	0x0020
        /*0034*/ 	.byte	0x00, 0xf5, 0x21, 0x00


	//----- nvinfo : EIATTR_KPARAM_INFO
	.align		4
.L_404:
        /*0038*/ 	.byte	0x04, 0x17
        /*003a*/ 	.short	(.L_406 - .L_405)
.L_405:
        /*003c*/ 	.word	0x00000000
        /*0040*/ 	.short	0x0003
        /*0042*/ 	.short	0x0018
        /*0044*/ 	.byte	0x00, 0xf5, 0x21, 0x00


	//----- nvinfo : EIATTR_KPARAM_INFO
	.align		4
.L_406:
        /*0048*/ 	.byte	0x04, 0x17
        /*004a*/ 	.short	(.L_408 - .L_407)
.L_407:
        /*004c*/ 	.word	0x00000000
        /*0050*/ 	.short	0x0002
        /*0052*/ 	.short	0x0010
        /*0054*/ 	.byte	0x00, 0xf5, 0x21, 0x00


	//----- nvinfo : EIATTR_KPARAM_INFO
	.align		4
.L_408:
        /*0058*/ 	.byte	0x04, 0x17
        /*005a*/ 	.short	(.L_410 - .L_409)
.L_409:
        /*005c*/ 	.word	0x00000000
        /*0060*/ 	.short	0x0001
        /*0062*/ 	.short	0x0008
        /*0064*/ 	.byte	0x00, 0xf5, 0x21, 0x00


	//----- nvinfo : EIATTR_KPARAM_INFO
	.align		4
.L_410:
        /*0068*/ 	.byte	0x04, 0x17
        /*006a*/ 	.short	(.L_412 - .L_411)
.L_411:
        /*006c*/ 	.word	0x00000000
        /*0070*/ 	.short	0x0000
        /*0072*/ 	.short	0x0000
        /*0074*/ 	.byte	0x00, 0xf5, 0x21, 0x00


	//----- nvinfo : EIATTR_SPARSE_MMA_MASK
	.align		4
.L_412:
        /*0078*/ 	.byte	0x03, 0x50
        /*007a*/ 	.short	0x0000


	//----- nvinfo : EIATTR_MAXREG_COUNT
	.align		4
        /*007c*/ 	.byte	0x03, 0x1b
        /*007e*/ 	.short	0x00ff


	//----- nvinfo : EIATTR_MERCURY_ISA_VERSION
	.align		4
        /*0080*/ 	.byte	0x03, 0x5f
        /*0082*/ 	.short	0x0101


	//----- nvinfo : EIATTR_COOP_GROUP_MASK_REGIDS
	.align		4
        /*0084*/ 	.byte	0x04, 0x29
        /*0086*/ 	.short	(.L_414 - .L_413)


	//   ....[0]....
.L_413:
        /*0088*/ 	.word	0xffffffff


	//   ....[1]....
        /*008c*/ 	.word	0xffffffff


	//   ....[2]....
        /*0090*/ 	.word	0xffffffff


	//   ....[3]....
        /*0094*/ 	.word	0xffffffff


	//   ....[4]....
        /*0098*/ 	.word	0xffffffff


	//   ....[5]....
        /*009c*/ 	.word	0xffffffff


	//   ....[6]....
        /*00a0*/ 	.word	0xffffffff


	//   ....[7]....
        /*00a4*/ 	.word	0xffffffff


	//   ....[8]....
        /*00a8*/ 	.word	0xffffffff


	//   ....[9]....
        /*00ac*/ 	.word	0xffffffff


	//   ....[10]....
        /*00b0*/ 	.word	0xffffffff


	//   ....[11]....
        /*00b4*/ 	.word	0xffffffff


	//   ....[12]....
        /*00b8*/ 	.word	0xffffffff


	//   ....[13]....
        /*00bc*/ 	.word	0xffffffff


	//   ....[14]....
        /*00c0*/ 	.word	0xffffffff


	//   ....[15]....
        /*00c4*/ 	.word	0xffffffff


	//   ....[16]....
        /*00c8*/ 	.word	0xffffffff


	//   ....[17]....
        /*00cc*/ 	.word	0xffffffff


	//   ....[18]....
        /*00d0*/ 	.word	0xffffffff


	//   ....[19]....
        /*00d4*/ 	.word	0xffffffff


	//   ....[20]....
        /*00d8*/ 	.word	0xffffffff


	//   ....[21]....
        /*00dc*/ 	.word	0xffffffff


	//   ....[22]....
        /*00e0*/ 	.word	0xffffffff


	//   ....[23]....
        /*00e4*/ 	.word	0xffffffff


	//   ....[24]....
        /*00e8*/ 	.word	0xffffffff


	//   ....[25]....
        /*00ec*/ 	.word	0xffffffff


	//   ....[26]....
        /*00f0*/ 	.word	0xffffffff


	//   ....[27]....
        /*00f4*/ 	.word	0xffffffff


	//   ....[28]....
        /*00f8*/ 	.word	0xffffffff


	//   ....[29]....
        /*00fc*/ 	.word	0xffffffff


	//   ....[30]....
        /*0100*/ 	.word	0xffffffff


	//   ....[31]....
        /*0104*/ 	.word	0xffffffff


	//   ....[32]....
        /*0108*/ 	.word	0xffffffff


	//   ....[33]....
        /*010c*/ 	.word	0xffffffff


	//   ....[34]....
        /*0110*/ 	.word	0xffffffff


	//   ....[35]....
        /*0114*/ 	.word	0xffffffff


	//   ....[36]....
        /*0118*/ 	.word	0xffffffff


	//   ....[37]....
        /*011c*/ 	.word	0xffffffff


	//   ....[38]....
        /*0120*/ 	.word	0xffffffff


	//   ....[39]....
        /*0124*/ 	.word	0xffffffff


	//   ....[40]....
        /*0128*/ 	.word	0xffffffff


	//   ....[41]....
        /*012c*/ 	.word	0xffffffff


	//   ....[42]....
        /*0130*/ 	.word	0xffffffff


	//   ....[43]....
        /*0134*/ 	.word	0xffffffff


	//   ....[44]....
        /*0138*/ 	.word	0xffffffff


	//   ....[45]....
        /*013c*/ 	.word	0xffffffff


	//   ....[46]....
        /*0140*/ 	.word	0xffffffff


	//   ....[47]....
        /*0144*/ 	.word	0xffffffff


	//   ....[48]....
        /*0148*/ 	.word	0x0500001b


	//   ....[49]....
        /*014c*/ 	.word	0x0500001b


	//   ....[50]....
        /*0150*/ 	.word	0x0500001b


	//   ....[51]....
        /*0154*/ 	.word	0x0500001b


	//   ....[52]....
        /*0158*/ 	.word	0x0500001b


	//   ....[53]....
        /*015c*/ 	.word	0x0500001b


	//   ....[54]....
        /*0160*/ 	.word	0x0500001b


	//   ....[55]....
        /*0164*/ 	.word	0x0500001b


	//   ....[56]....
        /*0168*/ 	.word	0x0500001b


	//   ....[57]....
        /*016c*/ 	.word	0x0500001b


	//   ....[58]....
        /*0170*/ 	.word	0x0500001b


	//   ....[59]....
        /*0174*/ 	.word	0x0500001b


	//   ....[60]....
        /*0178*/ 	.word	0x0500001b


	//   ....[61]....
        /*017c*/ 	.word	0x0500001b


	//   ....[62]....
        /*0180*/ 	.word	0x0500001b


	//   ....[63]....
        /*0184*/ 	.word	0x0500001b


	//   ....[64]....
        /*0188*/ 	.word	0x0500001b


	//   ....[65]....
        /*018c*/ 	.word	0x0500001b


	//   ....[66]....
        /*0190*/ 	.word	0x0500001b


	//   ....[67]....
        /*0194*/ 	.word	0x0500001b


	//   ....[68]....
        /*0198*/ 	.word	0x0500001b


	//   ....[69]....
        /*019c*/ 	.word	0x0500001b


	//   ....[70]....
        /*01a0*/ 	.word	0x0500001b


	//   ....[71]....
        /*01a4*/ 	.word	0x0500001b


	//   ....[72]....
        /*01a8*/ 	.word	0x0500001b


	//   ....[73]....
        /*01ac*/ 	.word	0x0500001b


	//   ....[74]....
        /*01b0*/ 	.word	0x0500001b


	//   ....[75]....
        /*01b4*/ 	.word	0x0500001b


	//   ....[76]....
        /*01b8*/ 	.word	0x0500001b


	//   ....[77]....
        /*01bc*/ 	.word	0x0500001b


	//   ....[78]....
        /*01c0*/ 	.word	0x0500001b


	//   ....[79]....
        /*01c4*/ 	.word	0x0500001b


	//   ....[80]....
        /*01c8*/ 	.word	0x0500001b


	//   ....[81]....
        /*01cc*/ 	.word	0x0500001b


	//   ....[82]....
        /*01d0*/ 	.word	0x0500001b


	//   ....[83]....
        /*01d4*/ 	.word	0x0500001b


	//   ....[84]....
        /*01d8*/ 	.word	0x0500001b


	//   ....[85]....
        /*01dc*/ 	.word	0x0500001b


	//   ....[86]....
        /*01e0*/ 	.word	0x0500001b


	//   ....[87]....
        /*01e4*/ 	.word	0x0500001b


	//   ....[88]....
        /*01e8*/ 	.word	0x0500001b


	//   ....[89]....
        /*01ec*/ 	.word	0x0500001b


	//   ....[90]....
        /*01f0*/ 	.word	0x0500001b


	//   ....[91]....
        /*01f4*/ 	.word	0x0500001b


	//   ....[92]....
        /*01f8*/ 	.word	0x0500001b


	//   ....[93]....
        /*01fc*/ 	.word	0x0500001b


	//   ....[94]....
        /*0200*/ 	.word	0x0500001b


	//   ....[95]....
        /*0204*/ 	.word	0x0500001b


	//----- nvinfo : EIATTR_COOP_GROUP_INSTR_OFFSETS
	.align		4
.L_414:
        /*0208*/ 	.byte	0x04, 0x28
        /*020a*/ 	.short	(.L_416 - .L_415)


	//   ....[0]....
.L_415:
        /*020c*/ 	.word	0x000004b0


	//   ....[1]....
        /*0210*/ 	.word	0x000004e0


	//   ....[2]....
        /*0214*/ 	.word	0x00000510


	//   ....[3]....
        /*0218*/ 	.word	0x00000540


	//   ....[4]....
        /*021c*/ 	.word	0x00000560


	//   ....[5]....
        /*0220*/ 	.word	0x000005b0


	//   ....[6]....
        /*0224*/ 	.word	0x000005d0


	//   ....[7]....
        /*0228*/ 	.word	0x000005e0


	//   ....[8]....
        /*022c*/ 	.word	0x000006f0


	//   ....[9]....
        /*0230*/ 	.word	0x00000710


	//   ....[10]....
        /*0234*/ 	.word	0x00000740


	//   ....[11]....
        /*0238*/ 	.word	0x00000750


	//   ....[12]....
        /*023c*/ 	.word	0x00000760


	//   ....[13]....
        /*0240*/ 	.word	0x000007a0


	//   ....[14]....
        /*0244*/ 	.word	0x00000880


	//   ....[15]....
        /*0248*/ 	.word	0x00000890


	//   ....[16]....
        /*024c*/ 	.word	0x000008a0


	//   ....[17]....
        /*0250*/ 	.word	0x00000990


	//   ....[18]....
        /*0254*/ 	.word	0x000009d0


	//   ....[19]....
        /*0258*/ 	.word	0x000009e0


	//   ....[20]....
        /*025c*/ 	.word	0x000009f0


	//   ....[21]....
        /*0260*/ 	.word	0x00000ad0


	//   ....[22]....
        /*0264*/ 	.word	0x00000b20


	//   ....[23]....
        /*0268*/ 	.word	0x00000b30


	//   ....[24]....
        /*026c*/ 	.word	0x00000b40


	//   ....[25]....
        /*0270*/ 	.word	0x00000c30


	//   ....[26]....
        /*0274*/ 	.word	0x00000c70


	//   ....[27]....
        /*0278*/ 	.word	0x00000c80


	//   ....[28]....
        /*027c*/ 	.word	0x00000c90


	//   ....[29]....
        /*0280*/ 	.word	0x00000d70


	//   ....[30]....
        /*0284*/ 	.word	0x00000dc0


	//   ....[31]....
        /*0288*/ 	.word	0x00000dd0


	//   ....[32]....
        /*028c*/ 	.word	0x00000de0


	//   ....[33]....
        /*0290*/ 	.word	0x00000ed0


	//   ....[34]....
        /*0294*/ 	.word	0x00000f30


	//   ....[35]....
        /*0298*/ 	.word	0x00000f40


	//   ....[36]....
        /*029c*/ 	.word	0x00000f50


	//   ....[37]....
        /*02a0*/ 	.word	0x00000ff0


	//   ....[38]....
        /*02a4*/ 	.word	0x00001020


	//   ....[39]....
        /*02a8*/ 	.word	0x00001040


	//   ....[40]....
        /*02ac*/ 	.word	0x00001050


	//   ....[41]....
        /*02b0*/ 	.word	0x000010b0


	//   ....[42]....
        /*02b4*/ 	.word	0x000010c0


	//   ....[43]....
        /*02b8*/ 	.word	0x000010e0


	//   ....[44]....
        /*02bc*/ 	.word	0x00001120


	//   ....[45]....
        /*02c0*/ 	.word	0x00001170


	//   ....[46]....
        /*02c4*/ 	.word	0x000011f0


	//   ....[47]....
        /*02c8*/ 	.word	0x00001210


	//   ....[48]....
        /*02cc*/ 	.word	0x00001500


	//   ....[49]....
        /*02d0*/ 	.word	0x000015a0


	//   ....[50]....
        /*02d4*/ 	.word	0x00001610


	//   ....[51]....
        /*02d8*/ 	.word	0x000016b0


	//   ....[52]....
        /*02dc*/ 	.word	0x00001720


	//   ....[53]....
        /*02e0*/ 	.word	0x000017a0


	//   ....[54]....
        /*02e4*/ 	.word	0x00001810


	//   ....[55]....
        /*02e8*/ 	.word	0x00001880


	//   ....[56]....
        /*02ec*/ 	.word	0x00001970


	//   ....[57]....
        /*02f0*/ 	.word	0x00001a30


	//   ....[58]....
        /*02f4*/ 	.word	0x00001aa0


	//   ....[59]....
        /*02f8*/ 	.word	0x00001b10


	//   ....[60]....
        /*02fc*/ 	.word	0x00001bc0


	//   ....[61]....
        /*0300*/ 	.word	0x00001ca0


	//   ....[62]....
        /*0304*/ 	.word	0x00001d20


	//   ....[63]....
        /*0308*/ 	.word	0x00001d90


	//   ....[64]....
        /*030c*/ 	.word	0x00001e60


	//   ....[65]....
        /*0310*/ 	.word	0x00001f40


	//   ....[66]....
        /*0314*/ 	.word	0x00001fb0


	//   ....[67]....
        /*0318*/ 	.word	0x00002020


	//   ....[68]....
        /*031c*/ 	.word	0x000020f0


	//   ....[69]....
        /*0320*/ 	.word	0x000021d0


	//   ....[70]....
        /*0324*/ 	.word	0x00002240


	//   ....[71]....
        /*0328*/ 	.word	0x000022b0


	//   ....[72]....
        /*032c*/ 	.word	0x00002380


	//   ....[73]....
        /*0330*/ 	.word	0x00002460


	//   ....[74]....
        /*0334*/ 	.word	0x000024d0


	//   ....[75]....
        /*0338*/ 	.word	0x00002540


	//   ....[76]....
        /*033c*/ 	.word	0x00002610


	//   ....[77]....
        /*0340*/ 	.word	0x000026f0


	//   ....[78]....
        /*0344*/ 	.word	0x00002760


	//   ....[79]....
        /*0348*/ 	.word	0x000027d0


	//   ....[80]....
        /*034c*/ 	.word	0x000028a0


	//   ....[81]....
        /*0350*/ 	.word	0x00002980


	//   ....[82]....
        /*0354*/ 	.word	0x000029f0


	//   ....[83]....
        /*0358*/ 	.word	0x00002a60


	//   ....[84]....
        /*035c*/ 	.word	0x00002b50


	//   ....[85]....
        /*0360*/ 	.word	0x00002bf0


	//   ....[86]....
        /*0364*/ 	.word	0x00002c60


	//   ....[87]....
        /*0368*/ 	.word	0x00002cd0


	//   ....[88]....
        /*036c*/ 	.word	0x00002d20


	//   ....[89]....
        /*0370*/ 	.word	0x00002d90


	//   ....[90]....
        /*0374*/ 	.word	0x00002e20


	//   ....[91]....
        /*0378*/ 	.word	0x00002ec0


	//   ....[92]....
        /*037c*/ 	.word	0x00002f40


	//   ....[93]....
        /*0380*/ 	.word	0x00002fe0


	//   ....[94]....
        /*0384*/ 	.word	0x00003060


	//   ....[95]....
        /*0388*/ 	.word	0x00003100


	//----- nvinfo : EIATTR_VRC_CTA_INIT_COUNT
	.align		4
.L_416:
        /*038c*/ 	.byte	0x02, 0x4a
	.zero		1
	.zero		1


	//----- nvinfo : EIATTR_EXIT_INSTR_OFFSETS
	.align		4
        /*0390*/ 	.byte	0x04, 0x1c
        /*0392*/ 	.short	(.L_418 - .L_417)


	//   ....[0]....
.L_417:
        /*0394*/ 	.word	0x000000e0


	//   ....[1]....
        /*0398*/ 	.word	0x00001380


	//   ....[2]....
        /*039c*/ 	.word	0x00001480


	//----- nvinfo : EIATTR_CRS_STACK_SIZE
	.align		4
.L_418:
        /*03a0*/ 	.byte	0x04, 0x1e
        /*03a2*/ 	.short	(.L_420 - .L_419)
.L_419:
        /*03a4*/ 	.word	0x00000000


	//----- nvinfo : EIATTR_CBANK_PARAM_SIZE
	.align		4
.L_420:
        /*03a8*/ 	.byte	0x03, 0x19
        /*03aa*/ 	.short	0x0030


	//----- nvinfo : EIATTR_PARAM_CBANK
	.align		4
        /*03ac*/ 	.byte	0x04, 0x0a
        /*03ae*/ 	.short	(.L_422 - .L_421)
	.align		4
.L_421:
        /*03b0*/ 	.word	index@(.nv.constant0._Z21spmm4_bin_full_1_1024PKhPKjPfPKiS5_ii)
        /*03b4*/ 	.short	0x0380
        /*03b6*/ 	.short	0x0030


	//----- nvinfo : EIATTR_SW_WAR
	.align		4
.L_422:
        /*03b8*/ 	.byte	0x04, 0x36
        /*03ba*/ 	.short	(.L_424 - .L_423)
.L_423:
        /*03bc*/ 	.word	0x00000008
.L_424:


//--------------------- .nv.info._Z22spmm4_full_full_8_1024PKhPKfPfPKiS5_ii --------------------------
	.section	.nv.info._Z22spmm4_full_full_8_1024PKhPKfPfPKiS5_ii,"",@"SHT_CUDA_INFO"
	.sectionflags	@""
	.align	4


	//----- nvinfo : EIATTR_CUDA_API_VERSION
	.align		4
        /*0000*/ 	.byte	0x04, 0x37
        /*0002*/ 	.short	(.L_426 - .L_425)
.L_425:
        /*0004*/ 	.word	0x00000082


	//----- nvinfo : EIATTR_KPARAM_INFO
	.align		4
.L_426:
        /*0008*/ 	.byte	0x04, 0x17
        /*000a*/ 	.short	(.L_428 - .L_427)
.L_427:
        /*000c*/ 	.word	0x00000000
        /*0010*/ 	.short	0x0006
        /*0012*/ 	.short	0x002c
        /*0014*/ 	.byte	0x00, 0xf0, 0x11, 0x00


	//----- nvinfo : EIATTR_KPARAM_INFO
	.align		4
.L_428:
        /*0018*/ 	.byte	0x04, 0x17
        /*001a*/ 	.short	(.L_430 - .L_429)
.L_429:
        /*001c*/ 	.word	0x00000000
        /*0020*/ 	.short	0x0005
        /*0022*/ 	.short	0x0028
        /*0024*/ 	.byte	0x00, 0xf0, 0x11, 0x00


	//----- nvinfo : EIATTR_KPARAM_INFO
	.align		4
.L_430:
        /*0028*/ 	.byte	0x04, 0x17
        /*002a*/ 	.short	(.L_432 - .L_431)
.L_431:
        /*002c*/ 	.word	0x00000000
        /*0030*/ 	.short	0x0004
        /*0032*/ 	.short	0x0020
        /*0034*/ 	.byte	0x00, 0xf5, 0x21, 0x00


	//----- nvinfo : EIATTR_KPARAM_INFO
	.align		4
.L_432:
        /*0038*/ 	.byte	0x04, 0x17
        /*003a*/ 	.short	(.L_434 - .L_433)
.L_433:
        /*003c*/ 	.word	0x00000000
        /*0040*/ 	.short	0x0003
        /*0042*/ 	.short	0x0018
        /*0044*/ 	.byte	0x00, 0xf5, 0x21, 0x00


	//----- nvinfo : EIATTR_KPARAM_INFO
	.align		4
.L_434:
        /*0048*/ 	.byte	0x04, 0x17
        /*004a*/ 	.short	(.L_436 - .L_435)
.L_435:
        /*004c*/ 	.word	0x00000000
        /*0050*/ 	.short	0x0002
        /*0052*/ 	.short	0x0010
        /*0054*/ 	.byte	0x00, 0xf5, 0x21, 0x00


	//----- nvinfo : EIATTR_KPARAM_INFO
	.align		4
.L_436:
        /*0058*/ 	.byte	0x04, 0x17
        /*005a*/ 	.short	(.L_438 - .L_437)
.L_437:
        /*005c*/ 	.word	0x00000000
        /*0060*/ 	.short	0x0001
        /*0062*/ 	.short	0x0008
        /*0064*/ 	.byte	0x00, 0xf5, 0x21, 0x00


	//----- nvinfo : EIATTR_KPARAM_INFO
	.align		4
.L_438:
        /*0068*/ 	.byte	0x04, 0x17
        /*006a*/ 	.short	(.L_440 - .L_439)
.L_439:
        /*006c*/ 	.word	0x00000000
        /*0070*/ 	.short	0x0000
        /*0072*/ 	.short	0x0000
        /*0074*/ 	.byte	0x00, 0xf5, 0x21, 0x00


	//----- nvinfo : EIATTR_SPARSE_MMA_MASK
	.align		4
.L_440:
        /*0078*/ 	.byte	0x03, 0x50
        /*007a*/ 	.short	0x0000


	//----- nvinfo : EIATTR_MAXREG_COUNT
	.align		4
        /*007c*/ 	.byte	0x03, 0x1b
        /*007e*/ 	.short	0x00ff


	//----- nvinfo : EIATTR_MERCURY_ISA_VERSION
	.align		4
        /*0080*/ 	.byte	0x03, 0x5f
        /*0082*/ 	.short	0x0101


	//----- nvinfo : EIATTR_COOP_GROUP_MASK_REGIDS
	.align		4
        /*0084*/ 	.byte	0x04, 0x29
        /*0086*/ 	.short	(.L_442 - .L_441)


	//   ....[0]....
.L_441:
        /*0088*/ 	.word	0xffffffff


	//   ....[1]....
        /*008c*/ 	.word	0xffffffff


	//   ....[2]....
        /*0090*/ 	.word	0xffffffff


	//   ....[3]....
        /*0094*/ 	.word	0xffffffff


	//   ....[4]....
        /*0098*/ 	.word	0xffffffff


	//   ....[5]....
        /*009c*/ 	.word	0xffffffff


	//   ....[6]....
        /*00a0*/ 	.word	0xffffffff


	//   ....[7]....
        /*00a4*/ 	.word	0xffffffff


	//   ....[8]....
        /*00a8*/ 	.word	0xffffffff


	//   ....[9]....
        /*00ac*/ 	.word	0xffffffff


	//   ....[10]....
        /*00b0*/ 	.word	0xffffffff


	//   ....[11]....
        /*00b4*/ 	.word	0xffffffff


	//   ....[12]....
        /*00b8*/ 	.word	0xffffffff


	//   ....[13]....
        /*00bc*/ 	.word	0xffffffff


	//   ....[14]....
        /*00c0*/ 	.word	0xffffffff


	//   ....[15]....
        /*00c4*/ 	.word	0xffffffff


	//   ....[16]....
        /*00c8*/ 	.word	0xffffffff


	//   ....[17]....
        /*00cc*/ 	.word	0xffffffff


	//   ....[18]....
        /*00d0*/ 	.word	0xffffffff


	//   ....[19]....
        /*00d4*/ 	.word	0xffffffff


	//   ....[20]....
        /*00d8*/ 	.word	0xffffffff


	//   ....[21]....
        /*00dc*/ 	.word	0xffffffff


	//   ....[22]....
        /*00e0*/ 	.word	0xffffffff


	//   ....[23]....
        /*00e4*/ 	.word	0xffffffff


	//   ....[24]....
        /*00e8*/ 	.word	0xffffffff


	//   ....[25]....
        /*00ec*/ 	.word	0xffffffff


	//   ....[26]....
        /*00f0*/ 	.word	0xffffffff


	//   ....[27]....
        /*00f4*/ 	.word	0xffffffff


	//   ....[28]....
        /*00f8*/ 	.word	0xffffffff


	//   ....[29]....
        /*00fc*/ 	.word	0xffffffff


	//   ....[30]....
        /*0100*/ 	.word	0xffffffff


	//   ....[31]....
        /*0104*/ 	.word	0xffffffff


	//   ....[32]....
        /*0108*/ 	.word	0xffffffff


	//   ....[33]....
        /*010c*/ 	.word	0xffffffff


	//   ....[34]....
        /*0110*/ 	.word	0xffffffff


	//   ....[35]....
        /*0114*/ 	.word	0xffffffff


	//   ....[36]....
        /*0118*/ 	.word	0xffffffff


	//   ....[37]....
        /*011c*/ 	.word	0xffffffff


	//   ....[38]....
        /*0120*/ 	.word	0xffffffff


	//   ....[39]....
        /*0124*/ 	.word	0xffffffff


	//   ....[40]....
        /*0128*/ 	.word	0xffffffff


	//   ....[41]....
        /*012c*/ 	.word	0xffffffff


	//   ....[42]....
        /*0130*/ 	.word	0xffffffff


	//   ....[43]....
        /*0134*/ 	.word	0xffffffff


	//   ....[44]....
        /*0138*/ 	.word	0xffffffff


	//   ....[45]....
        /*013c*/ 	.word	0xffffffff


	//   ....[46]....
        /*0140*/ 	.word	0xffffffff


	//   ....[47]....
        /*0144*/ 	.word	0xffffffff


	//   ....[48]....
        /*0148*/ 	.word	0xffffffff


	//   ....[49]....
        /*014c*/ 	.word	0xffffffff


	//   ....[50]....
        /*0150*/ 	.word	0xffffffff


	//   ....[51]....
        /*0154*/ 	.word	0xffffffff


	//   ....[52]....
        /*0158*/ 	.word	0xffffffff


	//   ....[53]....
        /*015c*/ 	.word	0xffffffff


	//   ....[54]....
        /*0160*/ 	.word	0xffffffff


	//   ....[55]....
        /*0164*/ 	.word	0xffffffff


	//   ....[56]....
        /*0168*/ 	.word	0xffffffff


	//   ....[57]....
        /*016c*/ 	.word	0xffffffff


	//   ....[58]....
        /*0170*/ 	.word	0xffffffff


	//   ....[59]....
        /*0174*/ 	.word	0xffffffff


	//   ....[60]....
        /*0178*/ 	.word	0xffffffff


	//   ....[61]....
        /*017c*/ 	.word	0xffffffff


	//   ....[62]....
        /*0180*/ 	.word	0xffffffff


	//   ....[63]....
        /*0184*/ 	.word	0xffffffff


	//   ....[64]....
        /*0188*/ 	.word	0xffffffff


	//   ....[65]....
        /*018c*/ 	.word	0xffffffff


	//   ....[66]....
        /*0190*/ 	.word	0xffffffff


	//   ....[67]....
        /*0194*/ 	.word	0xffffffff


	//   ....[68]....
        /*0198*/ 	.word	0xffffffff


	//   ....[69]....
        /*019c*/ 	.word	0xffffffff


	//   ....[70]....
        /*01a0*/ 	.word	0xffffffff


	//   ....[71]....
        /*01a4*/ 	.word	0xffffffff


	//   ....[72]....
        /*01a8*/ 	.word	0xffffffff


	//   ....[73]....
        /*01ac*/ 	.word	0xffffffff


	//   ....[74]....
        /*01b0*/ 	.word	0xffffffff


	//   ....[75]....
        /*01b4*/ 	.word	0xffffffff


	//   ....[76]....
        /*01b8*/ 	.word	0xffffffff


	//   ....[77]....
        /*01bc*/ 	.word	0xffffffff


	//   ....[78]....
        /*01c0*/ 	.word	0xffffffff


	//   ....[79]....
        /*01c4*/ 	.word	0xffffffff


	//   ....[80]....
        /*01c8*/ 	.word	0xffffffff


	//   ....[81]....
        /*01cc*/ 	.word	0xffffffff


	//   ....[82]....
        /*01d0*/ 	.word	0xffffffff


	//   ....[83]....
        /*01d4*/ 	.word	0xffffffff


	//   ....[84]....
        /*01d8*/ 	.word	0xffffffff


	//   ....[85]....
        /*01dc*/ 	.word	0xffffffff


	//   ....[86]....
        /*01e0*/ 	.word	0xffffffff


	//   ....[87]....
        /*01e4*/ 	.word	0xffffffff


	//   ....[88]....
        /*01e8*/ 	.word	0xffffffff


	//   ....[89]....
        /*01ec*/ 	.word	0xffffffff


	//   ....[90]....
        /*01f0*/ 	.word	0xffffffff


	//   ....[91]....
        /*01f4*/ 	.word	0xffffffff


	//   ....[92]....
        /*01f8*/ 	.word	0xffffffff


	//   ....[93]....
        /*01fc*/ 	.word	0xffffffff


	//   ....[94]....
        /*0200*/ 	.word	0xffffffff


	//   ....[95]....
        /*0204*/ 	.word	0xffffffff


	//   ....[96]....
        /*0208*/ 	.word	0xffffffff


	//   ....[97]....
        /*020c*/ 	.word	0xffffffff


	//   ....[98]....
        /*0210*/ 	.word	0xffffffff


	//   ....[99]....
        /*0214*/ 	.word	0xffffffff


	//   ....[100]....
        /*0218*/ 	.word	0xffffffff


	//   ....[101]....
        /*021c*/ 	.word	0xffffffff


	//   ....[102]....
        /*0220*/ 	.word	0xffffffff


	//   ....[103]....
        /*0224*/ 	.word	0x05000034


	//   ....[104]....
        /*0228*/ 	.word	0x05000034


	//   ....[105]....
        /*022c*/ 	.word	0x05000034


	//   ....[106]....
        /*0230*/ 	.word	0x05000034


	//   ....[107]....
        /*0234*/ 	.word	0x05000034


	//   ....[108]....
        /*0238*/ 	.word	0x05000034


	//   ....[109]....
        /*023c*/ 	.word	0x05000034


	//   ....[110]....
        /*0240*/ 	.word	0x05000034


	//   ....[111]....
        /*0244*/ 	.word	0x05000034


	//   ....[112]....
        /*0248*/ 	.word	0x05000034


	//   ....[113]....
        /*024c*/ 	.word	0x05000034


	//   ....[114]....
        /*0250*/ 	.word	0x05000034


	//   ....[115]....
        /*0254*/ 	.word	0x05000034


	//   ....[116]....
        /*0258*/ 	.word	0x05000034


	//   ....[117]....
        /*025c*/ 	.word	0x05000034


	//   ....[118]....
        /*0260*/ 	.word	0x05000034


	//   ....[119]....
        /*0264*/ 	.word	0x05000034


	//   ....[120]....
        /*0268*/ 	.word	0x05000034


	//   ....[121]....
        /*026c*/ 	.word	0x05000034


	//   ....[122]....
        /*0270*/ 	.word	0x05000034


	//   ....[123]....
        /*0274*/ 	.word	0x05000034


	//   ....[124]....
        /*0278*/ 	.word	0x05000034


	//   ....[125]....
        /*027c*/ 	.word	0x05000034


	//   ....[126]....
        /*0280*/ 	.word	0x05000034


	//   ....[127]....
        /*0284*/ 	.word	0x05000034


	//   ....[128]....
        /*0288*/ 	.word	0x05000034


	//   ....[129]....
        /*028c*/ 	.word	0x05000034


	//   ....[130]....
        /*0290*/ 	.word	0x05000034


	//   ....[131]....
        /*0294*/ 	.word	0x05000034


	//   ....[132]....
        /*0298*/ 	.word	0x05000034


	//   ....[133]....
        /*029c*/ 	.word	0x05000034


	//   ....[134]....
        /*02a0*/ 	.word	0x05000034


	//   ....[135]....
        /*02a4*/ 	.word	0x05000034


	//   ....[136]....
        /*02a8*/ 	.word	0x05000034


	//   ....[137]....
        /*02ac*/ 	.word	0x05000034


	//   ....[138]....
        /*02b0*/ 	.word	0x05000034


	//   ....[139]....
        /*02b4*/ 	.word	0x05000034


	//   ....[140]....
        /*02b8*/ 	.word	0x05000034


	//   ....[141]....
        /*02bc*/ 	.word	0x05000034


	//   ....[142]....
        /*02c0*/ 	.word	0x05000034


	//   ....[143]....
        /*02c4*/ 	.word	0x05000034


	//   ....[144]....
        /*02c8*/ 	.word	0x05000034


	//   ....[145]....
        /*02cc*/ 	.word	0x05000034


	//   ....[146]....
        /*02d0*/ 	.word	0x05000034


	//   ....[147]....
        /*02d4*/ 	.word	0x05000034


	//   ....[148]....
        /*02d8*/ 	.word	0x05000034


	//   ....[149]....
        /*02dc*/ 	.word	0x05000034


	//   ....[150]....
        /*02e0*/ 	.word	0x05000034


	//   ....[151]....
        /*02e4*/ 	.word	0x05000034


	//   ....[152]....
        /*02e8*/ 	.word	0x05000034


	//   ....[153]....
        /*02ec*/ 	.word	0x05000034


	//   ....[154]....
        /*02f0*/ 	.word	0x05000034


	//   ....[155]....
        /*02f4*/ 	.word	0x05000034


	//   ....[156]....
        /*02f8*/ 	.word	0x05000034


	//   ....[157]....
        /*02fc*/ 	.word	0x05000034


	//   ....[158]....
        /*0300*/ 	.word	0x05000034


	//   ....[159]....
        /*0304*/ 	.word	0x05000034


	//   ....[160]....
        /*0308*/ 	.word	0x05000034


	//   ....[161]....
        /*030c*/ 	.word	0x05000034


	//   ....[162]....
        /*0310*/ 	.word	0x05000034


	//   ....[163]....
        /*0314*/ 	.word	0x05000034


	//   ....[164]....
        /*0318*/ 	.word	0x05000034


	//   ....[165]....
        /*031c*/ 	.word	0x05000034


	//   ....[166]....
        /*0320*/ 	.word	0x05000034


	//   ....[167]....
        /*0324*/ 	.word	0x05000034


	//   ....[168]....
        /*0328*/ 	.word	0x05000034


	//   ....[169]....
        /*032c*/ 	.word	0x05000034


	//   ....[170]....
        /*0330*/ 	.word	0x05000034


	//   ....[171]....
        /*0334*/ 	.word	0x05000034


	//   ....[172]....
        /*0338*/ 	.word	0x05000034


	//   ....[173]....
        /*033c*/ 	.word	0x05000034


	//   ....[174]....
        /*0340*/ 	.word	0x05000034


	//   ....[175]....
        /*0344*/ 	.word	0x05000034


	//   ....[176]....
        /*0348*/ 	.word	0x05000034


	//   ....[177]....
        /*034c*/ 	.word	0x05000034


	//   ....[178]....
        /*0350*/ 	.word	0x05000034


	//   ....[179]....
        /*0354*/ 	.word	0x05000034


	//   ....[180]....
        /*0358*/ 	.word	0x05000034


	//   ....[181]....
        /*035c*/ 	.word	0x05000034


	//   ....[182]....
        /*0360*/ 	.word	0x05000034


	//   ....[183]....
        /*0364*/ 	.word	0x05000034


	//   ....[184]....
        /*0368*/ 	.word	0x05000034


	//   ....[185]....
        /*036c*/ 	.word	0x05000034


	//   ....[186]....
        /*0370*/ 	.word	0x05000034


	//   ....[187]....
        /*0374*/ 	.word	0x05000034


	//   ....[188]....
        /*0378*/ 	.word	0x05000034


	//   ....[189]....
        /*037c*/ 	.word	0x05000034


	//   ....[190]....
        /*0380*/ 	.word	0x05000034


	//   ....[191]....
        /*0384*/ 	.word	0x05000034


	//   ....[192]....
        /*0388*/ 	.word	0x05000034


	//   ....[193]....
        /*038c*/ 	.word	0x05000034


	//   ....[194]....
        /*0390*/ 	.word	0x05000034


	//   ....[195]....
        /*0394*/ 	.word	0x05000034


	//   ....[196]....
        /*0398*/ 	.word	0x05000034


	//   ....[197]....
        /*039c*/ 	.word	0x05000034


	//   ....[198]....
        /*03a0*/ 	.word	0x05000034


	//   ....[199]....
        /*03a4*/ 	.word	0x05000034


	//   ....[200]....
        /*03a8*/ 	.word	0x05000034


	//   ....[201]....
        /*03ac*/ 	.word	0x05000034


	//   ....[202]....
        /*03b0*/ 	.word	0x05000034


	//   ....[203]....
        /*03b4*/ 	.word	0x05000034


	//   ....[204]....
        /*03b8*/ 	.word	0x05000034


	//   ....[205]....
        /*03bc*/ 	.word	0x05000034


	//   ....[206]....
        /*03c0*/ 	.word	0x05000034


	//   ....[207]....
        /*03c4*/ 	.word	0x05000034


	//   ....[208]....
        /*03c8*/ 	.word	0x05000034


	//   ....[209]....
        /*03cc*/ 	.word	0x05000034


	//   ....[210]....
        /*03d0*/ 	.word	0x05000034


	//   ....[211]....
        /*03d4*/ 	.word	0x05000034


	//   ....[212]....
        /*03d8*/ 	.word	0x05000034


	//   ....[213]....
        /*03dc*/ 	.word	0x05000034


	//   ....[214]....
        /*03e0*/ 	.word	0x05000034


	//   ....[215]....
        /*03e4*/ 	.word	0x05000034


	//   ....[216]....
        /*03e8*/ 	.word	0x05000034


	//   ....[217]....
        /*03ec*/ 	.word	0x05000034


	//   ....[218]....
        /*03f0*/ 	.word	0x05000034


	//   ....[219]....
        /*03f4*/ 	.word	0x05000034


	//   ....[220]....
        /*03f8*/ 	.word	0x05000034


	//   ....[221]....
        /*03fc*/ 	.word	0x05000034


	//   ....[222]....
        /*0400*/ 	.word	0x05000034


	//   ....[223]....
        /*0404*/ 	.word	0x05000034


	//   ....[224]....
        /*0408*/ 	.word	0x05000034


	//   ....[225]....
        /*040c*/ 	.word	0x05000034


	//   ....[226]....
        /*0410*/ 	.word	0x05000034


	//   ....[227]....
        /*0414*/ 	.word	0x05000034


	//   ....[228]....
        /*0418*/ 	.word	0x05000034


	//   ....[229]....
        /*041c*/ 	.word	0x05000034


	//   ....[230]....
        /*0420*/ 	.word	0x05000034


	//   ....[231]....
        /*0424*/ 	.word	0x05000034


	//   ....[232]....
        /*0428*/ 	.word	0x05000034


	//   ....[233]....
        /*042c*/ 	.word	0x05000034


	//   ....[234]....
        /*0430*/ 	.word	0x05000034


	//   ....[235]....
        /*0434*/ 	.word	0x05000034


	//   ....[236]....
        /*0438*/ 	.word	0x05000034


	//   ....[237]....
        /*043c*/ 	.word	0x05000034


	//   ....[238]....
        /*0440*/ 	.word	0x05000034


	//----- nvinfo : EIATTR_COOP_GROUP_INSTR_OFFSETS
	.align		4
.L_442:
        /*0444*/ 	.byte	0x04, 0x28
        /*0446*/ 	.short	(.L_444 - .L_443)


	//   ....[0]....
.L_443:
        /*0448*/ 	.word	0x000014a0


	//   ....[1]....
        /*044c*/ 	.word	0x000014d0


	//   ....[2]....
        /*0450*/ 	.word	0x000014e0


	//   ....[3]....
        /*0454*/ 	.word	0x000014f0


	//   ....[4]....
        /*0458*/ 	.word	0x00001500


	//   ....[5]....
        /*045c*/ 	.word	0x00001570


	//   ....[6]....
        /*0460*/ 	.word	0x000015b0


	//   ....[7]....
        /*0464*/ 	.word	0x000015c0


	//   ....[8]....
        /*0468*/ 	.word	0x00001600


	//   ....[9]....
        /*046c*/ 	.word	0x00001610


	//   ....[10]....
        /*0470*/ 	.word	0x00001620


	//   ....[11]....
        /*0474*/ 	.word	0x00001630


	//   ....[12]....
        /*0478*/ 	.word	0x00001640


	//   ....[13]....
        /*047c*/ 	.word	0x00001650


	//   ....[14]....
        /*0480*/ 	.word	0x00001670


	//   ....[15]....
        /*0484*/ 	.word	0x000016f0


	//   ....[16]....
        /*0488*/ 	.word	0x00001730


	//   ....[17]....
        /*048c*/ 	.word	0x00001760


	//   ....[18]....
        /*0490*/ 	.word	0x00001790


	//   ....[19]....
        /*0494*/ 	.word	0x000017b0


	//   ....[20]....
        /*0498*/ 	.word	0x00001850


	//   ....[21]....
        /*049c*/ 	.word	0x00001890


	//   ....[22]....
        /*04a0*/ 	.word	0x000018c0


	//   ....[23]....
        /*04a4*/ 	.word	0x000018f0


	//   ....[24]....
        /*04a8*/ 	.word	0x00001920


	//   ....[25]....
        /*04ac*/ 	.word	0x00001930


	//   ....[26]....
        /*04b0*/ 	.word	0x00001950


	//   ....[27]....
        /*04b4*/ 	.word	0x00001980


	//   ....[28]....
        /*04b8*/ 	.word	0x000019b0


	//   ....[29]....
        /*04bc*/ 	.word	0x00001a10


	//   ....[30]....
        /*04c0*/ 	.word	0x00001a70


	//   ....[31]....
        /*04c4*/ 	.word	0x00001ab0


	//   ....[32]....
        /*04c8*/ 	.word	0x00001b00


	//   ....[33]....
        /*04cc*/ 	.word	0x00001b40


	//   ....[34]....
        /*04d0*/ 	.word	0x00001ba0


	//   ....[35]....
        /*04d4*/ 	.word	0x00001bd0


	//   ....[36]....
        /*04d8*/ 	.word	0x00001c10


	//   ....[37]....
        /*04dc*/ 	.word	0x00001c70


	//   ....[38]....
        /*04e0*/ 	.word	0x00001cb0


	//   ....[39]....
        /*04e4*/ 	.word	0x00001cf0


	//   ....[40]....
        /*04e8*/ 	.word	0x00001d50


	//   ....[41]....
        /*04ec*/ 	.word	0x00001d80


	//   ....[42]....
        /*04f0*/ 	.word	0x00001dc0


	//   ....[43]....
        /*04f4*/ 	.word	0x00001e00


	//   ....[44]....
        /*04f8*/ 	.word	0x00001e90


	//   ....[45]....
        /*04fc*/ 	.word	0x00001ed0


	//   ....[46]....
        /*0500*/ 	.word	0x00001f00


	//   ....[47]....
        /*0504*/ 	.word	0x00001f40


	//   ....[48]....
        /*0508*/ 	.word	0x00001f80


	//   ....[49]....
        /*050c*/ 	.word	0x00002000


	//   ....[50]....
        /*0510*/ 	.word	0x00002040


	//   ....[51]....
        /*0514*/ 	.word	0x00002080


	//   ....[52]....
        /*0518*/ 	.word	0x000020b0


	//   ....[53]....
        /*051c*/ 	.word	0x00002160


	//   ....[54]....
        /*0520*/ 	.word	0x00002200


	//   ....[55]....
        /*0524*/ 	.word	0x00002240


	//   ....[56]....
        /*0528*/ 	.word	0x00002280


	//   ....[57]....
        /*052c*/ 	.word	0x000022f0


	//   ....[58]....
        /*0530*/ 	.word	0x00002340


	//   ....[59]....
        /*0534*/ 	.word	0x00002380


	//   ....[60]....
        /*0538*/ 	.word	0x000023c0


	//   ....[61]....
        /*053c*/ 	.word	0x00002400


	//   ....[62]....
        /*0540*/ 	.word	0x000024c0


	//   ....[63]....
        /*0544*/ 	.word	0x00002530


	//   ....[64]....
        /*0548*/ 	.word	0x00002570


	//   ....[65]....
        /*054c*/ 	.word	0x000025b0


	//   ....[66]....
        /*0550*/ 	.word	0x00002600


	//   ....[67]....
        /*0554*/ 	.word	0x00002640


	//   ....[68]....
        /*0558*/ 	.word	0x00002680


	//   ....[69]....
        /*055c*/ 	.word	0x00002710


	//   ....[70]....
        /*0560*/ 	.word	0x00002750


	//   ....[71]....
        /*0564*/ 	.word	0x000027c0


	//   ....[72]....
        /*0568*/ 	.word	0x00002800


	//   ....[73]....
        /*056c*/ 	.word	0x00002840


	//   ....[74]....
        /*0570*/ 	.word	0x00002890


	//   ....[75]....
        /*0574*/ 	.word	0x00002930


	//   ....[76]....
        /*0578*/ 	.word	0x00002970


	//   ....[77]....
        /*057c*/ 	.word	0x000029b0


	//   ....[78]....
        /*0580*/ 	.word	0x00002a00


	//   ....[79]....
        /*0584*/ 	.word	0x00002a40


	//   ....[80]....
        /*0588*/ 	.word	0x00002a80


	//   ....[81]....
        /*058c*/ 	.word	0x00002ab0


	//   ....[82]....
        /*0590*/ 	.word	0x00002af0


	//   ....[83]....
        /*0594*/ 	.word	0x00002b30


	//   ....[84]....
        /*0598*/ 	.word	0x00002b60


	//   ....[85]....
        /*059c*/ 	.word	0x00002bb0


	//   ....[86]....
        /*05a0*/ 	.word	0x00002c10


	//   ....[87]....
        /*05a4*/ 	.word	0x00002c40


	//   ....[88]....
        /*05a8*/ 	.word	0x00002c70


	//   ....[89]....
        /*05ac*/ 	.word	0x00002cb0


	//   ....[90]....
        /*05b0*/ 	.word	0x00002cf0


	//   ....[91]....
        /*05b4*/ 	.word	0x00002d30


	//   ....[92]....
        /*05b8*/ 	.word	0x00002d70


	//   ....[93]....
        /*05bc*/ 	.word	0x00002da0


	//   ....[94]....
        /*05c0*/ 	.word	0x00002dd0


	//   ....[95]....
        /*05c4*/ 	.word	0x00002e10


	//   ....[96]....
        /*05c8*/ 	.word	0x00002e40


	//   ....[97]....
        /*05cc*/ 	.word	0x00002e70


	//   ....[98]....
        /*05d0*/ 	.word	0x00002eb0


	//   ....[99]....
        /*05d4*/ 	.word	0x00002fc0


	//   ....[100]....
        /*05d8*/ 	.word	0x00003000


	//   ....[101]....
        /*05dc*/ 	.word	0x00003040


	//   ....[102]....
        /*05e0*/ 	.word	0x00003200


	//   ....[103]....
        /*05e4*/ 	.word	0x000036d0


	//   ....[104]....
        /*05e8*/ 	.word	0x00003760


	//   ....[105]....
        /*05ec*/ 	.word	0x000037c0


	//   ....[106]....
        /*05f0*/ 	.word	0x00003830


	//   ....[107]....
        /*05f4*/ 	.word	0x00003880


	//   ....[108]....
        /*05f8*/ 	.word	0x00003900


	//   ....[109]....
        /*05fc*/ 	.word	0x00003950


	//   ....[110]....
        /*0600*/ 	.word	0x000039b0


	//   ....[111]....
        /*0604*/ 	.word	0x00003a30


	//   ....[112]....
        /*0608*/ 	.word	0x00003aa0


	//   ....[113]....
        /*060c*/ 	.word	0x00003b00


	//   ....[114]....
        /*0610*/ 	.word	0x00003b60


	//   ....[115]....
        /*0614*/ 	.word	0x00003bd0


	//   ....[116]....
        /*0618*/ 	.word	0x00003c40


	//   ....[117]....
        /*061c*/ 	.word	0x00003cb0


	//   ....[118]....
        /*0620*/ 	.word	0x00003d20


	//   ....[119]....
        /*0624*/ 	.word	0x00003d90


	//   ....[120]....
        /*0628*/ 	.word	0x00003df0


	//   ....[121]....
        /*062c*/ 	.word	0x00003e60


	//   ....[122]....
        /*0630*/ 	.word	0x00003ed0


	//   ....[123]....
        /*0634*/ 	.word	0x00003f30


	//   ....[124]....
        /*0638*/ 	.word	0x00003fa0


	//   ....[125]....
        /*063c*/ 	.word	0x00004010


	//   ....[126]....
        /*0640*/ 	.word	0x00004080


	//   ....[127]....
        /*0644*/ 	.word	0x000040f0


	//   ....[128]....
        /*0648*/ 	.word	0x00004160


	//   ....[129]....
        /*064c*/ 	.word	0x000041d0


	//   ....[130]....
        /*0650*/ 	.word	0x00004240


	//   ....[131]....
        /*0654*/ 	.word	0x000042a0


	//   ....[132]....
        /*0658*/ 	.word	0x00004310


	//   ....[133]....
        /*065c*/ 	.word	0x00004380


	//   ....[134]....
        /*0660*/ 	.word	0x000043f0


	//   ....[135]....
        /*0664*/ 	.word	0x00004460


	//   ....[136]....
        /*0668*/ 	.word	0x000044d0


	//   ....[137]....
        /*066c*/ 	.word	0x00004540


	//   ....[138]....
        /*0670*/ 	.word	0x000045b0


	//   ....[139]....
        /*0674*/ 	.word	0x00004620


	//   ....[140]....
        /*0678*/ 	.word	0x00004680


	//   ....[141]....
        /*067c*/ 	.word	0x000046f0


	//   ....[142]....
        /*0680*/ 	.word	0x00004760


	//   ....[143]....
        /*0684*/ 	.word	0x000047f0


	//   ....[144]....
        /*0688*/ 	.word	0x00004860


	//   ....[145]....
        /*068c*/ 	.word	0x000048d0


	//   ....[146]....
        /*0690*/ 	.word	0x00004940


	//   ....[147]....
        /*0694*/ 	.word	0x000049a0


	//   ....[148]....
        /*0698*/ 	.word	0x00004a10


	//   ....[149]....
        /*069c*/ 	.word	0x00004a80


	//   ....[150]....
        /*06a0*/ 	.word	0x00004af0


	//   ....[151]....
        /*06a4*/ 	.word	0x00004b60


	//   ....[152]....
        /*06a8*/ 	.word	0x00004bd0


	//   ....[153]....
        /*06ac*/ 	.word	0x00004c30


	//   ....[154]....
        /*06b0*/ 	.word	0x00004ca0


	//   ....[155]....
        /*06b4*/ 	.word	0x00004d10


	//   ....[156]....
        /*06b8*/ 	.word	0x00004d80


	//   ....[157]....
        /*06bc*/ 	.word	0x00004de0


	//   ....[158]....
        /*06c0*/ 	.word	0x00004e50


	//   ....[159]....
        /*06c4*/ 	.word	0x00004ec0


	//   ....[160]....
        /*06c8*/ 	.word	0x00004f30


	//   ....[161]....
        /*06cc*/ 	.word	0x00004fa0


	//   ....[162]....
        /*06d0*/ 	.word	0x00005010


	//   ....[163]....
        /*06d4*/ 	.word	0x00005080


	//   ....[164]....
        /*06d8*/ 	.word	0x000050f0


	//   ....[165]....
        /*06dc*/ 	.word	0x00005160


	//   ....[166]....
        /*06e0*/ 	.word	0x000051c0


	//   ....[167]....
        /*06e4*/ 	.word	0x00005230


	//   ....[168]....
        /*06e8*/ 	.word	0x00005290


	//   ....[169]....
        /*06ec*/ 	.word	0x00005300


	//   ....[170]....
        /*06f0*/ 	.word	0x00005370


	//   ....[171]....
        /*06f4*/ 	.word	0x000053e0


	//   ....[172]....
        /*06f8*/ 	.word	0x00005450


	//   ....[173]....
        /*06fc*/ 	.word	0x000054c0


	//   ....[174]....
        /*0700*/ 	.word	0x00005530


	//   ....[175]....
        /*0704*/ 	.word	0x000055c0


	//   ....[176]....
        /*0708*/ 	.word	0x00005630


	//   ....[177]....
        /*070c*/ 	.word	0x000056a0


	//   ....[178]....
        /*0710*/ 	.word	0x00005710


	//   ....[179]....
        /*0714*/ 	.word	0x00005780


	//   ....[180]....
        /*0718*/ 	.word	0x000057f0


	//   ....[181]....
        /*071c*/ 	.word	0x00005860


	//   ....[182]....
        /*0720*/ 	.word	0x000058c0


	//   ....[183]....
        /*0724*/ 	.word	0x00005930


	//   ....[184]....
        /*0728*/ 	.word	0x000059a0


	//   ....[185]....
        /*072c*/ 	.word	0x00005a10


	//   ....[186]....
        /*0730*/ 	.word	0x00005a80


	//   ....[187]....
        /*0734*/ 	.word	0x00005af0


	//   ....[188]....
        /*0738*/ 	.word	0x00005b60


	//   ....[189]....
        /*073c*/ 	.word	0x00005bd0


	//   ....[190]....
        /*0740*/ 	.word	0x00005c40


	//   ....[191]....
        /*0744*/ 	.word	0x00005ca0


	//   ....[192]....
        /*0748*/ 	.word	0x00005d00


	//   ....[193]....
        /*074c*/ 	.word	0x00005d70


	//   ....[194]....
        /*0750*/ 	.word	0x00005de0


	//   ....[195]....
        /*0754*/ 	.word	0x00005e50


	//   ....[196]....
        /*0758*/ 	.word	0x00005eb0


	//   ....[197]....
        /*075c*/ 	.word	0x00005f20


	//   ....[198]....
        /*0760*/ 	.word	0x00005f90


	//   ....[199]....
        /*0764*/ 	.word	0x00006000


	//   ....[200]....
        /*0768*/ 	.word	0x00006070


	//   ....[201]....
        /*076c*/ 	.word	0x000060d0


	//   ....[202]....
        /*0770*/ 	.word	0x00006140


	//   ....[203]....
        /*0774*/ 	.word	0x000061b0


	//   ....[204]....
        /*0778*/ 	.word	0x00006220


	//   ....[205]....
        /*077c*/ 	.word	0x00006290


	//   ....[206]....
        /*0780*/ 	.word	0x000062f0


	//   ....[207]....
        /*0784*/ 	.word	0x00006370


	//   ....[208]....
        /*0788*/ 	.word	0x000063e0


	//   ....[209]....
        /*078c*/ 	.word	0x00006450


	//   ....[210]....
        /*0790*/ 	.word	0x000064c0


	//   ....[211]....
        /*0794*/ 	.word	0x00006530


	//   ....[212]....
        /*0798*/ 	.word	0x000065a0


	//   ....[213]....
        /*079c*/ 	.word	0x00006610


	//   ....[214]....
        /*07a0*/ 	.word	0x00006650


	//   ....[215]....
        /*07a4*/ 	.word	0x000066c0


	//   ....[216]....
        /*07a8*/ 	.word	0x00006730


	//   ....[217]....
        /*07ac*/ 	.word	0x000067a0


	//   ....[218]....
        /*07b0*/ 	.word	0x00006810


	//   ....[219]....
        /*07b4*/ 	.word	0x00006880


	//   ....[220]....
        /*07b8*/ 	.word	0x000068c0


	//   ....[221]....
        /*07bc*/ 	.word	0x00006920


	//   ....[222]....
        /*07c0*/ 	.word	0x000069d0


	//   ....[223]....
        /*07c4*/ 	.word	0x00006a40


	//   ....[224]....
        /*07c8*/ 	.word	0x00006ab0


	//   ....[225]....
        /*07cc*/ 	.word	0x00006b20


	//   ....[226]....
        /*07d0*/ 	.word	0x00006b90


	//   ....[227]....
        /*07d4*/ 	.word	0x00006c00


	//   ....[228]....
        /*07d8*/ 	.word	0x00006c70


	//   ....[229]....
        /*07dc*/ 	.word	0x00006ce0


	//   ....[230]....
        /*07e0*/ 	.word	0x00006d50


	//   ....[231]....
        /*07e4*/ 	.word	0x00006dc0


	//   ....[232]....
        /*07e8*/ 	.word	0x00006e30


	//   ....[233]....
        /*07ec*/ 	.word	0x00006ea0


	//   ....[234]....
        /*07f0*/ 	.word	0x00006ee0


	//   ....[235]....
        /*07f4*/ 	.word	0x00006f40


	//   ....[236]....
        /*07f8*/ 	.word	0x00006f80


	//   ....[237]....
        /*07fc*/ 	.word	0x00006fd0


	//   ....[238]....
        /*0800*/ 	.word	0x000070c0


	//----- nvinfo : EIATTR_VRC_CTA_INIT_COUNT
	.align		4
.L_444:
        /*0804*/ 	.byte	0x02, 0x4a
	.zero		1
	.zero		1


	//----- nvinfo : EIATTR_EXIT_INSTR_OFFSETS
	.align		4
        /*0808*/ 	.byte	0x04, 0x1c
        /*080a*/ 	.short	(.L_446 - .L_445)


	//   ....[0]....
.L_445:
        /*080c*/ 	.word	0x000000e0


	//   ....[1]....
        /*0810*/ 	.word	0x00003550


	//   ....[2]....
        /*0814*/ 	.word	0x00003650


	//----- nvinfo : EIATTR_CRS_STACK_SIZE
	.align		4
.L_446:
        /*0818*/ 	.byte	0x04, 0x1e
        /*081a*/ 	.short	(.L_448 - .L_447)
.L_447:
        /*081c*/ 	.word	0x00000000


	//----- nvinfo : EIATTR_CBANK_PARAM_SIZE
	.align		4
.L_448:
        /*0820*/ 	.byte	0x03, 0x19
        /*0822*/ 	.short	0x0030


	//----- nvinfo : EIATTR_PARAM_CBANK
	.align		4
        /*0824*/ 	.byte	0x04, 0x0a
        /*0826*/ 	.short	(.L_450 - .L_449)
	.align		4
.L_449:
        /*0828*/ 	.word	index@(.nv.constant0._Z22spmm4_full_full_8_1024PKhPKfPfPKiS5_ii)
        /*082c*/ 	.short	0x0380
        /*082e*/ 	.short	0x0030


	//----- nvinfo : EIATTR_SW_WAR
	.align		4
.L_450:
        /*0830*/ 	.byte	0x04, 0x36
        /*0832*/ 	.short	(.L_452 - .L_451)
.L_451:
        /*0834*/ 	.word	0x00000008
.L_452:


//--------------------- .nv.info._Z22spmm4_full_full_4_1024PKhPKfPfPKiS5_ii --------------------------
	.section	.nv.info._Z22spmm4_full_full_4_1024PKhPKfPfPKiS5_ii,"",@"SHT_CUDA_INFO"
	.sectionflags	@""
	.align	4


	//----- nvinfo : EIATTR_CUDA_API_VERSION
	.align		4
        /*0000*/ 	.byte	0x04, 0x37
        /*0002*/ 	.short	(.L_454 - .L_453)
.L_453:
        /*0004*/ 	.word	0x00000082


	//----- nvinfo : EIATTR_KPARAM_INFO
	.align		4
.L_454:
        /*0008*/ 	.byte	0x04, 0x17
        /*000a*/ 	.short	(.L_456 - .L_455)
.L_455:
        /*000c*/ 	.word	0x00000000
        /*0010*/ 	.short	0x0006
        /*0012*/ 	.short	0x002c
        /*0014*/ 	.byte	0x00, 0xf0, 0x11, 0x00


	//----- nvinfo : EIATTR_KPARAM_INFO
	.align		4
.L_456:
        /*0018*/ 	.byte	0x04, 0x17
        /*001a*/ 	.short	(.L_458 - .L_457)
.L_457:
        /*001c*/ 	.word	0x00000000
        /*0020*/ 	.short	0x0005
        /*0022*/ 	.short	0x0028
        /*0024*/ 	.byte	0x00, 0xf0, 0x11, 0x00


	//----- nvinfo : EIATTR_KPARAM_INFO
	.align		4
.L_458:
        /*0028*/ 	.byte	0x04, 0x17
        /*002a*/ 	.short	(.L_460 - .L_459)
.L_459:
        /*002c*/ 	.word	0x00000000
        /*0030*/ 	.short	0x0004
        /*0032*/ 	.short	0x0020
        /*0034*/ 	.byte	0x00, 0xf5, 0x21, 0x00


	//----- nvinfo : EIATTR_KPARAM_INFO
	.align		4
.L_460:
        /*0038*/ 	.byte	0x04, 0x17
        /*003a*/ 	.short	(.L_462 - .L_461)
.L_461:
        /*003c*/ 	.word	0x00000000
        /*0040*/ 	.short	0x0003
        /*0042*/ 	.short	0x0018
        /*0044*/ 	.byte	0x00, 0xf5, 0x21, 0x00


	//----- nvinfo : EIATTR_KPARAM_INFO
	.align		4
.L_462:
        /*0048*/ 	.byte	0x04, 0x17
        /*004a*/ 	.short	(.L_464 - .L_463)
.L_463:
        /*004c*/ 	.word	0x00000000
        /*0050*/ 	.short	0x0002
        /*0052*/ 	.short	0x0010
        /*0054*/ 	.byte	0x00, 0xf5, 0x21, 0x00


	//----- nvinfo : EIATTR_KPARAM_INFO
	.align		4
.L_464:
        /*0058*/ 	.byte	0x04, 0x17
        /*005a*/ 	.short	(.L_466 - .L_465)
.L_465:
        /*005c*/ 	.word	0x00000000
        /*0060*/ 	.short	0x0001
        /*0062*/ 	.short	0x0008
        /*0064*/ 	.byte	0x00, 0xf5, 0x21, 0x00


	//----- nvinfo : EIATTR_KPARAM_INFO
	.align		4
.L_466:
        /*0068*/ 	.byte	0x04, 0x17
        /*006a*/ 	.short	(.L_468 - .L_467)
.L_467:
        /*006c*/ 	.word	0x00000000
        /*0070*/ 	.short	0x0000
        /*0072*/ 	.short	0x0000
        /*0074*/ 	.byte	0x00, 0xf5, 0x21, 0x00


	//----- nvinfo : EIATTR_SPARSE_MMA_MASK
	.align		4
.L_468:
        /*0078*/ 	.byte	0x03, 0x50
        /*007a*/ 	.short	0x0000


	//----- nvinfo : EIATTR_MAXREG_COUNT
	.align		4
        /*007c*/ 	.byte	0x03, 0x1b
        /*007e*/ 	.short	0x00ff


	//----- nvinfo : EIATTR_MERCURY_ISA_VERSION
	.align		4
        /*0080*/ 	.byte	0x03, 0x5f
        /*0082*/ 	.short	0x0101


	//----- nvinfo : EIATTR_COOP_GROUP_MASK_REGIDS
	.align		4
        /*0084*/ 	.byte	0x04, 0x29
        /*0086*/ 	.short	(.L_470 - .L_469)


	//   ....[0]....
.L_469:
        /*0088*/ 	.word	0xffffffff


	//   ....[1]....
        /*008c*/ 	.word	0xffffffff


	//   ....[2]....
        /*0090*/ 	.word	0xffffffff


	//   ....[3]....
        /*0094*/ 	.word	0xffffffff


	//   ....[4]....
        /*0098*/ 	.word	0xffffffff


	//   ....[5]....
        /*009c*/ 	.word	0xffffffff


	//   ....[6]....
        /*00a0*/ 	.word	0xffffffff


	//   ....[7]....
        /*00a4*/ 	.word	0xffffffff


	//   ....[8]....
        /*00a8*/ 	.word	0xffffffff


	//   ....[9]....
        /*00ac*/ 	.word	0xffffffff


	//   ....[10]....
        /*00b0*/ 	.word	0xffffffff


	//   ....[11]....
        /*00b4*/ 	.word	0xffffffff


	//   ....[12]....
        /*00b8*/ 	.word	0xffffffff


	//   ....[13]....
        /*00bc*/ 	.word	0xffffffff


	//   ....[14]....
        /*00c0*/ 	.word	0xffffffff


	//   ....[15]....
        /*00c4*/ 	.word	0xffffffff


	//   ....[16]....
        /*00c8*/ 	.word	0xffffffff


	//   ....[17]....
        /*00cc*/ 	.word	0xffffffff


	//   ....[18]....
        /*00d0*/ 	.word	0xffffffff


	//   ....[19]....
        /*00d4*/ 	.word	0xffffffff


	//   ....[20]....
        /*00d8*/ 	.word	0xffffffff


	//   ....[21]....
        /*00dc*/ 	.word	0xffffffff


	//   ....[22]....
        /*00e0*/ 	.word	0xffffffff


	//   ....[23]....
        /*00e4*/ 	.word	0xffffffff


	//   ....[24]....
        /*00e8*/ 	.word	0xffffffff


	//   ....[25]....
        /*00ec*/ 	.word	0xffffffff


	//   ....[26]....
        /*00f0*/ 	.word	0xffffffff


	//   ....[27]....
        /*00f4*/ 	.word	0xffffffff


	//   ....[28]....
        /*00f8*/ 	.word	0xffffffff


	//   ....[29]....
        /*00fc*/ 	.word	0xffffffff


	//   ....[30]....
        /*0100*/ 	.word	0xffffffff


	//   ....[31]....
        /*0104*/ 	.word	0xffffffff


	//   ....[32]....
        /*0108*/ 	.word	0xffffffff


	//   ....[33]....
        /*010c*/ 	.word	0xffffffff


	//   ....[34]....
        /*0110*/ 	.word	0xffffffff


	//   ....[35]....
        /*0114*/ 	.word	0xffffffff


	//   ....[36]....
        /*0118*/ 	.word	0xffffffff


	//   ....[37]....
        /*011c*/ 	.word	0xffffffff


	//   ....[38]....
        /*0120*/ 	.word	0xffffffff


	//   ....[39]....
        /*0124*/ 	.word	0xffffffff


	//   ....[40]....
        /*0128*/ 	.word	0xffffffff


	//   ....[41]....
        /*012c*/ 	.word	0xffffffff


	//   ....[42]....
        /*0130*/ 	.word	0xffffffff


	//   ....[43]....
        /*0134*/ 	.word	0xffffffff


	//   ....[44]....
        /*0138*/ 	.word	0xffffffff


	//   ....[45]....
        /*013c*/ 	.word	0xffffffff


	//   ....[46]....
        /*0140*/ 	.word	0xffffffff


	//   ....[47]....
        /*0144*/ 	.word	0xffffffff


	//   ....[48]....
        /*0148*/ 	.word	0xffffffff


	//   ....[49]....
        /*014c*/ 	.word	0xffffffff


	//   ....[50]....
        /*0150*/ 	.word	0xffffffff


	//   ....[51]....
        /*0154*/ 	.word	0xffffffff


	//   ....[52]....
        /*0158*/ 	.word	0xffffffff


	//   ....[53]....
        /*015c*/ 	.word	0xffffffff


	//   ....[54]....
        /*0160*/ 	.word	0xffffffff


	//   ....[55]....
        /*0164*/ 	.word	0xffffffff


	//   ....[56]....
        /*0168*/ 	.word	0xffffffff


	//   ....[57]....
        /*016c*/ 	.word	0xffffffff


	//   ....[58]....
        /*0170*/ 	.word	0xffffffff


	//   ....[59]....
        /*0174*/ 	.word	0xffffffff


	//   ....[60]....
        /*0178*/ 	.word	0xffffffff


	//   ....[61]....
        /*017c*/ 	.word	0xffffffff


	//   ....[62]....
        /*0180*/ 	.word	0xffffffff


	//   ....[63]....
        /*0184*/ 	.word	0xffffffff


	//   ....[64]....
        /*0188*/ 	.word	0xffffffff


	//   ....[65]....
        /*018c*/ 	.word	0xffffffff


	//   ....[66]....
        /*0190*/ 	.word	0xffffffff


	//   ....[67]....
        /*0194*/ 	.word	0xffffffff


	//   ....[68]....
        /*0198*/ 	.word	0xffffffff


	//   ....[69]....
        /*019c*/ 	.word	0xffffffff


	//   ....[70]....
        /*01a0*/ 	.word	0xffffffff


	//   ....[71]....
        /*01a4*/ 	.word	0xffffffff


	//   ....[72]....
        /*01a8*/ 	.word	0xffffffff


	//   ....[73]....
        /*01ac*/ 	.word	0xffffffff


	//   ....[74]....
        /*01b0*/ 	.word	0xffffffff


	//   ....[75]....
        /*01b4*/ 	.word	0xffffffff


	//   ....[76]....
        /*01b8*/ 	.word	0xffffffff


	//   ....[77]....
        /*01bc*/ 	.word	0xffffffff


	//   ....[78]....
        /*01c0*/ 	.word	0xffffffff


	//   ....[79]....
        /*01c4*/ 	.word	0xffffffff


	//   ....[80]....
        /*01c8*/ 	.word	0xffffffff


	//   ....[81]....
        /*01cc*/ 	.word	0xffffffff


	//   ....[82]....
        /*01d0*/ 	.word	0xffffffff


	//   ....[83]....
        /*01d4*/ 	.word	0xffffffff


	//   ....[84]....
        /*01d8*/ 	.word	0xffffffff


	//   ....[85]....
        /*01dc*/ 	.word	0xffffffff


	//   ....[86]....
        /*01e0*/ 	.word	0xffffffff


	//   ....[87]....
        /*01e4*/ 	.word	0xffffffff


	//   ....[88]....
        /*01e8*/ 	.word	0xffffffff


	//   ....[89]....
        /*01ec*/ 	.word	0xffffffff


	//   ....[90]....
        /*01f0*/ 	.word	0xffffffff


	//   ....[91]....
        /*01f4*/ 	.word	0xffffffff


	//   ....[92]....
        /*01f8*/ 	.word	0xffffffff


	//   ....[93]....
        /*01fc*/ 	.word	0xffffffff


	//   ....[94]....
        /*0200*/ 	.word	0xffffffff


	//   ....[95]....
        /*0204*/ 	.word	0xffffffff


	//   ....[96]....
        /*0208*/ 	.word	0xffffffff


	//   ....[97]....
        /*020c*/ 	.word	0xffffffff


	//   ....[98]....
        /*0210*/ 	.word	0xffffffff


	//   ....[99]....
        /*0214*/ 	.word	0xffffffff


	//   ....[100]....
        /*0218*/ 	.word	0xffffffff


	//   ....[101]....
        /*021c*/ 	.word	0xffffffff


	//   ....[102]....
        /*0220*/ 	.word	0xffffffff


	//   ....[103]....
        /*0224*/ 	.word	0x05000034


	//   ....[104]....
        /*0228*/ 	.word	0x05000034


	//   ....[105]....
        /*022c*/ 	.word	0x05000034


	//   ....[106]....
        /*0230*/ 	.word	0x05000034


	//   ....[107]....
        /*0234*/ 	.word	0x05000034


	//   ....[108]....
        /*0238*/ 	.word	0x05000034


	//   ....[109]....
        /*023c*/ 	.word	0x05000034


	//   ....[110]....
        /*0240*/ 	.word	0x05000034


	//   ....[111]....
        /*0244*/ 	.word	0x05000034


	//   ....[112]....
        /*0248*/ 	.word	0x05000034


	//   ....[113]....
        /*024c*/ 	.word	0x05000034


	//   ....[114]....
        /*0250*/ 	.word	0x05000034


	//   ....[115]....
        /*0254*/ 	.word	0x05000034


	//   ....[116]....
        /*0258*/ 	.word	0x05000034


	//   ....[117]....
        /*025c*/ 	.word	0x05000034


	//   ....[118]....
        /*0260*/ 	.word	0x05000034


	//   ....[119]....
        /*0264*/ 	.word	0x05000034


	//   ....[120]....
        /*0268*/ 	.word	0x05000034


	//   ....[121]....
        /*026c*/ 	.word	0x05000034


	//   ....[122]....
        /*0270*/ 	.word	0x05000034


	//   ....[123]....
        /*0274*/ 	.word	0x05000034


	//   ....[124]....
        /*0278*/ 	.word	0x05000034


	//   ....[125]....
        /*027c*/ 	.word	0x05000034


	//   ....[126]....
        /*0280*/ 	.word	0x05000034


	//   ....[127]....
        /*0284*/ 	.word	0x05000034


	//   ....[128]....
        /*0288*/ 	.word	0x05000034


	//   ....[129]....
        /*028c*/ 	.word	0x05000034


	//   ....[130]....
        /*0290*/ 	.word	0x05000034


	//   ....[131]....
        /*0294*/ 	.word	0x05000034


	//   ....[132]....
        /*0298*/ 	.word	0x05000034


	//   ....[133]....
        /*029c*/ 	.word	0x05000034


	//   ....[134]....
        /*02a0*/ 	.word	0x05000034


	//   ....[135]....
        /*02a4*/ 	.word	0x05000034


	//   ....[136]....
        /*02a8*/ 	.word	0x05000034


	//   ....[137]....
        /*02ac*/ 	.word	0x05000034


	//   ....[138]....
        /*02b0*/ 	.word	0x05000034


	//   ....[139]....
        /*02b4*/ 	.word	0x05000034


	//   ....[140]....
        /*02b8*/ 	.word	0x05000034


	//   ....[141]....
        /*02bc*/ 	.word	0x05000034


	//   ....[142]....
        /*02c0*/ 	.word	0x05000034


	//   ....[143]....
        /*02c4*/ 	.word	0x05000034


	//   ....[144]....
        /*02c8*/ 	.word	0x05000034


	//   ....[145]....
        /*02cc*/ 	.word	0x05000034


	//   ....[146]....
        /*02d0*/ 	.word	0x05000034


	//   ....[147]....
        /*02d4*/ 	.word	0x05000034


	//   ....[148]....
        /*02d8*/ 	.word	0x05000034


	//   ....[149]....
        /*02dc*/ 	.word	0x05000034


	//   ....[150]....
        /*02e0*/ 	.word	0x05000034


	//   ....[151]....
        /*02e4*/ 	.word	0x05000034


	//   ....[152]....
        /*02e8*/ 	.word	0x05000034


	//   ....[153]....
        /*02ec*/ 	.word	0x05000034


	//   ....[154]....
        /*02f0*/ 	.word	0x05000034


	//   ....[155]....
        /*02f4*/ 	.word	0x05000034


	//   ....[156]....
        /*02f8*/ 	.word	0x05000034


	//   ....[157]....
        /*02fc*/ 	.word	0x05000034


	//   ....[158]....
        /*0300*/ 	.word	0x05000034


	//   ....[159]....
        /*0304*/ 	.word	0x05000034


	//   ....[160]....
        /*0308*/ 	.word	0x05000034


	//   ....[161]....
        /*030c*/ 	.word	0x05000034


	//   ....[162]....
        /*0310*/ 	.word	0x05000034


	//   ....[163]....
        /*0314*/ 	.word	0x05000034


	//   ....[164]....
        /*0318*/ 	.word	0x05000034


	//   ....[165]....
        /*031c*/ 	.word	0x05000034


	//   ....[166]....
        /*0320*/ 	.word	0x05000034


	//   ....[167]....
        /*0324*/ 	.word	0x05000034


	//   ....[168]....
        /*0328*/ 	.word	0x05000034


	//   ....[169]....
        /*032c*/ 	.word	0x05000034


	//   ....[170]....
        /*0330*/ 	.word	0x05000034


	//   ....[171]....
        /*0334*/ 	.word	0x05000034


	//   ....[172]....
        /*0338*/ 	.word	0x05000034


	//   ....[173]....
        /*033c*/ 	.word	0x05000034


	//   ....[174]....
        /*0340*/ 	.word	0x05000034


	//   ....[175]....
        /*0344*/ 	.word	0x05000034


	//   ....[176]....
        /*0348*/ 	.word	0x05000034


	//   ....[177]....
        /*034c*/ 	.word	0x05000034


	//   ....[178]....
        /*0350*/ 	.word	0x05000034


	//   ....[179]....
        /*0354*/ 	.word	0x05000034


	//   ....[180]....
        /*0358*/ 	.word	0x05000034


	//   ....[181]....
        /*035c*/ 	.word	0x05000034


	//   ....[182]....
        /*0360*/ 	.word	0x05000034


	//   ....[183]....
        /*0364*/ 	.word	0x05000034


	//   ....[184]....
        /*0368*/ 	.word	0x05000034


	//   ....[185]....
        /*036c*/ 	.word	0x05000034


	//   ....[186]....
        /*0370*/ 	.word	0x05000034


	//   ....[187]....
        /*0374*/ 	.word	0x05000034


	//   ....[188]....
        /*0378*/ 	.word	0x05000034


	//   ....[189]....
        /*037c*/ 	.word	0x05000034


	//   ....[190]....
        /*0380*/ 	.word	0x05000034


	//   ....[191]....
        /*0384*/ 	.word	0x05000034


	//   ....[192]....
        /*0388*/ 	.word	0x05000034


	//   ....[193]....
        /*038c*/ 	.word	0x05000034


	//   ....[194]....
        /*0390*/ 	.word	0x05000034


	//   ....[195]....
        /*0394*/ 	.word	0x05000034


	//   ....[196]....
        /*0398*/ 	.word	0x05000034


	//   ....[197]....
        /*039c*/ 	.word	0x05000034


	//   ....[198]....
        /*03a0*/ 	.word	0x05000034


	//   ....[199]....
        /*03a4*/ 	.word	0x05000034


	//   ....[200]....
        /*03a8*/ 	.word	0x05000034


	//   ....[201]....
        /*03ac*/ 	.word	0x05000034


	//   ....[202]....
        /*03b0*/ 	.word	0x05000034


	//   ....[203]....
        /*03b4*/ 	.word	0x05000034


	//   ....[204]....
        /*03b8*/ 	.word	0x05000034


	//   ....[205]....
        /*03bc*/ 	.word	0x05000034


	//   ....[206]....
        /*03c0*/ 	.word	0x05000034


	//   ....[207]....
        /*03c4*/ 	.word	0x05000034


	//   ....[208]....
        /*03c8*/ 	.word	0x05000034


	//   ....[209]....
        /*03cc*/ 	.word	0x05000034


	//   ....[210]....
        /*03d0*/ 	.word	0x05000034


	//   ....[211]....
        /*03d4*/ 	.word	0x05000034


	//   ....[212]....
        /*03d8*/ 	.word	0x05000034


	//   ....[213]....
        /*03dc*/ 	.word	0x05000034


	//   ....[214]....
        /*03e0*/ 	.word	0x05000034


	//   ....[215]....
        /*03e4*/ 	.word	0x05000034


	//   ....[216]....
        /*03e8*/ 	.word	0x05000034


	//   ....[217]....
        /*03ec*/ 	.word	0x05000034


	//   ....[218]....
        /*03f0*/ 	.word	0x05000034


	//   ....[219]....
        /*03f4*/ 	.word	0x05000034


	//   ....[220]....
        /*03f8*/ 	.word	0x05000034


	//   ....[221]....
        /*03fc*/ 	.word	0x05000034


	//   ....[222]....
        /*0400*/ 	.word	0x05000034


	//   ....[223]....
        /*0404*/ 	.word	0x05000034


	//   ....[224]....
        /*0408*/ 	.word	0x05000034


	//   ....[225]....
        /*040c*/ 	.word	0x05000034


	//   ....[226]....
        /*0410*/ 	.word	0x05000034


	//   ....[227]....
        /*0414*/ 	.word	0x05000034


	//   ....[228]....
        /*0418*/ 	.word	0x05000034


	//   ....[229]....
        /*041c*/ 	.word	0x05000034


	//   ....[230]....
        /*0420*/ 	.word	0x05000034


	//   ....[231]....
        /*0424*/ 	.word	0x05000034


	//   ....[232]....
        /*0428*/ 	.word	0x05000034


	//   ....[233]....
        /*042c*/ 	.word	0x05000034


	//   ....[234]....
        /*0430*/ 	.word	0x05000034


	//   ....[235]....
        /*0434*/ 	.word	0x05000034


	//   ....[236]....
        /*0438*/ 	.word	0x05000034


	//   ....[237]....
        /*043c*/ 	.word	0x05000034


	//   ....[238]....
        /*0440*/ 	.word	0x05000034


	//----- nvinfo : EIATTR_COOP_GROUP_INSTR_OFFSETS
	.align		4
.L_470:
        /*0444*/ 	.byte	0x04, 0x28
        /*0446*/ 	.short	(.L_472 - .L_471)


	//   ....[0]....
.L_471:
        /*0448*/ 	.word	0x000014a0


	//   ....[1]....
        /*044c*/ 	.word	0x000014d0


	//   ....[2]....
        /*0450*/ 	.word	0x000014e0


	//   ....[3]....
        /*0454*/ 	.word	0x000014f0


	//   ....[4]....
        /*0458*/ 	.word	0x00001500


	//   ....[5]....
        /*045c*/ 	.word	0x00001570


	//   ....[6]....
        /*0460*/ 	.word	0x000015b0


	//   ....[7]....
        /*0464*/ 	.word	0x000015c0


	//   ....[8]....
        /*0468*/ 	.word	0x00001600


	//   ....[9]....
        /*046c*/ 	.word	0x00001610


	//   ....[10]....
        /*0470*/ 	.word	0x00001620


	//   ....[11]....
        /*0474*/ 	.word	0x00001630


	//   ....[12]....
        /*0478*/ 	.word	0x00001640


	//   ....[13]....
        /*047c*/ 	.word	0x00001650


	//   ....[14]....
        /*0480*/ 	.word	0x00001670


	//   ....[15]....
        /*0484*/ 	.word	0x000016f0


	//   ....[16]....
        /*0488*/ 	.word	0x00001730


	//   ....[17]....
        /*048c*/ 	.word	0x00001760


	//   ....[18]....
        /*0490*/ 	.word	0x00001790


	//   ....[19]....
        /*0494*/ 	.word	0x000017b0


	//   ....[20]....
        /*0498*/ 	.word	0x00001850


	//   ....[21]....
        /*049c*/ 	.word	0x00001890


	//   ....[22]....
        /*04a0*/ 	.word	0x000018c0


	//   ....[23]....
        /*04a4*/ 	.word	0x000018f0


	//   ....[24]....
        /*04a8*/ 	.word	0x00001920


	//   ....[25]....
        /*04ac*/ 	.word	0x00001930


	//   ....[26]....
        /*04b0*/ 	.word	0x00001950


	//   ....[27]....
        /*04b4*/ 	.word	0x00001980


	//   ....[28]....
        /*04b8*/ 	.word	0x000019b0


	//   ....[29]....
        /*04bc*/ 	.word	0x00001a10


	//   ....[30]....
        /*04c0*/ 	.word	0x00001a70


	//   ....[31]....
        /*04c4*/ 	.word	0x00001ab0


	//   ....[32]....
        /*04c8*/ 	.word	0x00001b00


	//   ....[33]....
        /*04cc*/ 	.word	0x00001b40


	//   ....[34]....
        /*04d0*/ 	.word	0x00001ba0


	//   ....[35]....
        /*04d4*/ 	.word	0x00001bd0


	//   ....[36]....
        /*04d8*/ 	.word	0x00001c10


	//   ....[37]....
        /*04dc*/ 	.word	0x00001c70


	//   ....[38]....
        /*04e0*/ 	.word	0x00001cb0


	//   ....[39]....
        /*04e4*/ 	.word	0x00001cf0


	//   ....[40]....
        /*04e8*/ 	.word	0x00001d50


	//   ....[41]....
        /*04ec*/ 	.word	0x00001d80


	//   ....[42]....
        /*04f0*/ 	.word	0x00001dc0


	//   ....[43]....
        /*04f4*/ 	.word	0x00001e00


	//   ....[44]....
        /*04f8*/ 	.word	0x00001e90


	//   ....[45]....
        /*04fc*/ 	.word	0x00001ed0


	//   ....[46]....
        /*0500*/ 	.word	0x00001f00


	//   ....[47]....
        /*0504*/ 	.word	0x00001f40


	//   ....[48]....
        /*0508*/ 	.word	0x00001f80


	//   ....[49]....
        /*050c*/ 	.word	0x00002000


	//   ....[50]....
        /*0510*/ 	.word	0x00002040


	//   ....[51]....
        /*0514*/ 	.word	0x00002080


	//   ....[52]....
        /*0518*/ 	.word	0x000020b0


	//   ....[53]....
        /*051c*/ 	.word	0x00002160


	//   ....[54]....
        /*0520*/ 	.word	0x00002200


	//   ....[55]....
        /*0524*/ 	.word	0x00002240


	//   ....[56]....
        /*0528*/ 	.word	0x00002280


	//   ....[57]....
        /*052c*/ 	.word	0x000022f0


	//   ....[58]....
        /*0530*/ 	.word	0x00002340


	//   ....[59]....
        /*0534*/ 	.word	0x00002380


	//   ....[60]....
        /*0538*/ 	.word	0x000023c0


	//   ....[61]....
        /*053c*/ 	.word	0x00002400


	//   ....[62]....
        /*0540*/ 	.word	0x000024c0


	//   ....[63]....
        /*0544*/ 	.word	0x00002530


	//   ....[64]....
        /*0548*/ 	.word	0x00002570


	//   ....[65]....
        /*054c*/ 	.word	0x000025b0


	//   ....[66]....
        /*0550*/ 	.word	0x00002600


	//   ....[67]....
        /*0554*/ 	.word	0x00002640


	//   ....[68]....
        /*0558*/ 	.word	0x00002680


	//   ....[69]....
        /*055c*/ 	.word	0x00002710


	//   ....[70]....
        /*0560*/ 	.word	0x00002750


	//   ....[71]....
        /*0564*/ 	.word	0x000027c0


	//   ....[72]....
        /*0568*/ 	.word	0x00002800


	//   ....[73]....
        /*056c*/ 	.word	0x00002840


	//   ....[74]....
        /*0570*/ 	.word	0x00002890


	//   ....[75]....
        /*0574*/ 	.word	0x00002930


	//   ....[76]....
        /*0578*/ 	.word	0x00002970


	//   ....[77]....
        /*057c*/ 	.word	0x000029b0


	//   ....[78]....
        /*0580*/ 	.word	0x00002a00


	//   ....[79]....
        /*0584*/ 	.word	0x00002a40


	//   ....[80]....
        /*0588*/ 	.word	0x00002a80


	//   ....[81]....
        /*058c*/ 	.word	0x00002ab0


	//   ....[82]....
        /*0590*/ 	.word	0x00002af0


	//   ....[83]....
        /*0594*/ 	.word	0x00002b30


	//   ....[84]....
        /*0598*/ 	.word	0x00002b60


	//   ....[85]....
        /*059c*/ 	.word	0x00002bb0


	//   ....[86]....
        /*05a0*/ 	.word	0x00002c10


	//   ....[87]....
        /*05a4*/ 	.word	0x00002c40


	//   ....[88]....
        /*05a8*/ 	.word	0x00002c70


	//   ....[89]....
        /*05ac*/ 	.word	0x00002cb0


	//   ....[90]....
        /*05b0*/ 	.word	0x00002cf0


	//   ....[91]....
        /*05b4*/ 	.word	0x00002d30


	//   ....[92]....
        /*05b8*/ 	.word	0x00002d70


	//   ....[93]....
        /*05bc*/ 	.word	0x00002da0


	//   ....[94]....
        /*05c0*/ 	.word	0x00002dd0


	//   ....[95]....
        /*05c4*/ 	.word	0x00002e10


	//   ....[96]....
        /*05c8*/ 	.word	0x00002e40


	//   ....[97]....
        /*05cc*/ 	.word	0x00002e70


	//   ....[98]....
        /*05d0*/ 	.word	0x00002eb0


	//   ....[99]....
        /*05d4*/ 	.word	0x00002fc0


	//   ....[100]....
        /*05d8*/ 	.word	0x00003000


	//   ....[101]....
        /*05dc*/ 	.word	0x00003040


	//   ....[102]....
        /*05e0*/ 	.word	0x00003200


	//   ....[103]....
        /*05e4*/ 	.word	0x000036d0


	//   ....[104]....
        /*05e8*/ 	.word	0x00003760


	//   ....[105]....
        /*05ec*/ 	.word	0x000037c0


	//   ....[106]....
        /*05f0*/ 	.word	0x00003830


	//   ....[107]....
        /*05f4*/ 	.word	0x00003880


	//   ....[108]....
        /*05f8*/ 	.word	0x00003900


	//   ....[109]....
        /*05fc*/ 	.word	0x00003950


	//   ....[110]....
        /*0600*/ 	.word	0x000039b0


	//   ....[111]....
        /*0604*/ 	.word	0x00003a30


	//   ....[112]....
        /*0608*/ 	.word	0x00003aa0


	//   ....[113]....
        /*060c*/ 	.word	0x00003b00


	//   ....[114]....
        /*0610*/ 	.word	0x00003b60


	//   ....[115]....
        /*0614*/ 	.word	0x00003bd0


	//   ....[116]....
        /*0618*/ 	.word	0x00003c40


	//   ....[117]....
        /*061c*/ 	.word	0x00003cb0


	//   ....[118]....
        /*0620*/ 	.word	0x00003d20


	//   ....[119]....
        /*0624*/ 	.word	0x00003d90


	//   ....[120]....
        /*0628*/ 	.word	0x00003df0


	//   ....[121]....
        /*062c*/ 	.word	0x00003e60


	//   ....[122]....
        /*0630*/ 	.word	0x00003ed0


	//   ....[123]....
        /*0634*/ 	.word	0x00003f30


	//   ....[124]....
        /*0638*/ 	.word	0x00003fa0


	//   ....[125]....
        /*063c*/ 	.word	0x00004010


	//   ....[126]....
        /*0640*/ 	.word	0x00004080


	//   ....[127]....
        /*0644*/ 	.word	0x000040f0


	//   ....[128]....
        /*0648*/ 	.word	0x00004160


	//   ....[129]....
        /*064c*/ 	.word	0x000041d0


	//   ....[130]....
        /*0650*/ 	.word	0x00004240


	//   ....[131]....
        /*0654*/ 	.word	0x000042a0


	//   ....[132]....
        /*0658*/ 	.word	0x00004310


	//   ....[133]....
        /*065c*/ 	.word	0x00004380


	//   ....[134]....
        /*0660*/ 	.word	0x000043f0


	//   ....[135]....
        /*0664*/ 	.word	0x00004460


	//   ....[136]....
        /*0668*/ 	.word	0x000044d0


	//   ....[137]....
        /*066c*/ 	.word	0x00004540


	//   ....[138]....
        /*0670*/ 	.word	0x000045b0


	//   ....[139]....
        /*0674*/ 	.word	0x00004620


	//   ....[140]....
        /*0678*/ 	.word	0x00004680


	//   ....[141]....
        /*067c*/ 	.word	0x000046f0


	//   ....[142]....
        /*0680*/ 	.word	0x00004760


	//   ....[143]....
        /*0684*/ 	.word	0x000047f0


	//   ....[144]....
        /*0688*/ 	.word	0x00004860


	//   ....[145]....
        /*068c*/ 	.word	0x000048d0


	//   ....[146]....
        /*0690*/ 	.word	0x00004940


	//   ....[147]....
        /*0694*/ 	.word	0x000049a0


	//   ....[148]....
        /*0698*/ 	.word	0x00004a10


	//   ....[149]....
        /*069c*/ 	.word	0x00004a80


	//   ....[150]....
        /*06a0*/ 	.word	0x00004af0


	//   ....[151]....
        /*06a4*/ 	.word	0x00004b60


	//   ....[152]....
        /*06a8*/ 	.word	0x00004bd0


	//   ....[153]....
        /*06ac*/ 	.word	0x00004c30


	//   ....[154]....
        /*06b0*/ 	.word	0x00004ca0


	//   ....[155]....
        /*06b4*/ 	.word	0x00004d10


	//   ....[156]....
        /*06b8*/ 	.word	0x00004d80


	//   ....[157]....
        /*06bc*/ 	.word	0x00004de0


	//   ....[158]....
        /*06c0*/ 	.word	0x00004e50


	//   ....[159]....
        /*06c4*/ 	.word	0x00004ec0


	//   ....[160]....
        /*06c8*/ 	.word	0x00004f30


	//   ....[161]....
        /*06cc*/ 	.word	0x00004fa0


	//   ....[162]....
        /*06d0*/ 	.word	0x00005010


	//   ....[163]....
        /*06d4*/ 	.word	0x00005080


	//   ....[164]....
        /*06d8*/ 	.word	0x000050f0


	//   ....[165]....
        /*06dc*/ 	.word	0x00005160


	//   ....[166]....
        /*06e0*/ 	.word	0x000051c0


	//   ....[167]....
        /*06e4*/ 	.word	0x00005230


	//   ....[168]....
        /*06e8*/ 	.word	0x00005290


	//   ....[169]....
        /*06ec*/ 	.word	0x00005300


	//   ....[170]....
        /*06f0*/ 	.word	0x00005370


	//   ....[171]....
        /*06f4*/ 	.word	0x000053e0


	//   ....[172]....
        /*06f8*/ 	.word	0x00005450


	//   ....[173]....
        /*06fc*/ 	.word	0x000054c0


	//   ....[174]....
        /*0700*/ 	.word	0x00005530


	//   ....[175]....
        /*0704*/ 	.word	0x000055c0


	//   ....[176]....
        /*0708*/ 	.word	0x00005630


	//   ....[177]....
        /*070c*/ 	.word	0x000056a0


	//   ....[178]....
        /*0710*/ 	.word	0x00005710


	//   ....[179]....
        /*0714*/ 	.word	0x00005780


	//   ....[180]....
        /*0718*/ 	.word	0x000057f0


	//   ....[181]....
        /*071c*/ 	.word	0x00005860


	//   ....[182]....
        /*0720*/ 	.word	0x000058c0


	//   ....[183]....
        /*0724*/ 	.word	0x00005930


	//   ....[184]....
        /*0728*/ 	.word	0x000059a0


	//   ....[185]....
        /*072c*/ 	.word	0x00005a10


	//   ....[186]....
        /*0730*/ 	.word	0x00005a80


	//   ....[187]....
        /*0734*/ 	.word	0x00005af0


	//   ....[188]....
        /*0738*/ 	.word	0x00005b60


	//   ....[189]....
        /*073c*/ 	.word	0x00005bd0


	//   ....[190]....
        /*0740*/ 	.word	0x00005c40


	//   ....[191]....
        /*0744*/ 	.word	0x00005ca0


	//   ....[192]....
        /*0748*/ 	.word	0x00005d00


	//   ....[193]....
        /*074c*/ 	.word	0x00005d70


	//   ....[194]....
        /*0750*/ 	.word	0x00005de0


	//   ....[195]....
        /*0754*/ 	.word	0x00005e50


	//   ....[196]....
        /*0758*/ 	.word	0x00005eb0


	//   ....[197]....
        /*075c*/ 	.word	0x00005f20


	//   ....[198]....
        /*0760*/ 	.word	0x00005f90


	//   ....[199]....
        /*0764*/ 	.word	0x00006000


	//   ....[200]....
        /*0768*/ 	.word	0x00006070


	//   ....[201]....
        /*076c*/ 	.word	0x000060d0


	//   ....[202]....
        /*0770*/ 	.word	0x00006140


	//   ....[203]....
        /*0774*/ 	.word	0x000061b0


	//   ....[204]....
        /*0778*/ 	.word	0x00006220


	//   ....[205]....
        /*077c*/ 	.word	0x00006290


	//   ....[206]....
        /*0780*/ 	.word	0x000062f0


	//   ....[207]....
        /*0784*/ 	.word	0x00006370


	//   ....[208]....
        /*0788*/ 	.word	0x000063e0


	//   ....[209]....
        /*078c*/ 	.word	0x00006450


	//   ....[210]....
        /*0790*/ 	.word	0x000064c0


	//   ....[211]....
        /*0794*/ 	.word	0x00006530


	//   ....[212]....
        /*0798*/ 	.word	0x000065a0


	//   ....[213]....
        /*079c*/ 	.word	0x00006610


	//   ....[214]....
        /*07a0*/ 	.word	0x00006650


	//   ....[215]....
        /*07a4*/ 	.word	0x000066c0


	//   ....[216]....
        /*07a8*/ 	.word	0x00006730


	//   ....[217]....
        /*07ac*/ 	.word	0x000067a0


	//   ....[218]....
        /*07b0*/ 	.word	0x00006810


	//   ....[219]....
        /*07b4*/ 	.word	0x00006880


	//   ....[220]....
        /*07b8*/ 	.word	0x000068c0


	//   ....[221]....
        /*07bc*/ 	.word	0x00006920


	//   ....[222]....
        /*07c0*/ 	.word	0x000069d0


	//   ....[223]....
        /*07c4*/ 	.word	0x00006a40


	//   ....[224]....
        /*07c8*/ 	.word	0x00006ab0


	//   ....[225]....
        /*07cc*/ 	.word	0x00006b20


	//   ....[226]....
        /*07d0*/ 	.word	0x00006b90


	//   ....[227]....
        /*07d4*/ 	.word	0x00006c00


	//   ....[228]....
        /*07d8*/ 	.word	0x00006c70


	//   ....[229]....
        /*07dc*/ 	.word	0x00006ce0


	//   ....[230]....
        /*07e0*/ 	.word	0x00006d50


	//   ....[231]....
        /*07e4*/ 	.word	0x00006dc0


	//   ....[232]....
        /*07e8*/ 	.word	0x00006e30


	//   ....[233]....
        /*07ec*/ 	.word	0x00006ea0


	//   ....[234]....
        /*07f0*/ 	.word	0x00006ee0


	//   ....[235]....
        /*07f4*/ 	.word	0x00006f40


	//   ....[236]....
        /*07f8*/ 	.word	0x00006f80


	//   ....[237]....
        /*07fc*/ 	.word	0x00006fd0


	//   ....[238]....
        /*0800*/ 	.word	0x000070c0


	//----- nvinfo : EIATTR_VRC_CTA_INIT_COUNT
	.align		4
.L_472:
        /*0804*/ 	.byte	0x02, 0x4a
	.zero		1
	.zero		1


	//----- nvinfo : EIATTR_EXIT_INSTR_OFFSETS
	.align		4
        /*0808*/ 	.byte	0x04, 0x1c
        /*080a*/ 	.short	(.L_474 - .L_473)


	//   ....[0]....
.L_473:
        /*080c*/ 	.word	0x000000e0


	//   ....[1]....
        /*0810*/ 	.word	0x00003550


	//   ....[2]....
        /*0814*/ 	.word	0x00003650


	//----- nvinfo : EIATTR_CRS_STACK_SIZE
	.align		4
.L_474:
        /*0818*/ 	.byte	0x04, 0x1e
        /*081a*/ 	.short	(.L_476 - .L_475)
.L_475:
        /*081c*/ 	.word	0x00000000


	//----- nvinfo : EIATTR_CBANK_PARAM_SIZE
	.align		4
.L_476:
        /*0820*/ 	.byte	0x03, 0x19
        /*0822*/ 	.short	0x0030


	//----- nvinfo : EIATTR_PARAM_CBANK
	.align		4
        /*0824*/ 	.byte	0x04, 0x0a
        /*0826*/ 	.short	(.L_478 - .L_477)
	.align		4
.L_477:
        /*0828*/ 	.word	index@(.nv.constant0._Z22spmm4_full_full_4_1024PKhPKfPfPKiS5_ii)
        /*082c*/ 	.short	0x0380
        /*082e*/ 	.short	0x0030


	//----- nvinfo : EIATTR_SW_WAR
	.align		4
.L_478:
        /*0830*/ 	.byte	0x04, 0x36
        /*0832*/ 	.short	(.L_480 - .L_479)
.L_479:
        /*0834*/ 	.word	0x00000008
.L_480:


//--------------------- .nv.info._Z22spmm4_full_full_2_1024PKhPKfPfPKiS5_ii --------------------------
	.section	.nv.info._Z22spmm4_full_full_2_1024PKhPKfPfPKiS5_ii,"",@"SHT_CUDA_INFO"
	.sectionflags	@""
	.align	4


	//----- nvinfo : EIATTR_CUDA_API_VERSION
	.align		4
        /*0000*/ 	.byte	0x04, 0x37
        /*0002*/ 	.short	(.L_482 - .L_481)
.L_481:
        /*0004*/ 	.word	0x00000082


	//----- nvinfo : EIATTR_KPARAM_INFO
	.align		4
.L_482:
        /*0008*/ 	.byte	0x04, 0x17
        /*000a*/ 	.short	(.L_484 - .L_483)
.L_483:
        /*000c*/ 	.word	0x00000000
        /*0010*/ 	.short	0x0006
        /*0012*/ 	.short	0x002c
        /*0014*/ 	.byte	0x00, 0xf0, 0x11, 0x00


	//----- nvinfo : EIATTR_KPARAM_INFO
	.align		4
.L_484:
        /*0018*/ 	.byte	0x04, 0x17
        /*001a*/ 	.short	(.L_486 - .L_485)
.L_485:
        /*001c*/ 	.word	0x00000000
        /*0020*/ 	.short	0x0005
        /*0022*/ 	.short	0x0028
        /*0024*/ 	.byte	0x00, 0xf0, 0x11, 0x00


	//----- nvinfo : EIATTR_KPARAM_INFO
	.align		4
.L_486:
        /*0028*/ 	.byte	0x04, 0x17
        /*002a*/ 	.short	(.L_488 - .L_487)
.L_487:
        /*002c*/ 	.word	0x00000000
        /*0030*/ 	.short	0x0004
        /*0032*/ 	.short	0x0020
        /*0034*/ 	.byte	0x00, 0xf5, 0x21, 0x00


	//----- nvinfo : EIATTR_KPARAM_INFO
	.align		4
.L_488:
        /*0038*/ 	.byte	0x04, 0x17
        /*003a*/ 	.short	(.L_490 - .L_489)
.L_489:
        /*003c*/ 	.word	0x00000000
        /*0040*/ 	.short	0x0003
        /*0042*/ 	.short	0x0018
        /*0044*/ 	.byte	0x00, 0xf5, 0x21, 0x00


	//----- nvinfo : EIATTR_KPARAM_INFO
	.align		4
.L_490:
        /*0048*/ 	.byte	0x04, 0x17
        /*004a*/ 	.short	(.L_492 - .L_491)
.L_491:
        /*004c*/ 	.word	0x00000000
        /*0050*/ 	.short	0x0002
        /*0052*/ 	.short	0x0010
        /*0054*/ 	.byte	0x00, 0xf5, 0x21, 0x00


	//----- nvinfo : EIATTR_KPARAM_INFO
	.align		4
.L_492:
        /*0058*/ 	.byte	0x04, 0x17
        /*005a*/ 	.short	(.L_494 - .L_493)
.L_493:
        /*005c*/ 	.word	0x00000000
        /*0060*/ 	.short	0x0001
        /*0062*/ 	.short	0x0008
        /*0064*/ 	.byte	0x00, 0xf5, 0x21, 0x00


	//----- nvinfo : EIATTR_KPARAM_INFO
	.align		4
.L_494:
        /*0068*/ 	.byte	0x04, 0x17
        /*006a*/ 	.short	(.L_496 - .L_495)
.L_495:
        /*006c*/ 	.word	0x00000000
        /*0070*/ 	.short	0x0000
        /*0072*/ 	.short	0x0000
        /*0074*/ 	.byte	0x00, 0xf5, 0x21, 0x00


	//----- nvinfo : EIATTR_SPARSE_MMA_MASK
	.align		4
.L_496:
        /*0078*/ 	.byte	0x03, 0x50
        /*007a*/ 	.short	0x0000


	//----- nvinfo : EIATTR_MAXREG_COUNT
	.align		4
        /*007c*/ 	.byte	0x03, 0x1b
        /*007e*/ 	.short	0x00ff


	//----- nvinfo : EIATTR_MERCURY_ISA_VERSION
	.align		4
        /*0080*/ 	.byte	0x03, 0x5f
        /*0082*/ 	.short	0x0101


	//----- nvinfo : EIATTR_COOP_GROUP_MASK_REGIDS
	.align		4
        /*0084*/ 	.byte	0x04, 0x29
        /*0086*/ 	.short	(.L_498 - .L_497)


	//   ....[0]....
.L_497:
        /*0088*/ 	.word	0xffffffff


	//   ....[1]....
        /*008c*/ 	.word	0xffffffff


	//   ....[2]....
        /*0090*/ 	.word	0xffffffff


	//   ....[3]....
        /*0094*/ 	.word	0xffffffff


	//   ....[4]....
        /*0098*/ 	.word	0xffffffff


	//   ....[5]....
        /*009c*/ 	.word	0xffffffff


	//   ....[6]....
        /*00a0*/ 	.word	0xffffffff


	//   ....[7]....
        /*00a4*/ 	.word	0xffffffff


	//   ....[8]....
        /*00a8*/ 	.word	0xffffffff


	//   ....[9]....
        /*00ac*/ 	.word	0xffffffff


	//   ....[10]....
        /*00b0*/ 	.word	0xffffffff


	//   ....[11]....
        /*00b4*/ 	.word	0xffffffff


	//   ....[12]....
        /*00b8*/ 	.word	0xffffffff


	//   ....[13]....
        /*00bc*/ 	.word	0xffffffff


	//   ....[14]....
        /*00c0*/ 	.word	0xffffffff


	//   ....[15]....
        /*00c4*/ 	.word	0xffffffff


	//   ....[16]....
        /*00c8*/ 	.word	0xffffffff


	//   ....[17]....
        /*00cc*/ 	.word	0xffffffff


	//   ....[18]....
        /*00d0*/ 	.word	0xffffffff


	//   ....[19]....
        /*00d4*/ 	.word	0xffffffff


	//   ....[20]....
        /*00d8*/ 	.word	0xffffffff


	//   ....[21]....
        /*00dc*/ 	.word	0xffffffff


	//   ....[22]....
        /*00e0*/ 	.word	0xffffffff


	//   ....[23]....
        /*00e4*/ 	.word	0xffffffff


	//   ....[24]....
        /*00e8*/ 	.word	0xffffffff


	//   ....[25]....
        /*00ec*/ 	.word	0xffffffff


	//   ....[26]....
        /*00f0*/ 	.word	0xffffffff


	//   ....[27]....
        /*00f4*/ 	.word	0xffffffff


	//   ....[28]....
        /*00f8*/ 	.word	0xffffffff


	//   ....[29]....
        /*00fc*/ 	.word	0xffffffff


	//   ....[30]....
        /*0100*/ 	.word	0xffffffff


	//   ....[31]....
        /*0104*/ 	.word	0xffffffff


	//   ....[32]....
        /*0108*/ 	.word	0xffffffff


	//   ....[33]....
        /*010c*/ 	.word	0xffffffff


	//   ....[34]....
        /*0110*/ 	.word	0xffffffff


	//   ....[35]....
        /*0114*/ 	.word	0xffffffff


	//   ....[36]....
        /*0118*/ 	.word	0xffffffff


	//   ....[37]....
        /*011c*/ 	.word	0xffffffff


	//   ....[38]....
        /*0120*/ 	.word	0xffffffff


	//   ....[39]....
        /*0124*/ 	.word	0xffffffff


	//   ....[40]....
        /*0128*/ 	.word	0xffffffff


	//   ....[41]....
        /*012c*/ 	.word	0xffffffff


	//   ....[42]....
        /*0130*/ 	.word	0xffffffff


	//   ....[43]....
        /*0134*/ 	.word	0xffffffff


	//   ....[44]....
        /*0138*/ 	.word	0xffffffff


	//   ....[45]....
        /*013c*/ 	.word	0xffffffff


	//   ....[46]....
        /*0140*/ 	.word	0xffffffff


	//   ....[47]....
        /*0144*/ 	.word	0xffffffff


	//   ....[48]....
        /*0148*/ 	.word	0xffffffff


	//   ....[49]....
        /*014c*/ 	.word	0xffffffff


	//   ....[50]....
        /*0150*/ 	.word	0xffffffff


	//   ....[51]....
        /*0154*/ 	.word	0xffffffff


	//   ....[52]....
        /*0158*/ 	.word	0xffffffff


	//   ....[53]....
        /*015c*/ 	.word	0xffffffff


	//   ....[54]....
        /*0160*/ 	.word	0xffffffff


	//   ....[55]....
        /*0164*/ 	.word	0xffffffff


	//   ....[56]....
        /*0168*/ 	.word	0xffffffff


	//   ....[57]....
        /*016c*/ 	.word	0xffffffff


	//   ....[58]....
        /*0170*/ 	.word	0xffffffff


	//   ....[59]....
        /*0174*/ 	.word	0xffffffff


	//   ....[60]....
        /*0178*/ 	.word	0xffffffff


	//   ....[61]....
        /*017c*/ 	.word	0xffffffff


	//   ....[62]....
        /*0180*/ 	.word	0xffffffff


	//   ....[63]....
        /*0184*/ 	.word	0xffffffff


	//   ....[64]....
        /*0188*/ 	.word	0xffffffff


	//   ....[65]....
        /*018c*/ 	.word	0xffffffff


	//   ....[66]....
        /*0190*/ 	.word	0xffffffff


	//   ....[67]....
        /*0194*/ 	.word	0xffffffff


	//   ....[68]....
        /*0198*/ 	.word	0xffffffff


	//   ....[69]....
        /*019c*/ 	.word	0xffffffff


	//   ....[70]....
        /*01a0*/ 	.word	0xffffffff


	//   ....[71]....
        /*01a4*/ 	.word	0xffffffff


	//   ....[72]....
        /*01a8*/ 	.word	0xffffffff


	//   ....[73]....
        /*01ac*/ 	.word	0xffffffff


	//   ....[74]....
        /*01b0*/ 	.word	0xffffffff


	//   ....[75]....
        /*01b4*/ 	.word	0xffffffff


	//   ....[76]....
        /*01b8*/ 	.word	0xffffffff


	//   ....[77]....
        /*01bc*/ 	.word	0xffffffff


	//   ....[78]....
        /*01c0*/ 	.word	0xffffffff


	//   ....[79]....
        /*01c4*/ 	.word	0xffffffff


	//   ....[80]....
        /*01c8*/ 	.word	0xffffffff


	//   ....[81]....
        /*01cc*/ 	.word	0xffffffff


	//   ....[82]....
        /*01d0*/ 	.word	0xffffffff


	//   ....[83]....
        /*01d4*/ 	.word	0xffffffff


	//   ....[84]....
        /*01d8*/ 	.word	0xffffffff


	//   ....[85]....
        /*01dc*/ 	.word	0xffffffff


	//   ....[86]....
        /*01e0*/ 	.word	0xffffffff


	//   ....[87]....
        /*01e4*/ 	.word	0xffffffff


	//   ....[88]....
        /*01e8*/ 	.word	0xffffffff


	//   ....[89]....
        /*01ec*/ 	.word	0xffffffff


	//   ....[90]....
        /*01f0*/ 	.word	0xffffffff


	//   ....[91]....
        /*01f4*/ 	.word	0xffffffff


	//   ....[92]....
        /*01f8*/ 	.word	0xffffffff


	//   ....[93]....
        /*01fc*/ 	.word	0xffffffff


	//   ....[94]....
        /*0200*/ 	.word	0xffffffff


	//   ....[95]....
        /*0204*/ 	.word	0xffffffff


	//   ....[96]....
        /*0208*/ 	.word	0xffffffff


	//   ....[97]....
        /*020c*/ 	.word	0xffffffff


	//   ....[98]....
        /*0210*/ 	.word	0xffffffff


	//   ....[99]....
        /*0214*/ 	.word	0xffffffff


	//   ....[100]....
        /*0218*/ 	.word	0xffffffff


	//   ....[101]....
        /*021c*/ 	.word	0xffffffff


	//   ....[102]....
        /*0220*/ 	.word	0xffffffff


	//   ....[103]....
        /*0224*/ 	.word	0x05000034


	//   ....[104]....
        /*0228*/ 	.word	0x05000034


	//   ....[105]....
        /*022c*/ 	.word	0x05000034


	//   ....[106]....
        /*0230*/ 	.word	0x05000034


	//   ....[107]....
        /*0234*/ 	.word	0x05000034


	//   ....[108]....
        /*0238*/ 	.word	0x05000034


	//   ....[109]....
        /*023c*/ 	.word	0x05000034


	//   ....[110]....
        /*0240*/ 	.word	0x05000034


	//   ....[111]....
        /*0244*/ 	.word	0x05000034


	//   ....[112]....
        /*0248*/ 	.word	0x05000034


	//   ....[113]....
        /*024c*/ 	.word	0x05000034


	//   ....[114]....
        /*0250*/ 	.word	0x05000034


	//   ....[115]....
        /*0254*/ 	.word	0x05000034


	//   ....[116]....
        /*0258*/ 	.word	0x05000034


	//   ....[117]....
        /*025c*/ 	.word	0x05000034


	//   ....[118]....
        /*0260*/ 	.word	0x05000034


	//   ....[119]....
        /*0264*/ 	.word	0x05000034


	//   ....[120]....
        /*0268*/ 	.word	0x05000034


	//   ....[121]....
        /*026c*/ 	.word	0x05000034


	//   ....[122]....
        /*0270*/ 	.word	0x05000034


	//   ....[123]....
        /*0274*/ 	.word	0x05000034


	//   ....[124]....
        /*0278*/ 	.word	0x05000034


	//   ....[125]....
        /*027c*/ 	.word	0x05000034


	//   ....[126]....
        /*0280*/ 	.word	0x05000034


	//   ....[127]....
        /*0284*/ 	.word	0x05000034


	//   ....[128]....
        /*0288*/ 	.word	0x05000034


	//   ....[129]....
        /*028c*/ 	.word	0x05000034


	//   ....[130]....
        /*0290*/ 	.word	0x05000034


	//   ....[131]....
        /*0294*/ 	.word	0x05000034


	//   ....[132]....
        /*0298*/ 	.word	0x05000034


	//   ....[133]....
        /*029c*/ 	.word	0x05000034


	//   ....[134]....
        /*02a0*/ 	.word	0x05000034


	//   ....[135]....
        /*02a4*/ 	.word	0x05000034


	//   ....[136]....
        /*02a8*/ 	.word	0x05000034


	//   ....[137]....
        /*02ac*/ 	.word	0x05000034


	//   ....[138]....
        /*02b0*/ 	.word	0x05000034


	//   ....[139]....
        /*02b4*/ 	.word	0x05000034


	//   ....[140]....
        /*02b8*/ 	.word	0x05000034


	//   ....[141]....
        /*02bc*/ 	.word	0x05000034


	//   ....[142]....
        /*02c0*/ 	.word	0x05000034


	//   ....[143]....
        /*02c4*/ 	.word	0x05000034


	//   ....[144]....
        /*02c8*/ 	.word	0x05000034


	//   ....[145]....
        /*02cc*/ 	.word	0x05000034


	//   ....[146]....
        /*02d0*/ 	.word	0x05000034


	//   ....[147]....
        /*02d4*/ 	.word	0x05000034


	//   ....[148]....
        /*02d8*/ 	.word	0x05000034


	//   ....[149]....
        /*02dc*/ 	.word	0x05000034


	//   ....[150]....
        /*02e0*/ 	.word	0x05000034


	//   ....[151]....
        /*02e4*/ 	.word	0x05000034


	//   ....[152]....
        /*02e8*/ 	.word	0x05000034


	//   ....[153]....
        /*02ec*/ 	.word	0x05000034


	//   ....[154]....
        /*02f0*/ 	.word	0x05000034


	//   ....[155]....
        /*02f4*/ 	.word	0x05000034


	//   ....[156]....
        /*02f8*/ 	.word	0x05000034


	//   ....[157]....
        /*02fc*/ 	.word	0x05000034


	//   ....[158]....
        /*0300*/ 	.word	0x05000034


	//   ....[159]....
        /*0304*/ 	.word	0x05000034


	//   ....[160]....
        /*0308*/ 	.word	0x05000034


	//   ....[161]....
        /*030c*/ 	.word	0x05000034


	//   ....[162]....
        /*0310*/ 	.word	0x05000034


	//   ....[163]....
        /*0314*/ 	.word	0x05000034


	//   ....[164]....
        /*0318*/ 	.word	0x05000034


	//   ....[165]....
        /*031c*/ 	.word	0x05000034


	//   ....[166]....
        /*0320*/ 	.word	0x05000034


	//   ....[167]....
        /*0324*/ 	.word	0x05000034


	//   ....[168]....
        /*0328*/ 	.word	0x05000034


	//   ....[169]....
        /*032c*/ 	.word	0x05000034


	//   ....[170]....
        /*0330*/ 	.word	0x05000034


	//   ....[171]....
        /*0334*/ 	.word	0x05000034


	//   ....[172]....
        /*0338*/ 	.word	0x05000034


	//   ....[173]....
        /*033c*/ 	.word	0x05000034


	//   ....[174]....
        /*0340*/ 	.word	0x05000034


	//   ....[175]....
        /*0344*/ 	.word	0x05000034


	//   ....[176]....
        /*0348*/ 	.word	0x05000034


	//   ....[177]....
        /*034c*/ 	.word	0x05000034


	//   ....[178]....
        /*0350*/ 	.word	0x05000034


	//   ....[179]....
        /*0354*/ 	.word	0x05000034


	//   ....[180]....
        /*0358*/ 	.word	0x05000034


	//   ....[181]....
        /*035c*/ 	.word	0x05000034


	//   ....[182]....
        /*0360*/ 	.word	0x05000034


	//   ....[183]....
        /*0364*/ 	.word	0x05000034


	//   ....[184]....
        /*0368*/ 	.word	0x05000034


	//   ....[185]....
        /*036c*/ 	.word	0x05000034


	//   ....[186]....
        /*0370*/ 	.word	0x05000034


	//   ....[187]....
        /*0374*/ 	.word	0x05000034


	//   ....[188]....
        /*0378*/ 	.word	0x05000034


	//   ....[189]....
        /*037c*/ 	.word	0x05000034


	//   ....[190]....
        /*0380*/ 	.word	0x05000034


	//   ....[191]....
        /*0384*/ 	.word	0x05000034


	//   ....[192]....
        /*0388*/ 	.word	0x05000034


	//   ....[193]....
        /*038c*/ 	.word	0x05000034


	//   ....[194]....
        /*0390*/ 	.word	0x05000034


	//   ....[195]....
        /*0394*/ 	.word	0x05000034


	//   ....[196]....
        /*0398*/ 	.word	0x05000034


	//   ....[197]....
        /*039c*/ 	.word	0x05000034


	//   ....[198]....
        /*03a0*/ 	.word	0x05000034


	//   ....[199]....
        /*03a4*/ 	.word	0x05000034


	//   ....[200]....
        /*03a8*/ 	.word	0x05000034


	//   ....[201]....
        /*03ac*/ 	.word	0x05000034


	//   ....[202]....
        /*03b0*/ 	.word	0x05000034


	//   ....[203]....
        /*03b4*/ 	.word	0x05000034


	//   ....[204]....
        /*03b8*/ 	.word	0x05000034


	//   ....[205]....
        /*03bc*/ 	.word	0x05000034


	//   ....[206]....
        /*03c0*/ 	.word	0x05000034


	//   ....[207]....
        /*03c4*/ 	.word	0x05000034


	//   ....[208]....
        /*03c8*/ 	.word	0x05000034


	//   ....[209]....
        /*03cc*/ 	.word	0x05000034


	//   ....[210]....
        /*03d0*/ 	.word	0x05000034


	//   ....[211]....
        /*03d4*/ 	.word	0x05000034


	//   ....[212]....
        /*03d8*/ 	.word	0x05000034


	//   ....[213]....
        /*03dc*/ 	.word	0x05000034


	//   ....[214]....
        /*03e0*/ 	.word	0x05000034


	//   ....[215]....
        /*03e4*/ 	.word	0x05000034


	//   ....[216]....
        /*03e8*/ 	.word	0x05000034


	//   ....[217]....
        /*03ec*/ 	.word	0x05000034


	//   ....[218]....
        /*03f0*/ 	.word	0x05000034


	//   ....[219]....
        /*03f4*/ 	.word	0x05000034


	//   ....[220]....
        /*03f8*/ 	.word	0x05000034


	//   ....[221]....
        /*03fc*/ 	.word	0x05000034


	//   ....[222]....
        /*0400*/ 	.word	0x05000034


	//   ....[223]....
        /*0404*/ 	.word	0x05000034


	//   ....[224]....
        /*0408*/ 	.word	0x05000034


	//   ....[225]....
        /*040c*/ 	.word	0x05000034


	//   ....[226]....
        /*0410*/ 	.word	0x05000034


	//   ....[227]....
        /*0414*/ 	.word	0x05000034


	//   ....[228]....
        /*0418*/ 	.word	0x05000034


	//   ....[229]....
        /*041c*/ 	.word	0x05000034


	//   ....[230]....
        /*0420*/ 	.word	0x05000034


	//   ....[231]....
        /*0424*/ 	.word	0x05000034


	//   ....[232]....
        /*0428*/ 	.word	0x05000034


	//   ....[233]....
        /*042c*/ 	.word	0x05000034


	//   ....[234]....
        /*0430*/ 	.word	0x05000034


	//   ....[235]....
        /*0434*/ 	.word	0x05000034


	//   ....[236]....
        /*0438*/ 	.word	0x05000034


	//   ....[237]....
        /*043c*/ 	.word	0x05000034


	//   ....[238]....
        /*0440*/ 	.word	0x05000034


	//----- nvinfo : EIATTR_COOP_GROUP_INSTR_OFFSETS
	.align		4
.L_498:
        /*0444*/ 	.byte	0x04, 0x28
        /*0446*/ 	.short	(.L_500 - .L_499)


	//   ....[0]....
.L_499:
        /*0448*/ 	.word	0x000014a0


	//   ....[1]....
        /*044c*/ 	.word	0x000014d0


	//   ....[2]....
        /*0450*/ 	.word	0x000014e0


	//   ....[3]....
        /*0454*/ 	.word	0x000014f0


	//   ....[4]....
        /*0458*/ 	.word	0x00001500


	//   ....[5]....
        /*045c*/ 	.word	0x00001570


	//   ....[6]....
        /*0460*/ 	.word	0x000015b0


	//   ....[7]....
        /*0464*/ 	.word	0x000015c0


	//   ....[8]....
        /*0468*/ 	.word	0x00001600


	//   ....[9]....
        /*046c*/ 	.word	0x00001610


	//   ....[10]....
        /*0470*/ 	.word	0x00001620


	//   ....[11]....
        /*0474*/ 	.word	0x00001630


	//   ....[12]....
        /*0478*/ 	.word	0x00001640


	//   ....[13]....
        /*047c*/ 	.word	0x00001650


	//   ....[14]....
        /*0480*/ 	.word	0x00001670


	//   ....[15]....
        /*0484*/ 	.word	0x000016f0


	//   ....[16]....
        /*0488*/ 	.word	0x00001730


	//   ....[17]....
        /*048c*/ 	.word	0x00001760


	//   ....[18]....
        /*0490*/ 	.word	0x00001790


	//   ....[19]....
        /*0494*/ 	.word	0x000017b0


	//   ....[20]....
        /*0498*/ 	.word	0x00001850


	//   ....[21]....
        /*049c*/ 	.word	0x00001890


	//   ....[22]....
        /*04a0*/ 	.word	0x000018c0


	//   ....[23]....
        /*04a4*/ 	.word	0x000018f0


	//   ....[24]....
        /*04a8*/ 	.word	0x00001920


	//   ....[25]....
        /*04ac*/ 	.word	0x00001930


	//   ....[26]....
        /*04b0*/ 	.word	0x00001950


	//   ....[27]....
        /*04b4*/ 	.word	0x00001980


	//   ....[28]....
        /*04b8*/ 	.word	0x000019b0


	//   ....[29]....
        /*04bc*/ 	.word	0x00001a10


	//   ....[30]....
        /*04c0*/ 	.word	0x00001a70


	//   ....[31]....
        /*04c4*/ 	.word	0x00001ab0


	//   ....[32]....
        /*04c8*/ 	.word	0x00001b00


	//   ....[33]....
        /*04cc*/ 	.word	0x00001b40


	//   ....[34]....
        /*04d0*/ 	.word	0x00001ba0


	//   ....[35]....
        /*04d4*/ 	.word	0x00001bd0


	//   ....[36]....
        /*04d8*/ 	.word	0x00001c10


	//   ....[37]....
        /*04dc*/ 	.word	0x00001c70


	//   ....[38]....
        /*04e0*/ 	.word	0x00001cb0


	//   ....[39]....
        /*04e4*/ 	.word	0x00001cf0


	//   ....[40]....
        /*04e8*/ 	.word	0x00001d50


	//   ....[41]....
        /*04ec*/ 	.word	0x00001d80


	//   ....[42]....
        /*04f0*/ 	.word	0x00001dc0


	//   ....[43]....
        /*04f4*/ 	.word	0x00001e00


	//   ....[44]....
        /*04f8*/ 	.word	0x00001e90


	//   ....[45]....
        /*04fc*/ 	.word	0x00001ed0


	//   ....[46]....
        /*0500*/ 	.word	0x00001f00


	//   ....[47]....
        /*0504*/ 	.word	0x00001f40


	//   ....[48]....
        /*0508*/ 	.word	0x00001f80


	//   ....[49]....
        /*050c*/ 	.word	0x00002000


	//   ....[50]....
        /*0510*/ 	.word	0x00002040


	//   ....[51]....
        /*0514*/ 	.word	0x00002080


	//   ....[52]....
        /*0518*/ 	.word	0x000020b0


	//   ....[53]....
        /*051c*/ 	.word	0x00002160


	//   ....[54]....
        /*0520*/ 	.word	0x00002200


	//   ....[55]....
        /*0524*/ 	.word	0x00002240


	//   ....[56]....
        /*0528*/ 	.word	0x00002280


	//   ....[57]....
        /*052c*/ 	.word	0x000022f0


	//   ....[58]....
        /*0530*/ 	.word	0x00002340


	//   ....[59]....
        /*0534*/ 	.word	0x00002380


	//   ....[60]....
        /*0538*/ 	.word	0x000023c0


	//   ....[61]....
        /*053c*/ 	.word	0x00002400


	//   ....[62]....
        /*0540*/ 	.word	0x000024c0


	//   ....[63]....
        /*0544*/ 	.word	0x00002530


	//   ....[64]....
        /*0548*/ 	.word	0x00002570


	//   ....[65]....
        /*054c*/ 	.word	0x000025b0


	//   ....[66]....
        /*0550*/ 	.word	0x00002600


	//   ....[67]....
        /*0554*/ 	.word	0x00002640


	//   ....[68]....
        /*0558*/ 	.word	0x00002680


	//   ....[69]....
        /*055c*/ 	.word	0x00002710


	//   ....[70]....
        /*0560*/ 	.word	0x00002750


	//   ....[71]....
        /*0564*/ 	.word	0x000027c0


	//   ....[72]....
        /*0568*/ 	.word	0x00002800


	//   ....[73]....
        /*056c*/ 	.word	0x00002840


	//   ....[74]....
        /*0570*/ 	.word	0x00002890


	//   ....[75]....
        /*0574*/ 	.word	0x00002930


	//   ....[76]....
        /*0578*/ 	.word	0x00002970


	//   ....[77]....
        /*057c*/ 	.word	0x000029b0


	//   ....[78]....
        /*0580*/ 	.word	0x00002a00


	//   ....[79]....
        /*0584*/ 	.word	0x00002a40


	//   ....[80]....
        /*0588*/ 	.word	0x00002a80


	//   ....[81]....
        /*058c*/ 	.word	0x00002ab0


	//   ....[82]....
        /*0590*/ 	.word	0x00002af0


	//   ....[83]....
        /*0594*/ 	.word	0x00002b30


	//   ....[84]....
        /*0598*/ 	.word	0x00002b60


	//   ....[85]....
        /*059c*/ 	.word	0x00002bb0


	//   ....[86]....
        /*05a0*/ 	.word	0x00002c10


	//   ....[87]....
        /*05a4*/ 	.word	0x00002c40


	//   ....[88]....
        /*05a8*/ 	.word	0x00002c70


	//   ....[89]....
        /*05ac*/ 	.word	0x00002cb0


	//   ....[90]....
        /*05b0*/ 	.word	0x00002cf0


	//   ....[91]....
        /*05b4*/ 	.word	0x00002d30


	//   ....[92]....
        /*05b8*/ 	.word	0x00002d70


	//   ....[93]....
        /*05bc*/ 	.word	0x00002da0


	//   ....[94]....
        /*05c0*/ 	.word	0x00002dd0


	//   ....[95]....
        /*05c4*/ 	.word	0x00002e10


	//   ....[96]....
        /*05c8*/ 	.word	0x00002e40


	//   ....[97]....
        /*05cc*/ 	.word	0x00002e70


	//   ....[98]....
        /*05d0*/ 	.word	0x00002eb0


	//   ....[99]....
        /*05d4*/ 	.word	0x00002fc0


	//   ....[100]....
        /*05d8*/ 	.word	0x00003000


	//   ....[101]....
        /*05dc*/ 	.word	0x00003040


	//   ....[102]....
        /*05e0*/ 	.word	0x00003200


	//   ....[103]....
        /*05e4*/ 	.word	0x000036d0


	//   ....[104]....
        /*05e8*/ 	.word	0x00003760


	//   ....[105]....
        /*05ec*/ 	.word	0x000037c0


	//   ....[106]....
        /*05f0*/ 	.word	0x00003830


	//   ....[107]....
        /*05f4*/ 	.word	0x00003880


	//   ....[108]....
        /*05f8*/ 	.word	0x00003900


	//   ....[109]....
        /*05fc*/ 	.word	0x00003950


	//   ....[110]....
        /*0600*/ 	.word	0x000039b0


	//   ....[111]....
        /*0604*/ 	.word	0x00003a30


	//   ....[112]....
        /*0608*/ 	.word	0x00003aa0


	//   ....[113]....
        /*060c*/ 	.word	0x00003b00


	//   ....[114]....
        /*0610*/ 	.word	0x00003b60


	//   ....[115]....
        /*0614*/ 	.word	0x00003bd0


	//   ....[116]....
        /*0618*/ 	.word	0x00003c40


	//   ....[117]....
        /*061c*/ 	.word	0x00003cb0


	//   ....[118]....
        /*0620*/ 	.word	0x00003d20


	//   ....[119]....
        /*0624*/ 	.word	0x00003d90


	//   ....[120]....
        /*0628*/ 	.word	0x00003df0


	//   ....[121]....
        /*062c*/ 	.word	0x00003e60


	//   ....[122]....
        /*0630*/ 	.word	0x00003ed0


	//   ....[123]....
        /*0634*/ 	.word	0x00003f30


	//   ....[124]....
        /*0638*/ 	.word	0x00003fa0


	//   ....[125]....
        /*063c*/ 	.word	0x00004010


	//   ....[126]....
        /*0640*/ 	.word	0x00004080


	//   ....[127]....
        /*0644*/ 	.word	0x000040f0


	//   ....[128]....
        /*0648*/ 	.word	0x00004160


	//   ....[129]....
        /*064c*/ 	.word	0x000041d0


	//   ....[130]....
        /*0650*/ 	.word	0x00004240


	//   ....[131]....
        /*0654*/ 	.word	0x000042a0


	//   ....[132]....
        /*0658*/ 	.word	0x00004310


	//   ....[133]....
        /*065c*/ 	.word	0x00004380


	//   ....[134]....
        /*0660*/ 	.word	0x000043f0


	//   ....[135]....
        /*0664*/ 	.word	0x00004460


	//   ....[136]....
        /*0668*/ 	.word	0x000044d0


	//   ....[137]....
        /*066c*/ 	.word	0x00004540


	//   ....[138]....
        /*0670*/ 	.word	0x000045b0


	//   ....[139]....
        /*0674*/ 	.word	0x00004620


	//   ....[140]....
        /*0678*/ 	.word	0x00004680


	//   ....[141]....
        /*067c*/ 	.word	0x000046f0


	//   ....[142]....
        /*0680*/ 	.word	0x00004760


	//   ....[143]....
        /*0684*/ 	.word	0x000047f0


	//   ....[144]....
        /*0688*/ 	.word	0x00004860


	//   ....[145]....
        /*068c*/ 	.word	0x000048d0


	//   ....[146]....
        /*0690*/ 	.word	0x00004940


	//   ....[147]....
        /*0694*/ 	.word	0x000049a0


	//   ....[148]....
        /*0698*/ 	.word	0x00004a10


	//   ....[149]....
        /*069c*/ 	.word	0x00004a80


	//   ....[150]....
        /*06a0*/ 	.word	0x00004af0


	//   ....[151]....
        /*06a4*/ 	.word	0x00004b60


	//   ....[152]....
        /*06a8*/ 	.word	0x00004bd0


	//   ....[153]....
        /*06ac*/ 	.word	0x00004c30


	//   ....[154]....
        /*06b0*/ 	.word	0x00004ca0


	//   ....[155]....
        /*06b4*/ 	.word	0x00004d10


	//   ....[156]....
        /*06b8*/ 	.word	0x00004d80


	//   ....[157]....
        /*06bc*/ 	.word	0x00004de0


	//   ....[158]....
        /*06c0*/ 	.word	0x00004e50


	//   ....[159]....
        /*06c4*/ 	.word	0x00004ec0


	//   ....[160]....
        /*06c8*/ 	.word	0x00004f30


	//   ....[161]....
        /*06cc*/ 	.word	0x00004fa0


	//   ....[162]....
        /*06d0*/ 	.word	0x00005010


	//   ....[163]....
        /*06d4*/ 	.word	0x00005080


	//   ....[164]....
        /*06d8*/ 	.word	0x000050f0


	//   ....[165]....
        /*06dc*/ 	.word	0x00005160


	//   ....[166]....
        /*06e0*/ 	.word	0x000051c0


	//   ....[167]....
        /*06e4*/ 	.word	0x00005230


	//   ....[168]....
        /*06e8*/ 	.word	0x00005290


	//   ....[169]....
        /*06ec*/ 	.word	0x00005300


	//   ....[170]....
        /*06f0*/ 	.word	0x00005370


	//   ....[171]....
        /*06f4*/ 	.word	0x000053e0


	//   ....[172]....
        /*06f8*/ 	.word	0x00005450


	//   ....[173]....
        /*06fc*/ 	.word	0x000054c0


	//   ....[174]....
        /*0700*/ 	.word	0x00005530


	//   ....[175]....
        /*0704*/ 	.word	0x000055c0


	//   ....[176]....
        /*0708*/ 	.word	0x00005630


	//   ....[177]....
        /*070c*/ 	.word	0x000056a0


	//   ....[178]....
        /*0710*/ 	.word	0x00005710


	//   ....[179]....
        /*0714*/ 	.word	0x00005780


	//   ....[180]....
        /*0718*/ 	.word	0x000057f0


	//   ....[181]....
        /*071c*/ 	.word	0x00005860


	//   ....[182]....
        /*0720*/ 	.word	0x000058c0


	//   ....[183]....
        /*0724*/ 	.word	0x00005930


	//   ....[184]....
        /*0728*/ 	.word	0x000059a0


	//   ....[185]....
        /*072c*/ 	.word	0x00005a10


	//   ....[186]....
        /*0730*/ 	.word	0x00005a80


	//   ....[187]....
        /*0734*/ 	.word	0x00005af0


	//   ....[188]....
        /*0738*/ 	.word	0x00005b60


	//   ....[189]....
        /*073c*/ 	.word	0x00005bd0


	//   ....[190]....
        /*0740*/ 	.word	0x00005c40


	//   ....[191]....
        /*0744*/ 	.word	0x00005ca0


	//   ....[192]....
        /*0748*/ 	.word	0x00005d00


	//   ....[193]....
        /*074c*/ 	.word	0x00005d70


	//   ....[194]....
        /*0750*/ 	.word	0x00005de0


	//   ....[195]....
        /*0754*/ 	.word	0x00005e50


	//   ....[196]....
        /*0758*/ 	.word	0x00005eb0


	//   ....[197]....
        /*075c*/ 	.word	0x00005f20


	//   ....[198]....
        /*0760*/ 	.word	0x00005f90


	//   ....[199]....
        /*0764*/ 	.word	0x00006000


	//   ....[200]....
        /*0768*/ 	.word	0x00006070


	//   ....[201]....
        /*076c*/ 	.word	0x000060d0


	//   ....[202]....
        /*0770*/ 	.word	0x00006140


	//   ....[203]....
        /*0774*/ 	.word	0x000061b0


	//   ....[204]....
        /*0778*/ 	.word	0x00006220


	//   ....[205]....
        /*077c*/ 	.word	0x00006290


	//   ....[206]....
        /*0780*/ 	.word	0x000062f0


	//   ....[207]....
        /*0784*/ 	.word	0x00006370


	//   ....[208]....
        /*0788*/ 	.word	0x000063e0


	//   ....[209]....
        /*078c*/ 	.word	0x00006450


	//   ....[210]....
        /*0790*/ 	.word	0x000064c0


	//   ....[211]....
        /*0794*/ 	.word	0x00006530


	//   ....[212]....
        /*0798*/ 	.word	0x000065a0


	//   ....[213]....
        /*079c*/ 	.word	0x00006610


	//   ....[214]....
        /*07a0*/ 	.word	0x00006650


	//   ....[215]....
        /*07a4*/ 	.word	0x000066c0


	//   ....[216]....
        /*07a8*/ 	.word	0x00006730


	//   ....[217]....
        /*07ac*/ 	.word	0x000067a0


	//   ....[218]....
        /*07b0*/ 	.word	0x00006810


	//   ....[219]....
        /*07b4*/ 	.word	0x00006880


	//   ....[220]....
        /*07b8*/ 	.word	0x000068c0


	//   ....[221]....
        /*07bc*/ 	.word	0x00006920


	//   ....[222]....
        /*07c0*/ 	.word	0x000069d0


	//   ....[223]....
        /*07c4*/ 	.word	0x00006a40


	//   ....[224]....
        /*07c8*/ 	.word	0x00006ab0


	//   ....[225]....
        /*07cc*/ 	.word	0x00006b20


	//   ....[226]....
        /*07d0*/ 	.word	0x00006b90


	//   ....[227]....
        /*07d4*/ 	.word	0x00006c00


	//   ....[228]....
        /*07d8*/ 	.word	0x00006c70


	//   ....[229]....
        /*07dc*/ 	.word	0x00006ce0


	//   ....[230]....
        /*07e0*/ 	.word	0x00006d50


	//   ....[231]....
        /*07e4*/ 	.word	0x00006dc0


	//   ....[232]....
        /*07e8*/ 	.word	0x00006e30


	//   ....[233]....
        /*07ec*/ 	.word	0x00006ea0


	//   ....[234]....
        /*07f0*/ 	.word	0x00006ee0


	//   ....[235]....
        /*07f4*/ 	.word	0x00006f40


	//   ....[236]....
        /*07f8*/ 	.word	0x00006f80


	//   ....[237]....
        /*07fc*/ 	.word	0x00006fd0


	//   ....[238]....
        /*0800*/ 	.word	0x000070c0


	//----- nvinfo : EIATTR_VRC_CTA_INIT_COUNT
	.align		4
.L_500:
        /*0804*/ 	.byte	0x02, 0x4a
	.zero		1
	.zero		1


	//----- nvinfo : EIATTR_EXIT_INSTR_OFFSETS
	.align		4
        /*0808*/ 	.byte	0x04, 0x1c
        /*080a*/ 	.short	(.L_502 - .L_501)


	//   ....[0]....
.L_501:
        /*080c*/ 	.word	0x000000e0


	//   ....[1]....
        /*0810*/ 	.word	0x00003550


	//   ....[2]....
        /*0814*/ 	.word	0x00003650


	//----- nvinfo : EIATTR_CRS_STACK_SIZE
	.align		4
.L_502:
        /*0818*/ 	.byte	0x04, 0x1e
        /*081a*/ 	.short	(.L_504 - .L_503)
.L_503:
        /*081c*/ 	.word	0x00000000


	//----- nvinfo : EIATTR_CBANK_PARAM_SIZE
	.align		4
.L_504:
        /*0820*/ 	.byte	0x03, 0x19
        /*0822*/ 	.short	0x0030


	//----- nvinfo : EIATTR_PARAM_CBANK
	.align		4
        /*0824*/ 	.byte	0x04, 0x0a
        /*0826*/ 	.short	(.L_506 - .L_505)
	.align		4
.L_505:
        /*0828*/ 	.word	index@(.nv.constant0._Z22spmm4_full_full_2_1024PKhPKfPfPKiS5_ii)
        /*082c*/ 	.short	0x0380
        /*082e*/ 	.short	0x0030


	//----- nvinfo : EIATTR_SW_WAR
	.align		4
.L_506:
        /*0830*/ 	.byte	0x04, 0x36
        /*0832*/ 	.short	(.L_508 - .L_507)
.L_507:
        /*0834*/ 	.word	0x00000008
.L_508:


//--------------------- .nv.info._Z22spmm4_full_full_1_1024PKhPKfPfPKiS5_ii --------------------------
	.section	.nv.info._Z22spmm4_full_full_1_1024PKhPKfPfPKiS5_ii,"",@"SHT_CUDA_INFO"
	.sectionflags	@""
	.align	4


	//----- nvinfo : EIATTR_CUDA_API_VERSION
	.align		4
        /*0000*/ 	.byte	0x04, 0x37
        /*0002*/ 	.short	(.L_510 - .L_509)
.L_509:
        /*0004*/ 	.word	0x00000082


	//----- nvinfo : EIATTR_KPARAM_INFO
	.align		4
.L_510:
        /*0008*/ 	.byte	0x04, 0x17
        /*000a*/ 	.short	(.L_512 - .L_511)
.L_511:
        /*000c*/ 	.word	0x00000000
        /*0010*/ 	.short	0x0006
        /*0012*/ 	.short	0x002c
        /*0014*/ 	.byte	0x00, 0xf0, 0x11, 0x00


	//----- nvinfo : EIATTR_KPARAM_INFO
	.align		4
.L_512:
        /*0018*/ 	.byte	0x04, 0x17
        /*001a*/ 	.short	(.L_514 - .L_513)
.L_513:
        /*001c*/ 	.word	0x00000000
        /*0020*/ 	.short	0x0005
        /*0022*/ 	.short	0x0028
        /*0024*/ 	.byte	0x00, 0xf0, 0x11, 0x00


	//----- nvinfo : EIATTR_KPARAM_INFO
	.align		4
.L_514:
        /*0028*/ 	.byte	0x04, 0x17
        /*002a*/ 	.short	(.L_516 - .L_515)
.L_515:
        /*002c*/ 	.word	0x00000000
        /*0030*/ 	.short	0x0004
        /*0032*/ 	.short	0x0020
        /*0034*/ 	.byte	0x00, 0xf5, 0x21, 0x00


	//----- nvinfo : EIATTR_KPARAM_INFO
	.align		4
.L_516:
        /*0038*/ 	.byte	0x04, 0x17
        /*003a*/ 	.short	(.L_518 - .L_517)
.L_517:
        /*003c*/ 	.word	0x00000000
        /*0040*/ 	.short	0x0003
        /*0042*/ 	.short	0x0018
        /*0044*/ 	.byte	0x00, 0xf5, 0x21, 0x00


	//----- nvinfo : EIATTR_KPARAM_INFO
	.align		4
.L_518:
        /*0048*/ 	.byte	0x04, 0x17
        /*004a*/ 	.short	(.L_520 - .L_519)
.L_519:
        /*004c*/ 	.word	0x00000000
        /*0050*/ 	.short	0x0002
        /*0052*/ 	.short	0x0010
        /*0054*/ 	.byte	0x00, 0xf5, 0x21, 0x00


	//----- nvinfo : EIATTR_KPARAM_INFO
	.align		4
.L_520:
        /*0058*/ 	.byte	0x04, 0x17
        /*005a*/ 	.short	(.L_522 - .L_521)
.L_521:
        /*005c*/ 	.word	0x00000000
        /*0060*/ 	.short	0x0001
        /*0062*/ 	.short	0x0008
        /*0064*/ 	.byte	0x00, 0xf5, 0x21, 0x00


	//----- nvinfo : EIATTR_KPARAM_INFO
	.align		4
.L_522:
        /*0068*/ 	.byte	0x04, 0x17
        /*006a*/ 	.short	(.L_524 - .L_523)
.L_523:
        /*006c*/ 	.word	0x00000000
        /*0070*/ 	.short	0x0000
        /*0072*/ 	.short	0x0000
        /*0074*/ 	.byte	0x00, 0xf5, 0x21, 0x00


	//----- nvinfo : EIATTR_SPARSE_MMA_MASK
	.align		4
.L_524:
        /*0078*/ 	.byte	0x03, 0x50
        /*007a*/ 	.short	0x0000


	//----- nvinfo : EIATTR_MAXREG_COUNT
	.align		4
        /*007c*/ 	.byte	0x03, 0x1b
        /*007e*/ 	.short	0x00ff


	//----- nvinfo : EIATTR_MERCURY_ISA_VERSION
	.align		4
        /*0080*/ 	.byte	0x03, 0x5f
        /*0082*/ 	.short	0x0101


	//----- nvinfo : EIATTR_COOP_GROUP_MASK_REGIDS
	.align		4
        /*0084*/ 	.byte	0x04, 0x29
        /*0086*/ 	.short	(.L_526 - .L_525)


	//   ....[0]....
.L_525:
        /*0088*/ 	.word	0xffffffff


	//   ....[1]....
        /*008c*/ 	.word	0xffffffff


	//   ....[2]....
        /*0090*/ 	.word	0xffffffff


	//   ....[3]....
        /*0094*/ 	.word	0xffffffff


	//   ....[4]....
        /*0098*/ 	.word	0xffffffff


	//   ....[5]....
        /*009c*/ 	.word	0xffffffff


	//   ....[6]....
        /*00a0*/ 	.word	0xffffffff


	//   ....[7]....
        /*00a4*/ 	.word	0xffffffff


	//   ....[8]....
        /*00a8*/ 	.word	0xffffffff


	//   ....[9]....
        /*00ac*/ 	.word	0xffffffff


	//   ....[10]....
        /*00b0*/ 	.word	0xffffffff


	//   ....[11]....
        /*00b4*/ 	.word	0xffffffff


	//----- nvinfo : EIATTR_COOP_GROUP_INSTR_OFFSETS
	.align		4
.L_526:
        /*00b8*/ 	.byte	0x04, 0x28
        /*00ba*/ 	.short	(.L_528 - .L_527)


	//   ....[0]....
.L_527:
        /*00bc*/ 	.word	0x00000d10


	//   ....[1]....
        /*00c0*/ 	.word	0x00000d20


	//   ....[2]....
        /*00c4*/ 	.word	0x00000d50


	//   ....[3]....
        /*00c8*/ 	.word	0x00001010


	//   ....[4]....
        /*00cc*/ 	.word	0x00001040


	//   ....[5]....
        /*00d0*/ 	.word	0x00001150


	//   ....[6]....
        /*00d4*/ 	.word	0x00001160


	//   ....[7]....
        /*00d8*/ 	.word	0x000011b0


	//   ....[8]....
        /*00dc*/ 	.word	0x000012c0


	//   ....[9]....
        /*00e0*/ 	.word	0x00001870


	//   ....[10]....
        /*00e4*/ 	.word	0x00001db0


	//   ....[11]....
        /*00e8*/ 	.word	0x00002230


	//----- nvinfo : EIATTR_VRC_CTA_INIT_COUNT
	.align		4
.L_528:
        /*00ec*/ 	.byte	0x02, 0x4a
	.zero		1
	.zero		1


	//----- nvinfo : EIATTR_EXIT_INSTR_OFFSETS
	.align		4
        /*00f0*/ 	.byte	0x04, 0x1c
        /*00f2*/ 	.short	(.L_530 - .L_529)


	//   ....[0]....
.L_529:
        /*00f4*/ 	.word	0x000000b0


	//   ....[1]....
        /*00f8*/ 	.word	0x000029e0


	//   ....[2]....
        /*00fc*/ 	.word	0x00002ae0


	//----- nvinfo : EIATTR_CBANK_PARAM_SIZE
	.align		4
.L_530:
        /*0100*/ 	.byte	0x03, 0x19
        /*0102*/ 	.short	0x0030


	//----- nvinfo : EIATTR_PARAM_CBANK
	.align		4
        /*0104*/ 	.byte	0x04, 0x0a
        /*0106*/ 	.short	(.L_532 - .L_531)
	.align		4
.L_531:
        /*0108*/ 	.word	index@(.nv.constant0._Z22spmm4_full_full_1_1024PKhPKfPfPKiS5_ii)
        /*010c*/ 	.short	0x0380
        /*010e*/ 	.short	0x0030


	//----- nvinfo : EIATTR_SW_WAR
	.align		4
.L_532:
        /*0110*/ 	.byte	0x04, 0x36
        /*0112*/ 	.short	(.L_534 - .L_533)
.L_533:
        /*0114*/ 	.word	0x00000008
.L_534:


//--------------------- .nv.info._Z26spmm4_full_full_1_1024_002PKhPKfPfPKiS5_ii --------------------------
	.section	.nv.info._Z26spmm4_full_full_1_1024_002PKhPKfPfPKiS5_ii,"",@"SHT_CUDA_INFO"
	.sectionflags	@""
	.align	4


	//----- nvinfo : EIATTR_CUDA_API_VERSION
	.align		4
        /*0000*/ 	.byte	0x04, 0x37
        /*0002*/ 	.short	(.L_536 - .L_535)
.L_535:
        /*0004*/ 	.word	0x00000082


	//----- nvinfo : EIATTR_KPARAM_INFO
	.align		4
.L_536:
        /*0008*/ 	.byte	0x04, 0x17
        /*000a*/ 	.short	(.L_538 - .L_537)
.L_537:
        /*000c*/ 	.word	0x00000000
        /*0010*/ 	.short	0x0006
        /*0012*/ 	.short	0x002c
        /*0014*/ 	.byte	0x00, 0xf0, 0x11, 0x00


	//----- nvinfo : EIATTR_KPARAM_INFO
	.align		4
.L_538:
        /*0018*/ 	.byte	0x04, 0x17
        /*001a*/ 	.short	(.L_540 - .L_539)
.L_539:
        /*001c*/ 	.word	0x00000000
        /*0020*/ 	.short	0x0005
        /*0022*/ 	.short	0x0028
        /*0024*/ 	.byte	0x00, 0xf0, 0x11, 0x00


	//----- nvinfo : EIATTR_KPARAM_INFO
	.align		4
.L_540:
        /*0028*/ 	.byte	0x04, 0x17
        /*002a*/ 	.short	(.L_542 - .L_541)
.L_541:
        /*002c*/ 	.word	0x00000000
        /*0030*/ 	.short	0x0004
        /*0032*/ 	.short	0x0020
        /*0034*/ 	.byte	0x00, 0xf5, 0x21, 0x00


	//----- nvinfo : EIATTR_KPARAM_INFO
	.align		4
.L_542:
        /*0038*/ 	.byte	0x04, 0x17
        /*003a*/ 	.short	(.L_544 - .L_543)
.L_543:
        /*003c*/ 	.word	0x00000000
        /*0040*/ 	.short	0x0003
        /*0042*/ 	.short	0x0018
        /*0044*/ 	.byte	0x00, 0xf5, 0x21, 0x00


	//----- nvinfo : EIATTR_KPARAM_INFO
	.align		4
.L_544:
        /*0048*/ 	.byte	0x04, 0x17
        /*004a*/ 	.short	(.L_546 - .L_545)
.L_545:
        /*004c*/ 	.word	0x00000000
        /*0050*/ 	.short	0x0002
        /*0052*/ 	.short	0x0010
        /*0054*/ 	.byte	0x00, 0xf5, 0x21, 0x00


	//----- nvinfo : EIATTR_KPARAM_INFO
	.align		4
.L_546:
        /*0058*/ 	.byte	0x04, 0x17
        /*005a*/ 	.short	(.L_548 - .L_547)
.L_547:
        /*005c*/ 	.word	0x00000000
        /*0060*/ 	.short	0x0001
        /*0062*/ 	.short	0x0008
        /*0064*/ 	.byte	0x00, 0xf5, 0x21, 0x00


	//----- nvinfo : EIATTR_KPARAM_INFO
	.align		4
.L_548:
        /*0068*/ 	.byte	0x04, 0x17
        /*006a*/ 	.short	(.L_550 - .L_549)
.L_549:
        /*006c*/ 	.word	0x00000000
        /*0070*/ 	.short	0x0000
        /*0072*/ 	.short	0x0000
        /*0074*/ 	.byte	0x00, 0xf5, 0x21, 0x00


	//----- nvinfo : EIATTR_SPARSE_MMA_MASK
	.align		4
.L_550:
        /*0078*/ 	.byte	0x03, 0x50
        /*007a*/ 	.short	0x0000


	//----- nvinfo : EIATTR_MAXREG_COUNT
	.align		4
        /*007c*/ 	.byte	0x03, 0x1b
        /*007e*/ 	.short	0x00ff


	//----- nvinfo : EIATTR_MERCURY_ISA_VERSION
	.align		4
        /*0080*/ 	.byte	0x03, 0x5f
        /*0082*/ 	.short	0x0101


	//----- nvinfo : EIATTR_COOP_GROUP_MASK_REGIDS
	.align		4
        /*0084*/ 	.byte	0x04, 0x29
        /*0086*/ 	.short	(.L_552 - .L_551)


	//   ....[0]....
.L_551:
        /*0088*/ 	.word	0xffffffff


	//   ....[1]....
        /*008c*/ 	.word	0xffffffff


	//   ....[2]....
        /*0090*/ 	.word	0xffffffff


	//   ....[3]....
        /*0094*/ 	.word	0xffffffff


	//   ....[4]....
        /*0098*/ 	.word	0xffffffff


	//   ....[5]....
        /*009c*/ 	.word	0xffffffff


	//   ....[6]....
        /*00a0*/ 	.word	0xffffffff


	//   ....[7]....
        /*00a4*/ 	.word	0xffffffff


	//   ....[8]....
        /*00a8*/ 	.word	0xffffffff


	//   ....[9]....
        /*00ac*/ 	.word	0xffffffff


	//   ....[10]....
        /*00b0*/ 	.word	0xffffffff


	//   ....[11]....
        /*00b4*/ 	.word	0xffffffff


	//   ....[12]....
        /*00b8*/ 	.word	0xffffffff


	//   ....[13]....
        /*00bc*/ 	.word	0xffffffff


	//   ....[14]....
        /*00c0*/ 	.word	0xffffffff


	//   ....[15]....
        /*00c4*/ 	.word	0xffffffff


	//   ....[16]....
        /*00c8*/ 	.word	0xffffffff


	//   ....[17]....
        /*00cc*/ 	.word	0xffffffff


	//   ....[18]....
        /*00d0*/ 	.word	0xffffffff


	//   ....[19]....
        /*00d4*/ 	.word	0xffffffff


	//   ....[20]....
        /*00d8*/ 	.word	0xffffffff


	//   ....[21]....
        /*00dc*/ 	.word	0xffffffff


	//   ....[22]....
        /*00e0*/ 	.word	0xffffffff


	//   ....[23]....
        /*00e4*/ 	.word	0xffffffff


	//   ....[24]....
        /*00e8*/ 	.word	0xffffffff


	//   ....[25]....
        /*00ec*/ 	.word	0xffffffff


	//   ....[26]....
        /*00f0*/ 	.word	0xffffffff


	//   ....[27]....
        /*00f4*/ 	.word	0xffffffff


	//   ....[28]....
        /*00f8*/ 	.word	0xffffffff


	//   ....[29]....
        /*00fc*/ 	.word	0xffffffff


	//   ....[30]....
        /*0100*/ 	.word	0xffffffff


	//   ....[31]....
        /*0104*/ 	.word	0xffffffff


	//   ....[32]....
        /*0108*/ 	.word	0xffffffff


	//   ....[33]....
        /*010c*/ 	.word	0xffffffff


	//   ....[34]....
        /*0110*/ 	.word	0xffffffff


	//   ....[35]....
        /*0114*/ 	.word	0xffffffff


	//   ....[36]....
        /*0118*/ 	.word	0xffffffff


	//   ....[37]....
        /*011c*/ 	.word	0xffffffff


	//   ....[38]....
        /*0120*/ 	.word	0xffffffff


	//   ....[39]....
        /*0124*/ 	.word	0xffffffff


	//   ....[40]....
        /*0128*/ 	.word	0xffffffff


	//   ....[41]....
        /*012c*/ 	.word	0xffffffff


	//   ....[42]....
        /*0130*/ 	.word	0xffffffff


	//   ....[43]....
        /*0134*/ 	.word	0xffffffff


	//   ....[44]....
        /*0138*/ 	.word	0xffffffff


	//   ....[45]....
        /*013c*/ 	.word	0xffffffff


	//   ....[46]....
        /*0140*/ 	.word	0xffffffff


	//   ....[47]....
        /*0144*/ 	.word	0xffffffff


	//   ....[48]....
        /*0148*/ 	.word	0xffffffff


	//   ....[49]....
        /*014c*/ 	.word	0xffffffff


	//   ....[50]....
        /*0150*/ 	.word	0xffffffff


	//   ....[51]....
        /*0154*/ 	.word	0xffffffff


	//   ....[52]....
        /*0158*/ 	.word	0xffffffff


	//   ....[53]....
        /*015c*/ 	.word	0xffffffff


	//   ....[54]....
        /*0160*/ 	.word	0xffffffff


	//   ....[55]....
        /*0164*/ 	.word	0xffffffff


	//   ....[56]....
        /*0168*/ 	.word	0xffffffff


	//   ....[57]....
        /*016c*/ 	.word	0xffffffff


	//   ....[58]....
        /*0170*/ 	.word	0xffffffff


	//   ....[59]....
        /*0174*/ 	.word	0xffffffff


	//   ....[60]....
        /*0178*/ 	.word	0xffffffff


	//   ....[61]....
        /*017c*/ 	.word	0xffffffff


	//   ....[62]....
        /*0180*/ 	.word	0xffffffff


	//   ....[63]....
        /*0184*/ 	.word	0xffffffff


	//   ....[64]....
        /*0188*/ 	.word	0xffffffff


	//   ....[65]....
        /*018c*/ 	.word	0xffffffff


	//   ....[66]....
        /*0190*/ 	.word	0xffffffff


	//   ....[67]....
        /*0194*/ 	.word	0xffffffff


	//   ....[68]....
        /*0198*/ 	.word	0xffffffff


	//   ....[69]....
        /*019c*/ 	.word	0xffffffff


	//   ....[70]....
        /*01a0*/ 	.word	0xffffffff


	//   ....[71]....
        /*01a4*/ 	.word	0xffffffff


	//   ....[72]....
        /*01a8*/ 	.word	0xffffffff


	//   ....[73]....
        /*01ac*/ 	.word	0xffffffff


	//   ....[74]....
        /*01b0*/ 	.word	0xffffffff


	//   ....[75]....
        /*01b4*/ 	.word	0xffffffff


	//   ....[76]....
        /*01b8*/ 	.word	0xffffffff


	//   ....[77]....
        /*01bc*/ 	.word	0xffffffff


	//   ....[78]....
        /*01c0*/ 	.word	0xffffffff


	//   ....[79]....
        /*01c4*/ 	.word	0xffffffff


	//   ....[80]....
        /*01c8*/ 	.word	0xffffffff


	//   ....[81]....
        /*01cc*/ 	.word	0xffffffff


	//   ....[82]....
        /*01d0*/ 	.word	0xffffffff


	//   ....[83]....
        /*01d4*/ 	.word	0xffffffff


	//   ....[84]....
        /*01d8*/ 	.word	0xffffffff


	//   ....[85]....
        /*01dc*/ 	.word	0xffffffff


	//   ....[86]....
        /*01e0*/ 	.word	0xffffffff


	//   ....[87]....
        /*01e4*/ 	.word	0xffffffff


	//   ....[88]....
        /*01e8*/ 	.word	0xffffffff


	//   ....[89]....
        /*01ec*/ 	.word	0xffffffff


	//   ....[90]....
        /*01f0*/ 	.word	0xffffffff


	//   ....[91]....
        /*01f4*/ 	.word	0xffffffff


	//   ....[92]....
        /*01f8*/ 	.word	0xffffffff


	//   ....[93]....
        /*01fc*/ 	.word	0xffffffff


	//   ....[94]....
        /*0200*/ 	.word	0xffffffff


	//   ....[95]....
        /*0204*/ 	.word	0xffffffff


	//   ....[96]....
        /*0208*/ 	.word	0xffffffff


	//   ....[97]....
        /*020c*/ 	.word	0xffffffff


	//   ....[98]....
        /*0210*/ 	.word	0xffffffff


	//   ....[99]....
        /*0214*/ 	.word	0xffffffff


	//   ....[100]....
        /*0218*/ 	.word	0xffffffff


	//   ....[101]....
        /*021c*/ 	.word	0xffffffff


	//   ....[102]....
        /*0220*/ 	.word	0xffffffff


	//   ....[103]....
        /*0224*/ 	.word	0xffffffff


	//   ....[104]....
        /*0228*/ 	.word	0xffffffff


	//   ....[105]....
        /*022c*/ 	.word	0xffffffff


	//   ....[106]....
        /*0230*/ 	.word	0xffffffff


	//   ....[107]....
        /*0234*/ 	.word	0xffffffff


	//   ....[108]....
        /*0238*/ 	.word	0xffffffff


	//   ....[109]....
        /*023c*/ 	.word	0xffffffff


	//   ....[110]....
        /*0240*/ 	.word	0xffffffff


	//   ....[111]....
        /*0244*/ 	.word	0xffffffff


	//   ....[112]....
        /*0248*/ 	.word	0xffffffff


	//   ....[113]....
        /*024c*/ 	.word	0xffffffff


	//   ....[114]....
        /*0250*/ 	.word	0xffffffff


	//   ....[115]....
        /*0254*/ 	.word	0xffffffff


	//   ....[116]....
        /*0258*/ 	.word	0xffffffff


	//   ....[117]....
        /*025c*/ 	.word	0xffffffff


	//   ....[118]....
        /*0260*/ 	.word	0xffffffff


	//   ....[119]....
        /*0264*/ 	.word	0xffffffff


	//   ....[120]....
        /*0268*/ 	.word	0xffffffff


	//   ....[121]....
        /*026c*/ 	.word	0xffffffff


	//   ....[122]....
        /*0270*/ 	.word	0xffffffff


	//   ....[123]....
        /*0274*/ 	.word	0xffffffff


	//   ....[124]....
        /*0278*/ 	.word	0xffffffff


	//   ....[125]....
        /*027c*/ 	.word	0xffffffff


	//   ....[126]....
        /*0280*/ 	.word	0xffffffff


	//   ....[127]....
        /*0284*/ 	.word	0xffffffff


	//   ....[128]....
        /*0288*/ 	.word	0xffffffff


	//   ....[129]....
        /*028c*/ 	.word	0xffffffff


	//   ....[130]....
        /*0290*/ 	.word	0xffffffff


	//   ....[131]....
        /*0294*/ 	.word	0xffffffff


	//   ....[132]....
        /*0298*/ 	.word	0xffffffff


	//   ....[133]....
        /*029c*/ 	.word	0xffffffff


	//   ....[134]....
        /*02a0*/ 	.word	0xffffffff


	//   ....[135]....
        /*02a4*/ 	.word	0xffffffff


	//   ....[136]....
        /*02a8*/ 	.word	0xffffffff


	//   ....[137]....
        /*02ac*/ 	.word	0xffffffff


	//   ....[138]....
        /*02b0*/ 	.word	0xffffffff


	//   ....[139]....
        /*02b4*/ 	.word	0xffffffff


	//   ....[140]....
        /*02b8*/ 	.word	0xffffffff


	//   ....[141]....
        /*02bc*/ 	.word	0xffffffff


	//   ....[142]....
        /*02c0*/ 	.word	0xffffffff


	//   ....[143]....
        /*02c4*/ 	.word	0xffffffff


	//   ....[144]....
        /*02c8*/ 	.word	0xffffffff


	//   ....[145]....
        /*02cc*/ 	.word	0xffffffff


	//   ....[146]....
        /*02d0*/ 	.word	0xffffffff


	//   ....[147]....
        /*02d4*/ 	.word	0xffffffff


	//   ....[148]....
        /*02d8*/ 	.word	0xffffffff


	//   ....[149]....
        /*02dc*/ 	.word	0xffffffff


	//   ....[150]....
        /*02e0*/ 	.word	0xffffffff


	//   ....[151]....
        /*02e4*/ 	.word	0xffffffff


	//   ....[152]....
        /*02e8*/ 	.word	0xffffffff


	//   ....[153]....
        /*02ec*/ 	.word	0xffffffff


	//   ....[154]....
        /*02f0*/ 	.word	0xffffffff


	//   ....[155]....
        /*02f4*/ 	.word	0xffffffff


	//   ....[156]....
        /*02f8*/ 	.word	0xffffffff


	//   ....[157]....
        /*02fc*/ 	.word	0xffffffff


	//   ....[158]....
        /*0300*/ 	.word	0xffffffff


	//   ....[159]....
        /*0304*/ 	.word	0xffffffff


	//   ....[160]....
        /*0308*/ 	.word	0xffffffff


	//   ....[161]....
        /*030c*/ 	.word	0xffffffff


	//   ....[162]....
        /*0310*/ 	.word	0xffffffff


	//   ....[163]....
        /*0314*/ 	.word	0xffffffff


	//   ....[164]....
        /*0318*/ 	.word	0xffffffff


	//   ....[165]....
        /*031c*/ 	.word	0xffffffff


	//   ....[166]....
        /*0320*/ 	.word	0xffffffff


	//   ....[167]....
        /*0324*/ 	.word	0xffffffff


	//   ....[168]....
        /*0328*/ 	.word	0xffffffff


	//   ....[169]....
        /*032c*/ 	.word	0xffffffff


	//   ....[170]....
        /*0330*/ 	.word	0xffffffff


	//   ....[171]....
        /*0334*/ 	.word	0xffffffff


	//   ....[172]....
        /*0338*/ 	.word	0xffffffff


	//   ....[173]....
        /*033c*/ 	.word	0xffffffff


	//   ....[174]....
        /*0340*/ 	.word	0xffffffff


	//   ....[175]....
        /*0344*/ 	.word	0xffffffff


	//   ....[176]....
        /*0348*/ 	.word	0xffffffff


	//   ....[177]....
        /*034c*/ 	.word	0xffffffff


	//   ....[178]....
        /*0350*/ 	.word	0xffffffff


	//   ....[179]....
        /*0354*/ 	.word	0xffffffff


	//   ....[180]....
        /*0358*/ 	.word	0xffffffff


	//   ....[181]....
        /*035c*/ 	.word	0xffffffff


	//   ....[182]....
        /*0360*/ 	.word	0xffffffff


	//   ....[183]....
        /*0364*/ 	.word	0xffffffff


	//   ....[184]....
        /*0368*/ 	.word	0xffffffff


	//   ....[185]....
        /*036c*/ 	.word	0xffffffff


	//   ....[186]....
        /*0370*/ 	.word	0xffffffff


	//   ....[187]....
        /*0374*/ 	.word	0xffffffff


	//   ....[188]....
        /*0378*/ 	.word	0xffffffff


	//   ....[189]....
        /*037c*/ 	.word	0xffffffff


	//   ....[190]....
        /*0380*/ 	.word	0xffffffff


	//   ....[191]....
        /*0384*/ 	.word	0xffffffff


	//   ....[192]....
        /*0388*/ 	.word	0xffffffff


	//   ....[193]....
        /*038c*/ 	.word	0xffffffff


	//   ....[194]....
        /*0390*/ 	.word	0xffffffff


	//   ....[195]....
        /*0394*/ 	.word	0xffffffff


	//   ....[196]....
        /*0398*/ 	.word	0xffffffff


	//   ....[197]....
        /*039c*/ 	.word	0xffffffff


	//   ....[198]....
        /*03a0*/ 	.word	0xffffffff


	//   ....[199]....
        /*03a4*/ 	.word	0xffffffff


	//   ....[200]....
        /*03a8*/ 	.word	0xffffffff


	//   ....[201]....
        /*03ac*/ 	.word	0xffffffff


	//   ....[202]....
        /*03b0*/ 	.word	0xffffffff


	//   ....[203]....
        /*03b4*/ 	.word	0xffffffff


	//   ....[204]....
        /*03b8*/ 	.word	0xffffffff


	//   ....[205]....
        /*03bc*/ 	.word	0xffffffff


	//   ....[206]....
        /*03c0*/ 	.word	0xffffffff


	//   ....[207]....
        /*03c4*/ 	.word	0xffffffff


	//   ....[208]....
        /*03c8*/ 	.word	0xffffffff


	//   ....[209]....
        /*03cc*/ 	.word	0xffffffff


	//   ....[210]....
        /*03d0*/ 	.word	0xffffffff


	//   ....[211]....
        /*03d4*/ 	.word	0xffffffff


	//   ....[212]....
        /*03d8*/ 	.word	0xffffffff


	//   ....[213]....
        /*03dc*/ 	.word	0xffffffff


	//   ....[214]....
        /*03e0*/ 	.word	0xffffffff


	//   ....[215]....
        /*03e4*/ 	.word	0xffffffff


	//   ....[216]....
        /*03e8*/ 	.word	0xffffffff


	//   ....[217]....
        /*03ec*/ 	.word	0xffffffff


	//   ....[218]....
        /*03f0*/ 	.word	0xffffffff


	//   ....[219]....
        /*03f4*/ 	.word	0xffffffff


	//   ....[220]....
        /*03f8*/ 	.word	0xffffffff


	//   ....[221]....
        /*03fc*/ 	.word	0xffffffff


	//   ....[222]....
        /*0400*/ 	.word	0xffffffff


	//   ....[223]....
        /*0404*/ 	.word	0xffffffff


	//   ....[224]....
        /*0408*/ 	.word	0xffffffff


	//   ....[225]....
        /*040c*/ 	.word	0xffffffff


	//   ....[226]....
        /*0410*/ 	.word	0xffffffff


	//   ....[227]....
        /*0414*/ 	.word	0xffffffff


	//   ....[228]....
        /*0418*/ 	.word	0xffffffff


	//   ....[229]....
        /*041c*/ 	.word	0xffffffff


	//   ....[230]....
        /*0420*/ 	.word	0xffffffff


	//   ....[231]....
        /*0424*/ 	.word	0xffffffff


	//   ....[232]....
        /*0428*/ 	.word	0xffffffff


	//   ....[233]....
        /*042c*/ 	.word	0xffffffff


	//   ....[234]....
        /*0430*/ 	.word	0xffffffff


	//   ....[235]....
        /*0434*/ 	.word	0xffffffff


	//   ....[236]....
        /*0438*/ 	.word	0xffffffff


	//   ....[237]....
        /*043c*/ 	.word	0xffffffff


	//   ....[238]....
        /*0440*/ 	.word	0xffffffff


	//   ....[239]....
        /*0444*/ 	.word	0xffffffff


	//   ....[240]....
        /*0448*/ 	.word	0xffffffff


	//   ....[241]....
        /*044c*/ 	.word	0xffffffff


	//   ....[242]....
        /*0450*/ 	.word	0xffffffff


	//   ....[243]....
        /*0454*/ 	.word	0xffffffff


	//   ....[244]....
        /*0458*/ 	.word	0xffffffff


	//   ....[245]....
        /*045c*/ 	.word	0xffffffff


	//   ....[246]....
        /*0460*/ 	.word	0xffffffff


	//   ....[247]....
        /*0464*/ 	.word	0xffffffff


	//   ....[248]....
        /*0468*/ 	.word	0xffffffff


	//   ....[249]....
        /*046c*/ 	.word	0xffffffff


	//   ....[250]....
        /*0470*/ 	.word	0xffffffff


	//   ....[251]....
        /*0474*/ 	.word	0xffffffff


	//   ....[252]....
        /*0478*/ 	.word	0xffffffff


	//   ....[253]....
        /*047c*/ 	.word	0xffffffff


	//   ....[254]....
        /*0480*/ 	.word	0xffffffff


	//   ....[255]....
        /*0484*/ 	.word	0xffffffff


	//   ....[0]....
        /*0488*/ 	.word	0xffffffff


	//   ....[1]....
        /*048c*/ 	.word	0xffffffff


	//   ....[2]....
        /*0490*/ 	.word	0xffffffff


	//   ....[3]....
        /*0494*/ 	.word	0xffffffff


	//   ....[4]....
        /*0498*/ 	.word	0xffffffff


	//   ....[5]....
        /*049c*/ 	.word	0xffffffff


	//   ....[6]....
        /*04a0*/ 	.word	0xffffffff


	//   ....[7]....
        /*04a4*/ 	.word	0xffffffff


	//   ....[8]....
        /*04a8*/ 	.word	0x05000025


	//   ....[9]....
        /*04ac*/ 	.word	0x05000025


	//   ....[10]....
        /*04b0*/ 	.word	0x05000025


	//   ....[11]....
        /*04b4*/ 	.word	0x05000025


	//   ....[12]....
        /*04b8*/ 	.word	0x05000025


	//   ....[13]....
        /*04bc*/ 	.word	0x05000025


	//   ....[14]....
        /*04c0*/ 	.word	0x05000025


	//   ....[15]....
        /*04c4*/ 	.word	0x05000025


	//   ....[16]....
        /*04c8*/ 	.word	0x05000025


	//   ....[17]....
        /*04cc*/ 	.word	0x05000025


	//   ....[18]....
        /*04d0*/ 	.word	0x05000025


	//   ....[19]....
        /*04d4*/ 	.word	0x05000025


	//   ....[20]....
        /*04d8*/ 	.word	0x05000025


	//   ....[21]....
        /*04dc*/ 	.word	0x05000025


	//   ....[22]....
        /*04e0*/ 	.word	0x05000025


	//   ....[23]....
        /*04e4*/ 	.word	0x05000025


	//   ....[24]....
        /*04e8*/ 	.word	0x05000025


	//   ....[25]....
        /*04ec*/ 	.word	0x05000025


	//   ....[26]....
        /*04f0*/ 	.word	0x05000025


	//   ....[27]....
        /*04f4*/ 	.word	0x05000025


	//   ....[28]....
        /*04f8*/ 	.word	0x05000025


	//   ....[29]....
        /*04fc*/ 	.word	0x05000025


	//   ....[30]....
        /*0500*/ 	.word	0x05000025


	//   ....[31]....
        /*0504*/ 	.word	0x05000025


	//   ....[32]....
        /*0508*/ 	.word	0x05000025


	//   ....[33]....
        /*050c*/ 	.word	0x05000025


	//   ....[34]....
        /*0510*/ 	.word	0x05000025


	//   ....[35]....
        /*0514*/ 	.word	0x05000025


	//   ....[36]....
        /*0518*/ 	.word	0x05000025


	//   ....[37]....
        /*051c*/ 	.word	0x05000025


	//   ....[38]....
        /*0520*/ 	.word	0x05000025


	//   ....[39]....
        /*0524*/ 	.word	0x05000025


	//   ....[40]....
        /*0528*/ 	.word	0x05000025


	//   ....[41]....
        /*052c*/ 	.word	0x05000025


	//   ....[42]....
        /*0530*/ 	.word	0x05000025


	//   ....[43]....
        /*0534*/ 	.word	0x05000025


	//   ....[44]....
        /*0538*/ 	.word	0x05000025


	//   ....[45]....
        /*053c*/ 	.word	0x05000025


	//   ....[46]....
        /*0540*/ 	.word	0x05000025


	//   ....[47]....
        /*0544*/ 	.word	0x05000025


	//   ....[48]....
        /*0548*/ 	.word	0x05000025


	//   ....[49]....
        /*054c*/ 	.word	0x05000025


	//   ....[50]....
        /*0550*/ 	.word	0x05000025


	//   ....[51]....
        /*0554*/ 	.word	0x05000025


	//   ....[52]....
        /*0558*/ 	.word	0x05000025


	//   ....[53]....
        /*055c*/ 	.word	0x05000025


	//   ....[54]....
        /*0560*/ 	.word	0x05000025


	//   ....[55]....
        /*0564*/ 	.word	0x05000025


	//   ....[56]....
        /*0568*/ 	.word	0x05000025


	//   ....[57]....
        /*056c*/ 	.word	0x05000025


	//   ....[58]....
        /*0570*/ 	.word	0x05000025


	//   ....[59]....
        /*0574*/ 	.word	0x05000025


	//   ....[60]....
        /*0578*/ 	.word	0x05000025


	//   ....[61]....
        /*057c*/ 	.word	0x05000025


	//   ....[62]....
        /*0580*/ 	.word	0x05000025


	//   ....[63]....
        /*0584*/ 	.word	0x05000025


	//   ....[64]....
        /*0588*/ 	.word	0x05000025


	//   ....[65]....
        /*058c*/ 	.word	0x05000025


	//   ....[66]....
        /*0590*/ 	.word	0x05000025


	//   ....[67]....
        /*0594*/ 	.word	0x05000025


	//   ....[68]....
        /*0598*/ 	.word	0x05000025


	//   ....[69]....
        /*059c*/ 	.word	0x05000025


	//   ....[70]....
        /*05a0*/ 	.word	0x05000025


	//   ....[71]....
        /*05a4*/ 	.word	0x05000025


	//   ....[72]....
        /*05a8*/ 	.word	0x05000025


	//   ....[73]....
        /*05ac*/ 	.word	0x05000025


	//   ....[74]....
        /*05b0*/ 	.word	0x05000025


	//   ....[75]....
        /*05b4*/ 	.word	0x05000025


	//   ....[76]....
        /*05b8*/ 	.word	0x05000025


	//   ....[77]....
        /*05bc*/ 	.word	0x05000025


	//   ....[78]....
        /*05c0*/ 	.word	0x05000025


	//   ....[79]....
        /*05c4*/ 	.word	0x05000025


	//   ....[80]....
        /*05c8*/ 	.word	0x05000025


	//   ....[81]....
        /*05cc*/ 	.word	0x05000025


	//   ....[82]....
        /*05d0*/ 	.word	0x05000025


	//   ....[83]....
        /*05d4*/ 	.word	0x05000025


	//   ....[84]....
        /*05d8*/ 	.word	0x05000025


	//   ....[85]....
        /*05dc*/ 	.word	0x05000025


	//   ....[86]....
        /*05e0*/ 	.word	0x05000025


	//   ....[87]....
        /*05e4*/ 	.word	0x05000025


	//   ....[88]....
        /*05e8*/ 	.word	0x05000025


	//   ....[89]....
        /*05ec*/ 	.word	0x05000025


	//   ....[90]....
        /*05f0*/ 	.word	0x05000025


	//   ....[91]....
        /*05f4*/ 	.word	0x05000025


	//   ....[92]....
        /*05f8*/ 	.word	0x05000025


	//   ....[93]....
        /*05fc*/ 	.word	0x05000025


	//   ....[94]....
        /*0600*/ 	.word	0x05000025


	//   ....[95]....
        /*0604*/ 	.word	0x05000025


	//   ....[96]....
        /*0608*/ 	.word	0x05000025


	//   ....[97]....
        /*060c*/ 	.word	0x05000025


	//   ....[98]....
        /*0610*/ 	.word	0x05000025


	//   ....[99]....
        /*0614*/ 	.word	0x05000025


	//   ....[100]....
        /*0618*/ 	.word	0x05000025


	//   ....[101]....
        /*061c*/ 	.word	0x05000025


	//   ....[102]....
        /*0620*/ 	.word	0x05000025


	//   ....[103]....
        /*0624*/ 	.word	0x05000025


	//   ....[104]....
        /*0628*/ 	.word	0x05000025


	//   ....[105]....
        /*062c*/ 	.word	0x05000025


	//   ....[106]....
        /*0630*/ 	.word	0x05000025


	//   ....[107]....
        /*0634*/ 	.word	0x05000025


	//   ....[108]....
        /*0638*/ 	.word	0x05000025


	//   ....[109]....
        /*063c*/ 	.word	0x05000025


	//   ....[110]....
        /*0640*/ 	.word	0x05000025


	//   ....[111]....
        /*0644*/ 	.word	0x05000025


	//   ....[112]....
        /*0648*/ 	.word	0x05000025


	//   ....[113]....
        /*064c*/ 	.word	0x05000025


	//   ....[114]....
        /*0650*/ 	.word	0x05000025


	//   ....[115]....
        /*0654*/ 	.word	0x05000025


	//   ....[116]....
        /*0658*/ 	.word	0x05000025


	//   ....[117]....
        /*065c*/ 	.word	0x05000025


	//   ....[118]....
        /*0660*/ 	.word	0x05000025


	//   ....[119]....
        /*0664*/ 	.word	0x05000025


	//   ....[120]....
        /*0668*/ 	.word	0x05000025


	//   ....[121]....
        /*066c*/ 	.word	0x05000025


	//   ....[122]....
        /*0670*/ 	.word	0x05000025


	//   ....[123]....
        /*0674*/ 	.word	0x05000025


	//   ....[124]....
        /*0678*/ 	.word	0x05000025


	//   ....[125]....
        /*067c*/ 	.word	0x05000025


	//   ....[126]....
        /*0680*/ 	.word	0x05000025


	//   ....[127]....
        /*0684*/ 	.word	0x05000025


	//   ....[128]....
        /*0688*/ 	.word	0x05000025


	//   ....[129]....
        /*068c*/ 	.word	0x05000025


	//   ....[130]....
        /*0690*/ 	.word	0x05000025


	//   ....[131]....
        /*0694*/ 	.word	0x05000025


	//   ....[132]....
        /*0698*/ 	.word	0x05000025


	//   ....[133]....
        /*069c*/ 	.word	0x05000025


	//   ....[134]....
        /*06a0*/ 	.word	0x05000025


	//   ....[135]....
        /*06a4*/ 	.word	0x05000025


	//   ....[136]....
        /*06a8*/ 	.word	0x05000025


	//   ....[137]....
        /*06ac*/ 	.word	0x05000025


	//   ....[138]....
        /*06b0*/ 	.word	0x05000025


	//   ....[139]....
        /*06b4*/ 	.word	0x05000025


	//   ....[140]....
        /*06b8*/ 	.word	0x05000025


	//   ....[141]....
        /*06bc*/ 	.word	0x05000025


	//   ....[142]....
        /*06c0*/ 	.word	0x05000025


	//   ....[143]....
        /*06c4*/ 	.word	0x05000025


	//   ....[144]....
        /*06c8*/ 	.word	0x05000025


	//   ....[145]....
        /*06cc*/ 	.word	0x05000025


	//   ....[146]....
        /*06d0*/ 	.word	0x05000025


	//   ....[147]....
        /*06d4*/ 	.word	0x05000025


	//   ....[148]....
        /*06d8*/ 	.word	0x05000025


	//   ....[149]....
        /*06dc*/ 	.word	0x05000025


	//   ....[150]....
        /*06e0*/ 	.word	0x05000025


	//   ....[151]....
        /*06e4*/ 	.word	0x05000025


	//   ....[152]....
        /*06e8*/ 	.word	0x05000025


	//   ....[153]....
        /*06ec*/ 	.word	0x05000025


	//   ....[154]....
        /*06f0*/ 	.word	0x05000025


	//   ....[155]....
        /*06f4*/ 	.word	0x05000025


	//   ....[156]....
        /*06f8*/ 	.word	0x05000025


	//   ....[157]....
        /*06fc*/ 	.word	0x05000025


	//   ....[158]....
        /*0700*/ 	.word	0x05000025


	//   ....[159]....
        /*0704*/ 	.word	0x05000025


	//   ....[160]....
        /*0708*/ 	.word	0x05000025


	//   ....[161]....
        /*070c*/ 	.word	0x05000025


	//   ....[162]....
        /*0710*/ 	.word	0x05000025


	//   ....[163]....
        /*0714*/ 	.word	0x05000025


	//   ....[164]....
        /*0718*/ 	.word	0x05000025


	//   ....[165]....
        /*071c*/ 	.word	0x05000025


	//   ....[166]....
        /*0720*/ 	.word	0x05000025


	//   ....[167]....
        /*0724*/ 	.word	0x05000025


	//   ....[168]....
        /*0728*/ 	.word	0x05000025


	//   ....[169]....
        /*072c*/ 	.word	0x05000025


	//   ....[170]....
        /*0730*/ 	.word	0x05000025


	//   ....[171]....
        /*0734*/ 	.word	0x05000025


	//   ....[172]....
        /*0738*/ 	.word	0x05000025


	//   ....[173]....
        /*073c*/ 	.word	0x05000025


	//   ....[174]....
        /*0740*/ 	.word	0x05000025


	//   ....[175]....
        /*0744*/ 	.word	0x05000025


	//   ....[176]....
        /*0748*/ 	.word	0x05000025


	//   ....[177]....
        /*074c*/ 	.word	0x05000025


	//   ....[178]....
        /*0750*/ 	.word	0x05000025


	//   ....[179]....
        /*0754*/ 	.word	0x05000025


	//   ....[180]....
        /*0758*/ 	.word	0x05000025


	//   ....[181]....
        /*075c*/ 	.word	0x05000025


	//   ....[182]....
        /*0760*/ 	.word	0x05000025


	//   ....[183]....
        /*0764*/ 	.word	0x05000025


	//   ....[184]....
        /*0768*/ 	.word	0x05000025


	//   ....[185]....
        /*076c*/ 	.word	0x05000025


	//   ....[186]....
        /*0770*/ 	.word	0x05000025


	//   ....[187]....
        /*0774*/ 	.word	0x05000025


	//   ....[188]....
        /*0778*/ 	.word	0x05000025


	//   ....[189]....
        /*077c*/ 	.word	0x05000025


	//   ....[190]....
        /*0780*/ 	.word	0x05000025


	//   ....[191]....
        /*0784*/ 	.word	0x05000025


	//   ....[192]....
        /*0788*/ 	.word	0x05000025


	//   ....[193]....
        /*078c*/ 	.word	0x05000025


	//   ....[194]....
        /*0790*/ 	.word	0x05000025


	//   ....[195]....
        /*0794*/ 	.word	0x05000025


	//   ....[196]....
        /*0798*/ 	.word	0x05000025


	//   ....[197]....
        /*079c*/ 	.word	0x05000025


	//   ....[198]....
        /*07a0*/ 	.word	0x05000025


	//   ....[199]....
        /*07a4*/ 	.word	0x05000025


	//   ....[200]....
        /*07a8*/ 	.word	0x05000025


	//   ....[201]....
        /*07ac*/ 	.word	0x05000025


	//   ....[202]....
        /*07b0*/ 	.word	0x05000025


	//   ....[203]....
        /*07b4*/ 	.word	0x05000025


	//   ....[204]....
        /*07b8*/ 	.word	0x05000025


	//   ....[205]....
        /*07bc*/ 	.word	0x05000025


	//   ....[206]....
        /*07c0*/ 	.word	0x05000025


	//   ....[207]....
        /*07c4*/ 	.word	0x05000025


	//   ....[208]....
        /*07c8*/ 	.word	0x05000025


	//   ....[209]....
        /*07cc*/ 	.word	0x05000025


	//   ....[210]....
        /*07d0*/ 	.word	0x05000025


	//   ....[211]....
        /*07d4*/ 	.word	0x05000025


	//   ....[212]....
        /*07d8*/ 	.word	0x05000025


	//   ....[213]....
        /*07dc*/ 	.word	0x05000025


	//   ....[214]....
        /*07e0*/ 	.word	0x05000025


	//   ....[215]....
        /*07e4*/ 	.word	0x05000025


	//   ....[216]....
        /*07e8*/ 	.word	0x05000025


	//   ....[217]....
        /*07ec*/ 	.word	0x05000025


	//   ....[218]....
        /*07f0*/ 	.word	0x05000025


	//   ....[219]....
        /*07f4*/ 	.word	0x05000025


	//   ....[220]....
        /*07f8*/ 	.word	0x05000025


	//   ....[221]....
        /*07fc*/ 	.word	0x05000025


	//   ....[222]....
        /*0800*/ 	.word	0x05000025


	//   ....[223]....
        /*0804*/ 	.word	0x05000025


	//   ....[224]....
        /*0808*/ 	.word	0x05000025


	//   ....[225]....
        /*080c*/ 	.word	0x05000025


	//   ....[226]....
        /*0810*/ 	.word	0x05000025


	//   ....[227]....
        /*0814*/ 	.word	0x05000025


	//   ....[228]....
        /*0818*/ 	.word	0x05000025


	//   ....[229]....
        /*081c*/ 	.word	0x05000025


	//   ....[230]....
        /*0820*/ 	.word	0x05000025


	//   ....[231]....
        /*0824*/ 	.word	0x05000025


	//   ....[232]....
        /*0828*/ 	.word	0x05000025


	//   ....[233]....
        /*082c*/ 	.word	0x05000025


	//   ....[234]....
        /*0830*/ 	.word	0x05000025


	//   ....[235]....
        /*0834*/ 	.word	0x05000025


	//   ....[236]....
        /*0838*/ 	.word	0x05000025


	//   ....[237]....
        /*083c*/ 	.word	0x05000025


	//   ....[238]....
        /*0840*/ 	.word	0x05000025


	//   ....[239]....
        /*0844*/ 	.word	0x05000025


	//   ....[240]....
        /*0848*/ 	.word	0x05000025


	//   ....[241]....
        /*084c*/ 	.word	0x05000025


	//   ....[242]....
        /*0850*/ 	.word	0x05000025


	//   ....[243]....
        /*0854*/ 	.word	0x05000025


	//   ....[244]....
        /*0858*/ 	.word	0x05000025


	//   ....[245]....
        /*085c*/ 	.word	0x05000025


	//   ....[246]....
        /*0860*/ 	.word	0x05000025


	//   ....[247]....
        /*0864*/ 	.word	0x05000025


	//   ....[248]....
        /*0868*/ 	.word	0x05000025


	//   ....[249]....
        /*086c*/ 	.word	0x05000025


	//   ....[250]....
        /*0870*/ 	.word	0x05000025


	//   ....[251]....
        /*0874*/ 	.word	0x05000025


	//   ....[252]....
        /*0878*/ 	.word	0x05000025


	//   ....[253]....
        /*087c*/ 	.word	0x05000025


	//   ....[254]....
        /*0880*/ 	.word	0x05000025


	//   ....[255]....
        /*0884*/ 	.word	0x05000025


	//   ....[0]....
        /*0888*/ 	.word	0x05000025


	//   ....[1]....
        /*088c*/ 	.word	0x05000025


	//   ....[2]....
        /*0890*/ 	.word	0x05000025


	//   ....[3]....
        /*0894*/ 	.word	0x05000025


	//   ....[4]....
        /*0898*/ 	.word	0x05000025


	//   ....[5]....
        /*089c*/ 	.word	0x05000025


	//   ....[6]....
        /*08a0*/ 	.word	0x05000025


	//   ....[7]....
        /*08a4*/ 	.word	0x05000025


	//   ....[8]....
        /*08a8*/ 	.word	0x05000025


	//   ....[9]....
        /*08ac*/ 	.word	0x05000025


	//   ....[10]....
        /*08b0*/ 	.word	0x05000025


	//   ....[11]....
        /*08b4*/ 	.word	0x05000025


	//   ....[12]....
        /*08b8*/ 	.word	0x05000025


	//   ....[13]....
        /*08bc*/ 	.word	0x05000025


	//   ....[14]....
        /*08c0*/ 	.word	0x05000025


	//   ....[15]....
        /*08c4*/ 	.word	0x05000025


	//----- nvinfo : EIATTR_COOP_GROUP_INSTR_OFFSETS
	.align		4
.L_552:
        /*08c8*/ 	.byte	0x04, 0x28
        /*08ca*/ 	.short	(.L_554 - .L_553)


	//   ....[0]....
.L_553:
        /*08cc*/ 	.word	0x00000680


	//   ....[1]....
        /*08d0*/ 	.word	0x000006b0


	//   ....[2]....
        /*08d4*/ 	.word	0x000006d0


	//   ....[3]....
        /*08d8*/ 	.word	0x000006e0


	//   ....[4]....
        /*08dc*/ 	.word	0x000006f0


	//   ....[5]....
        /*08e0*/ 	.word	0x00000700


	//   ....[6]....
        /*08e4*/ 	.word	0x00000730


	//   ....[7]....
        /*08e8*/ 	.word	0x00000740


	//   ....[8]....
        /*08ec*/ 	.word	0x00000780


	//   ....[9]....
        /*08f0*/ 	.word	0x000007a0


	//   ....[10]....
        /*08f4*/ 	.word	0x000007c0


	//   ....[11]....
        /*08f8*/ 	.word	0x000007d0


	//   ....[12]....
        /*08fc*/ 	.word	0x00000880


	//   ....[13]....
        /*0900*/ 	.word	0x000008a0


	//   ....[14]....
        /*0904*/ 	.word	0x000008b0


	//   ....[15]....
        /*0908*/ 	.word	0x000008c0


	//   ....[16]....
        /*090c*/ 	.word	0x00000940


	//   ....[17]....
        /*0910*/ 	.word	0x00000950


	//   ....[18]....
        /*0914*/ 	.word	0x00000960


	//   ....[19]....
        /*0918*/ 	.word	0x000009c0


	//   ....[20]....
        /*091c*/ 	.word	0x000009f0


	//   ....[21]....
        /*0920*/ 	.word	0x00000a00


	//   ....[22]....
        /*0924*/ 	.word	0x00000a10


	//   ....[23]....
        /*0928*/ 	.word	0x00000a20


	//   ....[24]....
        /*092c*/ 	.word	0x00000a30


	//   ....[25]....
        /*0930*/ 	.word	0x00000a40


	//   ....[26]....
        /*0934*/ 	.word	0x00000a50


	//   ....[27]....
        /*0938*/ 	.word	0x00000a60


	//   ....[28]....
        /*093c*/ 	.word	0x00000a80


	//   ....[29]....
        /*0940*/ 	.word	0x00000a90


	//   ....[30]....
        /*0944*/ 	.word	0x00000aa0


	//   ....[31]....
        /*0948*/ 	.word	0x00000ab0


	//   ....[32]....
        /*094c*/ 	.word	0x00000ae0


	//   ....[33]....
        /*0950*/ 	.word	0x00000af0


	//   ....[34]....
        /*0954*/ 	.word	0x00000b00


	//   ....[35]....
        /*0958*/ 	.word	0x00000b10


	//   ....[36]....
        /*095c*/ 	.word	0x00000b20


	//   ....[37]....
        /*0960*/ 	.word	0x00000b30


	//   ....[38]....
        /*0964*/ 	.word	0x00000b40


	//   ....[39]....
        /*0968*/ 	.word	0x00000b50


	//   ....[40]....
        /*096c*/ 	.word	0x00000b70


	//   ....[41]....
        /*0970*/ 	.word	0x00000b80


	//   ....[42]....
        /*0974*/ 	.word	0x00000b90


	//   ....[43]....
        /*0978*/ 	.word	0x00000ba0


	//   ....[44]....
        /*097c*/ 	.word	0x00000bd0


	//   ....[45]....
        /*0980*/ 	.word	0x00000be0


	//   ....[46]....
        /*0984*/ 	.word	0x00000bf0


	//   ....[47]....
        /*0988*/ 	.word	0x00000c00


	//   ....[48]....
        /*098c*/ 	.word	0x00000c10


	//   ....[49]....
        /*0990*/ 	.word	0x00000c20


	//   ....[50]....
        /*0994*/ 	.word	0x00000c30


	//   ....[51]....
        /*0998*/ 	.word	0x00000c40


	//   ....[52]....
        /*099c*/ 	.word	0x00000c60


	//   ....[53]....
        /*09a0*/ 	.word	0x00000c70


	//   ....[54]....
        /*09a4*/ 	.word	0x00000c80


	//   ....[55]....
        /*09a8*/ 	.word	0x00000c90


	//   ....[56]....
        /*09ac*/ 	.word	0x00000cc0


	//   ....[57]....
        /*09b0*/ 	.word	0x00000cd0


	//   ....[58]....
        /*09b4*/ 	.word	0x00000ce0


	//   ....[59]....
        /*09b8*/ 	.word	0x00000cf0


	//   ....[60]....
        /*09bc*/ 	.word	0x00000d00


	//   ....[61]....
        /*09c0*/ 	.word	0x00000d10


	//   ....[62]....
        /*09c4*/ 	.word	0x00000d20


	//   ....[63]....
        /*09c8*/ 	.word	0x00000d30


	//   ....[64]....
        /*09cc*/ 	.word	0x00000d50


	//   ....[65]....
        /*09d0*/ 	.word	0x00000d60


	//   ....[66]....
        /*09d4*/ 	.word	0x00000d70


	//   ....[67]....
        /*09d8*/ 	.word	0x00000d80


	//   ....[68]....
        /*09dc*/ 	.word	0x00000db0


	//   ....[69]....
        /*09e0*/ 	.word	0x00000dc0


	//   ....[70]....
        /*09e4*/ 	.word	0x00000dd0


	//   ....[71]....
        /*09e8*/ 	.word	0x00000de0


	//   ....[72]....
        /*09ec*/ 	.word	0x00000df0


	//   ....[73]....
        /*09f0*/ 	.word	0x00000e00


	//   ....[74]....
        /*09f4*/ 	.word	0x00000e10


	//   ....[75]....
        /*09f8*/ 	.word	0x00000e20


	//   ....[76]....
        /*09fc*/ 	.word	0x00000e40


	//   ....[77]....
        /*0a00*/ 	.word	0x00000e50


	//   ....[78]....
        /*0a04*/ 	.word	0x00000e60


	//   ....[79]....
        /*0a08*/ 	.word	0x00000e70


	//   ....[80]....
        /*0a0c*/ 	.word	0x00000eb0


	//   ....[81]....
        /*0a10*/ 	.word	0x00000ec0


	//   ....[82]....
        /*0a14*/ 	.word	0x00000ed0


	//   ....[83]....
        /*0a18*/ 	.word	0x00000ee0


	//   ....[84]....
        /*0a1c*/ 	.word	0x00000ef0


	//   ....[85]....
        /*0a20*/ 	.word	0x00000f00


	//   ....[86]....
        /*0a24*/ 	.word	0x00000f10


	//   ....[87]....
        /*0a28*/ 	.word	0x00000f20


	//   ....[88]....
        /*0a2c*/ 	.word	0x00000f60


	//   ....[89]....
        /*0a30*/ 	.word	0x00000f70


	//   ....[90]....
        /*0a34*/ 	.word	0x00000f80


	//   ....[91]....
        /*0a38*/ 	.word	0x00000f90


	//   ....[92]....
        /*0a3c*/ 	.word	0x00000fd0


	//   ....[93]....
        /*0a40*/ 	.word	0x00000fe0


	//   ....[94]....
        /*0a44*/ 	.word	0x00000ff0


	//   ....[95]....
        /*0a48*/ 	.word	0x00001000


	//   ....[96]....
        /*0a4c*/ 	.word	0x00001010


	//   ....[97]....
        /*0a50*/ 	.word	0x00001020


	//   ....[98]....
        /*0a54*/ 	.word	0x00001030


	//   ....[99]....
        /*0a58*/ 	.word	0x00001040


	//   ....[100]....
        /*0a5c*/ 	.word	0x00001080


	//   ....[101]....
        /*0a60*/ 	.word	0x00001090


	//   ....[102]....
        /*0a64*/ 	.word	0x000010a0


	//   ....[103]....
        /*0a68*/ 	.word	0x000010b0


	//   ....[104]....
        /*0a6c*/ 	.word	0x000010f0


	//   ....[105]....
        /*0a70*/ 	.word	0x00001100


	//   ....[106]....
        /*0a74*/ 	.word	0x00001110


	//   ....[107]....
        /*0a78*/ 	.word	0x00001120


	//   ....[108]....
        /*0a7c*/ 	.word	0x00001130


	//   ....[109]....
        /*0a80*/ 	.word	0x00001140


	//   ....[110]....
        /*0a84*/ 	.word	0x00001150


	//   ....[111]....
        /*0a88*/ 	.word	0x00001160


	//   ....[112]....
        /*0a8c*/ 	.word	0x000011a0


	//   ....[113]....
        /*0a90*/ 	.word	0x000011b0


	//   ....[114]....
        /*0a94*/ 	.word	0x000011c0


	//   ....[115]....
        /*0a98*/ 	.word	0x000011d0


	//   ....[116]....
        /*0a9c*/ 	.word	0x00001210


	//   ....[117]....
        /*0aa0*/ 	.word	0x00001220


	//   ....[118]....
        /*0aa4*/ 	.word	0x00001230


	//   ....[119]....
        /*0aa8*/ 	.word	0x00001240


	//   ....[120]....
        /*0aac*/ 	.word	0x00001250


	//   ....[121]....
        /*0ab0*/ 	.word	0x00001260


	//   ....[122]....
        /*0ab4*/ 	.word	0x00001270


	//   ....[123]....
        /*0ab8*/ 	.word	0x00001280


	//   ....[124]....
        /*0abc*/ 	.word	0x000012c0


	//   ....[125]....
        /*0ac0*/ 	.word	0x000012d0


	//   ....[126]....
        /*0ac4*/ 	.word	0x000012e0


	//   ....[127]....
        /*0ac8*/ 	.word	0x000012f0


	//   ....[128]....
        /*0acc*/ 	.word	0x00001330


	//   ....[129]....
        /*0ad0*/ 	.word	0x00001340


	//   ....[130]....
        /*0ad4*/ 	.word	0x00001350


	//   ....[131]....
        /*0ad8*/ 	.word	0x00001360


	//   ....[132]....
        /*0adc*/ 	.word	0x00001370


	//   ....[133]....
        /*0ae0*/ 	.word	0x00001380


	//   ....[134]....
        /*0ae4*/ 	.word	0x00001390


	//   ....[135]....
        /*0ae8*/ 	.word	0x000013a0


	//   ....[136]....
        /*0aec*/ 	.word	0x000013e0


	//   ....[137]....
        /*0af0*/ 	.word	0x000013f0


	//   ....[138]....
        /*0af4*/ 	.word	0x00001400


	//   ....[139]....
        /*0af8*/ 	.word	0x00001410


	//   ....[140]....
        /*0afc*/ 	.word	0x00001450


	//   ....[141]....
        /*0b00*/ 	.word	0x00001460


	//   ....[142]....
        /*0b04*/ 	.word	0x00001470


	//   ....[143]....
        /*0b08*/ 	.word	0x00001480


	//   ....[144]....
        /*0b0c*/ 	.word	0x00001490


	//   ....[145]....
        /*0b10*/ 	.word	0x000014a0


	//   ....[146]....
        /*0b14*/ 	.word	0x000014b0


	//   ....[147]....
        /*0b18*/ 	.word	0x000014c0


	//   ....[148]....
        /*0b1c*/ 	.word	0x00001500


	//   ....[149]....
        /*0b20*/ 	.word	0x00001510


	//   ....[150]....
        /*0b24*/ 	.word	0x00001520


	//   ....[151]....
        /*0b28*/ 	.word	0x00001530


	//   ....[152]....
        /*0b2c*/ 	.word	0x00001570


	//   ....[153]....
        /*0b30*/ 	.word	0x00001580


	//   ....[154]....
        /*0b34*/ 	.word	0x00001590


	//   ....[155]....
        /*0b38*/ 	.word	0x000015a0


	//   ....[156]....
        /*0b3c*/ 	.word	0x000015b0


	//   ....[157]....
        /*0b40*/ 	.word	0x000015c0


	//   ....[158]....
        /*0b44*/ 	.word	0x000015d0


	//   ....[159]....
        /*0b48*/ 	.word	0x000015e0


	//   ....[160]....
        /*0b4c*/ 	.word	0x00001620


	//   ....[161]....
        /*0b50*/ 	.word	0x00001630


	//   ....[162]....
        /*0b54*/ 	.word	0x00001640


	//   ....[163]....
        /*0b58*/ 	.word	0x00001650


	//   ....[164]....
        /*0b5c*/ 	.word	0x00001690


	//   ....[165]....
        /*0b60*/ 	.word	0x000016a0


	//   ....[166]....
        /*0b64*/ 	.word	0x000016b0


	//   ....[167]....
        /*0b68*/ 	.word	0x000016c0


	//   ....[168]....
        /*0b6c*/ 	.word	0x000016d0


	//   ....[169]....
        /*0b70*/ 	.word	0x000016e0


	//   ....[170]....
        /*0b74*/ 	.word	0x000016f0


	//   ....[171]....
        /*0b78*/ 	.word	0x00001700


	//   ....[172]....
        /*0b7c*/ 	.word	0x00001740


	//   ....[173]....
        /*0b80*/ 	.word	0x00001750


	//   ....[174]....
        /*0b84*/ 	.word	0x00001760


	//   ....[175]....
        /*0b88*/ 	.word	0x00001770


	//   ....[176]....
        /*0b8c*/ 	.word	0x000017b0


	//   ....[177]....
        /*0b90*/ 	.word	0x000017c0


	//   ....[178]....
        /*0b94*/ 	.word	0x000017d0


	//   ....[179]....
        /*0b98*/ 	.word	0x000017e0


	//   ....[180]....
        /*0b9c*/ 	.word	0x000017f0


	//   ....[181]....
        /*0ba0*/ 	.word	0x00001800


	//   ....[182]....
        /*0ba4*/ 	.word	0x00001810


	//   ....[183]....
        /*0ba8*/ 	.word	0x00001820


	//   ....[184]....
        /*0bac*/ 	.word	0x00001860


	//   ....[185]....
        /*0bb0*/ 	.word	0x00001870


	//   ....[186]....
        /*0bb4*/ 	.word	0x00001880


	//   ....[187]....
        /*0bb8*/ 	.word	0x00001890


	//   ....[188]....
        /*0bbc*/ 	.word	0x000018d0


	//   ....[189]....
        /*0bc0*/ 	.word	0x000018e0


	//   ....[190]....
        /*0bc4*/ 	.word	0x000018f0


	//   ....[191]....
        /*0bc8*/ 	.word	0x00001900


	//   ....[192]....
        /*0bcc*/ 	.word	0x00001910


	//   ....[193]....
        /*0bd0*/ 	.word	0x00001920


	//   ....[194]....
        /*0bd4*/ 	.word	0x00001930


	//   ....[195]....
        /*0bd8*/ 	.word	0x00001940


	//   ....[196]....
        /*0bdc*/ 	.word	0x00001980


	//   ....[197]....
        /*0be0*/ 	.word	0x00001990


	//   ....[198]....
        /*0be4*/ 	.word	0x000019a0


	//   ....[199]....
        /*0be8*/ 	.word	0x000019b0


	//   ....[200]....
        /*0bec*/ 	.word	0x000019e0


	//   ....[201]....
        /*0bf0*/ 	.word	0x000019f0


	//   ....[202]....
        /*0bf4*/ 	.word	0x00001a00


	//   ....[203]....
        /*0bf8*/ 	.word	0x00001a10


	//   ....[204]....
        /*0bfc*/ 	.word	0x00001a30


	//   ....[205]....
        /*0c00*/ 	.word	0x00001a40


	//   ....[206]....
        /*0c04*/ 	.word	0x00001a50


	//   ....[207]....
        /*0c08*/ 	.word	0x00001a60


	//   ....[208]....
        /*0c0c*/ 	.word	0x00001a70


	//   ....[209]....
        /*0c10*/ 	.word	0x00001a80


	//   ....[210]....
        /*0c14*/ 	.word	0x00001a90


	//   ....[211]....
        /*0c18*/ 	.word	0x00001aa0


	//   ....[212]....
        /*0c1c*/ 	.word	0x00001be0


	//   ....[213]....
        /*0c20*/ 	.word	0x00001bf0


	//   ....[214]....
        /*0c24*/ 	.word	0x00001c00


	//   ....[215]....
        /*0c28*/ 	.word	0x00001c10


	//   ....[216]....
        /*0c2c*/ 	.word	0x00001c30


	//   ....[217]....
        /*0c30*/ 	.word	0x00001c40


	//   ....[218]....
        /*0c34*/ 	.word	0x00001c50


	//   ....[219]....
        /*0c38*/ 	.word	0x00001c60


	//   ....[220]....
        /*0c3c*/ 	.word	0x00001c80


	//   ....[221]....
        /*0c40*/ 	.word	0x00001c90


	//   ....[222]....
        /*0c44*/ 	.word	0x00001ca0


	//   ....[223]....
        /*0c48*/ 	.word	0x00001cb0


	//   ....[224]....
        /*0c4c*/ 	.word	0x00001cc0


	//   ....[225]....
        /*0c50*/ 	.word	0x00001cd0


	//   ....[226]....
        /*0c54*/ 	.word	0x00001ce0


	//   ....[227]....
        /*0c58*/ 	.word	0x00001cf0


	//   ....[228]....
        /*0c5c*/ 	.word	0x00001d20


	//   ....[229]....
        /*0c60*/ 	.word	0x00001d30


	//   ....[230]....
        /*0c64*/ 	.word	0x00001d40


	//   ....[231]....
        /*0c68*/ 	.word	0x00001d50


	//   ....[232]....
        /*0c6c*/ 	.word	0x00001d70


	//   ....[233]....
        /*0c70*/ 	.word	0x00001d80


	//   ....[234]....
        /*0c74*/ 	.word	0x00001d90


	//   ....[235]....
        /*0c78*/ 	.word	0x00001da0


	//   ....[236]....
        /*0c7c*/ 	.word	0x00001dc0


	//   ....[237]....
        /*0c80*/ 	.word	0x00001dd0


	//   ....[238]....
        /*0c84*/ 	.word	0x00001de0


	//   ....[239]....
        /*0c88*/ 	.word	0x00001df0


	//   ....[240]....
        /*0c8c*/ 	.word	0x00001e00


	//   ....[241]....
        /*0c90*/ 	.word	0x00001e10


	//   ....[242]....
        /*0c94*/ 	.word	0x00001e20


	//   ....[243]....
        /*0c98*/ 	.word	0x00001e30


	//   ....[244]....
        /*0c9c*/ 	.word	0x00001e60


	//   ....[245]....
        /*0ca0*/ 	.word	0x00001e70


	//   ....[246]....
        /*0ca4*/ 	.word	0x00001e80


	//   ....[247]....
        /*0ca8*/ 	.word	0x00001e90


	//   ....[248]....
        /*0cac*/ 	.word	0x00001eb0


	//   ....[249]....
        /*0cb0*/ 	.word	0x00001ec0


	//   ....[250]....
        /*0cb4*/ 	.word	0x00001ed0


	//   ....[251]....
        /*0cb8*/ 	.word	0x00001ee0


	//   ....[252]....
        /*0cbc*/ 	.word	0x00001f00


	//   ....[253]....
        /*0cc0*/ 	.word	0x00001f10


	//   ....[254]....
        /*0cc4*/ 	.word	0x00001f20


	//   ....[255]....
        /*0cc8*/ 	.word	0x00001f30


	//   ....[0]....
        /*0ccc*/ 	.word	0x00001f40


	//   ....[1]....
        /*0cd0*/ 	.word	0x00001f50


	//   ....[2]....
        /*0cd4*/ 	.word	0x00001f60


	//   ....[3]....
        /*0cd8*/ 	.word	0x00001f70


	//   ....[4]....
        /*0cdc*/ 	.word	0x00001fb0


	//   ....[5]....
        /*0ce0*/ 	.word	0x00001fc0


	//   ....[6]....
        /*0ce4*/ 	.word	0x00001ff0


	//   ....[7]....
        /*0ce8*/ 	.word	0x00002000


	//   ....[8]....
        /*0cec*/ 	.word	0x00002800


	//   ....[9]....
        /*0cf0*/ 	.word	0x000028c0


	//   ....[10]....
        /*0cf4*/ 	.word	0x00002990


	//   ....[11]....
        /*0cf8*/ 	.word	0x00002a90


	//   ....[12]....
        /*0cfc*/ 	.word	0x00002b60


	//   ....[13]....
        /*0d00*/ 	.word	0x00002c30


	//   ....[14]....
        /*0d04*/ 	.word	0x00002ce0


	//   ....[15]....
        /*0d08*/ 	.word	0x00002dc0


	//   ....[16]....
        /*0d0c*/ 	.word	0x00002e80


	//   ....[17]....
        /*0d10*/ 	.word	0x00002f30


	//   ....[18]....
        /*0d14*/ 	.word	0x00002fe0


	//   ....[19]....
        /*0d18*/ 	.word	0x00003070


	//   ....[20]....
        /*0d1c*/ 	.word	0x000030c0


	//   ....[21]....
        /*0d20*/ 	.word	0x00003120


	//   ....[22]....
        /*0d24*/ 	.word	0x00003170


	//   ....[23]....
        /*0d28*/ 	.word	0x000031c0


	//   ....[24]....
        /*0d2c*/ 	.word	0x00003210


	//   ....[25]....
        /*0d30*/ 	.word	0x00003270


	//   ....[26]....
        /*0d34*/ 	.word	0x000032c0


	//   ....[27]....
        /*0d38*/ 	.word	0x00003310


	//   ....[28]....
        /*0d3c*/ 	.word	0x00003360


	//   ....[29]....
        /*0d40*/ 	.word	0x000033b0


	//   ....[30]....
        /*0d44*/ 	.word	0x00003400


	//   ....[31]....
        /*0d48*/ 	.word	0x00003450


	//   ....[32]....
        /*0d4c*/ 	.word	0x000034a0


	//   ....[33]....
        /*0d50*/ 	.word	0x00003500


	//   ....[34]....
        /*0d54*/ 	.word	0x00003550


	//   ....[35]....
        /*0d58*/ 	.word	0x000035a0


	//   ....[36]....
        /*0d5c*/ 	.word	0x000035f0


	//   ....[37]....
        /*0d60*/ 	.word	0x00003650


	//   ....[38]....
        /*0d64*/ 	.word	0x000036a0


	//   ....[39]....
        /*0d68*/ 	.word	0x000036f0


	//   ....[40]....
        /*0d6c*/ 	.word	0x00003740


	//   ....[41]....
        /*0d70*/ 	.word	0x00003790


	//   ....[42]....
        /*0d74*/ 	.word	0x000037e0


	//   ....[43]....
        /*0d78*/ 	.word	0x00003830


	//   ....[44]....
        /*0d7c*/ 	.word	0x00003880


	//   ....[45]....
        /*0d80*/ 	.word	0x000038e0


	//   ....[46]....
        /*0d84*/ 	.word	0x00003930


	//   ....[47]....
        /*0d88*/ 	.word	0x00003980


	//   ....[48]....
        /*0d8c*/ 	.word	0x000039e0


	//   ....[49]....
        /*0d90*/ 	.word	0x00003a40


	//   ....[50]....
        /*0d94*/ 	.word	0x00003a90


	//   ....[51]....
        /*0d98*/ 	.word	0x00003ae0


	//   ....[52]....
        /*0d9c*/ 	.word	0x00003b30


	//   ....[53]....
        /*0da0*/ 	.word	0x00003b80


	//   ....[54]....
        /*0da4*/ 	.word	0x00003bd0


	//   ....[55]....
        /*0da8*/ 	.word	0x00003c20


	//   ....[56]....
        /*0dac*/ 	.word	0x00003c70


	//   ....[57]....
        /*0db0*/ 	.word	0x00003cd0


	//   ....[58]....
        /*0db4*/ 	.word	0x00003d20


	//   ....[59]....
        /*0db8*/ 	.word	0x00003d70


	//   ....[60]....
        /*0dbc*/ 	.word	0x00003dc0


	//   ....[61]....
        /*0dc0*/ 	.word	0x00003e20


	//   ....[62]....
        /*0dc4*/ 	.word	0x00003e70


	//   ....[63]....
        /*0dc8*/ 	.word	0x00003ec0


	//   ....[64]....
        /*0dcc*/ 	.word	0x00003f10


	//   ....[65]....
        /*0dd0*/ 	.word	0x00003f60


	//   ....[66]....
        /*0dd4*/ 	.word	0x00003fb0


	//   ....[67]....
        /*0dd8*/ 	.word	0x00004000


	//   ....[68]....
        /*0ddc*/ 	.word	0x00004050


	//   ....[69]....
        /*0de0*/ 	.word	0x000040b0


	//   ....[70]....
        /*0de4*/ 	.word	0x00004100


	//   ....[71]....
        /*0de8*/ 	.word	0x00004150


	//   ....[72]....
        /*0dec*/ 	.word	0x000041a0


	//   ....[73]....
        /*0df0*/ 	.word	0x00004200


	//   ....[74]....
        /*0df4*/ 	.word	0x00004250


	//   ....[75]....
        /*0df8*/ 	.word	0x000042a0


	//   ....[76]....
        /*0dfc*/ 	.word	0x000042f0


	//   ....[77]....
        /*0e00*/ 	.word	0x00004340


	//   ....[78]....
        /*0e04*/ 	.word	0x00004390


	//   ....[79]....
        /*0e08*/ 	.word	0x000043e0


	//   ....[80]....
        /*0e0c*/ 	.word	0x00004440


	//   ....[81]....
        /*0e10*/ 	.word	0x000044a0


	//   ....[82]....
        /*0e14*/ 	.word	0x000044f0


	//   ....[83]....
        /*0e18*/ 	.word	0x00004540


	//   ....[84]....
        /*0e1c*/ 	.word	0x00004590


	//   ....[85]....
        /*0e20*/ 	.word	0x000045f0


	//   ....[86]....
        /*0e24*/ 	.word	0x00004640


	//   ....[87]....
        /*0e28*/ 	.word	0x00004690


	//   ....[88]....
        /*0e2c*/ 	.word	0x000046e0


	//   ....[89]....
        /*0e30*/ 	.word	0x00004730


	//   ....[90]....
        /*0e34*/ 	.word	0x00004780


	//   ....[91]....
        /*0e38*/ 	.word	0x000047d0


	//   ....[92]....
        /*0e3c*/ 	.word	0x00004820


	//   ....[93]....
        /*0e40*/ 	.word	0x00004880


	//   ....[94]....
        /*0e44*/ 	.word	0x000048d0


	//   ....[95]....
        /*0e48*/ 	.word	0x00004920


	//   ....[96]....
        /*0e4c*/ 	.word	0x00004970


	//   ....[97]....
        /*0e50*/ 	.word	0x000049d0


	//   ....[98]....
        /*0e54*/ 	.word	0x00004a20


	//   ....[99]....
        /*0e58*/ 	.word	0x00004a70


	//   ....[100]....
        /*0e5c*/ 	.word	0x00004ac0


	//   ....[101]....
        /*0e60*/ 	.word	0x00004b10


	//   ....[102]....
        /*0e64*/ 	.word	0x00004b60


	//   ....[103]....
        /*0e68*/ 	.word	0x00004bb0


	//   ....[104]....
        /*0e6c*/ 	.word	0x00004c00


	//   ....[105]....
        /*0e70*/ 	.word	0x00004c60


	//   ....[106]....
        /*0e74*/ 	.word	0x00004cb0


	//   ....[107]....
        /*0e78*/ 	.word	0x00004d00


	//   ....[108]....
        /*0e7c*/ 	.word	0x00004d50


	//   ....[109]....
        /*0e80*/ 	.word	0x00004db0


	//   ....[110]....
        /*0e84*/ 	.word	0x00004e00


	//   ....[111]....
        /*0e88*/ 	.word	0x00004e50


	//   ....[112]....
        /*0e8c*/ 	.word	0x00004eb0


	//   ....[113]....
        /*0e90*/ 	.word	0x00004f00


	//   ....[114]....
        /*0e94*/ 	.word	0x00004f50


	//   ....[115]....
        /*0e98*/ 	.word	0x00004fa0


	//   ....[116]....
        /*0e9c*/ 	.word	0x00004ff0


	//   ....[117]....
        /*0ea0*/ 	.word	0x00005050


	//   ....[118]....
        /*0ea4*/ 	.word	0x000050a0


	//   ....[119]....
        /*0ea8*/ 	.word	0x000050f0


	//   ....[120]....
        /*0eac*/ 	.word	0x00005140


	//   ....[121]....
        /*0eb0*/ 	.word	0x000051a0


	//   ....[122]....
        /*0eb4*/ 	.word	0x000051f0


	//   ....[123]....
        /*0eb8*/ 	.word	0x00005240


	//   ....[124]....
        /*0ebc*/ 	.word	0x00005290


	//   ....[125]....
        /*0ec0*/ 	.word	0x000052e0


	//   ....[126]....
        /*0ec4*/ 	.word	0x00005330


	//   ....[127]....
        /*0ec8*/ 	.word	0x00005380


	//   ....[128]....
        /*0ecc*/ 	.word	0x000053d0


	//   ....[129]....
        /*0ed0*/ 	.word	0x00005430


	//   ....[130]....
        /*0ed4*/ 	.word	0x00005480


	//   ....[131]....
        /*0ed8*/ 	.word	0x000054d0


	//   ....[132]....
        /*0edc*/ 	.word	0x00005520


	//   ....[133]....
        /*0ee0*/ 	.word	0x00005580


	//   ....[134]....
        /*0ee4*/ 	.word	0x000055d0


	//   ....[135]....
        /*0ee8*/ 	.word	0x00005620


	//   ....[136]....
        /*0eec*/ 	.word	0x00005670


	//   ....[137]....
        /*0ef0*/ 	.word	0x000056c0


	//   ....[138]....
        /*0ef4*/ 	.word	0x00005710


	//   ....[139]....
        /*0ef8*/ 	.word	0x00005760


	//   ....[140]....
        /*0efc*/ 	.word	0x000057b0


	//   ....[141]....
        /*0f00*/ 	.word	0x00005810


	//   ....[142]....
        /*0f04*/ 	.word	0x00005860


	//   ....[143]....
        /*0f08*/ 	.word	0x000058b0


	//   ....[144]....
        /*0f0c*/ 	.word	0x00005910


	//   ....[145]....
        /*0f10*/ 	.word	0x00005970


	//   ....[146]....
        /*0f14*/ 	.word	0x000059c0


	//   ....[147]....
        /*0f18*/ 	.word	0x00005a10


	//   ....[148]....
        /*0f1c*/ 	.word	0x00005a60


	//   ....[149]....
        /*0f20*/ 	.word	0x00005ab0


	//   ....[150]....
        /*0f24*/ 	.word	0x00005b00


	//   ....[151]....
        /*0f28*/ 	.word	0x00005b50


	//   ....[152]....
        /*0f2c*/ 	.word	0x00005ba0


	//   ....[153]....
        /*0f30*/ 	.word	0x00005c00


	//   ....[154]....
        /*0f34*/ 	.word	0x00005c50


	//   ....[155]....
        /*0f38*/ 	.word	0x00005ca0


	//   ....[156]....
        /*0f3c*/ 	.word	0x00005cf0


	//   ....[157]....
        /*0f40*/ 	.word	0x00005d50


	//   ....[158]....
        /*0f44*/ 	.word	0x00005da0


	//   ....[159]....
        /*0f48*/ 	.word	0x00005df0


	//   ....[160]....
        /*0f4c*/ 	.word	0x00005e40


	//   ....[161]....
        /*0f50*/ 	.word	0x00005e90


	//   ....[162]....
        /*0f54*/ 	.word	0x00005ee0


	//   ....[163]....
        /*0f58*/ 	.word	0x00005f30


	//   ....[164]....
        /*0f5c*/ 	.word	0x00005f80


	//   ....[165]....
        /*0f60*/ 	.word	0x00005fe0


	//   ....[166]....
        /*0f64*/ 	.word	0x00006030


	//   ....[167]....
        /*0f68*/ 	.word	0x00006080


	//   ....[168]....
        /*0f6c*/ 	.word	0x000060d0


	//   ....[169]....
        /*0f70*/ 	.word	0x00006130


	//   ....[170]....
        /*0f74*/ 	.word	0x00006180


	//   ....[171]....
        /*0f78*/ 	.word	0x000061d0


	//   ....[172]....
        /*0f7c*/ 	.word	0x00006220


	//   ....[173]....
        /*0f80*/ 	.word	0x00006270


	//   ....[174]....
        /*0f84*/ 	.word	0x000062c0


	//   ....[175]....
        /*0f88*/ 	.word	0x00006310


	//   ....[176]....
        /*0f8c*/ 	.word	0x00006370


	//   ....[177]....
        /*0f90*/ 	.word	0x000063d0


	//   ....[178]....
        /*0f94*/ 	.word	0x00006420


	//   ....[179]....
        /*0f98*/ 	.word	0x00006470


	//   ....[180]....
        /*0f9c*/ 	.word	0x000064c0


	//   ....[181]....
        /*0fa0*/ 	.word	0x00006520


	//   ....[182]....
        /*0fa4*/ 	.word	0x00006570


	//   ....[183]....
        /*0fa8*/ 	.word	0x000065c0


	//   ....[184]....
        /*0fac*/ 	.word	0x00006610


	//   ....[185]....
        /*0fb0*/ 	.word	0x00006660


	//   ....[186]....
        /*0fb4*/ 	.word	0x000066b0


	//   ....[187]....
        /*0fb8*/ 	.word	0x00006700


	//   ....[188]....
        /*0fbc*/ 	.word	0x00006750


	//   ....[189]....
        /*0fc0*/ 	.word	0x000067b0


	//   ....[190]....
        /*0fc4*/ 	.word	0x00006800


	//   ....[191]....
        /*0fc8*/ 	.word	0x00006850


	//   ....[192]....
        /*0fcc*/ 	.word	0x000068a0


	//   ....[193]....
        /*0fd0*/ 	.word	0x00006900


	//   ....[194]....
        /*0fd4*/ 	.word	0x00006950


	//   ....[195]....
        /*0fd8*/ 	.word	0x000069a0


	//   ....[196]....
        /*0fdc*/ 	.word	0x000069f0


	//   ....[197]....
        /*0fe0*/ 	.word	0x00006a40


	//   ....[198]....
        /*0fe4*/ 	.word	0x00006a90


	//   ....[199]....
        /*0fe8*/ 	.word	0x00006ae0


	//   ....[200]....
        /*0fec*/ 	.word	0x00006b30


	//   ....[201]....
        /*0ff0*/ 	.word	0x00006b90


	//   ....[202]....
        /*0ff4*/ 	.word	0x00006be0


	//   ....[203]....
        /*0ff8*/ 	.word	0x00006c30


	//   ....[204]....
        /*0ffc*/ 	.word	0x00006c80


	//   ....[205]....
        /*1000*/ 	.word	0x00006ce0


	//   ....[206]....
        /*1004*/ 	.word	0x00006d30


	//   ....[207]....
        /*1008*/ 	.word	0x00006d80


	//   ....[208]....
        /*100c*/ 	.word	0x00006de0


	//   ....[209]....
        /*1010*/ 	.word	0x00006e30


	//   ....[210]....
        /*1014*/ 	.word	0x00006e80


	//   ....[211]....
        /*1018*/ 	.word	0x00006ed0


	//   ....[212]....
        /*101c*/ 	.word	0x00006f20


	//   ....[213]....
        /*1020*/ 	.word	0x00006f80


	//   ....[214]....
        /*1024*/ 	.word	0x00006fd0


	//   ....[215]....
        /*1028*/ 	.word	0x00007020


	//   ....[216]....
        /*102c*/ 	.word	0x00007070


	//   ....[217]....
        /*1030*/ 	.word	0x000070d0


	//   ....[218]....
        /*1034*/ 	.word	0x00007120


	//   ....[219]....
        /*1038*/ 	.word	0x00007170


	//   ....[220]....
        /*103c*/ 	.word	0x000071c0


	//   ....[221]....
        /*1040*/ 	.word	0x00007220


	//   ....[222]....
        /*1044*/ 	.word	0x00007270


	//   ....[223]....
        /*1048*/ 	.word	0x000072c0


	//   ....[224]....
        /*104c*/ 	.word	0x00007310


	//   ....[225]....
        /*1050*/ 	.word	0x00007360


	//   ....[226]....
        /*1054*/ 	.word	0x000073b0


	//   ....[227]....
        /*1058*/ 	.word	0x00007400


	//   ....[228]....
        /*105c*/ 	.word	0x00007450


	//   ....[229]....
        /*1060*/ 	.word	0x000074b0


	//   ....[230]....
        /*1064*/ 	.word	0x00007500


	//   ....[231]....
        /*1068*/ 	.word	0x00007550


	//   ....[232]....
        /*106c*/ 	.word	0x000075a0


	//   ....[233]....
        /*1070*/ 	.word	0x00007600


	//   ....[234]....
        /*1074*/ 	.word	0x00007650


	//   ....[235]....
        /*1078*/ 	.word	0x000076a0


	//   ....[236]....
        /*107c*/ 	.word	0x000076f0


	//   ....[237]....
        /*1080*/ 	.word	0x00007750


	//   ....[238]....
        /*1084*/ 	.word	0x000077a0


	//   ....[239]....
        /*1088*/ 	.word	0x000077f0


	//   ....[240]....
        /*108c*/ 	.word	0x00007850


	//   ....[241]....
        /*1090*/ 	.word	0x000078a0


	//   ....[242]....
        /*1094*/ 	.word	0x000078f0


	//   ....[243]....
        /*1098*/ 	.word	0x00007940


	//   ....[244]....
        /*109c*/ 	.word	0x00007990


	//   ....[245]....
        /*10a0*/ 	.word	0x000079f0


	//   ....[246]....
        /*10a4*/ 	.word	0x00007a40


	//   ....[247]....
        /*10a8*/ 	.word	0x00007a90


	//   ....[248]....
        /*10ac*/ 	.word	0x00007ae0


	//   ....[249]....
        /*10b0*/ 	.word	0x00007b40


	//   ....[250]....
        /*10b4*/ 	.word	0x00007b90


	//   ....[251]....
        /*10b8*/ 	.word	0x00007be0


	//   ....[252]....
        /*10bc*/ 	.word	0x00007c30


	//   ....[253]....
        /*10c0*/ 	.word	0x00007c90


	//   ....[254]....
        /*10c4*/ 	.word	0x00007ce0


	//   ....[255]....
        /*10c8*/ 	.word	0x00007d30


	//   ....[0]....
        /*10cc*/ 	.word	0x00007d80


	//   ....[1]....
        /*10d0*/ 	.word	0x00007dd0


	//   ....[2]....
        /*10d4*/ 	.word	0x00007e20


	//   ....[3]....
        /*10d8*/ 	.word	0x00007e70


	//   ....[4]....
        /*10dc*/ 	.word	0x00007ec0


	//   ....[5]....
        /*10e0*/ 	.word	0x00007f30


	//   ....[6]....
        /*10e4*/ 	.word	0x00007f80


	//   ....[7]....
        /*10e8*/ 	.word	0x00007fd0


	//   ....[8]....
        /*10ec*/ 	.word	0x00008020


	//   ....[9]....
        /*10f0*/ 	.word	0x00008080


	//   ....[10]....
        /*10f4*/ 	.word	0x000080d0


	//   ....[11]....
        /*10f8*/ 	.word	0x00008120


	//   ....[12]....
        /*10fc*/ 	.word	0x00008170


	//   ....[13]....
        /*1100*/ 	.word	0x000081d0


	//   ....[14]....
        /*1104*/ 	.word	0x00008220


	//   ....[15]....
        /*1108*/ 	.word	0x00008270


	//----- nvinfo : EIATTR_VRC_CTA_INIT_COUNT
	.align		4
.L_554:
        /*110c*/ 	.byte	0x02, 0x4a
	.zero		1
	.zero		1


	//----- nvinfo : EIATTR_EXIT_INSTR_OFFSETS
	.align		4
        /*1110*/ 	.byte	0x04, 0x1c
        /*1112*/ 	.short	(.L_556 - .L_555)


	//   ....[0]....
.L_555:
        /*1114*/ 	.word	0x000000f0


	//   ....[1]....
        /*1118*/ 	.word	0x000026f0


	//   ....[2]....
        /*111c*/ 	.word	0x00002780


	//----- nvinfo : EIATTR_CRS_STACK_SIZE
	.align		4
.L_556:
        /*1120*/ 	.byte	0x04, 0x1e
        /*1122*/ 	.short	(.L_558 - .L_557)
.L_557:
        /*1124*/ 	.word	0x00000000


	//----- nvinfo : EIATTR_CBANK_PARAM_SIZE
	.align		4
.L_558:
        /*1128*/ 	.byte	0x03, 0x19
        /*112a*/ 	.short	0x0030


	//----- nvinfo : EIATTR_PARAM_CBANK
	.align		4
        /*112c*/ 	.byte	0x04, 0x0a
        /*112e*/ 	.short	(.L_560 - .L_559)
	.align		4
.L_559:
        /*1130*/ 	.word	index@(.nv.constant0._Z26spmm4_full_full_1_1024_002PKhPKfPfPKiS5_ii)
        /*1134*/ 	.short	0x0380
        /*1136*/ 	.short	0x0030


	//----- nvinfo : EIATTR_SW_WAR
	.align		4
.L_560:
        /*1138*/ 	.byte	0x04, 0x36
        /*113a*/ 	.short	(.L_562 - .L_561)
.L_561:
        /*113c*/ 	.word	0x00000008
.L_562:


//--------------------- .nv.info._Z32spmm4_full_full_1_1024_lessthan8PKhPKfPfPKiS5_ii --------------------------
	.section	.nv.info._Z32spmm4_full_full_1_1024_lessthan8PKhPKfPfPKiS5_ii,"",@"SHT_CUDA_INFO"
	.sectionflags	@""
	.align	4


	//----- nvinfo : EIATTR_CUDA_API_VERSION
	.align		4
        /*0000*/ 	.byte	0x04, 0x37
        /*0002*/ 	.short	(.L_564 - .L_563)
.L_563:
        /*0004*/ 	.word	0x00000082


	//----- nvinfo : EIATTR_KPARAM_INFO
	.align		4
.L_564:
        /*0008*/ 	.byte	0x04, 0x17
        /*000a*/ 	.short	(.L_566 - .L_565)
.L_565:
        /*000c*/ 	.word	0x00000000
        /*0010*/ 	.short	0x0006
        /*0012*/ 	.short	0x002c
        /*0014*/ 	.byte	0x00, 0xf0, 0x11, 0x00


	//----- nvinfo : EIATTR_KPARAM_INFO
	.align		4
.L_566:
        /*0018*/ 	.byte	0x04, 0x17
        /*001a*/ 	.short	(.L_568 - .L_567)
.L_567:
        /*001c*/ 	.word	0x00000000
        /*0020*/ 	.short	0x0005
        /*0022*/ 	.short	0x0028
        /*0024*/ 	.byte	0x00, 0xf0, 0x11, 0x00


	//----- nvinfo : EIATTR_KPARAM_INFO
	.align		4
.L_568:
        /*0028*/ 	.byte	0x04, 0x17
        /*002a*/ 	.short	(.L_570 - .L_569)
.L_569:
        /*002c*/ 	.word	0x00000000
        /*0030*/ 	.short	0x0004
        /*0032*/ 	.short	0x0020
        /*0034*/ 	.byte	0x00, 0xf5, 0x21, 0x00


	//----- nvinfo : EIATTR_KPARAM_INFO
	.align		4
.L_570:
        /*0038*/ 	.byte	0x04, 0x17
        /*003a*/ 	.short	(.L_572 - .L_571)
.L_571:
        /*003c*/ 	.word	0x00000000
        /*0040*/ 	.short	0x0003
        /*0042*/ 	.short	0x0018
        /*0044*/ 	.byte	0x00, 0xf5, 0x21, 0x00


	//----- nvinfo : EIATTR_KPARAM_INFO
	.align		4
.L_572:
        /*0048*/ 	.byte	0x04, 0x17
        /*004a*/ 	.short	(.L_574 - .L_573)
.L_573:
        /*004c*/ 	.word	0x00000000
        /*0050*/ 	.short	0x0002
        /*0052*/ 	.short	0x0010
        /*0054*/ 	.byte	0x00, 0xf5, 0x21, 0x00


	//----- nvinfo : EIATTR_KPARAM_INFO
	.align		4
.L_574:
        /*0058*/ 	.byte	0x04, 0x17
        /*005a*/ 	.short	(.L_576 - .L_575)
.L_575:
        /*005c*/ 	.word	0x00000000
        /*0060*/ 	.short	0x0001
        /*0062*/ 	.short	0x0008
        /*0064*/ 	.byte	0x00, 0xf5, 0x21, 0x00


	//----- nvinfo : EIATTR_KPARAM_INFO
	.align		4
.L_576:
        /*0068*/ 	.byte	0x04, 0x17
        /*006a*/ 	.short	(.L_578 - .L_577)
.L_577:
        /*006c*/ 	.word	0x00000000
        /*0070*/ 	.short	0x0000
        /*0072*/ 	.short	0x0000
        /*0074*/ 	.byte	0x00, 0xf5, 0x21, 0x00


	//----- nvinfo : EIATTR_SPARSE_MMA_MASK
	.align		4
.L_578:
        /*0078*/ 	.byte	0x03, 0x50
        /*007a*/ 	.short	0x0000


	//----- nvinfo : EIATTR_MAXREG_COUNT
	.align		4
        /*007c*/ 	.byte	0x03, 0x1b
        /*007e*/ 	.short	0x00ff


	//----- nvinfo : EIATTR_MERCURY_ISA_VERSION
	.align		4
        /*0080*/ 	.byte	0x03, 0x5f
        /*0082*/ 	.short	0x0101


	//----- nvinfo : EIATTR_COOP_GROUP_MASK_REGIDS
	.align		4
        /*0084*/ 	.byte	0x04, 0x29
        /*0086*/ 	.short	(.L_580 - .L_579)


	//   ....[0]....
.L_579:
        /*0088*/ 	.word	0xffffffff


	//   ....[1]....
        /*008c*/ 	.word	0xffffffff


	//   ....[2]....
        /*0090*/ 	.word	0xffffffff


	//   ....[3]....
        /*0094*/ 	.word	0xffffffff


	//   ....[4]....
        /*0098*/ 	.word	0xffffffff


	//   ....[5]....
        /*009c*/ 	.word	0xffffffff


	//   ....[6]....
        /*00a0*/ 	.word	0xffffffff


	//   ....[7]....
        /*00a4*/ 	.word	0xffffffff


	//   ....[8]....
        /*00a8*/ 	.word	0xffffffff


	//   ....[9]....
        /*00ac*/ 	.word	0xffffffff


	//   ....[10]....
        /*00b0*/ 	.word	0xffffffff


	//   ....[11]....
        /*00b4*/ 	.word	0xffffffff


	//   ....[12]....
        /*00b8*/ 	.word	0xffffffff


	//   ....[13]....
        /*00bc*/ 	.word	0xffffffff


	//   ....[14]....
        /*00c0*/ 	.word	0xffffffff


	//   ....[15]....
        /*00c4*/ 	.word	0xffffffff


	//   ....[16]....
        /*00c8*/ 	.word	0x0500000e


	//   ....[17]....
        /*00cc*/ 	.word	0x0500000e


	//   ....[18]....
        /*00d0*/ 	.word	0x0500000e


	//   ....[19]....
        /*00d4*/ 	.word	0x0500000e


	//   ....[20]....
        /*00d8*/ 	.word	0x0500000e


	//   ....[21]....
        /*00dc*/ 	.word	0x0500000e


	//   ....[22]....
        /*00e0*/ 	.word	0x0500000e


	//   ....[23]....
        /*00e4*/ 	.word	0x0500000e


	//   ....[24]....
        /*00e8*/ 	.word	0x0500000e


	//   ....[25]....
        /*00ec*/ 	.word	0x0500000e


	//   ....[26]....
        /*00f0*/ 	.word	0x0500000e


	//   ....[27]....
        /*00f4*/ 	.word	0x0500000e


	//   ....[28]....
        /*00f8*/ 	.word	0x0500000e


	//   ....[29]....
        /*00fc*/ 	.word	0x0500000e


	//   ....[30]....
        /*0100*/ 	.word	0x0500000e


	//   ....[31]....
        /*0104*/ 	.word	0x0500000e


	//----- nvinfo : EIATTR_COOP_GROUP_INSTR_OFFSETS
	.align		4
.L_580:
        /*0108*/ 	.byte	0x04, 0x28
        /*010a*/ 	.short	(.L_582 - .L_581)


	//   ....[0]....
.L_581:
        /*010c*/ 	.word	0x00001a50


	//   ....[1]....
        /*0110*/ 	.word	0x00001a60


	//   ....[2]....
        /*0114*/ 	.word	0x00001a70


	//   ....[3]....
        /*0118*/ 	.word	0x00001a80


	//   ....[4]....
        /*011c*/ 	.word	0x00001a90


	//   ....[5]....
        /*0120*/ 	.word	0x00001b00


	//   ....[6]....
        /*0124*/ 	.word	0x00001b30


	//   ....[7]....
        /*0128*/ 	.word	0x00001b50


	//   ....[8]....
        /*012c*/ 	.word	0x000023d0


	//   ....[9]....
        /*0130*/ 	.word	0x000023e0


	//   ....[10]....
        /*0134*/ 	.word	0x000023f0


	//   ....[11]....
        /*0138*/ 	.word	0x00002400


	//   ....[12]....
        /*013c*/ 	.word	0x00002410


	//   ....[13]....
        /*0140*/ 	.word	0x00002420


	//   ....[14]....
        /*0144*/ 	.word	0x00002430


	//   ....[15]....
        /*0148*/ 	.word	0x00002450


	//   ....[16]....
        /*014c*/ 	.word	0x00002d10


	//   ....[17]....
        /*0150*/ 	.word	0x00002d90


	//   ....[18]....
        /*0154*/ 	.word	0x00002df0


	//   ....[19]....
        /*0158*/ 	.word	0x00002e60


	//   ....[20]....
        /*015c*/ 	.word	0x00002ec0


	//   ....[21]....
        /*0160*/ 	.word	0x00002f20


	//   ....[22]....
        /*0164*/ 	.word	0x00002f90


	//   ....[23]....
        /*0168*/ 	.word	0x00003020


	//   ....[24]....
        /*016c*/ 	.word	0x000030a0


	//   ....[25]....
        /*0170*/ 	.word	0x00003120


	//   ....[26]....
        /*0174*/ 	.word	0x00003180


	//   ....[27]....
        /*0178*/ 	.word	0x000031e0


	//   ....[28]....
        /*017c*/ 	.word	0x00003250


	//   ....[29]....
        /*0180*/ 	.word	0x000032b0


	//   ....[30]....
        /*0184*/ 	.word	0x00003320


	//   ....[31]....
        /*0188*/ 	.word	0x00003380


	//----- nvinfo : EIATTR_VRC_CTA_INIT_COUNT
	.align		4
.L_582:
        /*018c*/ 	.byte	0x02, 0x4a
	.zero		1
	.zero		1


	//----- nvinfo : EIATTR_EXIT_INSTR_OFFSETS
	.align		4
        /*0190*/ 	.byte	0x04, 0x1c
        /*0192*/ 	.short	(.L_584 - .L_583)


	//   ....[0]....
.L_583:
        /*0194*/ 	.word	0x000000e0


	//   ....[1]....
        /*0198*/ 	.word	0x00002c10


	//   ....[2]....
        /*019c*/ 	.word	0x00002ca0


	//----- nvinfo : EIATTR_CRS_STACK_SIZE
	.align		4
.L_584:
        /*01a0*/ 	.byte	0x04, 0x1e
        /*01a2*/ 	.short	(.L_586 - .L_585)
.L_585:
        /*01a4*/ 	.word	0x00000000


	//----- nvinfo : EIATTR_CBANK_PARAM_SIZE
	.align		4
.L_586:
        /*01a8*/ 	.byte	0x03, 0x19
        /*01aa*/ 	.short	0x0030


	//----- nvinfo : EIATTR_PARAM_CBANK
	.align		4
        /*01ac*/ 	.byte	0x04, 0x0a
        /*01ae*/ 	.short	(.L_588 - .L_587)
	.align		4
.L_587:
        /*01b0*/ 	.word	index@(.nv.constant0._Z32spmm4_full_full_1_1024_lessthan8PKhPKfPfPKiS5_ii)
        /*01b4*/ 	.short	0x0380
        /*01b6*/ 	.short	0x0030


	//----- nvinfo : EIATTR_SW_WAR
	.align		4
.L_588:
        /*01b8*/ 	.byte	0x04, 0x36
        /*01ba*/ 	.short	(.L_590 - .L_589)
.L_589:
        /*01bc*/ 	.word	0x00000008
.L_590:


//--------------------- .nv.info._Z15spmm4_bin_op_24PKhPKjPjPKiS5_ii --------------------------
	.section	.nv.info._Z15spmm4_bin_op_24PKhPKjPjPKiS5_ii,"",@"SHT_CUDA_INFO"
	.sectionflags	@""
	.align	4


	//----- nvinfo : EIATTR_CUDA_API_VERSION
	.align		4
        /*0000*/ 	.byte	0x04, 0x37
        /*0002*/ 	.short	(.L_592 - .L_591)
.L_591:
        /*0004*/ 	.word	0x00000082


	//----- nvinfo : EIATTR_KPARAM_INFO
	.align		4
.L_592:
        /*0008*/ 	.byte	0x04, 0x17
        /*000a*/ 	.short	(.L_594 - .L_593)
.L_593:
        /*000c*/ 	.word	0x00000000
        /*0010*/ 	.short	0x0006
        /*0012*/ 	.short	0x002c
        /*0014*/ 	.byte	0x00, 0xf0, 0x11, 0x00


	//----- nvinfo : EIATTR_KPARAM_INFO
	.align		4
.L_594:
        /*0018*/ 	.byte	0x04, 0x17
        /*001a*/ 	.short	(.L_596 - .L_595)
.L_595:
        /*001c*/ 	.word	0x00000000
        /*0020*/ 	.short	0x0005
        /*0022*/ 	.short	0x0028
        /*0024*/ 	.byte	0x00, 0xf0, 0x11, 0x00


	//----- nvinfo : EIATTR_KPARAM_INFO
	.align		4
.L_596:
        /*0028*/ 	.byte	0x04, 0x17
        /*002a*/ 	.short	(.L_598 - .L_597)
.L_597:
        /*002c*/ 	.word	0x00000000
        /*0030*/ 	.short	0x0004
        /*0032*/ 	.short	0x0020
        /*0034*/ 	.byte	0x00, 0xf5, 0x21, 0x00


	//----- nvinfo : EIATTR_KPARAM_INFO
	.align		4
.L_598:
        /*0038*/ 	.byte	0x04, 0x17
        /*003a*/ 	.short	(.L_600 - .L_599)
.L_599:
        /*003c*/ 	.word	0x00000000
        /*0040*/ 	.short	0x0003
        /*0042*/ 	.short	0x0018
        /*0044*/ 	.byte	0x00, 0xf5, 0x21, 0x00


	//----- nvinfo : EIATTR_KPARAM_INFO
	.align		4
.L_600:
        /*0048*/ 	.byte	0x04, 0x17
        /*004a*/ 	.short	(.L_602 - .L_601)
.L_601:
        /*004c*/ 	.word	0x00000000
        /*0050*/ 	.short	0x0002
        /*0052*/ 	.short	0x0010
        /*0054*/ 	.byte	0x00, 0xf5, 0x21, 0x00


	//----- nvinfo : EIATTR_KPARAM_INFO
	.align		4
.L_602:
        /*0058*/ 	.byte	0x04, 0x17
        /*005a*/ 	.short	(.L_604 - .L_603)
.L_603:
        /*005c*/ 	.word	0x00000000
        /*0060*/ 	.short	0x0001
        /*0062*/ 	.short	0x0008
        /*0064*/ 	.byte	0x00, 0xf5, 0x21, 0x00


	//----- nvinfo : EIATTR_KPARAM_INFO
	.align		4
.L_604:
        /*0068*/ 	.byte	0x04, 0x17
        /*006a*/ 	.short	(.L_606 - .L_605)
.L_605:
        /*006c*/ 	.word	0x00000000
        /*0070*/ 	.short	0x0000
        /*0072*/ 	.short	0x0000
        /*0074*/ 	.byte	0x00, 0xf5, 0x21, 0x00


	//----- nvinfo : EIATTR_SPARSE_MMA_MASK
	.align		4
.L_606:
        /*0078*/ 	.byte	0x03, 0x50
        /*007a*/ 	.short	0x0000


	//----- nvinfo : EIATTR_MAXREG_COUNT
	.align		4
        /*007c*/ 	.byte	0x03, 0x1b
        /*007e*/ 	.short	0x00ff


	//----- nvinfo : EIATTR_MERCURY_ISA_VERSION
	.align		4
        /*0080*/ 	.byte	0x03, 0x5f
        /*0082*/ 	.short	0x0101


	//----- nvinfo : EIATTR_COOP_GROUP_MASK_REGIDS
	.align		4
        /*0084*/ 	.byte	0x04, 0x29
        /*0086*/ 	.short	(.L_608 - .L_607)


	//   ....[0]....
.L_607:
        /*0088*/ 	.word	0xffffffff


	//   ....[1]....
        /*008c*/ 	.word	0xffffffff


	//   ....[2]....
        /*0090*/ 	.word	0xffffffff


	//   ....[3]....
        /*0094*/ 	.word	0xffffffff


	//   ....[4]....
        /*0098*/ 	.word	0xffffffff


	//   ....[5]....
        /*009c*/ 	.word	0xffffffff


	//   ....[6]....
        /*00a0*/ 	.word	0xffffffff


	//   ....[7]....
        /*00a4*/ 	.word	0xffffffff


	//   ....[8]....
        /*00a8*/ 	.word	0xffffffff


	//   ....[9]....
        /*00ac*/ 	.word	0xffffffff


	//   ....[10]....
        /*00b0*/ 	.word	0xffffffff


	//   ....[11]....
        /*00b4*/ 	.word	0xffffffff


	//   ....[12]....
        /*00b8*/ 	.word	0xffffffff


	//   ....[13]....
        /*00bc*/ 	.word	0xffffffff


	//   ....[14]....
        /*00c0*/ 	.word	0xffffffff


	//   ....[15]....
        /*00c4*/ 	.word	0xffffffff


	//   ....[16]....
        /*00c8*/ 	.word	0xffffffff


	//   ....[17]....
        /*00cc*/ 	.word	0xffffffff


	//   ....[18]....
        /*00d0*/ 	.word	0xffffffff


	//   ....[19]....
        /*00d4*/ 	.word	0xffffffff


	//   ....[20]....
        /*00d8*/ 	.word	0xffffffff


	//   ....[21]....
        /*00dc*/ 	.word	0xffffffff


	//   ....[22]....
        /*00e0*/ 	.word	0xffffffff


	//   ....[23]....
        /*00e4*/ 	.word	0xffffffff


	//   ....[24]....
        /*00e8*/ 	.word	0xffffffff


	//   ....[25]....
        /*00ec*/ 	.word	0xffffffff


	//   ....[26]....
        /*00f0*/ 	.word	0xffffffff


	//   ....[27]....
        /*00f4*/ 	.word	0xffffffff


	//   ....[28]....
        /*00f8*/ 	.word	0xffffffff


	//   ....[29]....
        /*00fc*/ 	.word	0xffffffff


	//   ....[30]....
        /*0100*/ 	.word	0xffffffff


	//   ....[31]....
        /*0104*/ 	.word	0xffffffff


	//   ....[32]....
        /*0108*/ 	.word	0xffffffff


	//   ....[33]....
        /*010c*/ 	.word	0xffffffff


	//   ....[34]....
        /*0110*/ 	.word	0xffffffff


	//   ....[35]....
        /*0114*/ 	.word	0xffffffff


	//   ....[36]....
        /*0118*/ 	.word	0xffffffff


	//   ....[37]....
        /*011c*/ 	.word	0xffffffff


	//   ....[38]....
        /*0120*/ 	.word	0xffffffff


	//   ....[39]....
        /*0124*/ 	.word	0xffffffff


	//   ....[40]....
        /*0128*/ 	.word	0xffffffff


	//   ....[41]....
        /*012c*/ 	.word	0xffffffff


	//   ....[42]....
        /*0130*/ 	.word	0xffffffff


	//   ....[43]....
        /*0134*/ 	.word	0xffffffff


	//   ....[44]....
        /*0138*/ 	.word	0xffffffff


	//   ....[45]....
        /*013c*/ 	.word	0xffffffff


	//   ....[46]....
        /*0140*/ 	.word	0xffffffff


	//   ....[47]....
        /*0144*/ 	.word	0xffffffff


	//   ....[48]....
        /*0148*/ 	.word	0xffffffff


	//   ....[49]....
        /*014c*/ 	.word	0xffffffff


	//   ....[50]....
        /*0150*/ 	.word	0xffffffff


	//   ....[51]....
        /*0154*/ 	.word	0xffffffff


	//   ....[52]....
        /*0158*/ 	.word	0xffffffff


	//   ....[53]....
        /*015c*/ 	.word	0xffffffff


	//   ....[54]....
        /*0160*/ 	.word	0xffffffff


	//   ....[55]....
        /*0164*/ 	.word	0xffffffff


	//   ....[56]....
        /*0168*/ 	.word	0xffffffff


	//   ....[57]....
        /*016c*/ 	.word	0xffffffff


	//   ....[58]....
        /*0170*/ 	.word	0xffffffff


	//   ....[59]....
        /*0174*/ 	.word	0xffffffff


	//   ....[60]....
        /*0178*/ 	.word	0xffffffff


	//   ....[61]....
        /*017c*/ 	.word	0xffffffff


	//   ....[62]....
        /*0180*/ 	.word	0xffffffff


	//   ....[63]....
        /*0184*/ 	.word	0xffffffff


	//   ....[64]....
        /*0188*/ 	.word	0xffffffff


	//   ....[65]....
        /*018c*/ 	.word	0xffffffff


	//   ....[66]....
        /*0190*/ 	.word	0xffffffff


	//   ....[67]....
        /*0194*/ 	.word	0xffffffff


	//   ....[68]....
        /*0198*/ 	.word	0xffffffff


	//   ....[69]....
        /*019c*/ 	.word	0xffffffff


	//   ....[70]....
        /*01a0*/ 	.word	0xffffffff


	//   ....[71]....
        /*01a4*/ 	.word	0xffffffff


	//   ....[72]....
        /*01a8*/ 	.word	0xffffffff


	//   ....[73]....
        /*01ac*/ 	.word	0xffffffff


	//   ....[74]....
        /*01b0*/ 	.word	0xffffffff


	//   ....[75]....
        /*01b4*/ 	.word	0xffffffff


	//   ....[76]....
        /*01b8*/ 	.word	0xffffffff


	//   ....[77]....
        /*01bc*/ 	.word	0xffffffff


	//   ....[78]....
        /*01c0*/ 	.word	0xffffffff


	//   ....[79]....
        /*01c4*/ 	.word	0xffffffff


	//   ....[80]....
        /*01c8*/ 	.word	0xffffffff


	//   ....[81]....
        /*01cc*/ 	.word	0xffffffff


	//   ....[82]....
        /*01d0*/ 	.word	0xffffffff


	//   ....[83]....
        /*01d4*/ 	.word	0xffffffff


	//   ....[84]....
        /*01d8*/ 	.word	0xffffffff


	//   ....[85]....
        /*01dc*/ 	.word	0xffffffff


	//   ....[86]....
        /*01e0*/ 	.word	0xffffffff


	//   ....[87]....
        /*01e4*/ 	.word	0xffffffff


	//   ....[88]....
        /*01e8*/ 	.word	0xffffffff


	//   ....[89]....
        /*01ec*/ 	.word	0xffffffff


	//   ....[90]....
        /*01f0*/ 	.word	0xffffffff


	//   ....[91]....
        /*01f4*/ 	.word	0xffffffff


	//   ....[92]....
        /*01f8*/ 	.word	0xffffffff


	//   ....[93]....
        /*01fc*/ 	.word	0xffffffff


	//   ....[94]....
        /*0200*/ 	.word	0xffffffff


	//   ....[95]....
        /*0204*/ 	.word	0xffffffff


	//   ....[96]....
        /*0208*/ 	.word	0xffffffff


	//   ....[97]....
        /*020c*/ 	.word	0xffffffff


	//   ....[98]....
        /*0210*/ 	.word	0xffffffff


	//   ....[99]....
        /*0214*/ 	.word	0xffffffff


	//   ....[100]....
        /*0218*/ 	.word	0xffffffff


	//   ....[101]....
        /*021c*/ 	.word	0xffffffff


	//   ....[102]....
        /*0220*/ 	.word	0xffffffff


	//   ....[103]....
        /*0224*/ 	.word	0xffffffff


	//   ....[104]....
        /*0228*/ 	.word	0xffffffff


	//   ....[105]....
        /*022c*/ 	.word	0xffffffff


	//   ....[106]....
        /*0230*/ 	.word	0xffffffff


	//   ....[107]....
        /*0234*/ 	.word	0xffffffff


	//   ....[108]....
        /*0238*/ 	.word	0xffffffff


	//   ....[109]....
        /*023c*/ 	.word	0xffffffff


	//   ....[110]....
        /*0240*/ 	.word	0xffffffff


	//   ....[111]....
        /*0244*/ 	.word	0xffffffff


	//   ....[112]....
        /*0248*/ 	.word	0xffffffff


	//   ....[113]....
        /*024c*/ 	.word	0xffffffff


	//   ....[114]....
        /*0250*/ 	.word	0xffffffff


	//   ....[115]....
        /*0254*/ 	.word	0xffffffff


	//   ....[116]....
        /*0258*/ 	.word	0xffffffff


	//   ....[117]....
        /*025c*/ 	.word	0xffffffff


	//   ....[118]....
        /*0260*/ 	.word	0xffffffff


	//   ....[119]....
        /*0264*/ 	.word	0xffffffff


	//   ....[120]....
        /*0268*/ 	.word	0xffffffff


	//   ....[121]....
        /*026c*/ 	.word	0xffffffff


	//   ....[122]....
        /*0270*/ 	.word	0xffffffff


	//   ....[123]....
        /*0274*/ 	.word	0xffffffff


	//   ....[124]....
        /*0278*/ 	.word	0xffffffff


	//   ....[125]....
        /*027c*/ 	.word	0xffffffff


	//   ....[126]....
        /*0280*/ 	.word	0xffffffff


	//   ....[127]....
        /*0284*/ 	.word	0xffffffff


	//   ....[128]....
        /*0288*/ 	.word	0xffffffff


	//   ....[129]....
        /*028c*/ 	.word	0xffffffff


	//   ....[130]....
        /*0290*/ 	.word	0xffffffff


	//   ....[131]....
        /*0294*/ 	.word	0xffffffff


	//   ....[132]....
        /*0298*/ 	.word	0xffffffff


	//   ....[133]....
        /*029c*/ 	.word	0xffffffff


	//   ....[134]....
        /*02a0*/ 	.word	0xffffffff


	//   ....[135]....
        /*02a4*/ 	.word	0xffffffff


	//   ....[136]....
        /*02a8*/ 	.word	0xffffffff


	//   ....[137]....
        /*02ac*/ 	.word	0xffffffff


	//   ....[138]....
        /*02b0*/ 	.word	0xffffffff


	//   ....[139]....
        /*02b4*/ 	.word	0x05000009


	//   ....[140]....
        /*02b8*/ 	.word	0x05000009


	//   ....[141]....
        /*02bc*/ 	.word	0x05000009


	//   ....[142]....
        /*02c0*/ 	.word	0x05000009


	//   ....[143]....
        /*02c4*/ 	.word	0x05000009


	//   ....[144]....
        /*02c8*/ 	.word	0x05000009


	//   ....[145]....
        /*02cc*/ 	.word	0x05000009


	//   ....[146]....
        /*02d0*/ 	.word	0x05000009


	//   ....[147]....
        /*02d4*/ 	.word	0x05000009


	//   ....[148]....
        /*02d8*/ 	.word	0x05000009


	//   ....[149]....
        /*02dc*/ 	.word	0x05000009


	//   ....[150]....
        /*02e0*/ 	.word	0x05000009


	//   ....[151]....
        /*02e4*/ 	.word	0x05000009


	//   ....[152]....
        /*02e8*/ 	.word	0x05000009


	//   ....[153]....
        /*02ec*/ 	.word	0x05000009


	//   ....[154]....
        /*02f0*/ 	.word	0x05000009


	//   ....[155]....
        /*02f4*/ 	.word	0x05000009


	//   ....[156]....
        /*02f8*/ 	.word	0x05000009


	//   ....[157]....
        /*02fc*/ 	.word	0x05000009


	//   ....[158]....
        /*0300*/ 	.word	0x05000009


	//   ....[159]....
        /*0304*/ 	.word	0x05000009


	//   ....[160]....
        /*0308*/ 	.word	0x05000009


	//   ....[161]....
        /*030c*/ 	.word	0x05000009


	//   ....[162]....
        /*0310*/ 	.word	0x05000009


	//   ....[163]....
        /*0314*/ 	.word	0x05000009


	//   ....[164]....
        /*0318*/ 	.word	0x05000009


	//   ....[165]....
        /*031c*/ 	.word	0x05000009


	//   ....[166]....
        /*0320*/ 	.word	0x05000009


	//   ....[167]....
        /*0324*/ 	.word	0x05000009


	//   ....[168]....
        /*0328*/ 	.word	0x05000009


	//   ....[169]....
        /*032c*/ 	.word	0x05000009


	//   ....[170]....
        /*0330*/ 	.word	0x05000009


	//   ....[171]....
        /*0334*/ 	.word	0x05000009


	//   ....[172]....
        /*0338*/ 	.word	0x05000009


	//   ....[173]....
        /*033c*/ 	.word	0x05000009


	//   ....[174]....
        /*0340*/ 	.word	0x05000009


	//   ....[175]....
        /*0344*/ 	.word	0x05000009


	//   ....[176]....
        /*0348*/ 	.word	0x05000009


	//   ....[177]....
        /*034c*/ 	.word	0x05000009


	//   ....[178]....
        /*0350*/ 	.word	0x05000009


	//   ....[179]....
        /*0354*/ 	.word	0x05000009


	//   ....[180]....
        /*0358*/ 	.word	0x05000009


	//   ....[181]....
        /*035c*/ 	.word	0x05000009


	//   ....[182]....
        /*0360*/ 	.word	0x05000009


	//   ....[183]....
        /*0364*/ 	.word	0x05000009


	//   ....[184]....
        /*0368*/ 	.word	0x05000009


	//   ....[185]....
        /*036c*/ 	.word	0x05000009


	//   ....[186]....
        /*0370*/ 	.word	0x05000009


	//   ....[187]....
        /*0374*/ 	.word	0x05000009


	//   ....[188]....
        /*0378*/ 	.word	0x05000009


	//   ....[189]....
        /*037c*/ 	.word	0x05000009


	//   ....[190]....
        /*0380*/ 	.word	0x05000009


	//   ....[191]....
        /*0384*/ 	.word	0x05000009


	//   ....[192]....
        /*0388*/ 	.word	0x05000009


	//   ....[193]....
        /*038c*/ 	.word	0x05000009


	//   ....[194]....
        /*0390*/ 	.word	0x05000009


	//   ....[195]....
        /*0394*/ 	.word	0x05000009


	//   ....[196]....
        /*0398*/ 	.word	0x05000009


	//   ....[197]....
        /*039c*/ 	.word	0x05000009


	//   ....[198]....
        /*03a0*/ 	.word	0x05000009


	//   ....[199]....
        /*03a4*/ 	.word	0x05000009


	//   ....[200]....
        /*03a8*/ 	.word	0x05000009


	//   ....[201]....
        /*03ac*/ 	.word	0x05000009


	//   ....[202]....
        /*03b0*/ 	.word	0x05000009


	//   ....[203]....
        /*03b4*/ 	.word	0x05000009


	//   ....[204]....
        /*03b8*/ 	.word	0x05000009


	//   ....[205]....
        /*03bc*/ 	.word	0x05000009


	//   ....[206]....
        /*03c0*/ 	.word	0x05000009


	//   ....[207]....
        /*03c4*/ 	.word	0x05000009


	//   ....[208]....
        /*03c8*/ 	.word	0x05000009


	//   ....[209]....
        /*03cc*/ 	.word	0x05000009


	//   ....[210]....
        /*03d0*/ 	.word	0x05000009


	//   ....[211]....
        /*03d4*/ 	.word	0x05000009


	//   ....[212]....
        /*03d8*/ 	.word	0x05000009


	//   ....[213]....
        /*03dc*/ 	.word	0x05000009


	//   ....[214]....
        /*03e0*/ 	.word	0x05000009


	//   ....[215]....
        /*03e4*/ 	.word	0x05000009


	//   ....[216]....
        /*03e8*/ 	.word	0x05000009


	//   ....[217]....
        /*03ec*/ 	.word	0x05000009


	//   ....[218]....
        /*03f0*/ 	.word	0x05000009


	//   ....[219]....
        /*03f4*/ 	.word	0x05000009


	//   ....[220]....
        /*03f8*/ 	.word	0x05000009


	//   ....[221]....
        /*03fc*/ 	.word	0x05000009


	//   ....[222]....
        /*0400*/ 	.word	0x05000009


	//   ....[223]....
        /*0404*/ 	.word	0x05000009


	//   ....[224]....
        /*0408*/ 	.word	0x05000009


	//   ....[225]....
        /*040c*/ 	.word	0x05000009


	//   ....[226]....
        /*0410*/ 	.word	0x05000009


	//   ....[227]....
        /*0414*/ 	.word	0x05000009


	//   ....[228]....
        /*0418*/ 	.word	0x05000009


	//   ....[229]....
        /*041c*/ 	.word	0x05000009


	//   ....[230]....
        /*0420*/ 	.word	0x05000009


	//   ....[231]....
        /*0424*/ 	.word	0x05000009


	//   ....[232]....
        /*0428*/ 	.word	0x05000009


	//   ....[233]....
        /*042c*/ 	.word	0x05000009


	//   ....[234]....
        /*0430*/ 	.word	0x05000009


	//   ....[235]....
        /*0434*/ 	.word	0x05000009


	//   ....[236]....
        /*0438*/ 	.word	0x05000009


	//   ....[237]....
        /*043c*/ 	.word	0x05000009


	//   ....[238]....
        /*0440*/ 	.word	0x05000009


	//   ....[239]....
        /*0444*/ 	.word	0x05000009


	//   ....[240]....
        /*0448*/ 	.word	0x05000009


	//   ....[241]....
        /*044c*/ 	.word	0x05000009


	//   ....[242]....
        /*0450*/ 	.word	0x05000009


	//   ....[243]....
        /*0454*/ 	.word	0x05000009


	//   ....[244]....
        /*0458*/ 	.word	0x05000009


	//   ....[245]....
        /*045c*/ 	.word	0x05000009


	//   ....[246]....
        /*0460*/ 	.word	0x05000009


	//   ....[247]....
        /*0464*/ 	.word	0x05000009


	//   ....[248]....
        /*0468*/ 	.word	0x05000009


	//   ....[249]....
        /*046c*/ 	.word	0x05000009


	//   ....[250]....
        /*0470*/ 	.word	0x05000009


	//   ....[251]....
        /*0474*/ 	.word	0x05000009


	//   ....[252]....
        /*0478*/ 	.word	0x05000009


	//   ....[253]....
        /*047c*/ 	.word	0x05000009


	//   ....[254]....
        /*0480*/ 	.word	0x05000009


	//   ....[255]....
        /*0484*/ 	.word	0x05000009


	//   ....[0]....
        /*0488*/ 	.word	0x05000009


	//   ....[1]....
        /*048c*/ 	.word	0x05000009


	//   ....[2]....
        /*0490*/ 	.word	0x05000009


	//   ....[3]....
        /*0494*/ 	.word	0x05000009


	//   ....[4]....
        /*0498*/ 	.word	0x05000009


	//   ....[5]....
        /*049c*/ 	.word	0x05000009


	//   ....[6]....
        /*04a0*/ 	.word	0x05000009


	//   ....[7]....
        /*04a4*/ 	.word	0x05000009


	//   ....[8]....
        /*04a8*/ 	.word	0x05000009


	//   ....[9]....
        /*04ac*/ 	.word	0x05000009


	//   ....[10]....
        /*04b0*/ 	.word	0x05000009


	//   ....[11]....
        /*04b4*/ 	.word	0x05000009


	//   ....[12]....
        /*04b8*/ 	.word	0x05000009


	//   ....[13]....
        /*04bc*/ 	.word	0x05000009


	//   ....[14]....
        /*04c0*/ 	.word	0x05000009


	//   ....[15]....
        /*04c4*/ 	.word	0x05000009


	//   ....[16]....
        /*04c8*/ 	.word	0x05000009


	//   ....[17]....
        /*04cc*/ 	.word	0x05000009


	//   ....[18]....
        /*04d0*/ 	.word	0x05000009


	//   ....[19]....
        /*04d4*/ 	.word	0x05000009


	//   ....[20]....
        /*04d8*/ 	.word	0x05000009


	//   ....[21]....
        /*04dc*/ 	.word	0x05000009


	//   ....[22]....
        /*04e0*/ 	.word	0x05000009


	//----- nvinfo : EIATTR_COOP_GROUP_INSTR_OFFSETS
	.align		4
.L_608:
        /*04e4*/ 	.byte	0x04, 0x28
        /*04e6*/ 	.short	(.L_610 - .L_609)


	//   ....[0]....
.L_609:
        /*04e8*/ 	.word	0x000007b0


	//   ....[1]....
        /*04ec*/ 	.word	0x000007e0


	//   ....[2]....
        /*04f0*/ 	.word	0x00000810


	//   ....[3]....
        /*04f4*/ 	.word	0x00000860


	//   ....[4]....
        /*04f8*/ 	.word	0x000008a0


	//   ....[5]....
        /*04fc*/ 	.word	0x000008b0


	//   ....[6]....
        /*0500*/ 	.word	0x000008e0


	//   ....[7]....
        /*0504*/ 	.word	0x00000940


	//   ....[8]....
        /*0508*/ 	.word	0x000009c0


	//   ....[9]....
        /*050c*/ 	.word	0x000009d0


	//   ....[10]....
        /*0510*/ 	.word	0x000009f0


	//   ....[11]....
        /*0514*/ 	.word	0x00000a00


	//   ....[12]....
        /*0518*/ 	.word	0x00000a20


	//   ....[13]....
        /*051c*/ 	.word	0x00000aa0


	//   ....[14]....
        /*0520*/ 	.word	0x00000ae0


	//   ....[15]....
        /*0524*/ 	.word	0x00000b20


	//   ....[16]....
        /*0528*/ 	.word	0x00000b60


	//   ....[17]....
        /*052c*/ 	.word	0x00000ba0


	//   ....[18]....
        /*0530*/ 	.word	0x00000be0


	//   ....[19]....
        /*0534*/ 	.word	0x00000c20


	//   ....[20]....
        /*0538*/ 	.word	0x00000c60


	//   ....[21]....
        /*053c*/ 	.word	0x00000ca0


	//   ....[22]....
        /*0540*/ 	.word	0x00000ce0


	//   ....[23]....
        /*0544*/ 	.word	0x00000d20


	//   ....[24]....
        /*0548*/ 	.word	0x00000d60


	//   ....[25]....
        /*054c*/ 	.word	0x00000da0


	//   ....[26]....
        /*0550*/ 	.word	0x00000de0


	//   ....[27]....
        /*0554*/ 	.word	0x00000e20


	//   ....[28]....
        /*0558*/ 	.word	0x00000e60


	//   ....[29]....
        /*055c*/ 	.word	0x00000ea0


	//   ....[30]....
        /*0560*/ 	.word	0x00000ee0


	//   ....[31]....
        /*0564*/ 	.word	0x00000f20


	//   ....[32]....
        /*0568*/ 	.word	0x00000f60


	//   ....[33]....
        /*056c*/ 	.word	0x00000fa0


	//   ....[34]....
        /*0570*/ 	.word	0x00000fe0


	//   ....[35]....
        /*0574*/ 	.word	0x00001020


	//   ....[36]....
        /*0578*/ 	.word	0x00001060


	//   ....[37]....
        /*057c*/ 	.word	0x000010a0


	//   ....[38]....
        /*0580*/ 	.word	0x000010e0


	//   ....[39]....
        /*0584*/ 	.word	0x00001120


	//   ....[40]....
        /*0588*/ 	.word	0x00001160


	//   ....[41]....
        /*058c*/ 	.word	0x000011a0


	//   ....[42]....
        /*0590*/ 	.word	0x000011e0


	//   ....[43]....
        /*0594*/ 	.word	0x00001220


	//   ....[44]....
        /*0598*/ 	.word	0x00001260


	//   ....[45]....
        /*059c*/ 	.word	0x000012a0


	//   ....[46]....
        /*05a0*/ 	.word	0x000012e0


	//   ....[47]....
        /*05a4*/ 	.word	0x00001320


	//   ....[48]....
        /*05a8*/ 	.word	0x00001360


	//   ....[49]....
        /*05ac*/ 	.word	0x000013a0


	//   ....[50]....
        /*05b0*/ 	.word	0x000013e0


	//   ....[51]....
        /*05b4*/ 	.word	0x00001420


	//   ....[52]....
        /*05b8*/ 	.word	0x00001460


	//   ....[53]....
        /*05bc*/ 	.word	0x000014a0


	//   ....[54]....
        /*05c0*/ 	.word	0x000014e0


	//   ....[55]....
        /*05c4*/ 	.word	0x00001520


	//   ....[56]....
        /*05c8*/ 	.word	0x00001560


	//   ....[57]....
        /*05cc*/ 	.word	0x000015a0


	//   ....[58]....
        /*05d0*/ 	.word	0x000015e0


	//   ....[59]....
        /*05d4*/ 	.word	0x00001620


	//   ....[60]....
        /*05d8*/ 	.word	0x00001660


	//   ....[61]....
        /*05dc*/ 	.word	0x000016a0


	//   ....[62]....
        /*05e0*/ 	.word	0x000016e0


	//   ....[63]....
        /*05e4*/ 	.word	0x00001720


	//   ....[64]....
        /*05e8*/ 	.word	0x00001760


	//   ....[65]....
        /*05ec*/ 	.word	0x000017a0


	//   ....[66]....
        /*05f0*/ 	.word	0x000017e0


	//   ....[67]....
        /*05f4*/ 	.word	0x00001820


	//   ....[68]....
        /*05f8*/ 	.word	0x00001860


	//   ....[69]....
        /*05fc*/ 	.word	0x000018a0


	//   ....[70]....
        /*0600*/ 	.word	0x000018e0


	//   ....[71]....
        /*0604*/ 	.word	0x00001920


	//   ....[72]....
        /*0608*/ 	.word	0x00001960


	//   ....[73]....
        /*060c*/ 	.word	0x000019a0


	//   ....[74]....
        /*0610*/ 	.word	0x000019e0


	//   ....[75]....
        /*0614*/ 	.word	0x00001a20


	//   ....[76]....
        /*0618*/ 	.word	0x00001a60


	//   ....[77]....
        /*061c*/ 	.word	0x00001aa0


	//   ....[78]....
        /*0620*/ 	.word	0x00001ae0


	//   ....[79]....
        /*0624*/ 	.word	0x00001b20


	//   ....[80]....
        /*0628*/ 	.word	0x00001b60


	//   ....[81]....
        /*062c*/ 	.word	0x00001ba0


	//   ....[82]....
        /*0630*/ 	.word	0x00001be0


	//   ....[83]....
        /*0634*/ 	.word	0x00001c20


	//   ....[84]....
        /*0638*/ 	.word	0x00001c60


	//   ....[85]....
        /*063c*/ 	.word	0x00001ca0


	//   ....[86]....
        /*0640*/ 	.word	0x00001ce0


	//   ....[87]....
        /*0644*/ 	.word	0x00001d20


	//   ....[88]....
        /*0648*/ 	.word	0x00001d60


	//   ....[89]....
        /*064c*/ 	.word	0x00001da0


	//   ....[90]....
        /*0650*/ 	.word	0x00001de0


	//   ....[91]....
        /*0654*/ 	.word	0x00001e20


	//   ....[92]....
        /*0658*/ 	.word	0x00001e60


	//   ....[93]....
        /*065c*/ 	.word	0x00001ea0


	//   ....[94]....
        /*0660*/ 	.word	0x00001ee0


	//   ....[95]....
        /*0664*/ 	.word	0x00001f20


	//   ....[96]....
        /*0668*/ 	.word	0x00001f60


	//   ....[97]....
        /*066c*/ 	.word	0x00001fa0


	//   ....[98]....
        /*0670*/ 	.word	0x00001fd0


	//   ....[99]....
        /*0674*/ 	.word	0x00002010


	//   ....[100]....
        /*0678*/ 	.word	0x00002030


	//   ....[101]....
        /*067c*/ 	.word	0x00002050


	//   ....[102]....
        /*0680*/ 	.word	0x00002080


	//   ....[103]....
        /*0684*/ 	.word	0x000020d0


	//   ....[104]....
        /*0688*/ 	.word	0x000020f0


	//   ....[105]....
        /*068c*/ 	.word	0x00002110


	//   ....[106]....
        /*0690*/ 	.word	0x00002150


	//   ....[107]....
        /*0694*/ 	.word	0x000021a0


	//   ....[108]....
        /*0698*/ 	.word	0x00002240


	//   ....[109]....
        /*069c*/ 	.word	0x00002270


	//   ....[110]....
        /*06a0*/ 	.word	0x00002290


	//   ....[111]....
        /*06a4*/ 	.word	0x000022f0


	//   ....[112]....
        /*06a8*/ 	.word	0x00002310


	//   ....[113]....
        /*06ac*/ 	.word	0x00002340


	//   ....[114]....
        /*06b0*/ 	.word	0x00002380


	//   ....[115]....
        /*06b4*/ 	.word	0x000023b0


	//   ....[116]....
        /*06b8*/ 	.word	0x000023f0


	//   ....[117]....
        /*06bc*/ 	.word	0x00002420


	//   ....[118]....
        /*06c0*/ 	.word	0x00002450


	//   ....[119]....
        /*06c4*/ 	.word	0x00002470


	//   ....[120]....
        /*06c8*/ 	.word	0x000024b0


	//   ....[121]....
        /*06cc*/ 	.word	0x000024f0


	//   ....[122]....
        /*06d0*/ 	.word	0x00002540


	//   ....[123]....
        /*06d4*/ 	.word	0x00002570


	//   ....[124]....
        /*06d8*/ 	.word	0x000025a0


	//   ....[125]....
        /*06dc*/ 	.word	0x000025c0


	//   ....[126]....
        /*06e0*/ 	.word	0x000025e0


	//   ....[127]....
        /*06e4*/ 	.word	0x000028d0


	//   ....[128]....
        /*06e8*/ 	.word	0x00002900


	//   ....[129]....
        /*06ec*/ 	.word	0x00002920


	//   ....[130]....
        /*06f0*/ 	.word	0x00002930


	//   ....[131]....
        /*06f4*/ 	.word	0x00002990


	//   ....[132]....
        /*06f8*/ 	.word	0x000029a0


	//   ....[133]....
        /*06fc*/ 	.word	0x000029c0


	//   ....[134]....
        /*0700*/ 	.word	0x000029d0


	//   ....[135]....
        /*0704*/ 	.word	0x000029e0


	//   ....[136]....
        /*0708*/ 	.word	0x000029f0


	//   ....[137]....
        /*070c*/ 	.word	0x00002a10


	//   ....[138]....
        /*0710*/ 	.word	0x00002a50


	//   ....[139]....
        /*0714*/ 	.word	0x00002bc0


	//   ....[140]....
        /*0718*/ 	.word	0x00002c70


	//   ....[141]....
        /*071c*/ 	.word	0x00002cd0


	//   ....[142]....
        /*0720*/ 	.word	0x00002d60


	//   ....[143]....
        /*0724*/ 	.word	0x00002db0


	//   ....[144]....
        /*0728*/ 	.word	0x00002e40


	//   ....[145]....
        /*072c*/ 	.word	0x00002e90


	//   ....[146]....
        /*0730*/ 	.word	0x00002f20


	//   ....[147]....
        /*0734*/ 	.word	0x00002f60


	//   ....[148]....
        /*0738*/ 	.word	0x00002fd0


	//   ....[149]....
        /*073c*/ 	.word	0x00003040


	//   ....[150]....
        /*0740*/ 	.word	0x000030c0


	//   ....[151]....
        /*0744*/ 	.word	0x00003130


	//   ....[152]....
        /*0748*/ 	.word	0x000031a0


	//   ....[153]....
        /*074c*/ 	.word	0x00003210


	//   ....[154]....
        /*0750*/ 	.word	0x00003290


	//   ....[155]....
        /*0754*/ 	.word	0x00003300


	//   ....[156]....
        /*0758*/ 	.word	0x00003370


	//   ....[157]....
        /*075c*/ 	.word	0x000033e0


	//   ....[158]....
        /*0760*/ 	.word	0x00003460


	//   ....[159]....
        /*0764*/ 	.word	0x000034d0


	//   ....[160]....
        /*0768*/ 	.word	0x00003540


	//   ....[161]....
        /*076c*/ 	.word	0x000035b0


	//   ....[162]....
        /*0770*/ 	.word	0x00003630


	//   ....[163]....
        /*0774*/ 	.word	0x000036a0


	//   ....[164]....
        /*0778*/ 	.word	0x00003710


	//   ....[165]....
        /*077c*/ 	.word	0x00003780


	//   ....[166]....
        /*0780*/ 	.word	0x00003800


	//   ....[167]....
        /*0784*/ 	.word	0x00003870


	//   ....[168]....
        /*0788*/ 	.word	0x000038e0


	//   ....[169]....
        /*078c*/ 	.word	0x00003950


	//   ....[170]....
        /*0790*/ 	.word	0x000039d0


	//   ....[171]....
        /*0794*/ 	.word	0x00003a40


	//   ....[172]....
        /*0798*/ 	.word	0x00003ab0


	//   ....[173]....
        /*079c*/ 	.word	0x00003b20


	//   ....[174]....
        /*07a0*/ 	.word	0x00003ba0


	//   ....[175]....
        /*07a4*/ 	.word	0x00003c10


	//   ....[176]....
        /*07a8*/ 	.word	0x00003c80


	//   ....[177]....
        /*07ac*/ 	.word	0x00003cf0


	//   ....[178]....
        /*07b0*/ 	.word	0x00003d70


	//   ....[179]....
        /*07b4*/ 	.word	0x00003de0


	//   ....[180]....
        /*07b8*/ 	.word	0x00003e50


	//   ....[181]....
        /*07bc*/ 	.word	0x00003ec0


	//   ....[182]....
        /*07c0*/ 	.word	0x00003f40


	//   ....[183]....
        /*07c4*/ 	.word	0x00003fb0


	//   ....[184]....
        /*07c8*/ 	.word	0x00004020


	//   ....[185]....
        /*07cc*/ 	.word	0x00004090


	//   ....[186]....
        /*07d0*/ 	.word	0x00004110


	//   ....[187]....
        /*07d4*/ 	.word	0x00004180


	//   ....[188]....
        /*07d8*/ 	.word	0x000041f0


	//   ....[189]....
        /*07dc*/ 	.word	0x00004260


	//   ....[190]....
        /*07e0*/ 	.word	0x000042e0


	//   ....[191]....
        /*07e4*/ 	.word	0x00004350


	//   ....[192]....
        /*07e8*/ 	.word	0x000043c0


	//   ....[193]....
        /*07ec*/ 	.word	0x00004430


	//   ....[194]....
        /*07f0*/ 	.word	0x000044b0


	//   ....[195]....
        /*07f4*/ 	.word	0x00004520


	//   ....[196]....
        /*07f8*/ 	.word	0x00004590


	//   ....[197]....
        /*07fc*/ 	.word	0x00004600


	//   ....[198]....
        /*0800*/ 	.word	0x00004680


	//   ....[199]....
        /*0804*/ 	.word	0x000046f0


	//   ....[200]....
        /*0808*/ 	.word	0x00004760


	//   ....[201]....
        /*080c*/ 	.word	0x000047d0


	//   ....[202]....
        /*0810*/ 	.word	0x00004850


	//   ....[203]....
        /*0814*/ 	.word	0x000048c0


	//   ....[204]....
        /*0818*/ 	.word	0x00004930


	//   ....[205]....
        /*081c*/ 	.word	0x000049a0


	//   ....[206]....
        /*0820*/ 	.word	0x00004a20


	//   ....[207]....
        /*0824*/ 	.word	0x00004a90


	//   ....[208]....
        /*0828*/ 	.word	0x00004b00


	//   ....[209]....
        /*082c*/ 	.word	0x00004b70


	//   ....[210]....
        /*0830*/ 	.word	0x00004bf0


	//   ....[211]....
        /*0834*/ 	.word	0x00004c60


	//   ....[212]....
        /*0838*/ 	.word	0x00004cd0


	//   ....[213]....
        /*083c*/ 	.word	0x00004d40


	//   ....[214]....
        /*0840*/ 	.word	0x00004dc0


	//   ....[215]....
        /*0844*/ 	.word	0x00004e30


	//   ....[216]....
        /*0848*/ 	.word	0x00004ea0


	//   ....[217]....
        /*084c*/ 	.word	0x00004f10


	//   ....[218]....
        /*0850*/ 	.word	0x00004f90


	//   ....[219]....
        /*0854*/ 	.word	0x00005000


	//   ....[220]....
        /*0858*/ 	.word	0x00005070


	//   ....[221]....
        /*085c*/ 	.word	0x000050e0


	//   ....[222]....
        /*0860*/ 	.word	0x00005160


	//   ....[223]....
        /*0864*/ 	.word	0x000051d0


	//   ....[224]....
        /*0868*/ 	.word	0x00005240


	//   ....[225]....
        /*086c*/ 	.word	0x000052c0


	//   ....[226]....
        /*0870*/ 	.word	0x00005330


	//   ....[227]....
        /*0874*/ 	.word	0x000053a0


	//   ....[228]....
        /*0878*/ 	.word	0x00005410


	//   ....[229]....
        /*087c*/ 	.word	0x00005490


	//   ....[230]....
        /*0880*/ 	.word	0x00005500


	//   ....[231]....
        /*0884*/ 	.word	0x00005570


	//   ....[232]....
        /*0888*/ 	.word	0x000055e0


	//   ....[233]....
        /*088c*/ 	.word	0x00005650


	//   ....[234]....
        /*0890*/ 	.word	0x000056c0


	//   ....[235]....
        /*0894*/ 	.word	0x00005740


	//   ....[236]....
        /*0898*/ 	.word	0x000057b0


	//   ....[237]....
        /*089c*/ 	.word	0x00005820


	//   ....[238]....
        /*08a0*/ 	.word	0x000058a0


	//   ....[239]....
        /*08a4*/ 	.word	0x00005910


	//   ....[240]....
        /*08a8*/ 	.word	0x00005980


	//   ....[241]....
        /*08ac*/ 	.word	0x000059f0


	//   ....[242]....
        /*08b0*/ 	.word	0x00005a70


	//   ....[243]....
        /*08b4*/ 	.word	0x00005af0


	//   ....[244]....
        /*08b8*/ 	.word	0x00005b50


	//   ....[245]....
        /*08bc*/ 	.word	0x00005bb0


	//   ....[246]....
        /*08c0*/ 	.word	0x00005c10


	//   ....[247]....
        /*08c4*/ 	.word	0x00005c70


	//   ....[248]....
        /*08c8*/ 	.word	0x00005ce0


	//   ....[249]....
        /*08cc*/ 	.word	0x00005d70


	//   ....[250]....
        /*08d0*/ 	.word	0x00005db0


	//   ....[251]....
        /*08d4*/ 	.word	0x00005e10


	//   ....[252]....
        /*08d8*/ 	.word	0x00005e70


	//   ....[253]....
        /*08dc*/ 	.word	0x00005ed0


	//   ....[254]....
        /*08e0*/ 	.word	0x00005f30


	//   ....[255]....
        /*08e4*/ 	.word	0x00005fa0


	//   ....[0]....
        /*08e8*/ 	.word	0x00006000


	//   ....[1]....
        /*08ec*/ 	.word	0x00006060


	//   ....[2]....
        /*08f0*/ 	.word	0x000060c0


	//   ....[3]....
        /*08f4*/ 	.word	0x00006120


	//   ....[4]....
        /*08f8*/ 	.word	0x00006180


	//   ....[5]....
        /*08fc*/ 	.word	0x000061f0


	//   ....[6]....
        /*0900*/ 	.word	0x00006250


	//   ....[7]....
        /*0904*/ 	.word	0x000062b0


	//   ....[8]....
        /*0908*/ 	.word	0x00006310


	//   ....[9]....
        /*090c*/ 	.word	0x00006370


	//   ....[10]....
        /*0910*/ 	.word	0x000063e0


	//   ....[11]....
        /*0914*/ 	.word	0x00006470


	//   ....[12]....
        /*0918*/ 	.word	0x000064f0


	//   ....[13]....
        /*091c*/ 	.word	0x00006550


	//   ....[14]....
        /*0920*/ 	.word	0x000065b0


	//   ....[15]....
        /*0924*/ 	.word	0x00006610


	//   ....[16]....
        /*0928*/ 	.word	0x00006670


	//   ....[17]....
        /*092c*/ 	.word	0x000066d0


	//   ....[18]....
        /*0930*/ 	.word	0x00006730


	//   ....[19]....
        /*0934*/ 	.word	0x00006790


	//   ....[20]....
        /*0938*/ 	.word	0x000067f0


	//   ....[21]....
        /*093c*/ 	.word	0x00006850


	//   ....[22]....
        /*0940*/ 	.word	0x000068b0


	//----- nvinfo : EIATTR_VRC_CTA_INIT_COUNT
	.align		4
.L_610:
        /*0944*/ 	.byte	0x02, 0x4a
	.zero		1
	.zero		1


	//----- nvinfo : EIATTR_EXIT_INSTR_OFFSETS
	.align		4
        /*0948*/ 	.byte	0x04, 0x1c
        /*094a*/ 	.short	(.L_612 - .L_611)


	//   ....[0]....
.L_611:
        /*094c*/ 	.word	0x000000e0


	//   ....[1]....
        /*0950*/ 	.word	0x00002b40


	//----- nvinfo : EIATTR_CRS_STACK_SIZE
	.align		4
.L_612:
        /*0954*/ 	.byte	0x04, 0x1e
        /*0956*/ 	.short	(.L_614 - .L_613)
.L_613:
        /*0958*/ 	.word	0x00000000


	//----- nvinfo : EIATTR_CBANK_PARAM_SIZE
	.align		4
.L_614:
        /*095c*/ 	.byte	0x03, 0x19
        /*095e*/ 	.short	0x0030


	//----- nvinfo : EIATTR_PARAM_CBANK
	.align		4
        /*0960*/ 	.byte	0x04, 0x0a
        /*0962*/ 	.short	(.L_616 - .L_615)
	.align		4
.L_615:
        /*0964*/ 	.word	index@(.nv.constant0._Z15spmm4_bin_op_24PKhPKjPjPKiS5_ii)
        /*0968*/ 	.short	0x0380
        /*096a*/ 	.short	0x0030


	//----- nvinfo : EIATTR_SW_WAR
	.align		4
.L_616:
        /*096c*/ 	.byte	0x04, 0x36
        /*096e*/ 	.short	(.L_618 - .L_617)
.L_617:
        /*0970*/ 	.word	0x00000008
.L_618:


//--------------------- .nv.info._Z20spmm4_bin_op_16_1024PKhPKjPjPKiS5_ii --------------------------
	.section	.nv.info._Z20spmm4_bin_op_16_1024PKhPKjPjPKiS5_ii,"",@"SHT_CUDA_INFO"
	.sectionflags	@""
	.align	4


	//----- nvinfo : EIATTR_CUDA_API_VERSION
	.align		4
        /*0000*/ 	.byte	0x04, 0x37
        /*0002*/ 	.short	(.L_620 - .L_619)
.L_619:
        /*0004*/ 	.word	0x00000082


	//----- nvinfo : EIATTR_KPARAM_INFO
	.align		4
.L_620:
        /*0008*/ 	.byte	0x04, 0x17
        /*000a*/ 	.short	(.L_622 - .L_621)
.L_621:
        /*000c*/ 	.word	0x00000000
        /*0010*/ 	.short	0x0006
        /*0012*/ 	.short	0x002c
        /*0014*/ 	.byte	0x00, 0xf0, 0x11, 0x00


	//----- nvinfo : EIATTR_KPARAM_INFO
	.align		4
.L_622:
        /*0018*/ 	.byte	0x04, 0x17
        /*001a*/ 	.short	(.L_624 - .L_623)
.L_623:
        /*001c*/ 	.word	0x00000000
        /*0020*/ 	.short	0x0005
        /*0022*/ 	.short	0x0028
        /*0024*/ 	.byte	0x00, 0xf0, 0x11, 0x00


	//----- nvinfo : EIATTR_KPARAM_INFO
	.align		4
.L_624:
        /*0028*/ 	.byte	0x04, 0x17
        /*002a*/ 	.short	(.L_626 - .L_625)
.L_625:
        /*002c*/ 	.word	0x00000000
        /*0030*/ 	.short	0x0004
        /*0032*/ 	.short	0x0020
        /*0034*/ 	.byte	0x00, 0xf5, 0x21, 0x00


	//----- nvinfo : EIATTR_KPARAM_INFO
	.align		4
.L_626:
        /*0038*/ 	.byte	0x04, 0x17
        /*003a*/ 	.short	(.L_628 - .L_627)
.L_627:
        /*003c*/ 	.word	0x00000000
        /*0040*/ 	.short	0x0003
        /*0042*/ 	.short	0x0018
        /*0044*/ 	.byte	0x00, 0xf5, 0x21, 0x00


	//----- nvinfo : EIATTR_KPARAM_INFO
	.align		4
.L_628:
        /*0048*/ 	.byte	0x04, 0x17
        /*004a*/ 	.short	(.L_630 - .L_629)
.L_629:
        /*004c*/ 	.word	0x00000000
        /*0050*/ 	.short	0x0002
        /*0052*/ 	.short	0x0010
        /*0054*/ 	.byte	0x00, 0xf5, 0x21, 0x00


	//----- nvinfo : EIATTR_KPARAM_INFO
	.align		4
.L_630:
        /*0058*/ 	.byte	0x04, 0x17
        /*005a*/ 	.short	(.L_632 - .L_631)
.L_631:
        /*005c*/ 	.word	0x00000000
        /*0060*/ 	.short	0x0001
        /*0062*/ 	.short	0x0008
        /*0064*/ 	.byte	0x00, 0xf5, 0x21, 0x00


	//----- nvinfo : EIATTR_KPARAM_INFO
	.align		4
.L_632:
        /*0068*/ 	.byte	0x04, 0x17
        /*006a*/ 	.short	(.L_634 - .L_633)
.L_633:
        /*006c*/ 	.word	0x00000000
        /*0070*/ 	.short	0x0000
        /*0072*/ 	.short	0x0000
        /*0074*/ 	.byte	0x00, 0xf5, 0x21, 0x00


	//----- nvinfo : EIATTR_SPARSE_MMA_MASK
	.align		4
.L_634:
        /*0078*/ 	.byte	0x03, 0x50
        /*007a*/ 	.short	0x0000


	//----- nvinfo : EIATTR_MAXREG_COUNT
	.align		4
        /*007c*/ 	.byte	0x03, 0x1b
        /*007e*/ 	.short	0x00ff


	//----- nvinfo : EIATTR_MERCURY_ISA_VERSION
	.align		4
        /*0080*/ 	.byte	0x03, 0x5f
        /*0082*/ 	.short	0x0101


	//----- nvinfo : EIATTR_COOP_GROUP_MASK_REGIDS
	.align		4
        /*0084*/ 	.byte	0x04, 0x29
        /*0086*/ 	.short	(.L_636 - .L_635)


	//   ....[0]....
.L_635:
        /*0088*/ 	.word	0xffffffff


	//   ....[1]....
        /*008c*/ 	.word	0xffffffff


	//   ....[2]....
        /*0090*/ 	.word	0xffffffff


	//   ....[3]....
        /*0094*/ 	.word	0xffffffff


	//   ....[4]....
        /*0098*/ 	.word	0xffffffff


	//   ....[5]....
        /*009c*/ 	.word	0xffffffff


	//   ....[6]....
        /*00a0*/ 	.word	0xffffffff


	//   ....[7]....
        /*00a4*/ 	.word	0xffffffff


	//   ....[8]....
        /*00a8*/ 	.word	0xffffffff


	//   ....[9]....
        /*00ac*/ 	.word	0xffffffff


	//   ....[10]....
        /*00b0*/ 	.word	0xffffffff


	//   ....[11]....
        /*00b4*/ 	.word	0xffffffff


	//   ....[12]....
        /*00b8*/ 	.word	0xffffffff


	//   ....[13]....
        /*00bc*/ 	.word	0xffffffff


	//   ....[14]....
        /*00c0*/ 	.word	0xffffffff


	//   ....[15]....
        /*00c4*/ 	.word	0xffffffff


	//   ....[16]....
        /*00c8*/ 	.word	0xffffffff


	//   ....[17]....
        /*00cc*/ 	.word	0xffffffff


	//   ....[18]....
        /*00d0*/ 	.word	0xffffffff


	//   ....[19]....
        /*00d4*/ 	.word	0xffffffff


	//   ....[20]....
        /*00d8*/ 	.word	0xffffffff


	//   ....[21]....
        /*00dc*/ 	.word	0xffffffff


	//   ....[22]....
        /*00e0*/ 	.word	0xffffffff


	//   ....[23]....
        /*00e4*/ 	.word	0xffffffff


	//   ....[24]....
        /*00e8*/ 	.word	0xffffffff


	//   ....[25]....
        /*00ec*/ 	.word	0xffffffff


	//   ....[26]....
        /*00f0*/ 	.word	0xffffffff


	//   ....[27]....
        /*00f4*/ 	.word	0xffffffff


	//   ....[28]....
        /*00f8*/ 	.word	0xffffffff


	//   ....[29]....
        /*00fc*/ 	.word	0xffffffff


	//   ....[30]....
        /*0100*/ 	.word	0xffffffff


	//   ....[31]....
        /*0104*/ 	.word	0xffffffff


	//   ....[32]....
        /*0108*/ 	.word	0xffffffff


	//   ....[33]....
        /*010c*/ 	.word	0xffffffff


	//   ....[34]....
        /*0110*/ 	.word	0xffffffff


	//   ....[35]....
        /*0114*/ 	.word	0xffffffff


	//   ....[36]....
        /*0118*/ 	.word	0xffffffff


	//   ....[37]....
        /*011c*/ 	.word	0xffffffff


	//   ....[38]....
        /*0120*/ 	.word	0xffffffff


	//   ....[39]....
        /*0124*/ 	.word	0xffffffff


	//   ....[40]....
        /*0128*/ 	.word	0xffffffff


	//   ....[41]....
        /*012c*/ 	.word	0xffffffff


	//   ....[42]....
        /*0130*/ 	.word	0xffffffff


	//   ....[43]....
        /*0134*/ 	.word	0xffffffff


	//   ....[44]....
        /*0138*/ 	.word	0xffffffff


	//   ....[45]....
        /*013c*/ 	.word	0xffffffff


	//   ....[46]....
        /*0140*/ 	.word	0xffffffff


	//   ....[47]....
        /*0144*/ 	.word	0xffffffff


	//   ....[48]....
        /*0148*/ 	.word	0xffffffff


	//   ....[49]....
        /*014c*/ 	.word	0xffffffff


	//   ....[50]....
        /*0150*/ 	.word	0xffffffff


	//   ....[51]....
        /*0154*/ 	.word	0xffffffff


	//   ....[52]....
        /*0158*/ 	.word	0xffffffff


	//   ....[53]....
        /*015c*/ 	.word	0xffffffff


	//   ....[54]....
        /*0160*/ 	.word	0xffffffff


	//   ....[55]....
        /*0164*/ 	.word	0xffffffff


	//   ....[56]....
        /*0168*/ 	.word	0xffffffff


	//   ....[57]....
        /*016c*/ 	.word	0xffffffff


	//   ....[58]....
        /*0170*/ 	.word	0xffffffff


	//   ....[59]....
        /*0174*/ 	.word	0xffffffff


	//   ....[60]....
        /*0178*/ 	.word	0xffffffff


	//   ....[61]....
        /*017c*/ 	.word	0xffffffff


	//   ....[62]....
        /*0180*/ 	.word	0xffffffff


	//   ....[63]....
        /*0184*/ 	.word	0xffffffff


	//   ....[64]....
        /*0188*/ 	.word	0xffffffff


	//   ....[65]....
        /*018c*/ 	.word	0xffffffff


	//   ....[66]....
        /*0190*/ 	.word	0xffffffff


	//   ....[67]....
        /*0194*/ 	.word	0xffffffff


	//   ....[68]....
        /*0198*/ 	.word	0xffffffff


	//   ....[69]....
        /*019c*/ 	.word	0xffffffff


	//   ....[70]....
        /*01a0*/ 	.word	0xffffffff


	//   ....[71]....
        /*01a4*/ 	.word	0xffffffff


	//   ....[72]....
        /*01a8*/ 	.word	0xffffffff


	//   ....[73]....
        /*01ac*/ 	.word	0xffffffff


	//   ....[74]....
        /*01b0*/ 	.word	0xffffffff


	//   ....[75]....
        /*01b4*/ 	.word	0xffffffff


	//   ....[76]....
        /*01b8*/ 	.word	0xffffffff


	//   ....[77]....
        /*01bc*/ 	.word	0xffffffff


	//   ....[78]....
        /*01c0*/ 	.word	0xffffffff


	//   ....[79]....
        /*01c4*/ 	.word	0xffffffff


	//   ....[80]....
        /*01c8*/ 	.word	0xffffffff


	//   ....[81]....
        /*01cc*/ 	.word	0xffffffff


	//   ....[82]....
        /*01d0*/ 	.word	0xffffffff


	//   ....[83]....
        /*01d4*/ 	.word	0xffffffff


	//   ....[84]....
        /*01d8*/ 	.word	0xffffffff


	//   ....[85]....
        /*01dc*/ 	.word	0xffffffff


	//   ....[86]....
        /*01e0*/ 	.word	0xffffffff


	//   ....[87]....
        /*01e4*/ 	.word	0xffffffff


	//   ....[88]....
        /*01e8*/ 	.word	0xffffffff


	//   ....[89]....
        /*01ec*/ 	.word	0xffffffff


	//   ....[90]....
        /*01f0*/ 	.word	0xffffffff


	//   ....[91]....
        /*01f4*/ 	.word	0xffffffff


	//   ....[92]....
        /*01f8*/ 	.word	0xffffffff


	//   ....[93]....
        /*01fc*/ 	.word	0xffffffff


	//   ....[94]....
        /*0200*/ 	.word	0xffffffff


	//   ....[95]....
        /*0204*/ 	.word	0xffffffff


	//   ....[96]....
        /*0208*/ 	.word	0xffffffff


	//   ....[97]....
        /*020c*/ 	.word	0xffffffff


	//   ....[98]....
        /*0210*/ 	.word	0xffffffff


	//   ....[99]....
        /*0214*/ 	.word	0xffffffff


	//   ....[100]....
        /*0218*/ 	.word	0xffffffff


	//   ....[101]....
        /*021c*/ 	.word	0xffffffff


	//   ....[102]....
        /*0220*/ 	.word	0xffffffff


	//   ....[103]....
        /*0224*/ 	.word	0xffffffff


	//   ....[104]....
        /*0228*/ 	.word	0xffffffff


	//   ....[105]....
        /*022c*/ 	.word	0xffffffff


	//   ....[106]....
        /*0230*/ 	.word	0xffffffff


	//   ....[107]....
        /*0234*/ 	.word	0xffffffff


	//   ....[108]....
        /*0238*/ 	.word	0xffffffff


	//   ....[109]....
        /*023c*/ 	.word	0xffffffff


	//   ....[110]....
        /*0240*/ 	.word	0xffffffff


	//   ....[111]....
        /*0244*/ 	.word	0xffffffff


	//   ....[112]....
        /*0248*/ 	.word	0xffffffff


	//   ....[113]....
        /*024c*/ 	.word	0xffffffff


	//   ....[114]....
        /*0250*/ 	.word	0xffffffff


	//   ....[115]....
        /*0254*/ 	.word	0xffffffff


	//   ....[116]....
        /*0258*/ 	.word	0x05000006


	//   ....[117]....
        /*025c*/ 	.word	0x05000006


	//   ....[118]....
        /*0260*/ 	.word	0x05000006


	//   ....[119]....
        /*0264*/ 	.word	0x05000006


	//   ....[120]....
        /*0268*/ 	.word	0x05000006


	//   ....[121]....
        /*026c*/ 	.word	0x05000006


	//   ....[122]....
        /*0270*/ 	.word	0x05000006


	//   ....[123]....
        /*0274*/ 	.word	0x05000006


	//   ....[124]....
        /*0278*/ 	.word	0x05000006


	//   ....[125]....
        /*027c*/ 	.word	0x05000006


	//   ....[126]....
        /*0280*/ 	.word	0x05000006


	//   ....[127]....
        /*0284*/ 	.word	0x05000006


	//   ....[128]....
        /*0288*/ 	.word	0x05000006


	//   ....[129]....
        /*028c*/ 	.word	0x05000006


	//   ....[130]....
        /*0290*/ 	.word	0x05000006


	//   ....[131]....
        /*0294*/ 	.word	0x05000006


	//   ....[132]....
        /*0298*/ 	.word	0x05000006


	//   ....[133]....
        /*029c*/ 	.word	0x05000006


	//   ....[134]....
        /*02a0*/ 	.word	0x05000006


	//   ....[135]....
        /*02a4*/ 	.word	0x05000006


	//   ....[136]....
        /*02a8*/ 	.word	0x05000006


	//   ....[137]....
        /*02ac*/ 	.word	0x05000006


	//   ....[138]....
        /*02b0*/ 	.word	0x05000006


	//   ....[139]....
        /*02b4*/ 	.word	0x05000006


	//   ....[140]....
        /*02b8*/ 	.word	0x05000006


	//   ....[141]....
        /*02bc*/ 	.word	0x05000006


	//   ....[142]....
        /*02c0*/ 	.word	0x05000006


	//   ....[143]....
        /*02c4*/ 	.word	0x05000006


	//   ....[144]....
        /*02c8*/ 	.word	0x05000006


	//   ....[145]....
        /*02cc*/ 	.word	0x05000006


	//   ....[146]....
        /*02d0*/ 	.word	0x05000006


	//   ....[147]....
        /*02d4*/ 	.word	0x05000006


	//   ....[148]....
        /*02d8*/ 	.word	0x05000006


	//   ....[149]....
        /*02dc*/ 	.word	0x05000006


	//   ....[150]....
        /*02e0*/ 	.word	0x05000006


	//   ....[151]....
        /*02e4*/ 	.word	0x05000006


	//   ....[152]....
        /*02e8*/ 	.word	0x05000006


	//   ....[153]....
        /*02ec*/ 	.word	0x05000006


	//   ....[154]....
        /*02f0*/ 	.word	0x05000006


	//   ....[155]....
        /*02f4*/ 	.word	0x05000006


	//   ....[156]....
        /*02f8*/ 	.word	0x05000006


	//   ....[157]....
        /*02fc*/ 	.word	0x05000006


	//   ....[158]....
        /*0300*/ 	.word	0x05000006


	//   ....[159]....
        /*0304*/ 	.word	0x05000006


	//   ....[160]....
        /*0308*/ 	.word	0x05000006


	//   ....[161]....
        /*030c*/ 	.word	0x05000006


	//   ....[162]....
        /*0310*/ 	.word	0x05000006


	//   ....[163]....
        /*0314*/ 	.word	0x05000006


	//   ....[164]....
        /*0318*/ 	.word	0x05000006


	//   ....[165]....
        /*031c*/ 	.word	0x05000006


	//   ....[166]....
        /*0320*/ 	.word	0x05000006


	//   ....[167]....
        /*0324*/ 	.word	0x05000006


	//   ....[168]....
        /*0328*/ 	.word	0x05000006


	//   ....[169]....
        /*032c*/ 	.word	0x05000006


	//   ....[170]....
        /*0330*/ 	.word	0x05000006


	//   ....[171]....
        /*0334*/ 	.word	0x05000006


	//   ....[172]....
        /*0338*/ 	.word	0x05000006


	//   ....[173]....
        /*033c*/ 	.word	0x05000006


	//   ....[174]....
        /*0340*/ 	.word	0x05000006


	//   ....[175]....
        /*0344*/ 	.word	0x05000006


	//   ....[176]....
        /*0348*/ 	.word	0x05000006


	//   ....[177]....
        /*034c*/ 	.word	0x05000006


	//   ....[178]....
        /*0350*/ 	.word	0x05000006


	//   ....[179]....
        /*0354*/ 	.word	0x05000006


	//   ....[180]....
        /*0358*/ 	.word	0x05000006


	//   ....[181]....
        /*035c*/ 	.word	0x05000006


	//   ....[182]....
        /*0360*/ 	.word	0x05000006


	//   ....[183]....
        /*0364*/ 	.word	0x05000006


	//   ....[184]....
        /*0368*/ 	.word	0x05000006


	//   ....[185]....
        /*036c*/ 	.word	0x05000006


	//   ....[186]....
        /*0370*/ 	.word	0x05000006


	//   ....[187]....
        /*0374*/ 	.word	0x05000006


	//   ....[188]....
        /*0378*/ 	.word	0x05000006


	//   ....[189]....
        /*037c*/ 	.word	0x05000006


	//   ....[190]....
        /*0380*/ 	.word	0x05000006


	//   ....[191]....
        /*0384*/ 	.word	0x05000006


	//   ....[192]....
        /*0388*/ 	.word	0x05000006


	//   ....[193]....
        /*038c*/ 	.word	0x05000006


	//   ....[194]....
        /*0390*/ 	.word	0x05000006


	//   ....[195]....
        /*0394*/ 	.word	0x05000006


	//   ....[196]....
        /*0398*/ 	.word	0x05000006


	//   ....[197]....
        /*039c*/ 	.word	0x05000006


	//   ....[198]....
        /*03a0*/ 	.word	0x05000006


	//   ....[199]....
        /*03a4*/ 	.word	0x05000006


	//   ....[200]....
        /*03a8*/ 	.word	0x05000006


	//   ....[201]....
        /*03ac*/ 	.word	0x05000006


	//   ....[202]....
        /*03b0*/ 	.word	0x05000006


	//   ....[203]....
        /*03b4*/ 	.word	0x05000006


	//   ....[204]....
        /*03b8*/ 	.word	0x05000006


	//   ....[205]....
        /*03bc*/ 	.word	0x05000006


	//   ....[206]....
        /*03c0*/ 	.word	0x05000006


	//   ....[207]....
        /*03c4*/ 	.word	0x05000006


	//   ....[208]....
        /*03c8*/ 	.word	0x05000006


	//   ....[209]....
        /*03cc*/ 	.word	0x05000006


	//   ....[210]....
        /*03d0*/ 	.word	0x05000006


	//   ....[211]....
        /*03d4*/ 	.word	0x05000006


	//   ....[212]....
        /*03d8*/ 	.word	0x05000006


	//   ....[213]....
        /*03dc*/ 	.word	0x05000006


	//   ....[214]....
        /*03e0*/ 	.word	0x05000006


	//   ....[215]....
        /*03e4*/ 	.word	0x05000006


	//   ....[216]....
        /*03e8*/ 	.word	0x05000006


	//   ....[217]....
        /*03ec*/ 	.word	0x05000006


	//   ....[218]....
        /*03f0*/ 	.word	0x05000006


	//   ....[219]....
        /*03f4*/ 	.word	0x05000006


	//   ....[220]....
        /*03f8*/ 	.word	0x05000006


	//   ....[221]....
        /*03fc*/ 	.word	0x05000006


	//   ....[222]....
        /*0400*/ 	.word	0x05000006


	//   ....[223]....
        /*0404*/ 	.word	0x05000006


	//   ....[224]....
        /*0408*/ 	.word	0x05000006


	//   ....[225]....
        /*040c*/ 	.word	0x05000006


	//   ....[226]....
        /*0410*/ 	.word	0x05000006


	//   ....[227]....
        /*0414*/ 	.word	0x05000006


	//   ....[228]....
        /*0418*/ 	.word	0x05000006


	//   ....[229]....
        /*041c*/ 	.word	0x05000006


	//   ....[230]....
        /*0420*/ 	.word	0x05000006


	//   ....[231]....
        /*0424*/ 	.word	0x05000006


	//   ....[232]....
        /*0428*/ 	.word	0x05000006


	//   ....[233]....
        /*042c*/ 	.word	0x05000006


	//   ....[234]....
        /*0430*/ 	.word	0x05000006


	//   ....[235]....
        /*0434*/ 	.word	0x05000006


	//   ....[236]....
        /*0438*/ 	.word	0x05000006


	//   ....[237]....
        /*043c*/ 	.word	0x05000006


	//   ....[238]....
        /*0440*/ 	.word	0x05000006


	//   ....[239]....
        /*0444*/ 	.word	0x05000006


	//   ....[240]....
        /*0448*/ 	.word	0x05000006


	//   ....[241]....
        /*044c*/ 	.word	0x05000006


	//   ....[242]....
        /*0450*/ 	.word	0x05000006


	//   ....[243]....
        /*0454*/ 	.word	0x05000006


	//   ....[244]....
        /*0458*/ 	.word	0x05000006


	//   ....[245]....
        /*045c*/ 	.word	0x05000006


	//   ....[246]....
        /*0460*/ 	.word	0x05000006


	//   ....[247]....
        /*0464*/ 	.word	0x05000006


	//   ....[248]....
        /*0468*/ 	.word	0x05000006


	//   ....[249]....
        /*046c*/ 	.word	0x05000006


	//   ....[250]....
        /*0470*/ 	.word	0x05000006


	//   ....[251]....
        /*0474*/ 	.word	0x05000006


	//   ....[252]....
        /*0478*/ 	.word	0x05000006


	//   ....[253]....
        /*047c*/ 	.word	0x05000006


	//   ....[254]....
        /*0480*/ 	.word	0x05000006


	//   ....[255]....
        /*0484*/ 	.word	0x05000006


	//   ....[0]....
        /*0488*/ 	.word	0x05000006


	//   ....[1]....
        /*048c*/ 	.word	0x05000006


	//   ....[2]....
        /*0490*/ 	.word	0x05000006


	//   ....[3]....
        /*0494*/ 	.word	0x05000006


	//   ....[4]....
        /*0498*/ 	.word	0x05000006


	//   ....[5]....
        /*049c*/ 	.word	0x05000006


	//   ....[6]....
        /*04a0*/ 	.word	0x05000006


	//   ....[7]....
        /*04a4*/ 	.word	0x05000006


	//   ....[8]....
        /*04a8*/ 	.word	0x05000006


	//   ....[9]....
        /*04ac*/ 	.word	0x05000006


	//   ....[10]....
        /*04b0*/ 	.word	0x05000006


	//   ....[11]....
        /*04b4*/ 	.word	0x05000006


	//   ....[12]....
        /*04b8*/ 	.word	0x05000006


	//   ....[13]....
        /*04bc*/ 	.word	0x05000006


	//   ....[14]....
        /*04c0*/ 	.word	0x05000006


	//   ....[15]....
        /*04c4*/ 	.word	0x05000006


	//   ....[16]....
        /*04c8*/ 	.word	0x05000006


	//   ....[17]....
        /*04cc*/ 	.word	0x05000006


	//   ....[18]....
        /*04d0*/ 	.word	0x05000006


	//   ....[19]....
        /*04d4*/ 	.word	0x05000006


	//   ....[20]....
        /*04d8*/ 	.word	0x05000006


	//   ....[21]....
        /*04dc*/ 	.word	0x05000006


	//   ....[22]....
        /*04e0*/ 	.word	0x05000006


	//   ....[23]....
        /*04e4*/ 	.word	0x05000006


	//   ....[24]....
        /*04e8*/ 	.word	0x05000006


	//   ....[25]....
        /*04ec*/ 	.word	0x05000006


	//   ....[26]....
        /*04f0*/ 	.word	0x05000006


	//   ....[27]....
        /*04f4*/ 	.word	0x05000006


	//   ....[28]....
        /*04f8*/ 	.word	0x05000006


	//   ....[29]....
        /*04fc*/ 	.word	0x05000006


	//   ....[30]....
        /*0500*/ 	.word	0x05000006


	//   ....[31]....
        /*0504*/ 	.word	0x05000006


	//   ....[32]....
        /*0508*/ 	.word	0x05000006


	//   ....[33]....
        /*050c*/ 	.word	0x05000006


	//   ....[34]....
        /*0510*/ 	.word	0x05000006


	//   ....[35]....
        /*0514*/ 	.word	0x05000006


	//   ....[36]....
        /*0518*/ 	.word	0x05000006


	//   ....[37]....
        /*051c*/ 	.word	0x05000006


	//   ....[38]....
        /*0520*/ 	.word	0x05000006


	//   ....[39]....
        /*0524*/ 	.word	0x05000006


	//   ....[40]....
        /*0528*/ 	.word	0x05000006


	//   ....[41]....
        /*052c*/ 	.word	0x05000006


	//   ....[42]....
        /*0530*/ 	.word	0x05000006


	//   ....[43]....
        /*0534*/ 	.word	0x05000006


	//----- nvinfo : EIATTR_COOP_GROUP_INSTR_OFFSETS
	.align		4
.L_636:
        /*0538*/ 	.byte	0x04, 0x28
        /*053a*/ 	.short	(.L_638 - .L_637)


	//   ....[0]....
.L_637:
        /*053c*/ 	.word	0x00000860


	//   ....[1]....
        /*0540*/ 	.word	0x00000890


	//   ....[2]....
        /*0544*/ 	.word	0x000008b0


	//   ....[3]....
        /*0548*/ 	.word	0x000008c0


	//   ....[4]....
        /*054c*/ 	.word	0x000008f0


	//   ....[5]....
        /*0550*/ 	.word	0x00000930


	//   ....[6]....
        /*0554*/ 	.word	0x00000970


	//   ....[7]....
        /*0558*/ 	.word	0x00000990


	//   ....[8]....
        /*055c*/ 	.word	0x00000a00


	//   ....[9]....
        /*0560*/ 	.word	0x00000a30


	//   ....[10]....
        /*0564*/ 	.word	0x00000b00


	//   ....[11]....
        /*0568*/ 	.word	0x00000b30


	//   ....[12]....
        /*056c*/ 	.word	0x00000c00


	//   ....[13]....
        /*0570*/ 	.word	0x00000c30


	//   ....[14]....
        /*0574*/ 	.word	0x00000d00


	//   ....[15]....
        /*0578*/ 	.word	0x00000d30


	//   ....[16]....
        /*057c*/ 	.word	0x00000e00


	//   ....[17]....
        /*0580*/ 	.word	0x00000e30


	//   ....[18]....
        /*0584*/ 	.word	0x00000f00


	//   ....[19]....
        /*0588*/ 	.word	0x00000f30


	//   ....[20]....
        /*058c*/ 	.word	0x00001000


	//   ....[21]....
        /*0590*/ 	.word	0x00001030


	//   ....[22]....
        /*0594*/ 	.word	0x00001100


	//   ....[23]....
        /*0598*/ 	.word	0x00001130


	//   ....[24]....
        /*059c*/ 	.word	0x00001200


	//   ....[25]....
        /*05a0*/ 	.word	0x00001230


	//   ....[26]....
        /*05a4*/ 	.word	0x00001300


	//   ....[27]....
        /*05a8*/ 	.word	0x00001330


	//   ....[28]....
        /*05ac*/ 	.word	0x00001400


	//   ....[29]....
        /*05b0*/ 	.word	0x00001430


	//   ....[30]....
        /*05b4*/ 	.word	0x00001500


	//   ....[31]....
        /*05b8*/ 	.word	0x00001530


	//   ....[32]....
        /*05bc*/ 	.word	0x00001600


	//   ....[33]....
        /*05c0*/ 	.word	0x00001630


	//   ....[34]....
        /*05c4*/ 	.word	0x00001700


	//   ....[35]....
        /*05c8*/ 	.word	0x00001730


	//   ....[36]....
        /*05cc*/ 	.word	0x00001800


	//   ....[37]....
        /*05d0*/ 	.word	0x00001830


	//   ....[38]....
        /*05d4*/ 	.word	0x00001900


	//   ....[39]....
        /*05d8*/ 	.word	0x00001930


	//   ....[40]....
        /*05dc*/ 	.word	0x00001a00


	//   ....[41]....
        /*05e0*/ 	.word	0x00001a30


	//   ....[42]....
        /*05e4*/ 	.word	0x00001b00


	//   ....[43]....
        /*05e8*/ 	.word	0x00001b30


	//   ....[44]....
        /*05ec*/ 	.word	0x00001c00


	//   ....[45]....
        /*05f0*/ 	.word	0x00001c30


	//   ....[46]....
        /*05f4*/ 	.word	0x00001d00


	//   ....[47]....
        /*05f8*/ 	.word	0x00001d30


	//   ....[48]....
        /*05fc*/ 	.word	0x00001e00


	//   ....[49]....
        /*0600*/ 	.word	0x00001e30


	//   ....[50]....
        /*0604*/ 	.word	0x00001f00


	//   ....[51]....
        /*0608*/ 	.word	0x00001f30


	//   ....[52]....
        /*060c*/ 	.word	0x00002000


	//   ....[53]....
        /*0610*/ 	.word	0x00002030


	//   ....[54]....
        /*0614*/ 	.word	0x00002100


	//   ....[55]....
        /*0618*/ 	.word	0x00002130


	//   ....[56]....
        /*061c*/ 	.word	0x00002200


	//   ....[57]....
        /*0620*/ 	.word	0x00002230


	//   ....[58]....
        /*0624*/ 	.word	0x00002300


	//   ....[59]....
        /*0628*/ 	.word	0x00002330


	//   ....[60]....
        /*062c*/ 	.word	0x00002400


	//   ....[61]....
        /*0630*/ 	.word	0x00002430


	//   ....[62]....
        /*0634*/ 	.word	0x00002500


	//   ....[63]....
        /*0638*/ 	.word	0x00002530


	//   ....[64]....
        /*063c*/ 	.word	0x00002600


	//   ....[65]....
        /*0640*/ 	.word	0x00002630


	//   ....[66]....
        /*0644*/ 	.word	0x00002700


	//   ....[67]....
        /*0648*/ 	.word	0x00002730


	//   ....[68]....
        /*064c*/ 	.word	0x00002800


	//   ....[69]....
        /*0650*/ 	.word	0x00002830


	//   ....[70]....
        /*0654*/ 	.word	0x00002900


	//   ....[71]....
        /*0658*/ 	.word	0x00002930


	//   ....[72]....
        /*065c*/ 	.word	0x00002a00


	//   ....[73]....
        /*0660*/ 	.word	0x00002a10


	//   ....[74]....
        /*0664*/ 	.word	0x00002a20


	//   ....[75]....
        /*0668*/ 	.word	0x00002a30


	//   ....[76]....
        /*066c*/ 	.word	0x00002a40


	//   ....[77]....
        /*0670*/ 	.word	0x00002a50


	//   ....[78]....
        /*0674*/ 	.word	0x00002a60


	//   ....[79]....
        /*0678*/ 	.word	0x00002a70


	//   ....[80]....
        /*067c*/ 	.word	0x00002a80


	//   ....[81]....
        /*0680*/ 	.word	0x00002ae0


	//   ....[82]....
        /*0684*/ 	.word	0x00002b40


	//   ....[83]....
        /*0688*/ 	.word	0x00002b60


	//   ....[84]....
        /*068c*/ 	.word	0x00002bd0


	//   ....[85]....
        /*0690*/ 	.word	0x00002c00


	//   ....[86]....
        /*0694*/ 	.word	0x00002c20


	//   ....[87]....
        /*0698*/ 	.word	0x00002c30


	//   ....[88]....
        /*069c*/ 	.word	0x00002ca0


	//   ....[89]....
        /*06a0*/ 	.word	0x00002d80


	//   ....[90]....
        /*06a4*/ 	.word	0x00002dc0


	//   ....[91]....
        /*06a8*/ 	.word	0x00002e00


	//   ....[92]....
        /*06ac*/ 	.word	0x00002e40


	//   ....[93]....
        /*06b0*/ 	.word	0x00002f00


	//   ....[94]....
        /*06b4*/ 	.word	0x00002f30


	//   ....[95]....
        /*06b8*/ 	.word	0x00002f50


	//   ....[96]....
        /*06bc*/ 	.word	0x00002f70


	//   ....[97]....
        /*06c0*/ 	.word	0x00002f90


	//   ....[98]....
        /*06c4*/ 	.word	0x00002fd0


	//   ....[99]....
        /*06c8*/ 	.word	0x00003080


	//   ....[100]....
        /*06cc*/ 	.word	0x000033f0


	//   ....[101]....
        /*06d0*/ 	.word	0x00003420


	//   ....[102]....
        /*06d4*/ 	.word	0x00003460


	//   ....[103]....
        /*06d8*/ 	.word	0x00003470


	//   ....[104]....
        /*06dc*/ 	.word	0x00003490


	//   ....[105]....
        /*06e0*/ 	.word	0x000034b0


	//   ....[106]....
        /*06e4*/ 	.word	0x00003510


	//   ....[107]....
        /*06e8*/ 	.word	0x00003530


	//   ....[108]....
        /*06ec*/ 	.word	0x00003560


	//   ....[109]....
        /*06f0*/ 	.word	0x00003580


	//   ....[110]....
        /*06f4*/ 	.word	0x00003590


	//   ....[111]....
        /*06f8*/ 	.word	0x000035a0


	//   ....[112]....
        /*06fc*/ 	.word	0x000035b0


	//   ....[113]....
        /*0700*/ 	.word	0x000035d0


	//   ....[114]....
        /*0704*/ 	.word	0x000035f0


	//   ....[115]....
        /*0708*/ 	.word	0x00003610


	//   ....[116]....
        /*070c*/ 	.word	0x000037d0


	//   ....[117]....
        /*0710*/ 	.word	0x00003870


	//   ....[118]....
        /*0714*/ 	.word	0x000038e0


	//   ....[119]....
        /*0718*/ 	.word	0x00003970


	//   ....[120]....
        /*071c*/ 	.word	0x000039c0


	//   ....[121]....
        /*0720*/ 	.word	0x00003a20


	//   ....[122]....
        /*0724*/ 	.word	0x00003a90


	//   ....[123]....
        /*0728*/ 	.word	0x00003b20


	//   ....[124]....
        /*072c*/ 	.word	0x00003b60


	//   ....[125]....
        /*0730*/ 	.word	0x00003bb0


	//   ....[126]....
        /*0734*/ 	.word	0x00003c30


	//   ....[127]....
        /*0738*/ 	.word	0x00003cb0


	//   ....[128]....
        /*073c*/ 	.word	0x00003d30


	//   ....[129]....
        /*0740*/ 	.word	0x00003da0


	//   ....[130]....
        /*0744*/ 	.word	0x00003e20


	//   ....[131]....
        /*0748*/ 	.word	0x00003ea0


	//   ....[132]....
        /*074c*/ 	.word	0x00003f20


	//   ....[133]....
        /*0750*/ 	.word	0x00003f90


	//   ....[134]....
        /*0754*/ 	.word	0x00004010


	//   ....[135]....
        /*0758*/ 	.word	0x00004090


	//   ....[136]....
        /*075c*/ 	.word	0x00004110


	//   ....[137]....
        /*0760*/ 	.word	0x00004180


	//   ....[138]....
        /*0764*/ 	.word	0x00004200


	//   ....[139]....
        /*0768*/ 	.word	0x00004280


	//   ....[140]....
        /*076c*/ 	.word	0x00004300


	//   ....[141]....
        /*0770*/ 	.word	0x00004370


	//   ....[142]....
        /*0774*/ 	.word	0x000043f0


	//   ....[143]....
        /*0778*/ 	.word	0x00004470


	//   ....[144]....
        /*077c*/ 	.word	0x000044f0


	//   ....[145]....
        /*0780*/ 	.word	0x00004560


	//   ....[146]....
        /*0784*/ 	.word	0x000045e0


	//   ....[147]....
        /*0788*/ 	.word	0x00004660


	//   ....[148]....
        /*078c*/ 	.word	0x000046e0


	//   ....[149]....
        /*0790*/ 	.word	0x00004750


	//   ....[150]....
        /*0794*/ 	.word	0x000047d0


	//   ....[151]....
        /*0798*/ 	.word	0x00004850


	//   ....[152]....
        /*079c*/ 	.word	0x000048d0


	//   ....[153]....
        /*07a0*/ 	.word	0x00004940


	//   ....[154]....
        /*07a4*/ 	.word	0x000049c0


	//   ....[155]....
        /*07a8*/ 	.word	0x00004a40


	//   ....[156]....
        /*07ac*/ 	.word	0x00004ac0


	//   ....[157]....
        /*07b0*/ 	.word	0x00004b30


	//   ....[158]....
        /*07b4*/ 	.word	0x00004bb0


	//   ....[159]....
        /*07b8*/ 	.word	0x00004c30


	//   ....[160]....
        /*07bc*/ 	.word	0x00004cb0


	//   ....[161]....
        /*07c0*/ 	.word	0x00004d20


	//   ....[162]....
        /*07c4*/ 	.word	0x00004da0


	//   ....[163]....
        /*07c8*/ 	.word	0x00004e20


	//   ....[164]....
        /*07cc*/ 	.word	0x00004ea0


	//   ....[165]....
        /*07d0*/ 	.word	0x00004f10


	//   ....[166]....
        /*07d4*/ 	.word	0x00004f90


	//   ....[167]....
        /*07d8*/ 	.word	0x00005010


	//   ....[168]....
        /*07dc*/ 	.word	0x00005090


	//   ....[169]....
        /*07e0*/ 	.word	0x00005100


	//   ....[170]....
        /*07e4*/ 	.word	0x00005180


	//   ....[171]....
        /*07e8*/ 	.word	0x00005200


	//   ....[172]....
        /*07ec*/ 	.word	0x00005280


	//   ....[173]....
        /*07f0*/ 	.word	0x000052f0


	//   ....[174]....
        /*07f4*/ 	.word	0x00005370


	//   ....[175]....
        /*07f8*/ 	.word	0x000053f0


	//   ....[176]....
        /*07fc*/ 	.word	0x00005470


	//   ....[177]....
        /*0800*/ 	.word	0x000054e0


	//   ....[178]....
        /*0804*/ 	.word	0x00005560


	//   ....[179]....
        /*0808*/ 	.word	0x000055e0


	//   ....[180]....
        /*080c*/ 	.word	0x00005660


	//   ....[181]....
        /*0810*/ 	.word	0x000056d0


	//   ....[182]....
        /*0814*/ 	.word	0x00005750


	//   ....[183]....
        /*0818*/ 	.word	0x000057d0


	//   ....[184]....
        /*081c*/ 	.word	0x00005850


	//   ....[185]....
        /*0820*/ 	.word	0x000058c0


	//   ....[186]....
        /*0824*/ 	.word	0x00005940


	//   ....[187]....
        /*0828*/ 	.word	0x000059c0


	//   ....[188]....
        /*082c*/ 	.word	0x00005a40


	//   ....[189]....
        /*0830*/ 	.word	0x00005ab0


	//   ....[190]....
        /*0834*/ 	.word	0x00005b30


	//   ....[191]....
        /*0838*/ 	.word	0x00005bb0


	//   ....[192]....
        /*083c*/ 	.word	0x00005c30


	//   ....[193]....
        /*0840*/ 	.word	0x00005ca0


	//   ....[194]....
        /*0844*/ 	.word	0x00005d20


	//   ....[195]....
        /*0848*/ 	.word	0x00005da0


	//   ....[196]....
        /*084c*/ 	.word	0x00005e20


	//   ....[197]....
        /*0850*/ 	.word	0x00005e90


	//   ....[198]....
        /*0854*/ 	.word	0x00005f10


	//   ....[199]....
        /*0858*/ 	.word	0x00005f90


	//   ....[200]....
        /*085c*/ 	.word	0x00006010


	//   ....[201]....
        /*0860*/ 	.word	0x00006080


	//   ....[202]....
        /*0864*/ 	.word	0x00006100


	//   ....[203]....
        /*0868*/ 	.word	0x00006180


	//   ....[204]....
        /*086c*/ 	.word	0x00006200


	//   ....[205]....
        /*0870*/ 	.word	0x00006270


	//   ....[206]....
        /*0874*/ 	.word	0x000062f0


	//   ....[207]....
        /*0878*/ 	.word	0x00006370


	//   ....[208]....
        /*087c*/ 	.word	0x000063f0


	//   ....[209]....
        /*0880*/ 	.word	0x00006460


	//   ....[210]....
        /*0884*/ 	.word	0x000064e0


	//   ....[211]....
        /*0888*/ 	.word	0x00006560


	//   ....[212]....
        /*088c*/ 	.word	0x000065e0


	//   ....[213]....
        /*0890*/ 	.word	0x00006650


	//   ....[214]....
        /*0894*/ 	.word	0x000066d0


	//   ....[215]....
        /*0898*/ 	.word	0x00006750


	//   ....[216]....
        /*089c*/ 	.word	0x000067d0


	//   ....[217]....
        /*08a0*/ 	.word	0x00006840


	//   ....[218]....
        /*08a4*/ 	.word	0x000068c0


	//   ....[219]....
        /*08a8*/ 	.word	0x00006940


	//   ....[220]....
        /*08ac*/ 	.word	0x000069c0


	//   ....[221]....
        /*08b0*/ 	.word	0x00006a30


	//   ....[222]....
        /*08b4*/ 	.word	0x00006ab0


	//   ....[223]....
        /*08b8*/ 	.word	0x00006b30


	//   ....[224]....
        /*08bc*/ 	.word	0x00006bb0


	//   ....[225]....
        /*08c0*/ 	.word	0x00006c20


	//   ....[226]....
        /*08c4*/ 	.word	0x00006ca0


	//   ....[227]....
        /*08c8*/ 	.word	0x00006d20


	//   ....[228]....
        /*08cc*/ 	.word	0x00006da0


	//   ....[229]....
        /*08d0*/ 	.word	0x00006e10


	//   ....[230]....
        /*08d4*/ 	.word	0x00006e90


	//   ....[231]....
        /*08d8*/ 	.word	0x00006f10


	//   ....[232]....
        /*08dc*/ 	.word	0x00006f90


	//   ....[233]....
        /*08e0*/ 	.word	0x00007000


	//   ....[234]....
        /*08e4*/ 	.word	0x00007080


	//   ....[235]....
        /*08e8*/ 	.word	0x00007100


	//   ....[236]....
        /*08ec*/ 	.word	0x00007180


	//   ....[237]....
        /*08f0*/ 	.word	0x000071f0


	//   ....[238]....
        /*08f4*/ 	.word	0x00007270


	//   ....[239]....
        /*08f8*/ 	.word	0x000072f0


	//   ....[240]....
        /*08fc*/ 	.word	0x00007370


	//   ....[241]....
        /*0900*/ 	.word	0x000073e0


	//   ....[242]....
        /*0904*/ 	.word	0x00007460


	//   ....[243]....
        /*0908*/ 	.word	0x000074e0


	//   ....[244]....
        /*090c*/ 	.word	0x00007560


	//   ....[245]....
        /*0910*/ 	.word	0x000075d0


	//   ....[246]....
        /*0914*/ 	.word	0x00007650


	//   ....[247]....
        /*0918*/ 	.word	0x000076d0


	//   ....[248]....
        /*091c*/ 	.word	0x00007760


	//   ....[249]....
        /*0920*/ 	.word	0x000077d0


	//   ....[250]....
        /*0924*/ 	.word	0x00007850


	//   ....[251]....
        /*0928*/ 	.word	0x000078d0


	//   ....[252]....
        /*092c*/ 	.word	0x00007970


	//   ....[253]....
        /*0930*/ 	.word	0x000079f0


	//   ....[254]....
        /*0934*/ 	.word	0x00007a50


	//   ....[255]....
        /*0938*/ 	.word	0x00007ac0


	//   ....[0]....
        /*093c*/ 	.word	0x00007b10


	//   ....[1]....
        /*0940*/ 	.word	0x00007b80


	//   ....[2]....
        /*0944*/ 	.word	0x00007be0


	//   ....[3]....
        /*0948*/ 	.word	0x00007c40


	//   ....[4]....
        /*094c*/ 	.word	0x00007cb0


	//   ....[5]....
        /*0950*/ 	.word	0x00007d10


	//   ....[6]....
        /*0954*/ 	.word	0x00007da0


	//   ....[7]....
        /*0958*/ 	.word	0x00007de0


	//   ....[8]....
        /*095c*/ 	.word	0x00007e40


	//   ....[9]....
        /*0960*/ 	.word	0x00007eb0


	//   ....[10]....
        /*0964*/ 	.word	0x00007f10


	//   ....[11]....
        /*0968*/ 	.word	0x00007f80


	//   ....[12]....
        /*096c*/ 	.word	0x00007ff0


	//   ....[13]....
        /*0970*/ 	.word	0x00008060


	//   ....[14]....
        /*0974*/ 	.word	0x000080c0


	//   ....[15]....
        /*0978*/ 	.word	0x00008120


	//   ....[16]....
        /*097c*/ 	.word	0x000081b0


	//   ....[17]....
        /*0980*/ 	.word	0x000081f0


	//   ....[18]....
        /*0984*/ 	.word	0x00008250


	//   ....[19]....
        /*0988*/ 	.word	0x000082c0


	//   ....[20]....
        /*098c*/ 	.word	0x00008360


	//   ....[21]....
        /*0990*/ 	.word	0x000083a0


	//   ....[22]....
        /*0994*/ 	.word	0x00008400


	//   ....[23]....
        /*0998*/ 	.word	0x00008460


	//   ....[24]....
        /*099c*/ 	.word	0x000084c0


	//   ....[25]....
        /*09a0*/ 	.word	0x00008530


	//   ....[26]....
        /*09a4*/ 	.word	0x00008590


	//   ....[27]....
        /*09a8*/ 	.word	0x000085f0


	//   ....[28]....
        /*09ac*/ 	.word	0x00008680


	//   ....[29]....
        /*09b0*/ 	.word	0x00008700


	//   ....[30]....
        /*09b4*/ 	.word	0x00008760


	//   ....[31]....
        /*09b8*/ 	.word	0x000087c0


	//   ....[32]....
        /*09bc*/ 	.word	0x00008820


	//   ....[33]....
        /*09c0*/ 	.word	0x00008880


	//   ....[34]....
        /*09c4*/ 	.word	0x000088e0


	//   ....[35]....
        /*09c8*/ 	.word	0x00008940


	//   ....[36]....
        /*09cc*/ 	.word	0x000089a0


	//   ....[37]....
        /*09d0*/ 	.word	0x00008a00


	//   ....[38]....
        /*09d4*/ 	.word	0x00008a60


	//   ....[39]....
        /*09d8*/ 	.word	0x00008ac0


	//   ....[40]....
        /*09dc*/ 	.word	0x00008b20


	//   ....[41]....
        /*09e0*/ 	.word	0x00008b80


	//   ....[42]....
        /*09e4*/ 	.word	0x00008be0


	//   ....[43]....
        /*09e8*/ 	.word	0x00008c40


	//----- nvinfo : EIATTR_VRC_CTA_INIT_COUNT
	.align		4
.L_638:
        /*09ec*/ 	.byte	0x02, 0x4a
	.zero		1
	.zero		1


	//----- nvinfo : EIATTR_EXIT_INSTR_OFFSETS
	.align		4
        /*09f0*/ 	.byte	0x04, 0x1c
        /*09f2*/ 	.short	(.L_640 - .L_639)


	//   ....[0]....
.L_639:
        /*09f4*/ 	.word	0x000000e0


	//   ....[1]....
        /*09f8*/ 	.word	0x00003750


	//----- nvinfo : EIATTR_CRS_STACK_SIZE
	.align		4
.L_640:
        /*09fc*/ 	.byte	0x04, 0x1e
        /*09fe*/ 	.short	(.L_642 - .L_641)
.L_641:
        /*0a00*/ 	.word	0x00000000


	//----- nvinfo : EIATTR_CBANK_PARAM_SIZE
	.align		4
.L_642:
        /*0a04*/ 	.byte	0x03, 0x19
        /*0a06*/ 	.short	0x0030


	//----- nvinfo : EIATTR_PARAM_CBANK
	.align		4
        /*0a08*/ 	.byte	0x04, 0x0a
        /*0a0a*/ 	.short	(.L_644 - .L_643)
	.align		4
.L_643:
        /*0a0c*/ 	.word	index@(.nv.constant0._Z20spmm4_bin_op_16_1024PKhPKjPjPKiS5_ii)
        /*0a10*/ 	.short	0x0380
        /*0a12*/ 	.short	0x0030


	//----- nvinfo : EIATTR_SW_WAR
	.align		4
.L_644:
        /*0a14*/ 	.byte	0x04, 0x36
        /*0a16*/ 	.short	(.L_646 - .L_645)
.L_645:
        /*0a18*/ 	.word	0x00000008
.L_646:


//--------------------- .nv.info._Z23spmm4_bin_op_8_1024_128PKhPKjPjPKiS5_ii --------------------------
	.section	.nv.info._Z23spmm4_bin_op_8_1024_128PKhPKjPjPKiS5_ii,"",@"SHT_CUDA_INFO"
	.sectionflags	@""
	.align	4


	//----- nvinfo : EIATTR_CUDA_API_VERSION
	.align		4
        /*0000*/ 	.byte	0x04, 0x37
        /*0002*/ 	.short	(.L_648 - .L_647)
.L_647:
        /*0004*/ 	.word	0x00000082


	//----- nvinfo : EIATTR_KPARAM_INFO
	.align		4
.L_648:
        /*0008*/ 	.byte	0x04, 0x17
        /*000a*/ 	.short	(.L_650 - .L_649)
.L_649:
        /*000c*/ 	.word	0x00000000
        /*0010*/ 	.short	0x0006
        /*0012*/ 	.short	0x002c
        /*0014*/ 	.byte	0x00, 0xf0, 0x11, 0x00


	//----- nvinfo : EIATTR_KPARAM_INFO
	.align		4
.L_650:
        /*0018*/ 	.byte	0x04, 0x17
        /*001a*/ 	.short	(.L_652 - .L_651)
.L_651:
        /*001c*/ 	.word	0x00000000
        /*0020*/ 	.short	0x0005
        /*0022*/ 	.short	0x0028
        /*0024*/ 	.byte	0x00, 0xf0, 0x11, 0x00


	//----- nvinfo : EIATTR_KPARAM_INFO
	.align		4
.L_652:
        /*0028*/ 	.byte	0x04, 0x17
        /*002a*/ 	.short	(.L_654 - .L_653)
.L_653:
        /*002c*/ 	.word	0x00000000
        /*0030*/ 	.short	0x0004
        /*0032*/ 	.short	0x0020
        /*0034*/ 	.byte	0x00, 0xf5, 0x21, 0x00


	//----- nvinfo : EIATTR_KPARAM_INFO
	.align		4
.L_654:
        /*0038*/ 	.byte	0x04, 0x17
        /*003a*/ 	.short	(.L_656 - .L_655)
.L_655:
        /*003c*/ 	.word	0x00000000
        /*0040*/ 	.short	0x0003
        /*0042*/ 	.short	0x0018
        /*0044*/ 	.byte	0x00, 0xf5, 0x21, 0x00


	//----- nvinfo : EIATTR_KPARAM_INFO
	.align		4
.L_656:
        /*0048*/ 	.byte	0x04, 0x17
        /*004a*/ 	.short	(.L_658 - .L_657)
.L_657:
        /*004c*/ 	.word	0x00000000
        /*0050*/ 	.short	0x0002
        /*0052*/ 	.short	0x0010
        /*0054*/ 	.byte	0x00, 0xf5, 0x21, 0x00


	//----- nvinfo : EIATTR_KPARAM_INFO
	.align		4
.L_658:
        /*0058*/ 	.byte	0x04, 0x17
        /*005a*/ 	.short	(.L_660 - .L_659)
.L_659:
        /*005c*/ 	.word	0x00000000
        /*0060*/ 	.short	0x0001
        /*0062*/ 	.short	0x0008
        /*0064*/ 	.byte	0x00, 0xf5, 0x21, 0x00


	//----- nvinfo : EIATTR_KPARAM_INFO
	.align		4
.L_660:
        /*0068*/ 	.byte	0x04, 0x17
        /*006a*/ 	.short	(.L_662 - .L_661)
.L_661:
        /*006c*/ 	.word	0x00000000
        /*0070*/ 	.short	0x0000
        /*0072*/ 	.short	0x0000
        /*0074*/ 	.byte	0x00, 0xf5, 0x21, 0x00


	//----- nvinfo : EIATTR_SPARSE_MMA_MASK
	.align		4
.L_662:
        /*0078*/ 	.byte	0x03, 0x50
        /*007a*/ 	.short	0x0000


	//----- nvinfo : EIATTR_MAXREG_COUNT
	.align		4
        /*007c*/ 	.byte	0x03, 0x1b
        /*007e*/ 	.short	0x00ff


	//----- nvinfo : EIATTR_MERCURY_ISA_VERSION
	.align		4
        /*0080*/ 	.byte	0x03, 0x5f
        /*0082*/ 	.short	0x0101


	//----- nvinfo : EIATTR_COOP_GROUP_MASK_REGIDS
	.align		4
        /*0084*/ 	.byte	0x04, 0x29
        /*0086*/ 	.short	(.L_664 - .L_663)


	//   ....[0]....
.L_663:
        /*0088*/ 	.word	0xffffffff


	//   ....[1]....
        /*008c*/ 	.word	0xffffffff


	//   ....[2]....
        /*0090*/ 	.word	0xffffffff


	//   ....[3]....
        /*0094*/ 	.word	0xffffffff


	//   ....[4]....
        /*0098*/ 	.word	0xffffffff


	//   ....[5]....
        /*009c*/ 	.word	0xffffffff


	//   ....[6]....
        /*00a0*/ 	.word	0xffffffff


	//   ....[7]....
        /*00a4*/ 	.word	0xffffffff


	//   ....[8]....
        /*00a8*/ 	.word	0xffffffff


	//   ....[9]....
        /*00ac*/ 	.word	0xffffffff


	//   ....[10]....
        /*00b0*/ 	.word	0xffffffff


	//   ....[11]....
        /*00b4*/ 	.word	0xffffffff


	//   ....[12]....
        /*00b8*/ 	.word	0xffffffff


	//   ....[13]....
        /*00bc*/ 	.word	0xffffffff


	//   ....[14]....
        /*00c0*/ 	.word	0xffffffff


	//   ....[15]....
        /*00c4*/ 	.word	0xffffffff


	//   ....[16]....
        /*00c8*/ 	.word	0xffffffff


	//   ....[17]....
        /*00cc*/ 	.word	0xffffffff


	//   ....[18]....
        /*00d0*/ 	.word	0xffffffff


	//   ....[19]....
        /*00d4*/ 	.word	0xffffffff


	//   ....[20]....
        /*00d8*/ 	.word	0xffffffff


	//   ....[21]....
        /*00dc*/ 	.word	0xffffffff


	//   ....[22]....
        /*00e0*/ 	.word	0xffffffff


	//   ....[23]....
        /*00e4*/ 	.word	0xffffffff


	//   ....[24]....
        /*00e8*/ 	.word	0xffffffff


	//   ....[25]....
        /*00ec*/ 	.word	0xffffffff


	//   ....[26]....
        /*00f0*/ 	.word	0xffffffff


	//   ....[27]....
        /*00f4*/ 	.word	0xffffffff


	//   ....[28]....
        /*00f8*/ 	.word	0xffffffff


	//   ....[29]....
        /*00fc*/ 	.word	0xffffffff


	//   ....[30]....
        /*0100*/ 	.word	0xffffffff


	//   ....[31]....
        /*0104*/ 	.word	0xffffffff


	//   ....[32]....
        /*0108*/ 	.word	0xffffffff


	//   ....[33]....
        /*010c*/ 	.word	0xffffffff


	//   ....[34]....
        /*0110*/ 	.word	0xffffffff


	//   ....[35]....
        /*0114*/ 	.word	0xffffffff


	//   ....[36]....
        /*0118*/ 	.word	0xffffffff


	//   ....[37]....
        /*011c*/ 	.word	0xffffffff


	//   ....[38]....
        /*0120*/ 	.word	0xffffffff


	//   ....[39]....
        /*0124*/ 	.word	0xffffffff


	//   ....[40]....
        /*0128*/ 	.word	0xffffffff


	//   ....[41]....
        /*012c*/ 	.word	0xffffffff


	//   ....[42]....
        /*0130*/ 	.word	0xffffffff


	//   ....[43]....
        /*0134*/ 	.word	0xffffffff


	//   ....[44]....
        /*0138*/ 	.word	0xffffffff


	//   ....[45]....
        /*013c*/ 	.word	0xffffffff


	//   ....[46]....
        /*0140*/ 	.word	0xffffffff


	//   ....[47]....
        /*0144*/ 	.word	0xffffffff


	//   ....[48]....
        /*0148*/ 	.word	0xffffffff


	//   ....[49]....
        /*014c*/ 	.word	0xffffffff


	//   ....[50]....
        /*0150*/ 	.word	0xffffffff


	//   ....[51]....
        /*0154*/ 	.word	0xffffffff


	//   ....[52]....
        /*0158*/ 	.word	0xffffffff


	//   ....[53]....
        /*015c*/ 	.word	0xffffffff


	//   ....[54]....
        /*0160*/ 	.word	0xffffffff


	//   ....[55]....
        /*0164*/ 	.word	0xffffffff


	//   ....[56]....
        /*0168*/ 	.word	0xffffffff


	//   ....[57]....
        /*016c*/ 	.word	0xffffffff


	//   ....[58]....
        /*0170*/ 	.word	0xffffffff


	//   ....[59]....
        /*0174*/ 	.word	0xffffffff


	//   ....[60]....
        /*0178*/ 	.word	0xffffffff


	//   ....[61]....
        /*017c*/ 	.word	0xffffffff


	//   ....[62]....
        /*0180*/ 	.word	0xffffffff


	//   ....[63]....
        /*0184*/ 	.word	0xffffffff


	//   ....[64]....
        /*0188*/ 	.word	0xffffffff


	//   ....[65]....
        /*018c*/ 	.word	0xffffffff


	//   ....[66]....
        /*0190*/ 	.word	0xffffffff


	//   ....[67]....
        /*0194*/ 	.word	0xffffffff


	//   ....[68]....
        /*0198*/ 	.word	0xffffffff


	//   ....[69]....
        /*019c*/ 	.word	0xffffffff


	//   ....[70]....
        /*01a0*/ 	.word	0xffffffff


	//   ....[71]....
        /*01a4*/ 	.word	0xffffffff


	//   ....[72]....
        /*01a8*/ 	.word	0xffffffff


	//   ....[73]....
        /*01ac*/ 	.word	0xffffffff


	//   ....[74]....
        /*01b0*/ 	.word	0xffffffff


	//   ....[75]....
        /*01b4*/ 	.word	0xffffffff


	//   ....[76]....
        /*01b8*/ 	.word	0xffffffff


	//   ....[77]....
        /*01bc*/ 	.word	0xffffffff


	//   ....[78]....
        /*01c0*/ 	.word	0xffffffff


	//   ....[79]....
        /*01c4*/ 	.word	0xffffffff


	//   ....[80]....
        /*01c8*/ 	.word	0xffffffff


	//   ....[81]....
        /*01cc*/ 	.word	0xffffffff


	//   ....[82]....
        /*01d0*/ 	.word	0xffffffff


	//   ....[83]....
        /*01d4*/ 	.word	0xffffffff


	//   ....[84]....
        /*01d8*/ 	.word	0xffffffff


	//   ....[85]....
        /*01dc*/ 	.word	0xffffffff


	//   ....[86]....
        /*01e0*/ 	.word	0xffffffff


	//   ....[87]....
        /*01e4*/ 	.word	0xffffffff


	//   ....[88]....
        /*01e8*/ 	.word	0xffffffff


	//   ....[89]....
        /*01ec*/ 	.word	0xffffffff


	//   ....[90]....
        /*01f0*/ 	.word	0xffffffff


	//   ....[91]....
        /*01f4*/ 	.word	0xffffffff


	//   ....[92]....
        /*01f8*/ 	.word	0xffffffff


	//   ....[93]....
        /*01fc*/ 	.word	0xffffffff


	//   ....[94]....
        /*0200*/ 	.word	0xffffffff


	//   ....[95]....
        /*0204*/ 	.word	0xffffffff


	//   ....[96]....
        /*0208*/ 	.word	0x05000004


	//   ....[97]....
        /*020c*/ 	.word	0x05000004


	//   ....[98]....
        /*0210*/ 	.word	0x05000004


	//   ....[99]....
        /*0214*/ 	.word	0x05000004


	//   ....[100]....
        /*0218*/ 	.word	0x05000004


	//   ....[101]....
        /*021c*/ 	.word	0x05000004


	//   ....[102]....
        /*0220*/ 	.word	0x05000004


	//   ....[103]....
        /*0224*/ 	.word	0x05000004


	//   ....[104]....
        /*0228*/ 	.word	0x05000004


	//   ....[105]....
        /*022c*/ 	.word	0x05000004


	//   ....[106]....
        /*0230*/ 	.word	0x05000004


	//   ....[107]....
        /*0234*/ 	.word	0x05000004


	//   ....[108]....
        /*0238*/ 	.word	0x05000004


	//   ....[109]....
        /*023c*/ 	.word	0x05000004


	//   ....[110]....
        /*0240*/ 	.word	0x05000004


	//   ....[111]....
        /*0244*/ 	.word	0x05000004


	//   ....[112]....
        /*0248*/ 	.word	0x05000004


	//   ....[113]....
        /*024c*/ 	.word	0x05000004


	//   ....[114]....
        /*0250*/ 	.word	0x05000004


	//   ....[115]....
        /*0254*/ 	.word	0x05000004


	//   ....[116]....
        /*0258*/ 	.word	0x05000004


	//   ....[117]....
        /*025c*/ 	.word	0x05000004


	//   ....[118]....
        /*0260*/ 	.word	0x05000004


	//   ....[119]....
        /*0264*/ 	.word	0x05000004


	//   ....[120]....
        /*0268*/ 	.word	0x05000004


	//   ....[121]....
        /*026c*/ 	.word	0x05000004


	//   ....[122]....
        /*0270*/ 	.word	0x05000004


	//   ....[123]....
        /*0274*/ 	.word	0x05000004


	//   ....[124]....
        /*0278*/ 	.word	0x05000004


	//   ....[125]....
        /*027c*/ 	.word	0x05000004


	//   ....[126]....
        /*0280*/ 	.word	0x05000004


	//   ....[127]....
        /*0284*/ 	.word	0x05000004


	//   ....[128]....
        /*0288*/ 	.word	0x05000004


	//   ....[129]....
        /*028c*/ 	.word	0x05000004


	//   ....[130]....
        /*0290*/ 	.word	0x05000004


	//   ....[131]....
        /*0294*/ 	.word	0x05000004


	//   ....[132]....
        /*0298*/ 	.word	0x05000004


	//   ....[133]....
        /*029c*/ 	.word	0x05000004


	//   ....[134]....
        /*02a0*/ 	.word	0x05000004


	//   ....[135]....
        /*02a4*/ 	.word	0x05000004


	//   ....[136]....
        /*02a8*/ 	.word	0x05000004


	//   ....[137]....
        /*02ac*/ 	.word	0x05000004


	//   ....[138]....
        /*02b0*/ 	.word	0x05000004


	//   ....[139]....
        /*02b4*/ 	.word	0x05000004


	//   ....[140]....
        /*02b8*/ 	.word	0x05000004


	//   ....[141]....
        /*02bc*/ 	.word	0x05000004


	//   ....[142]....
        /*02c0*/ 	.word	0x05000004


	//   ....[143]....
        /*02c4*/ 	.word	0x05000004


	//   ....[144]....
        /*02c8*/ 	.word	0x05000004


	//   ....[145]....
        /*02cc*/ 	.word	0x05000004


	//   ....[146]....
        /*02d0*/ 	.word	0x05000004


	//   ....[147]....
        /*02d4*/ 	.word	0x05000004


	//   ....[148]....
        /*02d8*/ 	.word	0x05000004


	//   ....[149]....
        /*02dc*/ 	.word	0x05000004


	//   ....[150]....
        /*02e0*/ 	.word	0x05000004


	//   ....[151]....
        /*02e4*/ 	.word	0x05000004


	//   ....[152]....
        /*02e8*/ 	.word	0x05000004


	//   ....[153]....
        /*02ec*/ 	.word	0x05000004


	//   ....[154]....
        /*02f0*/ 	.word	0x05000004


	//   ....[155]....
        /*02f4*/ 	.word	0x05000004


	//   ....[156]....
        /*02f8*/ 	.word	0x05000004


	//   ....[157]....
        /*02fc*/ 	.word	0x05000004


	//   ....[158]....
        /*0300*/ 	.word	0x05000004


	//   ....[159]....
        /*0304*/ 	.word	0x05000004


	//   ....[160]....
        /*0308*/ 	.word	0x05000004


	//   ....[161]....
        /*030c*/ 	.word	0x05000004


	//   ....[162]....
        /*0310*/ 	.word	0x05000004


	//   ....[163]....
        /*0314*/ 	.word	0x05000004


	//   ....[164]....
        /*0318*/ 	.word	0x05000004


	//   ....[165]....
        /*031c*/ 	.word	0x05000004


	//   ....[166]....
        /*0320*/ 	.word	0x05000004


	//   ....[167]....
        /*0324*/ 	.word	0x05000004


	//   ....[168]....
        /*0328*/ 	.word	0x05000004


	//   ....[169]....
        /*032c*/ 	.word	0x05000004


	//   ....[170]....
        /*0330*/ 	.word	0x05000004


	//   ....[171]....
        /*0334*/ 	.word	0x05000004


	//   ....[172]....
        /*0338*/ 	.word	0x05000004


	//   ....[173]....
        /*033c*/ 	.word	0x05000004


	//   ....[174]....
        /*0340*/ 	.word	0x05000004


	//   ....[175]....
        /*0344*/ 	.word	0x05000004


	//   ....[176]....
        /*0348*/ 	.word	0x05000004


	//   ....[177]....
        /*034c*/ 	.word	0x05000004


	//   ....[178]....
        /*0350*/ 	.word	0x05000004


	//   ....[179]....
        /*0354*/ 	.word	0x05000004


	//   ....[180]....
        /*0358*/ 	.word	0x05000004


	//   ....[181]....
        /*035c*/ 	.word	0x05000004


	//   ....[182]....
        /*0360*/ 	.word	0x05000004


	//   ....[183]....
        /*0364*/ 	.word	0x05000004


	//   ....[184]....
        /*0368*/ 	.word	0x05000004


	//   ....[185]....
        /*036c*/ 	.word	0x05000004


	//   ....[186]....
        /*0370*/ 	.word	0x05000004


	//   ....[187]....
        /*0374*/ 	.word	0x05000004


	//   ....[188]....
        /*0378*/ 	.word	0x05000004


	//   ....[189]....
        /*037c*/ 	.word	0x05000004


	//   ....[190]....
        /*0380*/ 	.word	0x05000004


	//   ....[191]....
        /*0384*/ 	.word	0x05000004


	//----- nvinfo : EIATTR_COOP_GROUP_INSTR_OFFSETS
	.align		4
.L_664:
        /*0388*/ 	.byte	0x04, 0x28
        /*038a*/ 	.short	(.L_666 - .L_665)


	//   ....[0]....
.L_665:
        /*038c*/ 	.word	0x00000640


	//   ....[1]....
        /*0390*/ 	.word	0x00000670


	//   ....[2]....
        /*0394*/ 	.word	0x000006a0


	//   ....[3]....
        /*0398*/ 	.word	0x000006d0


	//   ....[4]....
        /*039c*/ 	.word	0x00000750


	//   ....[5]....
        /*03a0*/ 	.word	0x00000850


	//   ....[6]....
        /*03a4*/ 	.word	0x000008d0


	//   ....[7]....
        /*03a8*/ 	.word	0x00000900


	//   ....[8]....
        /*03ac*/ 	.word	0x00000970


	//   ....[9]....
        /*03b0*/ 	.word	0x000009f0


	//   ....[10]....
        /*03b4*/ 	.word	0x00000a40


	//   ....[11]....
        /*03b8*/ 	.word	0x00000a70


	//   ....[12]....
        /*03bc*/ 	.word	0x00000b20


	//   ....[13]....
        /*03c0*/ 	.word	0x00000b30


	//   ....[14]....
        /*03c4*/ 	.word	0x00000be0


	//   ....[15]....
        /*03c8*/ 	.word	0x00000bf0


	//   ....[16]....
        /*03cc*/ 	.word	0x00000c90


	//   ....[17]....
        /*03d0*/ 	.word	0x00000d30


	//   ....[18]....
        /*03d4*/ 	.word	0x00000de0


	//   ....[19]....
        /*03d8*/ 	.word	0x00000e20


	//   ....[20]....
        /*03dc*/ 	.word	0x00000e40


	//   ....[21]....
        /*03e0*/ 	.word	0x00000eb0


	//   ....[22]....
        /*03e4*/ 	.word	0x00000ed0


	//   ....[23]....
        /*03e8*/ 	.word	0x00000f80


	//   ....[24]....
        /*03ec*/ 	.word	0x00000f90


	//   ....[25]....
        /*03f0*/ 	.word	0x000010c0


	//   ....[26]....
        /*03f4*/ 	.word	0x00001110


	//   ....[27]....
        /*03f8*/ 	.word	0x00001170


	//   ....[28]....
        /*03fc*/ 	.word	0x000011a0


	//   ....[29]....
        /*0400*/ 	.word	0x000011f0


	//   ....[30]....
        /*0404*/ 	.word	0x00001220


	//   ....[31]....
        /*0408*/ 	.word	0x000012c0


	//   ....[32]....
        /*040c*/ 	.word	0x000012f0


	//   ....[33]....
        /*0410*/ 	.word	0x00001400


	//   ....[34]....
        /*0414*/ 	.word	0x00001450


	//   ....[35]....
        /*0418*/ 	.word	0x000014b0


	//   ....[36]....
        /*041c*/ 	.word	0x000014e0


	//   ....[37]....
        /*0420*/ 	.word	0x00001530


	//   ....[38]....
        /*0424*/ 	.word	0x00001560


	//   ....[39]....
        /*0428*/ 	.word	0x00001600


	//   ....[40]....
        /*042c*/ 	.word	0x00001630


	//   ....[41]....
        /*0430*/ 	.word	0x00001740


	//   ....[42]....
        /*0434*/ 	.word	0x00001790


	//   ....[43]....
        /*0438*/ 	.word	0x000017f0


	//   ....[44]....
        /*043c*/ 	.word	0x00001820


	//   ....[45]....
        /*0440*/ 	.word	0x00001870


	//   ....[46]....
        /*0444*/ 	.word	0x000018a0


	//   ....[47]....
        /*0448*/ 	.word	0x00001940


	//   ....[48]....
        /*044c*/ 	.word	0x00001960


	//   ....[49]....
        /*0450*/ 	.word	0x000019e0


	//   ....[50]....
        /*0454*/ 	.word	0x00001a30


	//   ....[51]....
        /*0458*/ 	.word	0x00001b50


	//   ....[52]....
        /*045c*/ 	.word	0x00001bd0


	//   ....[53]....
        /*0460*/ 	.word	0x00001c00


	//   ....[54]....
        /*0464*/ 	.word	0x00001c20


	//   ....[55]....
        /*0468*/ 	.word	0x00001cc0


	//   ....[56]....
        /*046c*/ 	.word	0x00001cf0


	//   ....[57]....
        /*0470*/ 	.word	0x00001da0


	//   ....[58]....
        /*0474*/ 	.word	0x00001de0


	//   ....[59]....
        /*0478*/ 	.word	0x00001e30


	//   ....[60]....
        /*047c*/ 	.word	0x00001e90


	//   ....[61]....
        /*0480*/ 	.word	0x00001ed0


	//   ....[62]....
        /*0484*/ 	.word	0x00001f00


	//   ....[63]....
        /*0488*/ 	.word	0x00001f30


	//   ....[64]....
        /*048c*/ 	.word	0x00001f70


	//   ....[65]....
        /*0490*/ 	.word	0x00001f80


	//   ....[66]....
        /*0494*/ 	.word	0x00001f90


	//   ....[67]....
        /*0498*/ 	.word	0x00001fc0


	//   ....[68]....
        /*049c*/ 	.word	0x00002020


	//   ....[69]....
        /*04a0*/ 	.word	0x00002060


	//   ....[70]....
        /*04a4*/ 	.word	0x00002080


	//   ....[71]....
        /*04a8*/ 	.word	0x00002090


	//   ....[72]....
        /*04ac*/ 	.word	0x00002170


	//   ....[73]....
        /*04b0*/ 	.word	0x00002180


	//   ....[74]....
        /*04b4*/ 	.word	0x00002190


	//   ....[75]....
        /*04b8*/ 	.word	0x000021a0


	//   ....[76]....
        /*04bc*/ 	.word	0x00002210


	//   ....[77]....
        /*04c0*/ 	.word	0x00002220


	//   ....[78]....
        /*04c4*/ 	.word	0x00002240


	//   ....[79]....
        /*04c8*/ 	.word	0x00002280


	//   ....[80]....
        /*04cc*/ 	.word	0x000022a0


	//   ....[81]....
        /*04d0*/ 	.word	0x000022f0


	//   ....[82]....
        /*04d4*/ 	.word	0x00002320


	//   ....[83]....
        /*04d8*/ 	.word	0x00002370


	//   ....[84]....
        /*04dc*/ 	.word	0x000023a0


	//   ....[85]....
        /*04e0*/ 	.word	0x000023b0


	//   ....[86]....
        /*04e4*/ 	.word	0x000023e0


	//   ....[87]....
        /*04e8*/ 	.word	0x00002440


	//   ....[88]....
        /*04ec*/ 	.word	0x00002680


	//   ....[89]....
        /*04f0*/ 	.word	0x00002690


	//   ....[90]....
        /*04f4*/ 	.word	0x000026a0


	//   ....[91]....
        /*04f8*/ 	.word	0x000026b0


	//   ....[92]....
        /*04fc*/ 	.word	0x000026d0


	//   ....[93]....
        /*0500*/ 	.word	0x000026e0


	//   ....[94]....
        /*0504*/ 	.word	0x000026f0


	//   ....[95]....
        /*0508*/ 	.word	0x00002730


	//   ....[96]....
        /*050c*/ 	.word	0x00002880


	//   ....[97]....
        /*0510*/ 	.word	0x00002910


	//   ....[98]....
        /*0514*/ 	.word	0x00002980


	//   ....[99]....
        /*0518*/ 	.word	0x000029e0


	//   ....[100]....
        /*051c*/ 	.word	0x00002a60


	//   ....[101]....
        /*0520*/ 	.word	0x00002b10


	//   ....[102]....
        /*0524*/ 	.word	0x00002b60


	//   ....[103]....
        /*0528*/ 	.word	0x00002bc0


	//   ....[104]....
        /*052c*/ 	.word	0x00002c80


	//   ....[105]....
        /*0530*/ 	.word	0x00002ce0


	//   ....[106]....
        /*0534*/ 	.word	0x00002d50


	//   ....[107]....
        /*0538*/ 	.word	0x00002e00


	//   ....[108]....
        /*053c*/ 	.word	0x00002ef0


	//   ....[109]....
        /*0540*/ 	.word	0x00002f70


	//   ....[110]....
        /*0544*/ 	.word	0x00003040


	//   ....[111]....
        /*0548*/ 	.word	0x000030c0


	//   ....[112]....
        /*054c*/ 	.word	0x00003130


	//   ....[113]....
        /*0550*/ 	.word	0x00003210


	//   ....[114]....
        /*0554*/ 	.word	0x00003290


	//   ....[115]....
        /*0558*/ 	.word	0x00003310


	//   ....[116]....
        /*055c*/ 	.word	0x000033d0


	//   ....[117]....
        /*0560*/ 	.word	0x00003470


	//   ....[118]....
        /*0564*/ 	.word	0x00003560


	//   ....[119]....
        /*0568*/ 	.word	0x000035e0


	//   ....[120]....
        /*056c*/ 	.word	0x000036b0


	//   ....[121]....
        /*0570*/ 	.word	0x00003730


	//   ....[122]....
        /*0574*/ 	.word	0x000037a0


	//   ....[123]....
        /*0578*/ 	.word	0x00003880


	//   ....[124]....
        /*057c*/ 	.word	0x00003910


	//   ....[125]....
        /*0580*/ 	.word	0x00003980


	//   ....[126]....
        /*0584*/ 	.word	0x00003a40


	//   ....[127]....
        /*0588*/ 	.word	0x00003ae0


	//   ....[128]....
        /*058c*/ 	.word	0x00003bd0


	//   ....[129]....
        /*0590*/ 	.word	0x00003c50


	//   ....[130]....
        /*0594*/ 	.word	0x00003cf0


	//   ....[131]....
        /*0598*/ 	.word	0x00003da0


	//   ....[132]....
        /*059c*/ 	.word	0x00003e10


	//   ....[133]....
        /*05a0*/ 	.word	0x00003ef0


	//   ....[134]....
        /*05a4*/ 	.word	0x00003f80


	//   ....[135]....
        /*05a8*/ 	.word	0x00003ff0


	//   ....[136]....
        /*05ac*/ 	.word	0x000040b0


	//   ....[137]....
        /*05b0*/ 	.word	0x00004150


	//   ....[138]....
        /*05b4*/ 	.word	0x00004230


	//   ....[139]....
        /*05b8*/ 	.word	0x000042d0


	//   ....[140]....
        /*05bc*/ 	.word	0x00004380


	//   ....[141]....
        /*05c0*/ 	.word	0x00004410


	//   ....[142]....
        /*05c4*/ 	.word	0x00004480


	//   ....[143]....
        /*05c8*/ 	.word	0x00004560


	//   ....[144]....
        /*05cc*/ 	.word	0x000045f0


	//   ....[145]....
        /*05d0*/ 	.word	0x00004660


	//   ....[146]....
        /*05d4*/ 	.word	0x00004720


	//   ....[147]....
        /*05d8*/ 	.word	0x000047c0


	//   ....[148]....
        /*05dc*/ 	.word	0x000048b0


	//   ....[149]....
        /*05e0*/ 	.word	0x00004930


	//   ....[150]....
        /*05e4*/ 	.word	0x00004a00


	//   ....[151]....
        /*05e8*/ 	.word	0x00004a80


	//   ....[152]....
        /*05ec*/ 	.word	0x00004af0


	//   ....[153]....
        /*05f0*/ 	.word	0x00004bd0


	//   ....[154]....
        /*05f4*/ 	.word	0x00004c60


	//   ....[155]....
        /*05f8*/ 	.word	0x00004d00


	//   ....[156]....
        /*05fc*/ 	.word	0x00004db0


	//   ....[157]....
        /*0600*/ 	.word	0x00004e60


	//   ....[158]....
        /*0604*/ 	.word	0x00004f10


	//   ....[159]....
        /*0608*/ 	.word	0x00004fd0


	//   ....[160]....
        /*060c*/ 	.word	0x00005090


	//   ....[161]....
        /*0610*/ 	.word	0x00005100


	//   ....[162]....
        /*0614*/ 	.word	0x00005180


	//   ....[163]....
        /*0618*/ 	.word	0x00005240


	//   ....[164]....
        /*061c*/ 	.word	0x00005310


	//   ....[165]....
        /*0620*/ 	.word	0x000053e0


	//   ....[166]....
        /*0624*/ 	.word	0x00005450


	//   ....[167]....
        /*0628*/ 	.word	0x000054c0


	//   ....[168]....
        /*062c*/ 	.word	0x00005520


	//   ....[169]....
        /*0630*/ 	.word	0x00005580


	//   ....[170]....
        /*0634*/ 	.word	0x000055c0


	//   ....[171]....
        /*0638*/ 	.word	0x00005660


	//   ....[172]....
        /*063c*/ 	.word	0x000056d0


	//   ....[173]....
        /*0640*/ 	.word	0x00005730


	//   ....[174]....
        /*0644*/ 	.word	0x00005790


	//   ....[175]....
        /*0648*/ 	.word	0x000057f0


	//   ....[176]....
        /*064c*/ 	.word	0x00005860


	//   ....[177]....
        /*0650*/ 	.word	0x000058d0


	//   ....[178]....
        /*0654*/ 	.word	0x00005930


	//   ....[179]....
        /*0658*/ 	.word	0x000059a0


	//   ....[180]....
        /*065c*/ 	.word	0x00005a10


	//   ....[181]....
        /*0660*/ 	.word	0x00005a70


	//   ....[182]....
        /*0664*/ 	.word	0x00005ad0


	//   ....[183]....
        /*0668*/ 	.word	0x00005b30


	//   ....[184]....
        /*066c*/ 	.word	0x00005bc0


	//   ....[185]....
        /*0670*/ 	.word	0x00005c40


	//   ....[186]....
        /*0674*/ 	.word	0x00005ca0


	//   ....[187]....
        /*0678*/ 	.word	0x00005d00


	//   ....[188]....
        /*067c*/ 	.word	0x00005d60


	//   ....[189]....
        /*0680*/ 	.word	0x00005dc0


	//   ....[190]....
        /*0684*/ 	.word	0x00005e20


	//   ....[191]....
        /*0688*/ 	.word	0x00005e80


	//----- nvinfo : EIATTR_VRC_CTA_INIT_COUNT
	.align		4
.L_666:
        /*068c*/ 	.byte	0x02, 0x4a
	.zero		1
	.zero		1


	//----- nvinfo : EIATTR_EXIT_INSTR_OFFSETS
	.align		4
        /*0690*/ 	.byte	0x04, 0x1c
        /*0692*/ 	.short	(.L_668 - .L_667)


	//   ....[0]....
.L_667:
        /*0694*/ 	.word	0x000000e0


	//   ....[1]....
        /*0698*/ 	.word	0x00002800


	//----- nvinfo : EIATTR_CRS_STACK_SIZE
	.align		4
.L_668:
        /*069c*/ 	.byte	0x04, 0x1e
        /*069e*/ 	.short	(.L_670 - .L_669)
.L_669:
        /*06a0*/ 	.word	0x00000000


	//----- nvinfo : EIATTR_CBANK_PARAM_SIZE
	.align		4
.L_670:
        /*06a4*/ 	.byte	0x03, 0x19
        /*06a6*/ 	.short	0x0030


	//----- nvinfo : EIATTR_PARAM_CBANK
	.align		4
        /*06a8*/ 	.byte	0x04, 0x0a
        /*06aa*/ 	.short	(.L_672 - .L_671)
	.align		4
.L_671:
        /*06ac*/ 	.word	index@(.nv.constant0._Z23spmm4_bin_op_8_1024_128PKhPKjPjPKiS5_ii)
        /*06b0*/ 	.short	0x0380
        /*06b2*/ 	.short	0x0030


	//----- nvinfo : EIATTR_SW_WAR
	.align		4
.L_672:
        /*06b4*/ 	.byte	0x04, 0x36
        /*06b6*/ 	.short	(.L_674 - .L_673)
.L_673:
        /*06b8*/ 	.word	0x00000008
.L_674:


//--------------------- .nv.info._Z19spmm4_bin_op_8_1024PKhPKjPjPKiS5_ii --------------------------
	.section	.nv.info._Z19spmm4_bin_op_8_1024PKhPKjPjPKiS5_ii,"",@"SHT_CUDA_INFO"
	.sectionflags	@""
	.align	4


	//----- nvinfo : EIATTR_CUDA_API_VERSION
	.align		4
        /*0000*/ 	.byte	0x04, 0x37
        /*0002*/ 	.short	(.L_676 - .L_675)
.L_675:
        /*0004*/ 	.word	0x00000082


	//----- nvinfo : EIATTR_KPARAM_INFO
	.align		4
.L_676:
        /*0008*/ 	.byte	0x04, 0x17
        /*000a*/ 	.short	(.L_678 - .L_677)
.L_677:
        /*000c*/ 	.word	0x00000000
        /*0010*/ 	.short	0x0006
        /*0012*/ 	.short	0x002c
        /*0014*/ 	.byte	0x00, 0xf0, 0x11, 0x00


	//----- nvinfo : EIATTR_KPARAM_INFO
	.align		4
.L_678:
        /*0018*/ 	.byte	0x04, 0x17
        /*001a*/ 	.short	(.L_680 - .L_679)
.L_679:
        /*001c*/ 	.word	0x00000000
        /*0020*/ 	.short	0x0005
        /*0022*/ 	.short	0x0028
        /*0024*/ 	.byte	0x00, 0xf0, 0x11, 0x00


	//----- nvinfo : EIATTR_KPARAM_INFO
	.align		4
.L_680:
        /*0028*/ 	.byte	0x04, 0x17
        /*002a*/ 	.short	(.L_682 - .L_681)
.L_681:
        /*002c*/ 	.word	0x00000000
        /*0030*/ 	.short	0x0004
        /*0032*/ 	.short	0x0020
        /*0034*/ 	.byte	0x00, 0xf5, 0x21, 0x00


	//----- nvinfo : EIATTR_KPARAM_INFO
	.align		4
.L_682:
        /*0038*/ 	.byte	0x04, 0x17
        /*003a*/ 	.short	(.L_684 - .L_683)
.L_683:
        /*003c*/ 	.word	0x00000000
        /*0040*/ 	.short	0x0003
        /*0042*/ 	.short	0x0018
        /*0044*/ 	.byte	0x00, 0xf5, 0x21, 0x00


	//----- nvinfo : EIATTR_KPARAM_INFO
	.align		4
.L_684:
        /*0048*/ 	.byte	0x04, 0x17
        /*004a*/ 	.short	(.L_686 - .L_685)
.L_685:
        /*004c*/ 	.word	0x00000000
        /*0050*/ 	.short	0x0002
        /*0052*/ 	.short	0x0010
        /*0054*/ 	.byte	0x00, 0xf5, 0x21, 0x00


	//----- nvinfo : EIATTR_KPARAM_INFO
	.align		4
.L_686:
        /*0058*/ 	.byte	0x04, 0x17
        /*005a*/ 	.short	(.L_688 - .L_687)
.L_687:
        /*005c*/ 	.word	0x00000000
        /*0060*/ 	.short	0x0001
        /*0062*/ 	.short	0x0008
        /*0064*/ 	.byte	0x00, 0xf5, 0x21, 0x00


	//----- nvinfo : EIATTR_KPARAM_INFO
	.align		4
.L_688:
        /*0068*/ 	.byte	0x04, 0x17
        /*006a*/ 	.short	(.L_690 - .L_689)
.L_689:
        /*006c*/ 	.word	0x00000000
        /*0070*/ 	.short	0x0000
        /*0072*/ 	.short	0x0000
        /*0074*/ 	.byte	0x00, 0xf5, 0x21, 0x00


	//----- nvinfo : EIATTR_SPARSE_MMA_MASK
	.align		4
.L_690:
        /*0078*/ 	.byte	0x03, 0x50
        /*007a*/ 	.short	0x0000


	//----- nvinfo : EIATTR_MAXREG_COUNT
	.align		4
        /*007c*/ 	.byte	0x03, 0x1b
        /*007e*/ 	.short	0x00ff


	//----- nvinfo : EIATTR_MERCURY_ISA_VERSION
	.align		4
        /*0080*/ 	.byte	0x03, 0x5f
        /*0082*/ 	.short	0x0101


	//----- nvinfo : EIATTR_COOP_GROUP_MASK_REGIDS
	.align		4
        /*0084*/ 	.byte	0x04, 0x29
        /*0086*/ 	.short	(.L_692 - .L_691)


	//   ....[0]....
.L_691:
        /*0088*/ 	.word	0xffffffff


	//   ....[1]....
        /*008c*/ 	.word	0xffffffff


	//   ....[2]....
        /*0090*/ 	.word	0xffffffff


	//   ....[3]....
        /*0094*/ 	.word	0xffffffff


	//   ....[4]....
        /*0098*/ 	.word	0xffffffff


	//   ....[5]....
        /*009c*/ 	.word	0xffffffff


	//   ....[6]....
        /*00a0*/ 	.word	0xffffffff


	//   ....[7]....
        /*00a4*/ 	.word	0xffffffff


	//   ....[8]....
        /*00a8*/ 	.word	0xffffffff


	//   ....[9]....
        /*00ac*/ 	.word	0xffffffff


	//   ....[10]....
        /*00b0*/ 	.word	0xffffffff


	//   ....[11]....
        /*00b4*/ 	.word	0xffffffff


	//   ....[12]....
        /*00b8*/ 	.word	0xffffffff


	//   ....[13]....
        /*00bc*/ 	.word	0xffffffff


	//   ....[14]....
        /*00c0*/ 	.word	0xffffffff


	//   ....[15]....
        /*00c4*/ 	.word	0xffffffff


	//   ....[16]....
        /*00c8*/ 	.word	0xffffffff


	//   ....[17]....
        /*00cc*/ 	.word	0xffffffff


	//   ....[18]....
        /*00d0*/ 	.word	0xffffffff


	//   ....[19]....
        /*00d4*/ 	.word	0xffffffff


	//   ....[20]....
        /*00d8*/ 	.word	0xffffffff


	//   ....[21]....
        /*00dc*/ 	.word	0xffffffff


	//   ....[22]....
        /*00e0*/ 	.word	0xffffffff


	//   ....[23]....
        /*00e4*/ 	.word	0xffffffff


	//   ....[24]....
        /*00e8*/ 	.word	0xffffffff


	//   ....[25]....
        /*00ec*/ 	.word	0xffffffff


	//   ....[26]....
        /*00f0*/ 	.word	0xffffffff


	//   ....[27]....
        /*00f4*/ 	.word	0xffffffff


	//   ....[28]....
        /*00f8*/ 	.word	0xffffffff


	//   ....[29]....
        /*00fc*/ 	.word	0xffffffff


	//   ....[30]....
        /*0100*/ 	.word	0xffffffff


	//   ....[31]....
        /*0104*/ 	.word	0xffffffff


	//   ....[32]....
        /*0108*/ 	.word	0xffffffff


	//   ....[33]....
        /*010c*/ 	.word	0xffffffff


	//   ....[34]....
        /*0110*/ 	.word	0xffffffff


	//   ....[35]....
        /*0114*/ 	.word	0xffffffff


	//   ....[36]....
        /*0118*/ 	.word	0xffffffff


	//   ....[37]....
        /*011c*/ 	.word	0xffffffff


	//   ....[38]....
        /*0120*/ 	.word	0xffffffff


	//   ....[39]....
        /*0124*/ 	.word	0xffffffff


	//   ....[40]....
        /*0128*/ 	.word	0xffffffff


	//   ....[41]....
        /*012c*/ 	.word	0xffffffff


	//   ....[42]....
        /*0130*/ 	.word	0xffffffff


	//   ....[43]....
        /*0134*/ 	.word	0xffffffff


	//   ....[44]....
        /*0138*/ 	.word	0xffffffff


	//   ....[45]....
        /*013c*/ 	.word	0xffffffff


	//   ....[46]....
        /*0140*/ 	.word	0xffffffff


	//   ....[47]....
        /*0144*/ 	.word	0xffffffff


	//   ....[48]....
        /*0148*/ 	.word	0xffffffff


	//   ....[49]....
        /*014c*/ 	.word	0xffffffff


	//   ....[50]....
        /*0150*/ 	.word	0xffffffff


	//   ....[51]....
        /*0154*/ 	.word	0xffffffff


	//   ....[52]....
        /*0158*/ 	.word	0xffffffff


	//   ....[53]....
        /*015c*/ 	.word	0xffffffff


	//   ....[54]....
        /*0160*/ 	.word	0xffffffff


	//   ....[55]....
        /*0164*/ 	.word	0xffffffff


	//   ....[56]....
        /*0168*/ 	.word	0xffffffff


	//   ....[57]....
        /*016c*/ 	.word	0xffffffff


	//   ....[58]....
        /*0170*/ 	.word	0xffffffff


	//   ....[59]....
        /*0174*/ 	.word	0xffffffff


	//   ....[60]....
        /*0178*/ 	.word	0xffffffff


	//   ....[61]....
        /*017c*/ 	.word	0xffffffff


	//   ....[62]....
        /*0180*/ 	.word	0xffffffff


	//   ....[63]....
        /*0184*/ 	.word	0xffffffff


	//   ....[64]....
        /*0188*/ 	.word	0xffffffff


	//   ....[65]....
        /*018c*/ 	.word	0xffffffff


	//   ....[66]....
        /*0190*/ 	.word	0xffffffff


	//   ....[67]....
        /*0194*/ 	.word	0xffffffff


	//   ....[68]....
        /*0198*/ 	.word	0xffffffff


	//   ....[69]....
        /*019c*/ 	.word	0xffffffff


	//   ....[70]....
        /*01a0*/ 	.word	0xffffffff


	//   ....[71]....
        /*01a4*/ 	.word	0xffffffff


	//   ....[72]....
        /*01a8*/ 	.word	0x05000004


	//   ....[73]....
        /*01ac*/ 	.word	0x05000004


	//   ....[74]....
        /*01b0*/ 	.word	0x05000004


	//   ....[75]....
        /*01b4*/ 	.word	0x05000004


	//   ....[76]....
        /*01b8*/ 	.word	0x05000004


	//   ....[77]....
        /*01bc*/ 	.word	0x05000004


	//   ....[78]....
        /*01c0*/ 	.word	0x05000004


	//   ....[79]....
        /*01c4*/ 	.word	0x05000004


	//   ....[80]....
        /*01c8*/ 	.word	0x05000004


	//   ....[81]....
        /*01cc*/ 	.word	0x05000004


	//   ....[82]....
        /*01d0*/ 	.word	0x05000004


	//   ....[83]....
        /*01d4*/ 	.word	0x05000004


	//   ....[84]....
        /*01d8*/ 	.word	0x05000004


	//   ....[85]....
        /*01dc*/ 	.word	0x05000004


	//   ....[86]....
        /*01e0*/ 	.word	0x05000004


	//   ....[87]....
        /*01e4*/ 	.word	0x05000004


	//   ....[88]....
        /*01e8*/ 	.word	0x05000004


	//   ....[89]....
        /*01ec*/ 	.word	0x05000004


	//   ....[90]....
        /*01f0*/ 	.word	0x05000004


	//   ....[91]....
        /*01f4*/ 	.word	0x05000004


	//   ....[92]....
        /*01f8*/ 	.word	0x05000004


	//   ....[93]....
        /*01fc*/ 	.word	0x05000004


	//   ....[94]....
        /*0200*/ 	.word	0x05000004


	//   ....[95]....
        /*0204*/ 	.word	0x05000004


	//   ....[96]....
        /*0208*/ 	.word	0x05000004


	//   ....[97]....
        /*020c*/ 	.word	0x05000004


	//   ....[98]....
        /*0210*/ 	.word	0x05000004


	//   ....[99]....
        /*0214*/ 	.word	0x05000004


	//   ....[100]....
        /*0218*/ 	.word	0x05000004


	//   ....[101]....
        /*021c*/ 	.word	0x05000004


	//   ....[102]....
        /*0220*/ 	.word	0x05000004


	//   ....[103]....
        /*0224*/ 	.word	0x05000004


	//   ....[104]....
        /*0228*/ 	.word	0x05000004


	//   ....[105]....
        /*022c*/ 	.word	0x05000004


	//   ....[106]....
        /*0230*/ 	.word	0x05000004


	//   ....[107]....
        /*0234*/ 	.word	0x05000004


	//   ....[108]....
        /*0238*/ 	.word	0x05000004


	//   ....[109]....
        /*023c*/ 	.word	0x05000004


	//   ....[110]....
        /*0240*/ 	.word	0x05000004


	//   ....[111]....
        /*0244*/ 	.word	0x05000004


	//   ....[112]....
        /*0248*/ 	.word	0x05000004


	//   ....[113]....
        /*024c*/ 	.word	0x05000004


	//   ....[114]....
        /*0250*/ 	.word	0x05000004


	//   ....[115]....
        /*0254*/ 	.word	0x05000004


	//   ....[116]....
        /*0258*/ 	.word	0x05000004


	//   ....[117]....
        /*025c*/ 	.word	0x05000004


	//   ....[118]....
        /*0260*/ 	.word	0x05000004


	//   ....[119]....
        /*0264*/ 	.word	0x05000004


	//   ....[120]....
        /*0268*/ 	.word	0x05000004


	//   ....[121]....
        /*026c*/ 	.word	0x05000004


	//   ....[122]....
        /*0270*/ 	.word	0x05000004


	//   ....[123]....
        /*0274*/ 	.word	0x05000004


	//   ....[124]....
        /*0278*/ 	.word	0x05000004


	//   ....[125]....
        /*027c*/ 	.word	0x05000004


	//   ....[126]....
        /*0280*/ 	.word	0x05000004


	//   ....[127]....
        /*0284*/ 	.word	0x05000004


	//   ....[128]....
        /*0288*/ 	.word	0x05000004


	//   ....[129]....
        /*028c*/ 	.word	0x05000004


	//   ....[130]....
        /*0290*/ 	.word	0x05000004


	//   ....[131]....
        /*0294*/ 	.word	0x05000004


	//   ....[132]....
        /*0298*/ 	.word	0x05000004


	//   ....[133]....
        /*029c*/ 	.word	0x05000004


	//   ....[134]....
        /*02a0*/ 	.word	0x05000004


	//   ....[135]....
        /*02a4*/ 	.word	0x05000004


	//   ....[136]....
        /*02a8*/ 	.word	0x05000004


	//   ....[137]....
        /*02ac*/ 	.word	0x05000004


	//   ....[138]....
        /*02b0*/ 	.word	0x05000004


	//   ....[139]....
        /*02b4*/ 	.word	0x05000004


	//   ....[140]....
        /*02b8*/ 	.word	0x05000004


	//   ....[141]....
        /*02bc*/ 	.word	0x05000004


	//   ....[142]....
        /*02c0*/ 	.word	0x05000004


	//   ....[143]....
        /*02c4*/ 	.word	0x05000004


	//----- nvinfo : EIATTR_COOP_GROUP_INSTR_OFFSETS
	.align		4
.L_692:
        /*02c8*/ 	.byte	0x04, 0x28
        /*02ca*/ 	.short	(.L_694 - .L_693)


	//   ....[0]....
.L_693:
        /*02cc*/ 	.word	0x00000910


	//   ....[1]....
        /*02d0*/ 	.word	0x00000920


	//   ....[2]....
        /*02d4*/ 	.word	0x00000930


	//   ....[3]....
        /*02d8*/ 	.word	0x00000940


	//   ....[4]....
        /*02dc*/ 	.word	0x00000950


	//   ....[5]....
        /*02e0*/ 	.word	0x00000960


	//   ....[6]....
        /*02e4*/ 	.word	0x00000970


	//   ....[7]....
        /*02e8*/ 	.word	0x00000990


	//   ....[8]....
        /*02ec*/ 	.word	0x00000ad0


	//   ....[9]....
        /*02f0*/ 	.word	0x00000b40


	//   ....[10]....
        /*02f4*/ 	.word	0x00000b70


	//   ....[11]....
        /*02f8*/ 	.word	0x00000ba0


	//   ....[12]....
        /*02fc*/ 	.word	0x00000c10


	//   ....[13]....
        /*0300*/ 	.word	0x00000c60


	//   ....[14]....
        /*0304*/ 	.word	0x00000ca0


	//   ....[15]....
        /*0308*/ 	.word	0x00000cf0


	//   ....[16]....
        /*030c*/ 	.word	0x00000d50


	//   ....[17]....
        /*0310*/ 	.word	0x00000d90


	//   ....[18]....
        /*0314*/ 	.word	0x00000dd0


	//   ....[19]....
        /*0318*/ 	.word	0x00000e10


	//   ....[20]....
        /*031c*/ 	.word	0x00000e50


	//   ....[21]....
        /*0320*/ 	.word	0x00000e90


	//   ....[22]....
        /*0324*/ 	.word	0x00000ed0


	//   ....[23]....
        /*0328*/ 	.word	0x00000f10


	//   ....[24]....
        /*032c*/ 	.word	0x00000fd0


	//   ....[25]....
        /*0330*/ 	.word	0x00000fe0


	//   ....[26]....
        /*0334*/ 	.word	0x00000ff0


	//   ....[27]....
        /*0338*/ 	.word	0x00001000


	//   ....[28]....
        /*033c*/ 	.word	0x00001010


	//   ....[29]....
        /*0340*/ 	.word	0x00001020


	//   ....[30]....
        /*0344*/ 	.word	0x00001040


	//   ....[31]....
        /*0348*/ 	.word	0x00001070


	//   ....[32]....
        /*034c*/ 	.word	0x000010a0


	//   ....[33]....
        /*0350*/ 	.word	0x000010d0


	//   ....[34]....
        /*0354*/ 	.word	0x000010f0


	//   ....[35]....
        /*0358*/ 	.word	0x00001110


	//   ....[36]....
        /*035c*/ 	.word	0x00001170


	//   ....[37]....
        /*0360*/ 	.word	0x000011a0


	//   ....[38]....
        /*0364*/ 	.word	0x000011c0


	//   ....[39]....
        /*0368*/ 	.word	0x000011d0


	//   ....[40]....
        /*036c*/ 	.word	0x00001230


	//   ....[41]....
        /*0370*/ 	.word	0x00001260


	//   ....[42]....
        /*0374*/ 	.word	0x00001280


	//   ....[43]....
        /*0378*/ 	.word	0x000012e0


	//   ....[44]....
        /*037c*/ 	.word	0x000012f0


	//   ....[45]....
        /*0380*/ 	.word	0x00001330


	//   ....[46]....
        /*0384*/ 	.word	0x00001350


	//   ....[47]....
        /*0388*/ 	.word	0x000013a0


	//   ....[48]....
        /*038c*/ 	.word	0x000013d0


	//   ....[49]....
        /*0390*/ 	.word	0x00001420


	//   ....[50]....
        /*0394*/ 	.word	0x00001480


	//   ....[51]....
        /*0398*/ 	.word	0x00001510


	//   ....[52]....
        /*039c*/ 	.word	0x00001540


	//   ....[53]....
        /*03a0*/ 	.word	0x00001590


	//   ....[54]....
        /*03a4*/ 	.word	0x000015c0


	//   ....[55]....
        /*03a8*/ 	.word	0x00001680


	//   ....[56]....
        /*03ac*/ 	.word	0x00001a60


	//   ....[57]....
        /*03b0*/ 	.word	0x00001ab0


	//   ....[58]....
        /*03b4*/ 	.word	0x00001ac0


	//   ....[59]....
        /*03b8*/ 	.word	0x00001ad0


	//   ....[60]....
        /*03bc*/ 	.word	0x00001ae0


	//   ....[61]....
        /*03c0*/ 	.word	0x00001b00


	//   ....[62]....
        /*03c4*/ 	.word	0x00001b80


	//   ....[63]....
        /*03c8*/ 	.word	0x00001ba0


	//   ....[64]....
        /*03cc*/ 	.word	0x00001bc0


	//   ....[65]....
        /*03d0*/ 	.word	0x00001bd0


	//   ....[66]....
        /*03d4*/ 	.word	0x00001bf0


	//   ....[67]....
        /*03d8*/ 	.word	0x00001c00


	//   ....[68]....
        /*03dc*/ 	.word	0x00001c10


	//   ....[69]....
        /*03e0*/ 	.word	0x00001c40


	//   ....[70]....
        /*03e4*/ 	.word	0x00001c70


	//   ....[71]....
        /*03e8*/ 	.word	0x00001c80


	//   ....[72]....
        /*03ec*/ 	.word	0x00001e30


	//   ....[73]....
        /*03f0*/ 	.word	0x00001eb0


	//   ....[74]....
        /*03f4*/ 	.word	0x00001f10


	//   ....[75]....
        /*03f8*/ 	.word	0x00001f90


	//   ....[76]....
        /*03fc*/ 	.word	0x00001fe0


	//   ....[77]....
        /*0400*/ 	.word	0x00002060


	//   ....[78]....
        /*0404*/ 	.word	0x000020b0


	//   ....[79]....
        /*0408*/ 	.word	0x00002130


	//   ....[80]....
        /*040c*/ 	.word	0x000021a0


	//   ....[81]....
        /*0410*/ 	.word	0x00002250


	//   ....[82]....
        /*0414*/ 	.word	0x000022e0


	//   ....[83]....
        /*0418*/ 	.word	0x00002360


	//   ....[84]....
        /*041c*/ 	.word	0x00002410


	//   ....[85]....
        /*0420*/ 	.word	0x00002480


	//   ....[86]....
        /*0424*/ 	.word	0x00002500


	//   ....[87]....
        /*0428*/ 	.word	0x00002580


	//   ....[88]....
        /*042c*/ 	.word	0x00002630


	//   ....[89]....
        /*0430*/ 	.word	0x000026a0


	//   ....[90]....
        /*0434*/ 	.word	0x00002720


	//   ....[91]....
        /*0438*/ 	.word	0x000027a0


	//   ....[92]....
        /*043c*/ 	.word	0x00002850


	//   ....[93]....
        /*0440*/ 	.word	0x000028c0


	//   ....[94]....
        /*0444*/ 	.word	0x00002940


	//   ....[95]....
        /*0448*/ 	.word	0x000029c0


	//   ....[96]....
        /*044c*/ 	.word	0x00002a60


	//   ....[97]....
        /*0450*/ 	.word	0x00002af0


	//   ....[98]....
        /*0454*/ 	.word	0x00002b60


	//   ....[99]....
        /*0458*/ 	.word	0x00002bc0


	//   ....[100]....
        /*045c*/ 	.word	0x00002c20


	//   ....[101]....
        /*0460*/ 	.word	0x00002c90


	//   ....[102]....
        /*0464*/ 	.word	0x00002cf0


	//   ....[103]....
        /*0468*/ 	.word	0x00002d70


	//   ....[104]....
        /*046c*/ 	.word	0x00002dc0


	//   ....[105]....
        /*0470*/ 	.word	0x00002e40


	//   ....[106]....
        /*0474*/ 	.word	0x00002ea0


	//   ....[107]....
        /*0478*/ 	.word	0x00002f10


	//   ....[108]....
        /*047c*/ 	.word	0x00002f70


	//   ....[109]....
        /*0480*/ 	.word	0x00002fd0


	//   ....[110]....
        /*0484*/ 	.word	0x00003030


	//   ....[111]....
        /*0488*/ 	.word	0x00003090


	//   ....[112]....
        /*048c*/ 	.word	0x00003130


	//   ....[113]....
        /*0490*/ 	.word	0x00003170


	//   ....[114]....
        /*0494*/ 	.word	0x000031d0


	//   ....[115]....
        /*0498*/ 	.word	0x00003240


	//   ....[116]....
        /*049c*/ 	.word	0x000032a0


	//   ....[117]....
        /*04a0*/ 	.word	0x00003310


	//   ....[118]....
        /*04a4*/ 	.word	0x00003370


	//   ....[119]....
        /*04a8*/ 	.word	0x000033e0


	//   ....[120]....
        /*04ac*/ 	.word	0x00003450


	//   ....[121]....
        /*04b0*/ 	.word	0x000034c0


	//   ....[122]....
        /*04b4*/ 	.word	0x00003520


	//   ....[123]....
        /*04b8*/ 	.word	0x00003580


	//   ....[124]....
        /*04bc*/ 	.word	0x000035e0


	//   ....[125]....
        /*04c0*/ 	.word	0x00003640


	//   ....[126]....
        /*04c4*/ 	.word	0x000036b0


	//   ....[127]....
        /*04c8*/ 	.word	0x00003740


	//   ....[128]....
        /*04cc*/ 	.word	0x000037d0


	//   ....[129]....
        /*04d0*/ 	.word	0x00003850


	//   ....[130]....
        /*04d4*/ 	.word	0x000038c0


	//   ....[131]....
        /*04d8*/ 	.word	0x00003930


	//   ....[132]....
        /*04dc*/ 	.word	0x000039a0


	//   ....[133]....
        /*04e0*/ 	.word	0x00003a10


	//   ....[134]....
        /*04e4*/ 	.word	0x00003a80


	//   ....[135]....
        /*04e8*/ 	.word	0x00003af0


	//   ....[136]....
        /*04ec*/ 	.word	0x00003b60


	//   ....[137]....
        /*04f0*/ 	.word	0x00003bd0


	//   ....[138]....
        /*04f4*/ 	.word	0x00003c40


	//   ....[139]....
        /*04f8*/ 	.word	0x00003cb0


	//   ....[140]....
        /*04fc*/ 	.word	0x00003d20


	//   ....[141]....
        /*0500*/ 	.word	0x00003d90


	//   ....[142]....
        /*0504*/ 	.word	0x00003e00


	//   ....[143]....
        /*0508*/ 	.word	0x00003e70


	//----- nvinfo : EIATTR_VRC_CTA_INIT_COUNT
	.align		4
.L_694:
        /*050c*/ 	.byte	0x02, 0x4a
	.zero		1
	.zero		1


	//----- nvinfo : EIATTR_EXIT_INSTR_OFFSETS
	.align		4
        /*0510*/ 	.byte	0x04, 0x1c
        /*0512*/ 	.short	(.L_696 - .L_695)


	//   ....[0]....
.L_695:
        /*0514*/ 	.word	0x000000e0


	//   ....[1]....
        /*0518*/ 	.word	0x00001dc0


	//----- nvinfo : EIATTR_CRS_STACK_SIZE
	.align		4
.L_696:
        /*051c*/ 	.byte	0x04, 0x1e
        /*051e*/ 	.short	(.L_698 - .L_697)
.L_697:
        /*0520*/ 	.word	0x00000000


	//----- nvinfo : EIATTR_CBANK_PARAM_SIZE
	.align		4
.L_698:
        /*0524*/ 	.byte	0x03, 0x19
        /*0526*/ 	.short	0x0030


	//----- nvinfo : EIATTR_PARAM_CBANK
	.align		4
        /*0528*/ 	.byte	0x04, 0x0a
        /*052a*/ 	.short	(.L_700 - .L_699)
	.align		4
.L_699:
        /*052c*/ 	.word	index@(.nv.constant0._Z19spmm4_bin_op_8_1024PKhPKjPjPKiS5_ii)
        /*0530*/ 	.short	0x0380
        /*0532*/ 	.short	0x0030


	//----- nvinfo : EIATTR_SW_WAR
	.align		4
.L_700:
        /*0534*/ 	.byte	0x04, 0x36
        /*0536*/ 	.short	(.L_702 - .L_701)
.L_701:
        /*0538*/ 	.word	0x00000008
.L_702:


//--------------------- .nv.info._Z22spmm4_bin_op_4_1024_64PKhPKjPjPKiS5_ii --------------------------
	.section	.nv.info._Z22spmm4_bin_op_4_1024_64PKhPKjPjPKiS5_ii,"",@"SHT_CUDA_INFO"
	.sectionflags	@""
	.align	4


	//----- nvinfo : EIATTR_CUDA_API_VERSION
	.align		4
        /*0000*/ 	.byte	0x04, 0x37
        /*0002*/ 	.short	(.L_704 - .L_703)
.L_703:
        /*0004*/ 	.word	0x00000082


	//----- nvinfo : EIATTR_KPARAM_INFO
	.align		4
.L_704:
        /*0008*/ 	.byte	0x04, 0x17
        /*000a*/ 	.short	(.L_706 - .L_705)
.L_705:
        /*000c*/ 	.word	0x00000000
        /*0010*/ 	.short	0x0006
        /*0012*/ 	.short	0x002c
        /*0014*/ 	.byte	0x00, 0xf0, 0x11, 0x00


	//----- nvinfo : EIATTR_KPARAM_INFO
	.align		4
.L_706:
        /*0018*/ 	.byte	0x04, 0x17
        /*001a*/ 	.short	(.L_708 - .L_707)
.L_707:
        /*001c*/ 	.word	0x00000000
        /*0020*/ 	.short	0x0005
        /*0022*/ 	.short	0x0028
        /*0024*/ 	.byte	0x00, 0xf0, 0x11, 0x00


	//----- nvinfo : EIATTR_KPARAM_INFO
	.align		4
.L_708:
        /*0028*/ 	.byte	0x04, 0x17
        /*002a*/ 	.short	(.L_710 - .L_709)
.L_709:
        /*002c*/ 	.word	0x00000000
        /*0030*/ 	.short	0x0004
        /*0032*/ 	.short	0x0020
        /*0034*/ 	.byte	0x00, 0xf5, 0x21, 0x00


	//----- nvinfo : EIATTR_KPARAM_INFO
	.align		4
.L_710:
        /*0038*/ 	.byte	0x04, 0x17
        /*003a*/ 	.short	(.L_712 - .L_711)
.L_711:
        /*003c*/ 	.word	0x00000000
        /*0040*/ 	.short	0x0003
        /*0042*/ 	.short	0x0018
        /*0044*/ 	.byte	0x00, 0xf5, 0x21, 0x00


	//----- nvinfo : EIATTR_KPARAM_INFO
	.align		4
.L_712:
        /*0048*/ 	.byte	0x04, 0x17
        /*004a*/ 	.short	(.L_714 - .L_713)
.L_713:
        /*004c*/ 	.word	0x00000000
        /*0050*/ 	.short	0x0002
        /*0052*/ 	.short	0x0010
        /*0054*/ 	.byte	0x00, 0xf5, 0x21, 0x00


	//----- nvinfo : EIATTR_KPARAM_INFO
	.align		4
.L_714:
        /*0058*/ 	.byte	0x04, 0x17
        /*005a*/ 	.short	(.L_716 - .L_715)
.L_715:
        /*005c*/ 	.word	0x00000000
        /*0060*/ 	.short	0x0001
        /*0062*/ 	.short	0x0008
        /*0064*/ 	.byte	0x00, 0xf5, 0x21, 0x00


	//----- nvinfo : EIATTR_KPARAM_INFO
	.align		4
.L_716:
        /*0068*/ 	.byte	0x04, 0x17
        /*006a*/ 	.short	(.L_718 - .L_717)
.L_717:
        /*006c*/ 	.word	0x00000000
        /*0070*/ 	.short	0x0000
        /*0072*/ 	.short	0x0000
        /*0074*/ 	.byte	0x00, 0xf5, 0x21, 0x00


	//----- nvinfo : EIATTR_SPARSE_MMA_MASK
	.align		4
.L_718:
        /*0078*/ 	.byte	0x03, 0x50
        /*007a*/ 	.short	0x0000


	//----- nvinfo : EIATTR_MAXREG_COUNT
	.align		4
        /*007c*/ 	.byte	0x03, 0x1b
        /*007e*/ 	.short	0x00ff


	//----- nvinfo : EIATTR_MERCURY_ISA_VERSION
	.align		4
        /*0080*/ 	.byte	0x03, 0x5f
        /*0082*/ 	.short	0x0101


	//----- nvinfo : EIATTR_COOP_GROUP_MASK_REGIDS
	.align		4
        /*0084*/ 	.byte	0x04, 0x29
        /*0086*/ 	.short	(.L_720 - .L_719)


	//   ....[0]....
.L_719:
        /*0088*/ 	.word	0xffffffff


	//   ....[1]....
        /*008c*/ 	.word	0xffffffff


	//   ....[2]....
        /*0090*/ 	.word	0xffffffff


	//   ....[3]....
        /*0094*/ 	.word	0xffffffff


	//   ....[4]....
        /*0098*/ 	.word	0xffffffff


	//   ....[5]....
        /*009c*/ 	.word	0xffffffff


	//   ....[6]....
        /*00a0*/ 	.word	0xffffffff


	//   ....[7]....
        /*00a4*/ 	.word	0xffffffff


	//   ....[8]....
        /*00a8*/ 	.word	0xffffffff


	//   ....[9]....
        /*00ac*/ 	.word	0xffffffff


	//   ....[10]....
        /*00b0*/ 	.word	0xffffffff


	//   ....[11]....
        /*00b4*/ 	.word	0xffffffff


	//   ....[12]....
        /*00b8*/ 	.word	0xffffffff


	//   ....[13]....
        /*00bc*/ 	.word	0xffffffff


	//   ....[14]....
        /*00c0*/ 	.word	0xffffffff


	//   ....[15]....
        /*00c4*/ 	.word	0xffffffff


	//   ....[16]....
        /*00c8*/ 	.word	0xffffffff


	//   ....[17]....
        /*00cc*/ 	.word	0xffffffff


	//   ....[18]....
        /*00d0*/ 	.word	0xffffffff


	//   ....[19]....
        /*00d4*/ 	.word	0xffffffff


	//   ....[20]....
        /*00d8*/ 	.word	0xffffffff


	//   ....[21]....
        /*00dc*/ 	.word	0xffffffff


	//   ....[22]....
        /*00e0*/ 	.word	0xffffffff


	//   ....[23]....
        /*00e4*/ 	.word	0xffffffff


	//   ....[24]....
        /*00e8*/ 	.word	0xffffffff


	//   ....[25]....
        /*00ec*/ 	.word	0xffffffff


	//   ....[26]....
        /*00f0*/ 	.word	0xffffffff


	//   ....[27]....
        /*00f4*/ 	.word	0xffffffff


	//   ....[28]....
        /*00f8*/ 	.word	0xffffffff


	//   ....[29]....
        /*00fc*/ 	.word	0xffffffff


	//   ....[30]....
        /*0100*/ 	.word	0xffffffff


	//   ....[31]....
        /*0104*/ 	.word	0xffffffff


	//   ....[32]....
        /*0108*/ 	.word	0xffffffff


	//   ....[33]....
        /*010c*/ 	.word	0xffffffff


	//   ....[34]....
        /*0110*/ 	.word	0xffffffff


	//   ....[35]....
        /*0114*/ 	.word	0xffffffff


	//   ....[36]....
        /*0118*/ 	.word	0xffffffff


	//   ....[37]....
        /*011c*/ 	.word	0xffffffff


	//   ....[38]....
        /*0120*/ 	.word	0xffffffff


	//   ....[39]....
        /*0124*/ 	.word	0xffffffff


	//   ....[40]....
        /*0128*/ 	.word	0xffffffff


	//   ....[41]....
        /*012c*/ 	.word	0xffffffff


	//   ....[42]....
        /*0130*/ 	.word	0xffffffff


	//   ....[43]....
        /*0134*/ 	.word	0xffffffff


	//   ....[44]....
        /*0138*/ 	.word	0xffffffff


	//   ....[45]....
        /*013c*/ 	.word	0xffffffff


	//   ....[46]....
        /*0140*/ 	.word	0xffffffff


	//   ....[47]....
        /*0144*/ 	.word	0xffffffff


	//   ....[48]....
        /*0148*/ 	.word	0xffffffff


	//   ....[49]....
        /*014c*/ 	.word	0xffffffff


	//   ....[50]....
        /*0150*/ 	.word	0xffffffff


	//   ....[51]....
        /*0154*/ 	.word	0xffffffff


	//   ....[52]....
        /*0158*/ 	.word	0xffffffff


	//   ....[53]....
        /*015c*/ 	.word	0xffffffff


	//   ....[54]....
        /*0160*/ 	.word	0xffffffff


	//   ....[55]....
        /*0164*/ 	.word	0xffffffff


	//   ....[56]....
        /*0168*/ 	.word	0xffffffff


	//   ....[57]....
        /*016c*/ 	.word	0xffffffff


	//   ....[58]....
        /*0170*/ 	.word	0xffffffff


	//   ....[59]....
        /*0174*/ 	.word	0xffffffff


	//   ....[60]....
        /*0178*/ 	.word	0xffffffff


	//   ....[61]....
        /*017c*/ 	.word	0xffffffff


	//   ....[62]....
        /*0180*/ 	.word	0xffffffff


	//   ....[63]....
        /*0184*/ 	.word	0xffffffff


	//   ....[64]....
        /*0188*/ 	.word	0xffffffff


	//   ....[65]....
        /*018c*/ 	.word	0xffffffff


	//   ....[66]....
        /*0190*/ 	.word	0xffffffff


	//   ....[67]....
        /*0194*/ 	.word	0xffffffff


	//   ....[68]....
        /*0198*/ 	.word	0xffffffff


	//   ....[69]....
        /*019c*/ 	.word	0xffffffff


	//   ....[70]....
        /*01a0*/ 	.word	0xffffffff


	//   ....[71]....
        /*01a4*/ 	.word	0xffffffff


	//   ....[72]....
        /*01a8*/ 	.word	0xffffffff


	//   ....[73]....
        /*01ac*/ 	.word	0xffffffff


	//   ....[74]....
        /*01b0*/ 	.word	0xffffffff


	//   ....[75]....
        /*01b4*/ 	.word	0xffffffff


	//   ....[76]....
        /*01b8*/ 	.word	0xffffffff


	//   ....[77]....
        /*01bc*/ 	.word	0xffffffff


	//   ....[78]....
        /*01c0*/ 	.word	0xffffffff


	//   ....[79]....
        /*01c4*/ 	.word	0xffffffff


	//   ....[80]....
        /*01c8*/ 	.word	0xffffffff


	//   ....[81]....
        /*01cc*/ 	.word	0xffffffff


	//   ....[82]....
        /*01d0*/ 	.word	0xffffffff


	//   ....[83]....
        /*01d4*/ 	.word	0xffffffff


	//   ....[84]....
        /*01d8*/ 	.word	0xffffffff


	//   ....[85]....
        /*01dc*/ 	.word	0xffffffff


	//   ....[86]....
        /*01e0*/ 	.word	0xffffffff


	//   ....[87]....
        /*01e4*/ 	.word	0xffffffff


	//   ....[88]....
        /*01e8*/ 	.word	0xffffffff


	//   ....[89]....
        /*01ec*/ 	.word	0xffffffff


	//   ....[90]....
        /*01f0*/ 	.word	0xffffffff


	//   ....[91]....
        /*01f4*/ 	.word	0xffffffff


	//   ....[92]....
        /*01f8*/ 	.word	0xffffffff


	//   ....[93]....
        /*01fc*/ 	.word	0xffffffff


	//   ....[94]....
        /*0200*/ 	.word	0xffffffff


	//   ....[95]....
        /*0204*/ 	.word	0xffffffff


	//   ....[96]....
        /*0208*/ 	.word	0x05000004


	//   ....[97]....
        /*020c*/ 	.word	0x05000004


	//   ....[98]....
        /*0210*/ 	.word	0x05000004


	//   ....[99]....
        /*0214*/ 	.word	0x05000004


	//   ....[100]....
        /*0218*/ 	.word	0x05000004


	//   ....[101]....
        /*021c*/ 	.word	0x05000004


	//   ....[102]....
        /*0220*/ 	.word	0x05000004


	//   ....[103]....
        /*0224*/ 	.word	0x05000004


	//   ....[104]....
        /*0228*/ 	.word	0x05000004


	//   ....[105]....
        /*022c*/ 	.word	0x05000004


	//   ....[106]....
        /*0230*/ 	.word	0x05000004


	//   ....[107]....
        /*0234*/ 	.word	0x05000004


	//   ....[108]....
        /*0238*/ 	.word	0x05000004


	//   ....[109]....
        /*023c*/ 	.word	0x05000004


	//   ....[110]....
        /*0240*/ 	.word	0x05000004


	//   ....[111]....
        /*0244*/ 	.word	0x05000004


	//   ....[112]....
        /*0248*/ 	.word	0x05000004


	//   ....[113]....
        /*024c*/ 	.word	0x05000004


	//   ....[114]....
        /*0250*/ 	.word	0x05000004


	//   ....[115]....
        /*0254*/ 	.word	0x05000004


	//   ....[116]....
        /*0258*/ 	.word	0x05000004


	//   ....[117]....
        /*025c*/ 	.word	0x05000004


	//   ....[118]....
        /*0260*/ 	.word	0x05000004


	//   ....[119]....
        /*0264*/ 	.word	0x05000004


	//   ....[120]....
        /*0268*/ 	.word	0x05000004


	//   ....[121]....
        /*026c*/ 	.word	0x05000004


	//   ....[122]....
        /*0270*/ 	.word	0x05000004


	//   ....[123]....
        /*0274*/ 	.word	0x05000004


	//   ....[124]....
        /*0278*/ 	.word	0x05000004


	//   ....[125]....
        /*027c*/ 	.word	0x05000004


	//   ....[126]....
        /*0280*/ 	.word	0x05000004


	//   ....[127]....
        /*0284*/ 	.word	0x05000004


	//   ....[128]....
        /*0288*/ 	.word	0x05000004


	//   ....[129]....
        /*028c*/ 	.word	0x05000004


	//   ....[130]....
        /*0290*/ 	.word	0x05000004


	//   ....[131]....
        /*0294*/ 	.word	0x05000004


	//   ....[132]....
        /*0298*/ 	.word	0x05000004


	//   ....[133]....
        /*029c*/ 	.word	0x05000004


	//   ....[134]....
        /*02a0*/ 	.word	0x05000004


	//   ....[135]....
        /*02a4*/ 	.word	0x05000004


	//   ....[136]....
        /*02a8*/ 	.word	0x05000004


	//   ....[137]....
        /*02ac*/ 	.word	0x05000004


	//   ....[138]....
        /*02b0*/ 	.word	0x05000004


	//   ....[139]....
        /*02b4*/ 	.word	0x05000004


	//   ....[140]....
        /*02b8*/ 	.word	0x05000004


	//   ....[141]....
        /*02bc*/ 	.word	0x05000004


	//   ....[142]....
        /*02c0*/ 	.word	0x05000004


	//   ....[143]....
        /*02c4*/ 	.word	0x05000004


	//   ....[144]....
        /*02c8*/ 	.word	0x05000004


	//   ....[145]....
        /*02cc*/ 	.word	0x05000004


	//   ....[146]....
        /*02d0*/ 	.word	0x05000004


	//   ....[147]....
        /*02d4*/ 	.word	0x05000004


	//   ....[148]....
        /*02d8*/ 	.word	0x05000004


	//   ....[149]....
        /*02dc*/ 	.word	0x05000004


	//   ....[150]....
        /*02e0*/ 	.word	0x05000004


	//   ....[151]....
        /*02e4*/ 	.word	0x05000004


	//   ....[152]....
        /*02e8*/ 	.word	0x05000004


	//   ....[153]....
        /*02ec*/ 	.word	0x05000004


	//   ....[154]....
        /*02f0*/ 	.word	0x05000004


	//   ....[155]....
        /*02f4*/ 	.word	0x05000004


	//   ....[156]....
        /*02f8*/ 	.word	0x05000004


	//   ....[157]....
        /*02fc*/ 	.word	0x05000004


	//   ....[158]....
        /*0300*/ 	.word	0x05000004


	//   ....[159]....
        /*0304*/ 	.word	0x05000004


	//   ....[160]....
        /*0308*/ 	.word	0x05000004


	//   ....[161]....
        /*030c*/ 	.word	0x05000004


	//   ....[162]....
        /*0310*/ 	.word	0x05000004


	//   ....[163]....
        /*0314*/ 	.word	0x05000004


	//   ....[164]....
        /*0318*/ 	.word	0x05000004


	//   ....[165]....
        /*031c*/ 	.word	0x05000004


	//   ....[166]....
        /*0320*/ 	.word	0x05000004


	//   ....[167]....
        /*0324*/ 	.word	0x05000004


	//   ....[168]....
        /*0328*/ 	.word	0x05000004


	//   ....[169]....
        /*032c*/ 	.word	0x05000004


	//   ....[170]....
        /*0330*/ 	.word	0x05000004


	//   ....[171]....
        /*0334*/ 	.word	0x05000004


	//   ....[172]....
        /*0338*/ 	.word	0x05000004


	//   ....[173]....
        /*033c*/ 	.word	0x05000004


	//   ....[174]....
        /*0340*/ 	.word	0x05000004


	//   ....[175]....
        /*0344*/ 	.word	0x05000004


	//   ....[176]....
        /*0348*/ 	.word	0x05000004


	//   ....[177]....
        /*034c*/ 	.word	0x05000004


	//   ....[178]....
        /*0350*/ 	.word	0x05000004


	//   ....[179]....
        /*0354*/ 	.word	0x05000004


	//   ....[180]....
        /*0358*/ 	.word	0x05000004


	//   ....[181]....
        /*035c*/ 	.word	0x05000004


	//   ....[182]....
        /*0360*/ 	.word	0x05000004


	//   ....[183]....
        /*0364*/ 	.word	0x05000004


	//   ....[184]....
        /*0368*/ 	.word	0x05000004


	//   ....[185]....
        /*036c*/ 	.word	0x05000004


	//   ....[186]....
        /*0370*/ 	.word	0x05000004


	//   ....[187]....
        /*0374*/ 	.word	0x05000004


	//   ....[188]....
        /*0378*/ 	.word	0x05000004


	//   ....[189]....
        /*037c*/ 	.word	0x05000004


	//   ....[190]....
        /*0380*/ 	.word	0x05000004


	//   ....[191]....
        /*0384*/ 	.word	0x05000004


	//----- nvinfo : EIATTR_COOP_GROUP_INSTR_OFFSETS
	.align		4
.L_720:
        /*0388*/ 	.byte	0x04, 0x28
        /*038a*/ 	.short	(.L_722 - .L_721)


	//   ....[0]....
.L_721:
        /*038c*/ 	.word	0x00000640


	//   ....[1]....
        /*0390*/ 	.word	0x00000670


	//   ....[2]....
        /*0394*/ 	.word	0x000006a0


	//   ....[3]....
        /*0398*/ 	.word	0x000006d0


	//   ....[4]....
        /*039c*/ 	.word	0x00000750


	//   ....[5]....
        /*03a0*/ 	.word	0x00000850


	//   ....[6]....
        /*03a4*/ 	.word	0x000008d0


	//   ....[7]....
        /*03a8*/ 	.word	0x00000900


	//   ....[8]....
        /*03ac*/ 	.word	0x00000970


	//   ....[9]....
        /*03b0*/ 	.word	0x000009f0


	//   ....[10]....
        /*03b4*/ 	.word	0x00000a40


	//   ....[11]....
        /*03b8*/ 	.word	0x00000a70


	//   ....[12]....
        /*03bc*/ 	.word	0x00000b20


	//   ....[13]....
        /*03c0*/ 	.word	0x00000b30


	//   ....[14]....
        /*03c4*/ 	.word	0x00000be0


	//   ....[15]....
        /*03c8*/ 	.word	0x00000bf0


	//   ....[16]....
        /*03cc*/ 	.word	0x00000c90


	//   ....[17]....
        /*03d0*/ 	.word	0x00000d30


	//   ....[18]....
        /*03d4*/ 	.word	0x00000de0


	//   ....[19]....
        /*03d8*/ 	.word	0x00000e20


	//   ....[20]....
        /*03dc*/ 	.word	0x00000e40


	//   ....[21]....
        /*03e0*/ 	.word	0x00000eb0


	//   ....[22]....
        /*03e4*/ 	.word	0x00000ed0


	//   ....[23]....
        /*03e8*/ 	.word	0x00000f80


	//   ....[24]....
        /*03ec*/ 	.word	0x00000f90


	//   ....[25]....
        /*03f0*/ 	.word	0x000010c0


	//   ....[26]....
        /*03f4*/ 	.word	0x00001110


	//   ....[27]....
        /*03f8*/ 	.word	0x00001170


	//   ....[28]....
        /*03fc*/ 	.word	0x000011a0


	//   ....[29]....
        /*0400*/ 	.word	0x000011f0


	//   ....[30]....
        /*0404*/ 	.word	0x00001220


	//   ....[31]....
        /*0408*/ 	.word	0x000012c0


	//   ....[32]....
        /*040c*/ 	.word	0x000012f0


	//   ....[33]....
        /*0410*/ 	.word	0x00001400


	//   ....[34]....
        /*0414*/ 	.word	0x00001450


	//   ....[35]....
        /*0418*/ 	.word	0x000014b0


	//   ....[36]....
        /*041c*/ 	.word	0x000014e0


	//   ....[37]....
        /*0420*/ 	.word	0x00001530


	//   ....[38]....
        /*0424*/ 	.word	0x00001560


	//   ....[39]....
        /*0428*/ 	.word	0x00001600


	//   ....[40]....
        /*042c*/ 	.word	0x00001630


	//   ....[41]....
        /*0430*/ 	.word	0x00001740


	//   ....[42]....
        /*0434*/ 	.word	0x00001790


	//   ....[43]....
        /*0438*/ 	.word	0x000017f0


	//   ....[44]....
        /*043c*/ 	.word	0x00001820


	//   ....[45]....
        /*0440*/ 	.word	0x00001870


	//   ....[46]....
        /*0444*/ 	.word	0x000018a0


	//   ....[47]....
        /*0448*/ 	.word	0x00001940


	//   ....[48]....
        /*044c*/ 	.word	0x00001960


	//   ....[49]....
        /*0450*/ 	.word	0x000019e0


	//   ....[50]....
        /*0454*/ 	.word	0x00001a30


	//   ....[51]....
        /*0458*/ 	.word	0x00001b50


	//   ....[52]....
        /*045c*/ 	.word	0x00001bd0


	//   ....[53]....
        /*0460*/ 	.word	0x00001c00


	//   ....[54]....
        /*0464*/ 	.word	0x00001c20


	//   ....[55]....
        /*0468*/ 	.word	0x00001cc0


	//   ....[56]....
        /*046c*/ 	.word	0x00001cf0


	//   ....[57]....
        /*0470*/ 	.word	0x00001da0


	//   ....[58]....
        /*0474*/ 	.word	0x00001de0


	//   ....[59]....
        /*0478*/ 	.word	0x00001e30


	//   ....[60]....
        /*047c*/ 	.word	0x00001e90


	//   ....[61]....
        /*0480*/ 	.word	0x00001ed0


	//   ....[62]....
        /*0484*/ 	.word	0x00001f00


	//   ....[63]....
        /*0488*/ 	.word	0x00001f30


	//   ....[64]....
        /*048c*/ 	.word	0x00001f70


	//   ....[65]....
        /*0490*/ 	.word	0x00001f80


	//   ....[66]....
        /*0494*/ 	.word	0x00001f90


	//   ....[67]....
        /*0498*/ 	.word	0x00001fc0


	//   ....[68]....
        /*049c*/ 	.word	0x00002020


	//   ....[69]....
        /*04a0*/ 	.word	0x00002060


	//   ....[70]....
        /*04a4*/ 	.word	0x00002080


	//   ....[71]....
        /*04a8*/ 	.word	0x00002090


	//   ....[72]....
        /*04ac*/ 	.word	0x00002170


	//   ....[73]....
        /*04b0*/ 	.word	0x00002180


	//   ....[74]....
        /*04b4*/ 	.word	0x00002190


	//   ....[75]....
        /*04b8*/ 	.word	0x000021a0


	//   ....[76]....
        /*04bc*/ 	.word	0x00002210


	//   ....[77]....
        /*04c0*/ 	.word	0x00002220


	//   ....[78]....
        /*04c4*/ 	.word	0x00002240


	//   ....[79]....
        /*04c8*/ 	.word	0x00002280


	//   ....[80]....
        /*04cc*/ 	.word	0x000022a0


	//   ....[81]....
        /*04d0*/ 	.word	0x000022f0


	//   ....[82]....
        /*04d4*/ 	.word	0x00002320


	//   ....[83]....
        /*04d8*/ 	.word	0x00002370


	//   ....[84]....
        /*04dc*/ 	.word	0x000023a0


	//   ....[85]....
        /*04e0*/ 	.word	0x000023b0


	//   ....[86]....
        /*04e4*/ 	.word	0x000023e0


	//   ....[87]....
        /*04e8*/ 	.word	0x00002440


	//   ....[88]....
        /*04ec*/ 	.word	0x00002680


	//   ....[89]....
        /*04f0*/ 	.word	0x00002690


	//   ....[90]....
        /*04f4*/ 	.word	0x000026a0


	//   ....[91]....
        /*04f8*/ 	.word	0x000026b0


	//   ....[92]....
        /*04fc*/ 	.word	0x000026d0


	//   ....[93]....
        /*0500*/ 	.word	0x000026e0


	//   ....[94]....
        /*0504*/ 	.word	0x000026f0


	//   ....[95]....
        /*0508*/ 	.word	0x00002730


	//   ....[96]....
        /*050c*/ 	.word	0x00002880


	//   ....[97]....
        /*0510*/ 	.word	0x00002910


	//   ....[98]....
        /*0514*/ 	.word	0x00002980


	//   ....[99]....
        /*0518*/ 	.word	0x000029e0


	//   ....[100]....
        /*051c*/ 	.word	0x00002a60


	//   ....[101]....
        /*0520*/ 	.word	0x00002b10


	//   ....[102]....
        /*0524*/ 	.word	0x00002b60


	//   ....[103]....
        /*0528*/ 	.word	0x00002bc0


	//   ....[104]....
        /*052c*/ 	.word	0x00002c80


	//   ....[105]....
        /*0530*/ 	.word	0x00002ce0


	//   ....[106]....
        /*0534*/ 	.word	0x00002d50


	//   ....[107]....
        /*0538*/ 	.word	0x00002e00


	//   ....[108]....
        /*053c*/ 	.word	0x00002ef0


	//   ....[109]....
        /*0540*/ 	.word	0x00002f70


	//   ....[110]....
        /*0544*/ 	.word	0x00003040


	//   ....[111]....
        /*0548*/ 	.word	0x000030c0


	//   ....[112]....
        /*054c*/ 	.word	0x00003130


	//   ....[113]....
        /*0550*/ 	.word	0x00003210


	//   ....[114]....
        /*0554*/ 	.word	0x00003290


	//   ....[115]....
        /*0558*/ 	.word	0x00003310


	//   ....[116]....
        /*055c*/ 	.word	0x000033d0


	//   ....[117]....
        /*0560*/ 	.word	0x00003470


	//   ....[118]....
        /*0564*/ 	.word	0x00003560


	//   ....[119]....
        /*0568*/ 	.word	0x000035e0


	//   ....[120]....
        /*056c*/ 	.word	0x000036b0


	//   ....[121]....
        /*0570*/ 	.word	0x00003730


	//   ....[122]....
        /*0574*/ 	.word	0x000037a0


	//   ....[123]....
        /*0578*/ 	.word	0x00003880


	//   ....[124]....
        /*057c*/ 	.word	0x00003910


	//   ....[125]....
        /*0580*/ 	.word	0x00003980


	//   ....[126]....
        /*0584*/ 	.word	0x00003a40


	//   ....[127]....
        /*0588*/ 	.word	0x00003ae0


	//   ....[128]....
        /*058c*/ 	.word	0x00003bd0


	//   ....[129]....
        /*0590*/ 	.word	0x00003c50


	//   ....[130]....
        /*0594*/ 	.word	0x00003cf0


	//   ....[131]....
        /*0598*/ 	.word	0x00003da0


	//   ....[132]....
        /*059c*/ 	.word	0x00003e10


	//   ....[133]....
        /*05a0*/ 	.word	0x00003ef0


	//   ....[134]....
        /*05a4*/ 	.word	0x00003f80


	//   ....[135]....
        /*05a8*/ 	.word	0x00003ff0


	//   ....[136]....
        /*05ac*/ 	.word	0x000040b0


	//   ....[137]....
        /*05b0*/ 	.word	0x00004150


	//   ....[138]....
        /*05b4*/ 	.word	0x00004230


	//   ....[139]....
        /*05b8*/ 	.word	0x000042d0


	//   ....[140]....
        /*05bc*/ 	.word	0x00004380


	//   ....[141]....
        /*05c0*/ 	.word	0x00004410


	//   ....[142]....
        /*05c4*/ 	.word	0x00004480


	//   ....[143]....
        /*05c8*/ 	.word	0x00004560


	//   ....[144]....
        /*05cc*/ 	.word	0x000045f0


	//   ....[145]....
        /*05d0*/ 	.word	0x00004660


	//   ....[146]....
        /*05d4*/ 	.word	0x00004720


	//   ....[147]....
        /*05d8*/ 	.word	0x000047c0


	//   ....[148]....
        /*05dc*/ 	.word	0x000048b0


	//   ....[149]....
        /*05e0*/ 	.word	0x00004930


	//   ....[150]....
        /*05e4*/ 	.word	0x00004a00


	//   ....[151]....
        /*05e8*/ 	.word	0x00004a80


	//   ....[152]....
        /*05ec*/ 	.word	0x00004af0


	//   ....[153]....
        /*05f0*/ 	.word	0x00004bd0


	//   ....[154]....
        /*05f4*/ 	.word	0x00004c60


	//   ....[155]....
        /*05f8*/ 	.word	0x00004d00


	//   ....[156]....
        /*05fc*/ 	.word	0x00004db0


	//   ....[157]....
        /*0600*/ 	.word	0x00004e60


	//   ....[158]....
        /*0604*/ 	.word	0x00004f10


	//   ....[159]....
        /*0608*/ 	.word	0x00004fd0


	//   ....[160]....
        /*060c*/ 	.word	0x00005090


	//   ....[161]....
        /*0610*/ 	.word	0x00005100


	//   ....[162]....
        /*0614*/ 	.word	0x00005180


	//   ....[163]....
        /*0618*/ 	.word	0x00005240


	//   ....[164]....
        /*061c*/ 	.word	0x00005310


	//   ....[165]....
        /*0620*/ 	.word	0x000053e0


	//   ....[166]....
        /*0624*/ 	.word	0x00005450


	//   ....[167]....
        /*0628*/ 	.word	0x000054c0


	//   ....[168]....
        /*062c*/ 	.word	0x00005520


	//   ....[169]....
        /*0630*/ 	.word	0x00005580


	//   ....[170]....
        /*0634*/ 	.word	0x000055c0


	//   ....[171]....
        /*0638*/ 	.word	0x00005660


	//   ....[172]....
        /*063c*/ 	.word	0x000056d0


	//   ....[173]....
        /*0640*/ 	.word	0x00005730


	//   ....[174]....
        /*0644*/ 	.word	0x00005790


	//   ....[175]....
        /*0648*/ 	.word	0x000057f0


	//   ....[176]....
        /*064c*/ 	.word	0x00005860


	//   ....[177]....
        /*0650*/ 	.word	0x000058d0


	//   ....[178]....
        /*0654*/ 	.word	0x00005930


	//   ....[179]....
        /*0658*/ 	.word	0x000059a0


	//   ....[180]....
        /*065c*/ 	.word	0x00005a10


	//   ....[181]....
        /*0660*/ 	.word	0x00005a70


	//   ....[182]....
        /*0664*/ 	.word	0x00005ad0


	//   ....[183]....
        /*0668*/ 	.word	0x00005b30


	//   ....[184]....
        /*066c*/ 	.word	0x00005bc0


	//   ....[185]....
        /*0670*/ 	.word	0x00005c40


	//   ....[186]....
        /*0674*/ 	.word	0x00005ca0


	//   ....[187]....
        /*0678*/ 	.word	0x00005d00


	//   ....[188]....
        /*067c*/ 	.word	0x00005d60


	//   ....[189]....
        /*0680*/ 	.word	0x00005dc0


	//   ....[190]....
        /*0684*/ 	.word	0x00005e20


	//   ....[191]....
        /*0688*/ 	.word	0x00005e80


	//----- nvinfo : EIATTR_VRC_CTA_INIT_COUNT
	.align		4
.L_722:
        /*068c*/ 	.byte	0x02, 0x4a
	.zero		1
	.zero		1


	//----- nvinfo : EIATTR_EXIT_INSTR_OFFSETS
	.align		4
        /*0690*/ 	.byte	0x04, 0x1c
        /*0692*/ 	.short	(.L_724 - .L_723)


	//   ....[0]....
.L_723:
        /*0694*/ 	.word	0x000000e0


	//   ....[1]....
        /*0698*/ 	.word	0x00002800


	//----- nvinfo : EIATTR_CRS_STACK_SIZE
	.align		4
.L_724:
        /*069c*/ 	.byte	0x04, 0x1e
        /*069e*/ 	.short	(.L_726 - .L_725)
.L_725:
        /*06a0*/ 	.word	0x00000000


	//----- nvinfo : EIATTR_CBANK_PARAM_SIZE
	.align		4
.L_726:
        /*06a4*/ 	.byte	0x03, 0x19
        /*06a6*/ 	.short	0x0030


	//----- nvinfo : EIATTR_PARAM_CBANK
	.align		4
        /*06a8*/ 	.byte	0x04, 0x0a
        /*06aa*/ 	.short	(.L_728 - .L_727)
	.align		4
.L_727:
        /*06ac*/ 	.word	index@(.nv.constant0._Z22spmm4_bin_op_4_1024_64PKhPKjPjPKiS5_ii)
        /*06b0*/ 	.short	0x0380
        /*06b2*/ 	.short	0x0030


	//----- nvinfo : EIATTR_SW_WAR
	.align		4
.L_728:
        /*06b4*/ 	.byte	0x04, 0x36
        /*06b6*/ 	.short	(.L_730 - .L_729)
.L_729:
        /*06b8*/ 	.word	0x00000008
.L_730:


//--------------------- .nv.info._Z19spmm4_bin_op_4_1024PKhPKjPjPKiS5_ii --------------------------
	.section	.nv.info._Z19spmm4_bin_op_4_1024PKhPKjPjPKiS5_ii,"",@"SHT_CUDA_INFO"
	.sectionflags	@""
	.align	4


	//----- nvinfo : EIATTR_CUDA_API_VERSION
	.align		4
        /*0000*/ 	.byte	0x04, 0x37
        /*0002*/ 	.short	(.L_732 - .L_731)
.L_731:
        /*0004*/ 	.word	0x00000082


	//----- nvinfo : EIATTR_KPARAM_INFO
	.align		4
.L_732:
        /*0008*/ 	.byte	0x04, 0x17
        /*000a*/ 	.short	(.L_734 - .L_733)
.L_733:
        /*000c*/ 	.word	0x00000000
        /*0010*/ 	.short	0x0006
        /*0012*/ 	.short	0x002c
        /*0014*/ 	.byte	0x00, 0xf0, 0x11, 0x00


	//----- nvinfo : EIATTR_KPARAM_INFO
	.align		4
.L_734:
        /*0018*/ 	.byte	0x04, 0x17
        /*001a*/ 	.short	(.L_736 - .L_735)
.L_735:
        /*001c*/ 	.word	0x00000000
        /*0020*/ 	.short	0x0005
        /*0022*/ 	.short	0x0028
        /*0024*/ 	.byte	0x00, 0xf0, 0x11, 0x00


	//----- nvinfo : EIATTR_KPARAM_INFO
	.align		4
.L_736:
        /*0028*/ 	.byte	0x04, 0x17
        /*002a*/ 	.short	(.L_738 - .L_737)
.L_737:
        /*002c*/ 	.word	0x00000000
        /*0030*/ 	.short	0x0004
        /*0032*/ 	.short	0x0020
        /*0034*/ 	.byte	0x00, 0xf5, 0x21, 0x00


	//----- nvinfo : EIATTR_KPARAM_INFO
	.align		4
.L_738:
        /*0038*/ 	.byte	0x04, 0x17
        /*003a*/ 	.short	(.L_740 - .L_739)
.L_739:
        /*003c*/ 	.word	0x00000000
        /*0040*/ 	.short	0x0003
        /*0042*/ 	.short	0x0018
        /*0044*/ 	.byte	0x00, 0xf5, 0x21, 0x00


	//----- nvinfo : EIATTR_KPARAM_INFO
	.align		4
.L_740:
        /*0048*/ 	.byte	0x04, 0x17
        /*004a*/ 	.short	(.L_742 - .L_741)
.L_741:
        /*004c*/ 	.word	0x00000000
        /*0050*/ 	.short	0x0002
        /*0052*/ 	.short	0x0010
        /*0054*/ 	.byte	0x00, 0xf5, 0x21, 0x00


	//----- nvinfo : EIATTR_KPARAM_INFO
	.align		4
.L_742:
        /*0058*/ 	.byte	0x04, 0x17
        /*005a*/ 	.short	(.L_744 - .L_743)
.L_743:
        /*005c*/ 	.word	0x00000000
        /*0060*/ 	.short	0x0001
        /*0062*/ 	.short	0x0008
        /*0064*/ 	.byte	0x00, 0xf5, 0x21, 0x00


	//----- nvinfo : EIATTR_KPARAM_INFO
	.align		4
.L_744:
        /*0068*/ 	.byte	0x04, 0x17
        /*006a*/ 	.short	(.L_746 - .L_745)
.L_745:
        /*006c*/ 	.word	0x00000000
        /*0070*/ 	.short	0x0000
        /*0072*/ 	.short	0x0000
        /*0074*/ 	.byte	0x00, 0xf5, 0x21, 0x00


	//----- nvinfo : EIATTR_SPARSE_MMA_MASK
	.align		4
.L_746:
        /*0078*/ 	.byte	0x03, 0x50
        /*007a*/ 	.short	0x0000


	//----- nvinfo : EIATTR_MAXREG_COUNT
	.align		4
        /*007c*/ 	.byte	0x03, 0x1b
        /*007e*/ 	.short	0x00ff


	//----- nvinfo : EIATTR_MERCURY_ISA_VERSION
	.align		4
        /*0080*/ 	.byte	0x03, 0x5f
        /*0082*/ 	.short	0x0101


	//----- nvinfo : EIATTR_COOP_GROUP_MASK_REGIDS
	.align		4
        /*0084*/ 	.byte	0x04, 0x29
        /*0086*/ 	.short	(.L_748 - .L_747)


	//   ....[0]....
.L_747:
        /*0088*/ 	.word	0xffffffff


	//   ....[1]....
        /*008c*/ 	.word	0xffffffff


	//   ....[2]....
        /*0090*/ 	.word	0xffffffff


	//   ....[3]....
        /*0094*/ 	.word	0xffffffff


	//   ....[4]....
        /*0098*/ 	.word	0xffffffff


	//   ....[5]....
        /*009c*/ 	.word	0xffffffff


	//   ....[6]....
        /*00a0*/ 	.word	0xffffffff


	//   ....[7]....
        /*00a4*/ 	.word	0xffffffff


	//   ....[8]....
        /*00a8*/ 	.word	0xffffffff


	//   ....[9]....
        /*00ac*/ 	.word	0xffffffff


	//   ....[10]....
        /*00b0*/ 	.word	0xffffffff


	//   ....[11]....
        /*00b4*/ 	.word	0xffffffff


	//   ....[12]....
        /*00b8*/ 	.word	0xffffffff


	//   ....[13]....
        /*00bc*/ 	.word	0xffffffff


	//   ....[14]....
        /*00c0*/ 	.word	0xffffffff


	//   ....[15]....
        /*00c4*/ 	.word	0xffffffff


	//   ....[16]....
        /*00c8*/ 	.word	0xffffffff


	//   ....[17]....
        /*00cc*/ 	.word	0xffffffff


	//   ....[18]....
        /*00d0*/ 	.word	0xffffffff


	//   ....[19]....
        /*00d4*/ 	.word	0xffffffff


	//   ....[20]....
        /*00d8*/ 	.word	0xffffffff


	//   ....[21]....
        /*00dc*/ 	.word	0xffffffff


	//   ....[22]....
        /*00e0*/ 	.word	0xffffffff


	//   ....[23]....
        /*00e4*/ 	.word	0xffffffff


	//   ....[24]....
        /*00e8*/ 	.word	0xffffffff


	//   ....[25]....
        /*00ec*/ 	.word	0xffffffff


	//   ....[26]....
        /*00f0*/ 	.word	0xffffffff


	//   ....[27]....
        /*00f4*/ 	.word	0xffffffff


	//   ....[28]....
        /*00f8*/ 	.word	0xffffffff


	//   ....[29]....
        /*00fc*/ 	.word	0xffffffff


	//   ....[30]....
        /*0100*/ 	.word	0xffffffff


	//   ....[31]....
        /*0104*/ 	.word	0xffffffff


	//   ....[32]....
        /*0108*/ 	.word	0xffffffff


	//   ....[33]....
        /*010c*/ 	.word	0xffffffff


	//   ....[34]....
        /*0110*/ 	.word	0xffffffff


	//   ....[35]....
        /*0114*/ 	.word	0xffffffff


	//   ....[36]....
        /*0118*/ 	.word	0xffffffff


	//   ....[37]....
        /*011c*/ 	.word	0xffffffff


	//   ....[38]....
        /*0120*/ 	.word	0xffffffff


	//   ....[39]....
        /*0124*/ 	.word	0xffffffff


	//   ....[40]....
        /*0128*/ 	.word	0xffffffff


	//   ....[41]....
        /*012c*/ 	.word	0xffffffff


	//   ....[42]....
        /*0130*/ 	.word	0xffffffff


	//   ....[43]....
        /*0134*/ 	.word	0xffffffff


	//   ....[44]....
        /*0138*/ 	.word	0xffffffff


	//   ....[45]....
        /*013c*/ 	.word	0xffffffff


	//   ....[46]....
        /*0140*/ 	.word	0xffffffff


	//   ....[47]....
        /*0144*/ 	.word	0xffffffff


	//   ....[48]....
        /*0148*/ 	.word	0xffffffff


	//   ....[49]....
        /*014c*/ 	.word	0xffffffff


	//   ....[50]....
        /*0150*/ 	.word	0xffffffff


	//   ....[51]....
        /*0154*/ 	.word	0xffffffff


	//   ....[52]....
        /*0158*/ 	.word	0xffffffff


	//   ....[53]....
        /*015c*/ 	.word	0xffffffff


	//   ....[54]....
        /*0160*/ 	.word	0xffffffff


	//   ....[55]....
        /*0164*/ 	.word	0xffffffff


	//   ....[56]....
        /*0168*/ 	.word	0xffffffff


	//   ....[57]....
        /*016c*/ 	.word	0xffffffff


	//   ....[58]....
        /*0170*/ 	.word	0xffffffff


	//   ....[59]....
        /*0174*/ 	.word	0xffffffff


	//   ....[60]....
        /*0178*/ 	.word	0xffffffff


	//   ....[61]....
        /*017c*/ 	.word	0xffffffff


	//   ....[62]....
        /*0180*/ 	.word	0xffffffff


	//   ....[63]....
        /*0184*/ 	.word	0xffffffff


	//   ....[64]....
        /*0188*/ 	.word	0xffffffff


	//   ....[65]....
        /*018c*/ 	.word	0xffffffff


	//   ....[66]....
        /*0190*/ 	.word	0xffffffff


	//   ....[67]....
        /*0194*/ 	.word	0xffffffff


	//   ....[68]....
        /*0198*/ 	.word	0xffffffff


	//   ....[69]....
        /*019c*/ 	.word	0xffffffff


	//   ....[70]....
        /*01a0*/ 	.word	0xffffffff


	//   ....[71]....
        /*01a4*/ 	.word	0xffffffff


	//   ....[72]....
        /*01a8*/ 	.word	0x0500000c


	//   ....[73]....
        /*01ac*/ 	.word	0x0500000c


	//   ....[74]....
        /*01b0*/ 	.word	0x0500000c


	//   ....[75]....
        /*01b4*/ 	.word	0x0500000c


	//   ....[76]....
        /*01b8*/ 	.word	0x0500000c


	//   ....[77]....
        /*01bc*/ 	.word	0x0500000c


	//   ....[78]....
        /*01c0*/ 	.word	0x0500000c


	//   ....[79]....
        /*01c4*/ 	.word	0x0500000c


	//   ....[80]....
        /*01c8*/ 	.word	0x0500000c


	//   ....[81]....
        /*01cc*/ 	.word	0x0500000c


	//   ....[82]....
        /*01d0*/ 	.word	0x0500000c


	//   ....[83]....
        /*01d4*/ 	.word	0x0500000c


	//   ....[84]....
        /*01d8*/ 	.word	0x0500000c


	//   ....[85]....
        /*01dc*/ 	.word	0x0500000c


	//   ....[86]....
        /*01e0*/ 	.word	0x0500000c


	//   ....[87]....
        /*01e4*/ 	.word	0x0500000c


	//   ....[88]....
        /*01e8*/ 	.word	0x0500000c


	//   ....[89]....
        /*01ec*/ 	.word	0x0500000c


	//   ....[90]....
        /*01f0*/ 	.word	0x0500000c


	//   ....[91]....
        /*01f4*/ 	.word	0x0500000c


	//   ....[92]....
        /*01f8*/ 	.word	0x0500000c


	//   ....[93]....
        /*01fc*/ 	.word	0x0500000c


	//   ....[94]....
        /*0200*/ 	.word	0x0500000c


	//   ....[95]....
        /*0204*/ 	.word	0x0500000c


	//   ....[96]....
        /*0208*/ 	.word	0x0500000c


	//   ....[97]....
        /*020c*/ 	.word	0x0500000c


	//   ....[98]....
        /*0210*/ 	.word	0x0500000c


	//   ....[99]....
        /*0214*/ 	.word	0x0500000c


	//   ....[100]....
        /*0218*/ 	.word	0x0500000c


	//   ....[101]....
        /*021c*/ 	.word	0x0500000c


	//   ....[102]....
        /*0220*/ 	.word	0x0500000c


	//   ....[103]....
        /*0224*/ 	.word	0x0500000c


	//   ....[104]....
        /*0228*/ 	.word	0x0500000c


	//   ....[105]....
        /*022c*/ 	.word	0x0500000c


	//   ....[106]....
        /*0230*/ 	.word	0x0500000c


	//   ....[107]....
        /*0234*/ 	.word	0x0500000c


	//   ....[108]....
        /*0238*/ 	.word	0x0500000c


	//   ....[109]....
        /*023c*/ 	.word	0x0500000c


	//   ....[110]....
        /*0240*/ 	.word	0x0500000c


	//   ....[111]....
        /*0244*/ 	.word	0x0500000c


	//   ....[112]....
        /*0248*/ 	.word	0x0500000c


	//   ....[113]....
        /*024c*/ 	.word	0x0500000c


	//   ....[114]....
        /*0250*/ 	.word	0x0500000c


	//   ....[115]....
        /*0254*/ 	.word	0x0500000c


	//   ....[116]....
        /*0258*/ 	.word	0x0500000c


	//   ....[117]....
        /*025c*/ 	.word	0x0500000c


	//   ....[118]....
        /*0260*/ 	.word	0x0500000c


	//   ....[119]....
        /*0264*/ 	.word	0x0500000c


	//   ....[120]....
        /*0268*/ 	.word	0x0500000c


	//   ....[121]....
        /*026c*/ 	.word	0x0500000c


	//   ....[122]....
        /*0270*/ 	.word	0x0500000c


	//   ....[123]....
        /*0274*/ 	.word	0x0500000c


	//   ....[124]....
        /*0278*/ 	.word	0x0500000c


	//   ....[125]....
        /*027c*/ 	.word	0x0500000c


	//   ....[126]....
        /*0280*/ 	.word	0x0500000c


	//   ....[127]....
        /*0284*/ 	.word	0x0500000c


	//   ....[128]....
        /*0288*/ 	.word	0x0500000c


	//   ....[129]....
        /*028c*/ 	.word	0x0500000c


	//   ....[130]....
        /*0290*/ 	.word	0x0500000c


	//   ....[131]....
        /*0294*/ 	.word	0x0500000c


	//   ....[132]....
        /*0298*/ 	.word	0x0500000c


	//   ....[133]....
        /*029c*/ 	.word	0x0500000c


	//   ....[134]....
        /*02a0*/ 	.word	0x0500000c


	//   ....[135]....
        /*02a4*/ 	.word	0x0500000c


	//   ....[136]....
        /*02a8*/ 	.word	0x0500000c


	//   ....[137]....
        /*02ac*/ 	.word	0x0500000c


	//   ....[138]....
        /*02b0*/ 	.word	0x0500000c


	//   ....[139]....
        /*02b4*/ 	.word	0x0500000c


	//   ....[140]....
        /*02b8*/ 	.word	0x0500000c


	//   ....[141]....
        /*02bc*/ 	.word	0x0500000c


	//   ....[142]....
        /*02c0*/ 	.word	0x0500000c


	//   ....[143]....
        /*02c4*/ 	.word	0x0500000c


	//----- nvinfo : EIATTR_COOP_GROUP_INSTR_OFFSETS
	.align		4
.L_748:
        /*02c8*/ 	.byte	0x04, 0x28
        /*02ca*/ 	.short	(.L_750 - .L_749)


	//   ....[0]....
.L_749:
        /*02cc*/ 	.word	0x00000850


	//   ....[1]....
        /*02d0*/ 	.word	0x00000870


	//   ....[2]....
        /*02d4*/ 	.word	0x00000880


	//   ....[3]....
        /*02d8*/ 	.word	0x000008a0


	//   ....[4]....
        /*02dc*/ 	.word	0x000008b0


	//   ....[5]....
        /*02e0*/ 	.word	0x000008c0


	//   ....[6]....
        /*02e4*/ 	.word	0x00000930


	//   ....[7]....
        /*02e8*/ 	.word	0x00000950


	//   ....[8]....
        /*02ec*/ 	.word	0x00000a40


	//   ....[9]....
        /*02f0*/ 	.word	0x00000aa0


	//   ....[10]....
        /*02f4*/ 	.word	0x00000ae0


	//   ....[11]....
        /*02f8*/ 	.word	0x00000b10


	//   ....[12]....
        /*02fc*/ 	.word	0x00000b90


	//   ....[13]....
        /*0300*/ 	.word	0x00000bd0


	//   ....[14]....
        /*0304*/ 	.word	0x00000c10


	//   ....[15]....
        /*0308*/ 	.word	0x00000c40


	//   ....[16]....
        /*030c*/ 	.word	0x00000cb0


	//   ....[17]....
        /*0310*/ 	.word	0x00000cf0


	//   ....[18]....
        /*0314*/ 	.word	0x00000d30


	//   ....[19]....
        /*0318*/ 	.word	0x00000d60


	//   ....[20]....
        /*031c*/ 	.word	0x00000dd0


	//   ....[21]....
        /*0320*/ 	.word	0x00000e10


	//   ....[22]....
        /*0324*/ 	.word	0x00000e40


	//   ....[23]....
        /*0328*/ 	.word	0x00000e80


	//   ....[24]....
        /*032c*/ 	.word	0x00000f40


	//   ....[25]....
        /*0330*/ 	.word	0x00000f50


	//   ....[26]....
        /*0334*/ 	.word	0x00000f60


	//   ....[27]....
        /*0338*/ 	.word	0x00000f70


	//   ....[28]....
        /*033c*/ 	.word	0x00000f90


	//   ....[29]....
        /*0340*/ 	.word	0x00000fc0


	//   ....[30]....
        /*0344*/ 	.word	0x00000ff0


	//   ....[31]....
        /*0348*/ 	.word	0x00001010


	//   ....[32]....
        /*034c*/ 	.word	0x00001030


	//   ....[33]....
        /*0350*/ 	.word	0x00001080


	//   ....[34]....
        /*0354*/ 	.word	0x000010a0


	//   ....[35]....
        /*0358*/ 	.word	0x000010f0


	//   ....[36]....
        /*035c*/ 	.word	0x00001180


	//   ....[37]....
        /*0360*/ 	.word	0x00001190


	//   ....[38]....
        /*0364*/ 	.word	0x000011b0


	//   ....[39]....
        /*0368*/ 	.word	0x000011e0


	//   ....[40]....
        /*036c*/ 	.word	0x00001220


	//   ....[41]....
        /*0370*/ 	.word	0x00001250


	//   ....[42]....
        /*0374*/ 	.word	0x00001270


	//   ....[43]....
        /*0378*/ 	.word	0x00001290


	//   ....[44]....
        /*037c*/ 	.word	0x00001310


	//   ....[45]....
        /*0380*/ 	.word	0x00001340


	//   ....[46]....
        /*0384*/ 	.word	0x00001350


	//   ....[47]....
        /*0388*/ 	.word	0x00001390


	//   ....[48]....
        /*038c*/ 	.word	0x000013d0


	//   ....[49]....
        /*0390*/ 	.word	0x00001430


	//   ....[50]....
        /*0394*/ 	.word	0x00001470


	//   ....[51]....
        /*0398*/ 	.word	0x000014a0


	//   ....[52]....
        /*039c*/ 	.word	0x000014c0


	//   ....[53]....
        /*03a0*/ 	.word	0x00001510


	//   ....[54]....
        /*03a4*/ 	.word	0x00001530


	//   ....[55]....
        /*03a8*/ 	.word	0x00001600


	//   ....[56]....
        /*03ac*/ 	.word	0x00001a00


	//   ....[57]....
        /*03b0*/ 	.word	0x00001a50


	//   ....[58]....
        /*03b4*/ 	.word	0x00001a70


	//   ....[59]....
        /*03b8*/ 	.word	0x00001aa0


	//   ....[60]....
        /*03bc*/ 	.word	0x00001ad0


	//   ....[61]....
        /*03c0*/ 	.word	0x00001af0


	//   ....[62]....
        /*03c4*/ 	.word	0x00001b20


	//   ....[63]....
        /*03c8*/ 	.word	0x00001b40


	//   ....[64]....
        /*03cc*/ 	.word	0x00001b70


	//   ....[65]....
        /*03d0*/ 	.word	0x00001b90


	//   ....[66]....
        /*03d4*/ 	.word	0x00001ba0


	//   ....[67]....
        /*03d8*/ 	.word	0x00001bb0


	//   ....[68]....
        /*03dc*/ 	.word	0x00001bc0


	//   ....[69]....
        /*03e0*/ 	.word	0x00001bf0


	//   ....[70]....
        /*03e4*/ 	.word	0x00001c00


	//   ....[71]....
        /*03e8*/ 	.word	0x00001c20


	//   ....[72]....
        /*03ec*/ 	.word	0x00001d80


	//   ....[73]....
        /*03f0*/ 	.word	0x00001e00


	//   ....[74]....
        /*03f4*/ 	.word	0x00001e70


	//   ....[75]....
        /*03f8*/ 	.word	0x00001ee0


	//   ....[76]....
        /*03fc*/ 	.word	0x00001f40


	//   ....[77]....
        /*0400*/ 	.word	0x00001fd0


	//   ....[78]....
        /*0404*/ 	.word	0x00002020


	//   ....[79]....
        /*0408*/ 	.word	0x00002090


	//   ....[80]....
        /*040c*/ 	.word	0x00002100


	//   ....[81]....
        /*0410*/ 	.word	0x000021b0


	//   ....[82]....
        /*0414*/ 	.word	0x00002220


	//   ....[83]....
        /*0418*/ 	.word	0x000022a0


	//   ....[84]....
        /*041c*/ 	.word	0x00002360


	//   ....[85]....
        /*0420*/ 	.word	0x000023d0


	//   ....[86]....
        /*0424*/ 	.word	0x00002440


	//   ....[87]....
        /*0428*/ 	.word	0x000024b0


	//   ....[88]....
        /*042c*/ 	.word	0x00002550


	//   ....[89]....
        /*0430*/ 	.word	0x000025c0


	//   ....[90]....
        /*0434*/ 	.word	0x00002630


	//   ....[91]....
        /*0438*/ 	.word	0x000026a0


	//   ....[92]....
        /*043c*/ 	.word	0x00002740


	//   ....[93]....
        /*0440*/ 	.word	0x000027a0


	//   ....[94]....
        /*0444*/ 	.word	0x00002820


	//   ....[95]....
        /*0448*/ 	.word	0x000028a0


	//   ....[96]....
        /*044c*/ 	.word	0x00002950


	//   ....[97]....
        /*0450*/ 	.word	0x000029e0


	//   ....[98]....
        /*0454*/ 	.word	0x00002a40


	//   ....[99]....
        /*0458*/ 	.word	0x00002ab0


	//   ....[100]....
        /*045c*/ 	.word	0x00002b10


	//   ....[101]....
        /*0460*/ 	.word	0x00002b90


	//   ....[102]....
        /*0464*/ 	.word	0x00002c20


	//   ....[103]....
        /*0468*/ 	.word	0x00002c80


	//   ....[104]....
        /*046c*/ 	.word	0x00002cf0


	//   ....[105]....
        /*0470*/ 	.word	0x00002d50


	//   ....[106]....
        /*0474*/ 	.word	0x00002db0


	//   ....[107]....
        /*0478*/ 	.word	0x00002e10


	//   ....[108]....
        /*047c*/ 	.word	0x00002e70


	//   ....[109]....
        /*0480*/ 	.word	0x00002ed0


	//   ....[110]....
        /*0484*/ 	.word	0x00002f30


	//   ....[111]....
        /*0488*/ 	.word	0x00002fa0


	//   ....[112]....
        /*048c*/ 	.word	0x00003010


	//   ....[113]....
        /*0490*/ 	.word	0x00003080


	//   ....[114]....
        /*0494*/ 	.word	0x000030e0


	//   ....[115]....
        /*0498*/ 	.word	0x00003150


	//   ....[116]....
        /*049c*/ 	.word	0x000031b0


	//   ....[117]....
        /*04a0*/ 	.word	0x00003220


	//   ....[118]....
        /*04a4*/ 	.word	0x00003280


	//   ....[119]....
        /*04a8*/ 	.word	0x000032e0


	//   ....[120]....
        /*04ac*/ 	.word	0x00003380


	//   ....[121]....
        /*04b0*/ 	.word	0x000033c0


	//   ....[122]....
        /*04b4*/ 	.word	0x00003420


	//   ....[123]....
        /*04b8*/ 	.word	0x00003480


	//   ....[124]....
        /*04bc*/ 	.word	0x000034e0


	//   ....[125]....
        /*04c0*/ 	.word	0x00003540


	//   ....[126]....
        /*04c4*/ 	.word	0x000035a0


	//   ....[127]....
        /*04c8*/ 	.word	0x00003650


	//   ....[128]....
        /*04cc*/ 	.word	0x000036e0


	//   ....[129]....
        /*04d0*/ 	.word	0x00003760


	//   ....[130]....
        /*04d4*/ 	.word	0x000037d0


	//   ....[131]....
        /*04d8*/ 	.word	0x00003840


	//   ....[132]....
        /*04dc*/ 	.word	0x000038b0


	//   ....[133]....
        /*04e0*/ 	.word	0x00003920


	//   ....[134]....
        /*04e4*/ 	.word	0x00003990


	//   ....[135]....
        /*04e8*/ 	.word	0x00003a00


	//   ....[136]....
        /*04ec*/ 	.word	0x00003a70


	//   ....[137]....
        /*04f0*/ 	.word	0x00003ae0


	//   ....[138]....
        /*04f4*/ 	.word	0x00003b50


	//   ....[139]....
        /*04f8*/ 	.word	0x00003bc0


	//   ....[140]....
        /*04fc*/ 	.word	0x00003c30


	//   ....[141]....
        /*0500*/ 	.word	0x00003ca0


	//   ....[142]....
        /*0504*/ 	.word	0x00003d10


	//   ....[143]....
        /*0508*/ 	.word	0x00003d80


	//----- nvinfo : EIATTR_VRC_CTA_INIT_COUNT
	.align		4
.L_750:
        /*050c*/ 	.byte	0x02, 0x4a
	.zero		1
	.zero		1


	//----- nvinfo : EIATTR_EXIT_INSTR_OFFSETS
	.align		4
        /*0510*/ 	.byte	0x04, 0x1c
        /*0512*/ 	.short	(.L_752 - .L_751)


	//   ....[0]....
.L_751:
        /*0514*/ 	.word	0x000000e0


	//   ....[1]....
        /*0518*/ 	.word	0x00001d10


	//----- nvinfo : EIATTR_CRS_STACK_SIZE
	.align		4
.L_752:
        /*051c*/ 	.byte	0x04, 0x1e
        /*051e*/ 	.short	(.L_754 - .L_753)
.L_753:
        /*0520*/ 	.word	0x00000000


	//----- nvinfo : EIATTR_CBANK_PARAM_SIZE
	.align		4
.L_754:
        /*0524*/ 	.byte	0x03, 0x19
        /*0526*/ 	.short	0x0030


	//----- nvinfo : EIATTR_PARAM_CBANK
	.align		4
        /*0528*/ 	.byte	0x04, 0x0a
        /*052a*/ 	.short	(.L_756 - .L_755)
	.align		4
.L_755:
        /*052c*/ 	.word	index@(.nv.constant0._Z19spmm4_bin_op_4_1024PKhPKjPjPKiS5_ii)
        /*0530*/ 	.short	0x0380
        /*0532*/ 	.short	0x0030


	//----- nvinfo : EIATTR_SW_WAR
	.align		4
.L_756:
        /*0534*/ 	.byte	0x04, 0x36
        /*0536*/ 	.short	(.L_758 - .L_757)
.L_757:
        /*0538*/ 	.word	0x00000008
.L_758:


//--------------------- .nv.info._Z19spmm4_bin_op_2_1024PKhPKjPjPKiS5_ii --------------------------
	.section	.nv.info._Z19spmm4_bin_op_2_1024PKhPKjPjPKiS5_ii,"",@"SHT_CUDA_INFO"
	.sectionflags	@""
	.align	4


	//----- nvinfo : EIATTR_CUDA_API_VERSION
	.align		4
        /*0000*/ 	.byte	0x04, 0x37
        /*0002*/ 	.short	(.L_760 - .L_759)
.L_759:
        /*0004*/ 	.word	0x00000082


	//----- nvinfo : EIATTR_KPARAM_INFO
	.align		4
.L_760:
        /*0008*/ 	.byte	0x04, 0x17
        /*000a*/ 	.short	(.L_762 - .L_761)
.L_761:
        /*000c*/ 	.word	0x00000000
        /*0010*/ 	.short	0x0006
        /*0012*/ 	.short	0x002c
        /*0014*/ 	.byte	0x00, 0xf0, 0x11, 0x00


	//----- nvinfo : EIATTR_KPARAM_INFO
	.align		4
.L_762:
        /*0018*/ 	.byte	0x04, 0x17
        /*001a*/ 	.short	(.L_764 - .L_763)
.L_763:
        /*001c*/ 	.word	0x00000000
        /*0020*/ 	.short	0x0005
        /*0022*/ 	.short	0x0028
        /*0024*/ 	.byte	0x00, 0xf0, 0x11, 0x00


	//----- nvinfo : EIATTR_KPARAM_INFO
	.align		4
.L_764:
        /*0028*/ 	.byte	0x04, 0x17
        /*002a*/ 	.short	(.L_766 - .L_765)
.L_765:
        /*002c*/ 	.word	0x00000000
        /*0030*/ 	.short	0x0004
        /*0032*/ 	.short	0x0020
        /*0034*/ 	.byte	0x00, 0xf5, 0x21, 0x00


	//----- nvinfo : EIATTR_KPARAM_INFO
	.align		4
.L_766:
        /*0038*/ 	.byte	0x04, 0x17
        /*003a*/ 	.short	(.L_768 - .L_767)
.L_767:
        /*003c*/ 	.word	0x00000000
        /*0040*/ 	.short	0x0003
        /*0042*/ 	.short	0x0018
        /*0044*/ 	.byte	0x00, 0xf5, 0x21, 0x00


	//----- nvinfo : EIATTR_KPARAM_INFO
	.align		4
.L_768:
        /*0048*/ 	.byte	0x04, 0x17
        /*004a*/ 	.short	(.L_770 - .L_769)
.L_769:
        /*004c*/ 	.word	0x00000000
        /*0050*/ 	.short	0x0002
        /*0052*/ 	.short	0x0010
        /*0054*/ 	.byte	0x00, 0xf5, 0x21, 0x00


	//----- nvinfo : EIATTR_KPARAM_INFO
	.align		4
.L_770:
        /*0058*/ 	.byte	0x04, 0x17
        /*005a*/ 	.short	(.L_772 - .L_771)
.L_771:
        /*005c*/ 	.word	0x00000000
        /*0060*/ 	.short	0x0001
        /*0062*/ 	.short	0x0008
        /*0064*/ 	.byte	0x00, 0xf5, 0x21, 0x00


	//----- nvinfo : EIATTR_KPARAM_INFO
	.align		4
.L_772:
        /*0068*/ 	.byte	0x04, 0x17
        /*006a*/ 	.short	(.L_774 - .L_773)
.L_773:
        /*006c*/ 	.word	0x00000000
        /*0070*/ 	.short	0x0000
        /*0072*/ 	.short	0x0000
        /*0074*/ 	.byte	0x00, 0xf5, 0x21, 0x00


	//----- nvinfo : EIATTR_SPARSE_MMA_MASK
	.align		4
.L_774:
        /*0078*/ 	.byte	0x03, 0x50
        /*007a*/ 	.short	0x0000


	//----- nvinfo : EIATTR_MAXREG_COUNT
	.align		4
        /*007c*/ 	.byte	0x03, 0x1b
        /*007e*/ 	.short	0x00ff


	//----- nvinfo : EIATTR_MERCURY_ISA_VERSION
	.align		4
        /*0080*/ 	.byte	0x03, 0x5f
        /*0082*/ 	.short	0x0101


	//----- nvinfo : EIATTR_COOP_GROUP_MASK_REGIDS
	.align		4
        /*0084*/ 	.byte	0x04, 0x29
        /*0086*/ 	.short	(.L_776 - .L_775)


	//   ....[0]....
.L_775:
        /*0088*/ 	.word	0xffffffff


	//   ....[1]....
        /*008c*/ 	.word	0xffffffff


	//   ....[2]....
        /*0090*/ 	.word	0xffffffff


	//   ....[3]....
        /*0094*/ 	.word	0xffffffff


	//   ....[4]....
        /*0098*/ 	.word	0xffffffff


	//   ....[5]....
        /*009c*/ 	.word	0xffffffff


	//   ....[6]....
        /*00a0*/ 	.word	0xffffffff


	//   ....[7]....
        /*00a4*/ 	.word	0xffffffff


	//   ....[8]....
        /*00a8*/ 	.word	0xffffffff


	//   ....[9]....
        /*00ac*/ 	.word	0xffffffff


	//   ....[10]....
        /*00b0*/ 	.word	0xffffffff


	//   ....[11]....
        /*00b4*/ 	.word	0xffffffff


	//   ....[12]....
        /*00b8*/ 	.word	0xffffffff


	//   ....[13]....
        /*00bc*/ 	.word	0xffffffff


	//   ....[14]....
        /*00c0*/ 	.word	0xffffffff


	//   ....[15]....
        /*00c4*/ 	.word	0xffffffff


	//   ....[16]....
        /*00c8*/ 	.word	0xffffffff


	//   ....[17]....
        /*00cc*/ 	.word	0xffffffff


	//   ....[18]....
        /*00d0*/ 	.word	0xffffffff


	//   ....[19]....
        /*00d4*/ 	.word	0xffffffff


	//   ....[20]....
        /*00d8*/ 	.word	0xffffffff


	//   ....[21]....
        /*00dc*/ 	.word	0xffffffff


	//   ....[22]....
        /*00e0*/ 	.word	0xffffffff


	//   ....[23]....
        /*00e4*/ 	.word	0xffffffff


	//   ....[24]....
        /*00e8*/ 	.word	0xffffffff


	//   ....[25]....
        /*00ec*/ 	.word	0xffffffff


	//   ....[26]....
        /*00f0*/ 	.word	0xffffffff


	//   ....[27]....
        /*00f4*/ 	.word	0xffffffff


	//   ....[28]....
        /*00f8*/ 	.word	0xffffffff


	//   ....[29]....
        /*00fc*/ 	.word	0xffffffff


	//   ....[30]....
        /*0100*/ 	.word	0xffffffff


	//   ....[31]....
        /*0104*/ 	.word	0xffffffff


	//   ....[32]....
        /*0108*/ 	.word	0xffffffff


	//   ....[33]....
        /*010c*/ 	.word	0xffffffff


	//   ....[34]....
        /*0110*/ 	.word	0xffffffff


	//   ....[35]....
        /*0114*/ 	.word	0xffffffff


	//   ....[36]....
        /*0118*/ 	.word	0xffffffff


	//   ....[37]....
        /*011c*/ 	.word	0xffffffff


	//   ....[38]....
        /*0120*/ 	.word	0xffffffff


	//   ....[39]....
        /*0124*/ 	.word	0xffffffff


	//   ....[40]....
        /*0128*/ 	.word	0xffffffff


	//   ....[41]....
        /*012c*/ 	.word	0xffffffff


	//   ....[42]....
        /*0130*/ 	.word	0xffffffff


	//   ....[43]....
        /*0134*/ 	.word	0xffffffff


	//   ....[44]....
        /*0138*/ 	.word	0xffffffff


	//   ....[45]....
        /*013c*/ 	.word	0xffffffff


	//   ....[46]....
        /*0140*/ 	.word	0xffffffff


	//   ....[47]....
        /*0144*/ 	.word	0xffffffff


	//   ....[48]....
        /*0148*/ 	.word	0xffffffff


	//   ....[49]....
        /*014c*/ 	.word	0xffffffff


	//   ....[50]....
        /*0150*/ 	.word	0xffffffff


	//   ....[51]....
        /*0154*/ 	.word	0xffffffff


	//   ....[52]....
        /*0158*/ 	.word	0xffffffff


	//   ....[53]....
        /*015c*/ 	.word	0xffffffff


	//   ....[54]....
        /*0160*/ 	.word	0xffffffff


	//   ....[55]....
        /*0164*/ 	.word	0xffffffff


	//   ....[56]....
        /*0168*/ 	.word	0xffffffff


	//   ....[57]....
        /*016c*/ 	.word	0xffffffff


	//   ....[58]....
        /*0170*/ 	.word	0xffffffff


	//   ....[59]....
        /*0174*/ 	.word	0xffffffff


	//   ....[60]....
        /*0178*/ 	.word	0xffffffff


	//   ....[61]....
        /*017c*/ 	.word	0xffffffff


	//   ....[62]....
        /*0180*/ 	.word	0xffffffff


	//   ....[63]....
        /*0184*/ 	.word	0xffffffff


	//   ....[64]....
        /*0188*/ 	.word	0xffffffff


	//   ....[65]....
        /*018c*/ 	.word	0xffffffff


	//   ....[66]....
        /*0190*/ 	.word	0xffffffff


	//   ....[67]....
        /*0194*/ 	.word	0xffffffff


	//   ....[68]....
        /*0198*/ 	.word	0xffffffff


	//   ....[69]....
        /*019c*/ 	.word	0xffffffff


	//   ....[70]....
        /*01a0*/ 	.word	0xffffffff


	//   ....[71]....
        /*01a4*/ 	.word	0xffffffff


	//   ....[72]....
        /*01a8*/ 	.word	0xffffffff


	//   ....[73]....
        /*01ac*/ 	.word	0xffffffff


	//   ....[74]....
        /*01b0*/ 	.word	0xffffffff


	//   ....[75]....
        /*01b4*/ 	.word	0xffffffff


	//   ....[76]....
        /*01b8*/ 	.word	0xffffffff


	//   ....[77]....
        /*01bc*/ 	.word	0xffffffff


	//   ....[78]....
        /*01c0*/ 	.word	0xffffffff


	//   ....[79]....
        /*01c4*/ 	.word	0xffffffff


	//   ....[80]....
        /*01c8*/ 	.word	0xffffffff


	//   ....[81]....
        /*01cc*/ 	.word	0xffffffff


	//   ....[82]....
        /*01d0*/ 	.word	0xffffffff


	//   ....[83]....
        /*01d4*/ 	.word	0xffffffff


	//   ....[84]....
        /*01d8*/ 	.word	0xffffffff


	//   ....[85]....
        /*01dc*/ 	.word	0xffffffff


	//   ....[86]....
        /*01e0*/ 	.word	0xffffffff


	//   ....[87]....
        /*01e4*/ 	.word	0xffffffff


	//   ....[88]....
        /*01e8*/ 	.word	0xffffffff


	//   ....[89]....
        /*01ec*/ 	.word	0xffffffff


	//   ....[90]....
        /*01f0*/ 	.word	0xffffffff


	//   ....[91]....
        /*01f4*/ 	.word	0xffffffff


	//   ....[92]....
        /*01f8*/ 	.word	0xffffffff


	//   ....[93]....
        /*01fc*/ 	.word	0xffffffff


	//   ....[94]....
        /*0200*/ 	.word	0xffffffff


	//   ....[95]....
        /*0204*/ 	.word	0xffffffff


	//   ....[96]....
        /*0208*/ 	.word	0x05000004


	//   ....[97]....
        /*020c*/ 	.word	0x05000004


	//   ....[98]....
        /*0210*/ 	.word	0x05000004


	//   ....[99]....
        /*0214*/ 	.word	0x05000004


	//   ....[100]....
        /*0218*/ 	.word	0x05000004


	//   ....[101]....
        /*021c*/ 	.word	0x05000004


	//   ....[102]....
        /*0220*/ 	.word	0x05000004


	//   ....[103]....
        /*0224*/ 	.word	0x05000004


	//   ....[104]....
        /*0228*/ 	.word	0x05000004


	//   ....[105]....
        /*022c*/ 	.word	0x05000004


	//   ....[106]....
        /*0230*/ 	.word	0x05000004


	//   ....[107]....
        /*0234*/ 	.word	0x05000004


	//   ....[108]....
        /*0238*/ 	.word	0x05000004


	//   ....[109]....
        /*023c*/ 	.word	0x05000004


	//   ....[110]....
        /*0240*/ 	.word	0x05000004


	//   ....[111]....
        /*0244*/ 	.word	0x05000004


	//   ....[112]....
        /*0248*/ 	.word	0x05000004


	//   ....[113]....
        /*024c*/ 	.word	0x05000004


	//   ....[114]....
        /*0250*/ 	.word	0x05000004


	//   ....[115]....
        /*0254*/ 	.word	0x05000004


	//   ....[116]....
        /*0258*/ 	.word	0x05000004


	//   ....[117]....
        /*025c*/ 	.word	0x05000004


	//   ....[118]....
        /*0260*/ 	.word	0x05000004


	//   ....[119]....
        /*0264*/ 	.word	0x05000004


	//   ....[120]....
        /*0268*/ 	.word	0x05000004


	//   ....[121]....
        /*026c*/ 	.word	0x05000004


	//   ....[122]....
        /*0270*/ 	.word	0x05000004


	//   ....[123]....
        /*0274*/ 	.word	0x05000004


	//   ....[124]....
        /*0278*/ 	.word	0x05000004


	//   ....[125]....
        /*027c*/ 	.word	0x05000004


	//   ....[126]....
        /*0280*/ 	.word	0x05000004


	//   ....[127]....
        /*0284*/ 	.word	0x05000004


	//   ....[128]....
        /*0288*/ 	.word	0x05000004


	//   ....[129]....
        /*028c*/ 	.word	0x05000004


	//   ....[130]....
        /*0290*/ 	.word	0x05000004


	//   ....[131]....
        /*0294*/ 	.word	0x05000004


	//   ....[132]....
        /*0298*/ 	.word	0x05000004


	//   ....[133]....
        /*029c*/ 	.word	0x05000004


	//   ....[134]....
        /*02a0*/ 	.word	0x05000004


	//   ....[135]....
        /*02a4*/ 	.word	0x05000004


	//   ....[136]....
        /*02a8*/ 	.word	0x05000004


	//   ....[137]....
        /*02ac*/ 	.word	0x05000004


	//   ....[138]....
        /*02b0*/ 	.word	0x05000004


	//   ....[139]....
        /*02b4*/ 	.word	0x05000004


	//   ....[140]....
        /*02b8*/ 	.word	0x05000004


	//   ....[141]....
        /*02bc*/ 	.word	0x05000004


	//   ....[142]....
        /*02c0*/ 	.word	0x05000004


	//   ....[143]....
        /*02c4*/ 	.word	0x05000004


	//   ....[144]....
        /*02c8*/ 	.word	0x05000004


	//   ....[145]....
        /*02cc*/ 	.word	0x05000004


	//   ....[146]....
        /*02d0*/ 	.word	0x05000004


	//   ....[147]....
        /*02d4*/ 	.word	0x05000004


	//   ....[148]....
        /*02d8*/ 	.word	0x05000004


	//   ....[149]....
        /*02dc*/ 	.word	0x05000004


	//   ....[150]....
        /*02e0*/ 	.word	0x05000004


	//   ....[151]....
        /*02e4*/ 	.word	0x05000004


	//   ....[152]....
        /*02e8*/ 	.word	0x05000004


	//   ....[153]....
        /*02ec*/ 	.word	0x05000004


	//   ....[154]....
        /*02f0*/ 	.word	0x05000004


	//   ....[155]....
        /*02f4*/ 	.word	0x05000004


	//   ....[156]....
        /*02f8*/ 	.word	0x05000004


	//   ....[157]....
        /*02fc*/ 	.word	0x05000004


	//   ....[158]....
        /*0300*/ 	.word	0x05000004


	//   ....[159]....
        /*0304*/ 	.word	0x05000004


	//   ....[160]....
        /*0308*/ 	.word	0x05000004


	//   ....[161]....
        /*030c*/ 	.word	0x05000004


	//   ....[162]....
        /*0310*/ 	.word	0x05000004


	//   ....[163]....
        /*0314*/ 	.word	0x05000004


	//   ....[164]....
        /*0318*/ 	.word	0x05000004


	//   ....[165]....
        /*031c*/ 	.word	0x05000004


	//   ....[166]....
        /*0320*/ 	.word	0x05000004


	//   ....[167]....
        /*0324*/ 	.word	0x05000004


	//   ....[168]....
        /*0328*/ 	.word	0x05000004


	//   ....[169]....
        /*032c*/ 	.word	0x05000004


	//   ....[170]....
        /*0330*/ 	.word	0x05000004


	//   ....[171]....
        /*0334*/ 	.word	0x05000004


	//   ....[172]....
        /*0338*/ 	.word	0x05000004


	//   ....[173]....
        /*033c*/ 	.word	0x05000004


	//   ....[174]....
        /*0340*/ 	.word	0x05000004


	//   ....[175]....
        /*0344*/ 	.word	0x05000004


	//   ....[176]....
        /*0348*/ 	.word	0x05000004


	//   ....[177]....
        /*034c*/ 	.word	0x05000004


	//   ....[178]....
        /*0350*/ 	.word	0x05000004


	//   ....[179]....
        /*0354*/ 	.word	0x05000004


	//   ....[180]....
        /*0358*/ 	.word	0x05000004


	//   ....[181]....
        /*035c*/ 	.word	0x05000004


	//   ....[182]....
        /*0360*/ 	.word	0x05000004


	//   ....[183]....
        /*0364*/ 	.word	0x05000004


	//   ....[184]....
        /*0368*/ 	.word	0x05000004


	//   ....[185]....
        /*036c*/ 	.word	0x05000004


	//   ....[186]....
        /*0370*/ 	.word	0x05000004


	//   ....[187]....
        /*0374*/ 	.word	0x05000004


	//   ....[188]....
        /*0378*/ 	.word	0x05000004


	//   ....[189]....
        /*037c*/ 	.word	0x05000004


	//   ....[190]....
        /*0380*/ 	.word	0x05000004


	//   ....[191]....
        /*0384*/ 	.word	0x05000004


	//----- nvinfo : EIATTR_COOP_GROUP_INSTR_OFFSETS
	.align		4
.L_776:
        /*0388*/ 	.byte	0x04, 0x28
        /*038a*/ 	.short	(.L_778 - .L_777)


	//   ....[0]....
.L_777:
        /*038c*/ 	.word	0x000005e0


	//   ....[1]....
        /*0390*/ 	.word	0x00000610


	//   ....[2]....
        /*0394*/ 	.word	0x00000640


	//   ....[3]....
        /*0398*/ 	.word	0x00000670


	//   ....[4]....
        /*039c*/ 	.word	0x000006a0


	//   ....[5]....
        /*03a0*/ 	.word	0x00000770


	//   ....[6]....
        /*03a4*/ 	.word	0x00000800


	//   ....[7]....
        /*03a8*/ 	.word	0x00000890


	//   ....[8]....
        /*03ac*/ 	.word	0x00000900


	//   ....[9]....
        /*03b0*/ 	.word	0x00000970


	//   ....[10]....
        /*03b4*/ 	.word	0x000009c0


	//   ....[11]....
        /*03b8*/ 	.word	0x000009f0


	//   ....[12]....
        /*03bc*/ 	.word	0x00000aa0


	//   ....[13]....
        /*03c0*/ 	.word	0x00000ab0


	//   ....[14]....
        /*03c4*/ 	.word	0x00000b60


	//   ....[15]....
        /*03c8*/ 	.word	0x00000b70


	//   ....[16]....
        /*03cc*/ 	.word	0x00000c10


	//   ....[17]....
        /*03d0*/ 	.word	0x00000cc0


	//   ....[18]....
        /*03d4*/ 	.word	0x00000d70


	//   ....[19]....
        /*03d8*/ 	.word	0x00000da0


	//   ....[20]....
        /*03dc*/ 	.word	0x00000dc0


	//   ....[21]....
        /*03e0*/ 	.word	0x00000e00


	//   ....[22]....
        /*03e4*/ 	.word	0x00000ea0


	//   ....[23]....
        /*03e8*/ 	.word	0x00000eb0


	//   ....[24]....
        /*03ec*/ 	.word	0x00000f50


	//   ....[25]....
        /*03f0*/ 	.word	0x00001000


	//   ....[26]....
        /*03f4*/ 	.word	0x00001070


	//   ....[27]....
        /*03f8*/ 	.word	0x000010b0


	//   ....[28]....
        /*03fc*/ 	.word	0x000010f0


	//   ....[29]....
        /*0400*/ 	.word	0x00001160


	//   ....[30]....
        /*0404*/ 	.word	0x000011e0


	//   ....[31]....
        /*0408*/ 	.word	0x000011f0


	//   ....[32]....
        /*040c*/ 	.word	0x00001290


	//   ....[33]....
        /*0410*/ 	.word	0x00001340


	//   ....[34]....
        /*0414*/ 	.word	0x000013f0


	//   ....[35]....
        /*0418*/ 	.word	0x00001420


	//   ....[36]....
        /*041c*/ 	.word	0x00001440


	//   ....[37]....
        /*0420*/ 	.word	0x00001480


	//   ....[38]....
        /*0424*/ 	.word	0x00001520


	//   ....[39]....
        /*0428*/ 	.word	0x00001530


	//   ....[40]....
        /*042c*/ 	.word	0x000015d0


	//   ....[41]....
        /*0430*/ 	.word	0x00001680


	//   ....[42]....
        /*0434*/ 	.word	0x000016d0


	//   ....[43]....
        /*0438*/ 	.word	0x00001730


	//   ....[44]....
        /*043c*/ 	.word	0x00001770


	//   ....[45]....
        /*0440*/ 	.word	0x000017e0


	//   ....[46]....
        /*0444*/ 	.word	0x00001860


	//   ....[47]....
        /*0448*/ 	.word	0x00001870


	//   ....[48]....
        /*044c*/ 	.word	0x00001920


	//   ....[49]....
        /*0450*/ 	.word	0x000019d0


	//   ....[50]....
        /*0454*/ 	.word	0x00001a10


	//   ....[51]....
        /*0458*/ 	.word	0x00001a40


	//   ....[52]....
        /*045c*/ 	.word	0x00001af0


	//   ....[53]....
        /*0460*/ 	.word	0x00001b70


	//   ....[54]....
        /*0464*/ 	.word	0x00001bc0


	//   ....[55]....
        /*0468*/ 	.word	0x00001c10


	//   ....[56]....
        /*046c*/ 	.word	0x00001ca0


	//   ....[57]....
        /*0470*/ 	.word	0x00001cb0


	//   ....[58]....
        /*0474*/ 	.word	0x00001d90


	//   ....[59]....
        /*0478*/ 	.word	0x00001df0


	//   ....[60]....
        /*047c*/ 	.word	0x00001e10


	//   ....[61]....
        /*0480*/ 	.word	0x00001e60


	//   ....[62]....
        /*0484*/ 	.word	0x00001ea0


	//   ....[63]....
        /*0488*/ 	.word	0x00001ec0


	//   ....[64]....
        /*048c*/ 	.word	0x00001f00


	//   ....[65]....
        /*0490*/ 	.word	0x00001f20


	//   ....[66]....
        /*0494*/ 	.word	0x00001f90


	//   ....[67]....
        /*0498*/ 	.word	0x00001fa0


	//   ....[68]....
        /*049c*/ 	.word	0x00001fb0


	//   ....[69]....
        /*04a0*/ 	.word	0x00001fe0


	//   ....[70]....
        /*04a4*/ 	.word	0x00001ff0


	//   ....[71]....
        /*04a8*/ 	.word	0x00002050


	//   ....[72]....
        /*04ac*/ 	.word	0x00002100


	//   ....[73]....
        /*04b0*/ 	.word	0x00002110


	//   ....[74]....
        /*04b4*/ 	.word	0x00002120


	//   ....[75]....
        /*04b8*/ 	.word	0x00002130


	//   ....[76]....
        /*04bc*/ 	.word	0x00002190


	//   ....[77]....
        /*04c0*/ 	.word	0x000021b0


	//   ....[78]....
        /*04c4*/ 	.word	0x000021d0


	//   ....[79]....
        /*04c8*/ 	.word	0x00002210


	//   ....[80]....
        /*04cc*/ 	.word	0x00002250


	//   ....[81]....
        /*04d0*/ 	.word	0x00002290


	//   ....[82]....
        /*04d4*/ 	.word	0x000022a0


	//   ....[83]....
        /*04d8*/ 	.word	0x000022f0


	//   ....[84]....
        /*04dc*/ 	.word	0x00002350


	//   ....[85]....
        /*04e0*/ 	.word	0x00002370


	//   ....[86]....
        /*04e4*/ 	.word	0x00002380


	//   ....[87]....
        /*04e8*/ 	.word	0x000023f0


	//   ....[88]....
        /*04ec*/ 	.word	0x00002640


	//   ....[89]....
        /*04f0*/ 	.word	0x00002650


	//   ....[90]....
        /*04f4*/ 	.word	0x00002660


	//   ....[91]....
        /*04f8*/ 	.word	0x00002670


	//   ....[92]....
        /*04fc*/ 	.word	0x00002690


	//   ....[93]....
        /*0500*/ 	.word	0x000026a0


	//   ....[94]....
        /*0504*/ 	.word	0x000026b0


	//   ....[95]....
        /*0508*/ 	.word	0x000026f0


	//   ....[96]....
        /*050c*/ 	.word	0x00002800


	//   ....[97]....
        /*0510*/ 	.word	0x000028a0


	//   ....[98]....
        /*0514*/ 	.word	0x00002900


	//   ....[99]....
        /*0518*/ 	.word	0x00002970


	//   ....[100]....
        /*051c*/ 	.word	0x000029d0


	//   ....[101]....
        /*0520*/ 	.word	0x00002a70


	//   ....[102]....
        /*0524*/ 	.word	0x00002ae0


	//   ....[103]....
        /*0528*/ 	.word	0x00002b50


	//   ....[104]....
        /*052c*/ 	.word	0x00002b80


	//   ....[105]....
        /*0530*/ 	.word	0x00002c80


	//   ....[106]....
        /*0534*/ 	.word	0x00002ce0


	//   ....[107]....
        /*0538*/ 	.word	0x00002d70


	//   ....[108]....
        /*053c*/ 	.word	0x00002e20


	//   ....[109]....
        /*0540*/ 	.word	0x00002ec0


	//   ....[110]....
        /*0544*/ 	.word	0x00002f30


	//   ....[111]....
        /*0548*/ 	.word	0x00002fe0


	//   ....[112]....
        /*054c*/ 	.word	0x00003090


	//   ....[113]....
        /*0550*/ 	.word	0x00003140


	//   ....[114]....
        /*0554*/ 	.word	0x00003210


	//   ....[115]....
        /*0558*/ 	.word	0x000032d0


	//   ....[116]....
        /*055c*/ 	.word	0x00003350


	//   ....[117]....
        /*0560*/ 	.word	0x000033c0


	//   ....[118]....
        /*0564*/ 	.word	0x000034a0


	//   ....[119]....
        /*0568*/ 	.word	0x00003520


	//   ....[120]....
        /*056c*/ 	.word	0x00003590


	//   ....[121]....
        /*0570*/ 	.word	0x00003640


	//   ....[122]....
        /*0574*/ 	.word	0x000036f0


	//   ....[123]....
        /*0578*/ 	.word	0x000037a0


	//   ....[124]....
        /*057c*/ 	.word	0x000038a0


	//   ....[125]....
        /*0580*/ 	.word	0x00003940


	//   ....[126]....
        /*0584*/ 	.word	0x000039b0


	//   ....[127]....
        /*0588*/ 	.word	0x00003a20


	//   ....[128]....
        /*058c*/ 	.word	0x00003b00


	//   ....[129]....
        /*0590*/ 	.word	0x00003b80


	//   ....[130]....
        /*0594*/ 	.word	0x00003bf0


	//   ....[131]....
        /*0598*/ 	.word	0x00003ca0


	//   ....[132]....
        /*059c*/ 	.word	0x00003d50


	//   ....[133]....
        /*05a0*/ 	.word	0x00003e00


	//   ....[134]....
        /*05a4*/ 	.word	0x00003f00


	//   ....[135]....
        /*05a8*/ 	.word	0x00003fa0


	//   ....[136]....
        /*05ac*/ 	.word	0x00004010


	//   ....[137]....
        /*05b0*/ 	.word	0x00004080


	//   ....[138]....
        /*05b4*/ 	.word	0x00004150


	//   ....[139]....
        /*05b8*/ 	.word	0x000041e0


	//   ....[140]....
        /*05bc*/ 	.word	0x00004250


	//   ....[141]....
        /*05c0*/ 	.word	0x00004300


	//   ....[142]....
        /*05c4*/ 	.word	0x000043b0


	//   ....[143]....
        /*05c8*/ 	.word	0x00004460


	//   ....[144]....
        /*05cc*/ 	.word	0x00004560


	//   ....[145]....
        /*05d0*/ 	.word	0x000045f0


	//   ....[146]....
        /*05d4*/ 	.word	0x00004660


	//   ....[147]....
        /*05d8*/ 	.word	0x000046f0


	//   ....[148]....
        /*05dc*/ 	.word	0x000047a0


	//   ....[149]....
        /*05e0*/ 	.word	0x00004840


	//   ....[150]....
        /*05e4*/ 	.word	0x000048b0


	//   ....[151]....
        /*05e8*/ 	.word	0x00004960


	//   ....[152]....
        /*05ec*/ 	.word	0x00004a10


	//   ....[153]....
        /*05f0*/ 	.word	0x00004ac0


	//   ....[154]....
        /*05f4*/ 	.word	0x00004bc0


	//   ....[155]....
        /*05f8*/ 	.word	0x00004c30


	//   ....[156]....
        /*05fc*/ 	.word	0x00004ca0


	//   ....[157]....
        /*0600*/ 	.word	0x00004d90


	//   ....[158]....
        /*0604*/ 	.word	0x00004df0


	//   ....[159]....
        /*0608*/ 	.word	0x00004ee0


	//   ....[160]....
        /*060c*/ 	.word	0x00004f70


	//   ....[161]....
        /*0610*/ 	.word	0x00004ff0


	//   ....[162]....
        /*0614*/ 	.word	0x00005070


	//   ....[163]....
        /*0618*/ 	.word	0x00005180


	//   ....[164]....
        /*061c*/ 	.word	0x00005220


	//   ....[165]....
        /*0620*/ 	.word	0x00005290


	//   ....[166]....
        /*0624*/ 	.word	0x00005300


	//   ....[167]....
        /*0628*/ 	.word	0x00005370


	//   ....[168]....
        /*062c*/ 	.word	0x000053f0


	//   ....[169]....
        /*0630*/ 	.word	0x00005450


	//   ....[170]....
        /*0634*/ 	.word	0x000054c0


	//   ....[171]....
        /*0638*/ 	.word	0x00005530


	//   ....[172]....
        /*063c*/ 	.word	0x000055a0


	//   ....[173]....
        /*0640*/ 	.word	0x00005600


	//   ....[174]....
        /*0644*/ 	.word	0x00005660


	//   ....[175]....
        /*0648*/ 	.word	0x000056c0


	//   ....[176]....
        /*064c*/ 	.word	0x00005730


	//   ....[177]....
        /*0650*/ 	.word	0x000057a0


	//   ....[178]....
        /*0654*/ 	.word	0x00005800


	//   ....[179]....
        /*0658*/ 	.word	0x00005870


	//   ....[180]....
        /*065c*/ 	.word	0x000058e0


	//   ....[181]....
        /*0660*/ 	.word	0x00005940


	//   ....[182]....
        /*0664*/ 	.word	0x000059a0


	//   ....[183]....
        /*0668*/ 	.word	0x00005a00


	//   ....[184]....
        /*066c*/ 	.word	0x00005a90


	//   ....[185]....
        /*0670*/ 	.word	0x00005b10


	//   ....[186]....
        /*0674*/ 	.word	0x00005b70


	//   ....[187]....
        /*0678*/ 	.word	0x00005bd0


	//   ....[188]....
        /*067c*/ 	.word	0x00005c30


	//   ....[189]....
        /*0680*/ 	.word	0x00005c90


	//   ....[190]....
        /*0684*/ 	.word	0x00005cf0


	//   ....[191]....
        /*0688*/ 	.word	0x00005d50


	//----- nvinfo : EIATTR_VRC_CTA_INIT_COUNT
	.align		4
.L_778:
        /*068c*/ 	.byte	0x02, 0x4a
	.zero		1
	.zero		1


	//----- nvinfo : EIATTR_EXIT_INSTR_OFFSETS
	.align		4
        /*0690*/ 	.byte	0x04, 0x1c
        /*0692*/ 	.short	(.L_780 - .L_779)


	//   ....[0]....
.L_779:
        /*0694*/ 	.word	0x000000e0


	//   ....[1]....
        /*0698*/ 	.word	0x00002790


	//----- nvinfo : EIATTR_CRS_STACK_SIZE
	.align		4
.L_780:
        /*069c*/ 	.byte	0x04, 0x1e
        /*069e*/ 	.short	(.L_782 - .L_781)
.L_781:
        /*06a0*/ 	.word	0x00000000


	//----- nvinfo : EIATTR_CBANK_PARAM_SIZE
	.align		4
.L_782:
        /*06a4*/ 	.byte	0x03, 0x19
        /*06a6*/ 	.short	0x0030


	//----- nvinfo : EIATTR_PARAM_CBANK
	.align		4
        /*06a8*/ 	.byte	0x04, 0x0a
        /*06aa*/ 	.short	(.L_784 - .L_783)
	.align		4
.L_783:
        /*06ac*/ 	.word	index@(.nv.constant0._Z19spmm4_bin_op_2_1024PKhPKjPjPKiS5_ii)
        /*06b0*/ 	.short	0x0380
        /*06b2*/ 	.short	0x0030


	//----- nvinfo : EIATTR_SW_WAR
	.align		4
.L_784:
        /*06b4*/ 	.byte	0x04, 0x36
        /*06b6*/ 	.short	(.L_786 - .L_785)
.L_785:
        /*06b8*/ 	.word	0x00000008
.L_786:


//--------------------- .nv.info._Z23spmm4_bin_op_1_1024_002PKhPKjPjPKiS5_i --------------------------
	.section	.nv.info._Z23spmm4_bin_op_1_1024_002PKhPKjPjPKiS5_i,"",@"SHT_CUDA_INFO"
	.sectionflags	@""
	.align	4


	//----- nvinfo : EIATTR_CUDA_API_VERSION
	.align		4
        /*0000*/ 	.byte	0x04, 0x37
        /*0002*/ 	.short	(.L_788 - .L_787)
.L_787:
        /*0004*/ 	.word	0x00000082


	//----- nvinfo : EIATTR_KPARAM_INFO
	.align		4
.L_788:
        /*0008*/ 	.byte	0x04, 0x17
        /*000a*/ 	.short	(.L_790 - .L_789)
.L_789:
        /*000c*/ 	.word	0x00000000
        /*0010*/ 	.short	0x0005
        /*0012*/ 	.short	0x0028
        /*0014*/ 	.byte	0x00, 0xf0, 0x11, 0x00


	//----- nvinfo : EIATTR_KPARAM_INFO
	.align		4
.L_790:
        /*0018*/ 	.byte	0x04, 0x17
        /*001a*/ 	.short	(.L_792 - .L_791)
.L_791:
        /*001c*/ 	.word	0x00000000
        /*0020*/ 	.short	0x0004
        /*0022*/ 	.short	0x0020
        /*0024*/ 	.byte	0x00, 0xf5, 0x21, 0x00


	//----- nvinfo : EIATTR_KPARAM_INFO
	.align		4
.L_792:
        /*0028*/ 	.byte	0x04, 0x17
        /*002a*/ 	.short	(.L_794 - .L_793)
.L_793:
        /*002c*/ 	.word	0x00000000
        /*0030*/ 	.short	0x0003
        /*0032*/ 	.short	0x0018
        /*0034*/ 	.byte	0x00, 0xf5, 0x21, 0x00


	//----- nvinfo : EIATTR_KPARAM_INFO
	.align		4
.L_794:
        /*0038*/ 	.byte	0x04, 0x17
        /*003a*/ 	.short	(.L_796 - .L_795)
.L_795:
        /*003c*/ 	.word	0x00000000
        /*0040*/ 	.short	0x0002
        /*0042*/ 	.short	0x0010
        /*0044*/ 	.byte	0x00, 0xf5, 0x21, 0x00


	//----- nvinfo : EIATTR_KPARAM_INFO
	.align		4
.L_796:
        /*0048*/ 	.byte	0x04, 0x17
        /*004a*/ 	.short	(.L_798 - .L_797)
.L_797:
        /*004c*/ 	.word	0x00000000
        /*0050*/ 	.short	0x0001
        /*0052*/ 	.short	0x0008
        /*0054*/ 	.byte	0x00, 0xf5, 0x21, 0x00


	//----- nvinfo : EIATTR_KPARAM_INFO
	.align		4
.L_798:
        /*0058*/ 	.byte	0x04, 0x17
        /*005a*/ 	.short	(.L_800 - .L_799)
.L_799:
        /*005c*/ 	.word	0x00000000
        /*0060*/ 	.short	0x0000
        /*0062*/ 	.short	0x0000
        /*0064*/ 	.byte	0x00, 0xf5, 0x21, 0x00


	//----- nvinfo : EIATTR_SPARSE_MMA_MASK
	.align		4
.L_800:
        /*0068*/ 	.byte	0x03, 0x50
        /*006a*/ 	.short	0x0000


	//----- nvinfo : EIATTR_MAXREG_COUNT
	.align		4
        /*006c*/ 	.byte	0x03, 0x1b
        /*006e*/ 	.short	0x00ff


	//----- nvinfo : EIATTR_MERCURY_ISA_VERSION
	.align		4
        /*0070*/ 	.byte	0x03, 0x5f
        /*0072*/ 	.short	0x0101


	//----- nvinfo : EIATTR_COOP_GROUP_MASK_REGIDS
	.align		4
        /*0074*/ 	.byte	0x04, 0x29
        /*0076*/ 	.short	(.L_802 - .L_801)


	//   ....[0]....
.L_801:
        /*0078*/ 	.word	0xffffffff


	//   ....[1]....
        /*007c*/ 	.word	0xffffffff


	//   ....[2]....
        /*0080*/ 	.word	0xffffffff


	//   ....[3]....
        /*0084*/ 	.word	0xffffffff


	//   ....[4]....
        /*0088*/ 	.word	0xffffffff


	//   ....[5]....
        /*008c*/ 	.word	0xffffffff


	//   ....[6]....
        /*0090*/ 	.word	0xffffffff


	//   ....[7]....
        /*0094*/ 	.word	0xffffffff


	//   ....[8]....
        /*0098*/ 	.word	0xffffffff


	//   ....[9]....
        /*009c*/ 	.word	0xffffffff


	//   ....[10]....
        /*00a0*/ 	.word	0xffffffff


	//   ....[11]....
        /*00a4*/ 	.word	0xffffffff


	//   ....[12]....
        /*00a8*/ 	.word	0xffffffff


	//   ....[13]....
        /*00ac*/ 	.word	0xffffffff


	//   ....[14]....
        /*00b0*/ 	.word	0xffffffff


	//   ....[15]....
        /*00b4*/ 	.word	0xffffffff


	//   ....[16]....
        /*00b8*/ 	.word	0xffffffff


	//   ....[17]....
        /*00bc*/ 	.word	0xffffffff


	//   ....[18]....
        /*00c0*/ 	.word	0xffffffff


	//   ....[19]....
        /*00c4*/ 	.word	0xffffffff


	//   ....[20]....
        /*00c8*/ 	.word	0xffffffff


	//   ....[21]....
        /*00cc*/ 	.word	0xffffffff


	//   ....[22]....
        /*00d0*/ 	.word	0xffffffff


	//   ....[23]....
        /*00d4*/ 	.word	0xffffffff


	//   ....[24]....
        /*00d8*/ 	.word	0xffffffff


	//   ....[25]....
        /*00dc*/ 	.word	0xffffffff


	//   ....[26]....
        /*00e0*/ 	.word	0xffffffff


	//   ....[27]....
        /*00e4*/ 	.word	0xffffffff


	//   ....[28]....
        /*00e8*/ 	.word	0xffffffff


	//   ....[29]....
        /*00ec*/ 	.word	0xffffffff


	//   ....[30]....
        /*00f0*/ 	.word	0xffffffff


	//   ....[31]....
        /*00f4*/ 	.word	0xffffffff


	//   ....[32]....
        /*00f8*/ 	.word	0xffffffff


	//   ....[33]....
        /*00fc*/ 	.word	0xffffffff


	//   ....[34]....
        /*0100*/ 	.word	0xffffffff


	//   ....[35]....
        /*0104*/ 	.word	0xffffffff


	//   ....[36]....
        /*0108*/ 	.word	0xffffffff


	//   ....[37]....
        /*010c*/ 	.word	0xffffffff


	//   ....[38]....
        /*0110*/ 	.word	0xffffffff


	//   ....[39]....
        /*0114*/ 	.word	0xffffffff


	//   ....[40]....
        /*0118*/ 	.word	0xffffffff


	//   ....[41]....
        /*011c*/ 	.word	0xffffffff


	//   ....[42]....
        /*0120*/ 	.word	0xffffffff


	//   ....[43]....
        /*0124*/ 	.word	0xffffffff


	//   ....[44]....
        /*0128*/ 	.word	0xffffffff


	//   ....[45]....
        /*012c*/ 	.word	0xffffffff


	//   ....[46]....
        /*0130*/ 	.word	0xffffffff


	//   ....[47]....
        /*0134*/ 	.word	0xffffffff


	//   ....[48]....
        /*0138*/ 	.word	0xffffffff


	//   ....[49]....
        /*013c*/ 	.word	0xffffffff


	//   ....[50]....
        /*0140*/ 	.word	0xffffffff


	//   ....[51]....
        /*0144*/ 	.word	0xffffffff


	//   ....[52]....
        /*0148*/ 	.word	0x05000017


	//   ....[53]....
        /*014c*/ 	.word	0x05000017


	//   ....[54]....
        /*0150*/ 	.word	0x05000017


	//   ....[55]....
        /*0154*/ 	.word	0x05000017


	//   ....[56]....
        /*0158*/ 	.word	0x05000017


	//   ....[57]....
        /*015c*/ 	.word	0x05000017


	//   ....[58]....
        /*0160*/ 	.word	0x05000017


	//   ....[59]....
        /*0164*/ 	.word	0x05000017


	//   ....[60]....
        /*0168*/ 	.word	0x05000017


	//   ....[61]....
        /*016c*/ 	.word	0x05000017


	//   ....[62]....
        /*0170*/ 	.word	0x05000017


	//   ....[63]....
        /*0174*/ 	.word	0x05000017


	//   ....[64]....
        /*0178*/ 	.word	0x05000017


	//   ....[65]....
        /*017c*/ 	.word	0x05000017


	//   ....[66]....
        /*0180*/ 	.word	0x05000017


	//   ....[67]....
        /*0184*/ 	.word	0x05000017


	//   ....[68]....
        /*0188*/ 	.word	0x05000017


	//   ....[69]....
        /*018c*/ 	.word	0x05000017


	//   ....[70]....
        /*0190*/ 	.word	0x05000017


	//   ....[71]....
        /*0194*/ 	.word	0x05000017


	//   ....[72]....
        /*0198*/ 	.word	0x05000017


	//   ....[73]....
        /*019c*/ 	.word	0x05000017


	//   ....[74]....
        /*01a0*/ 	.word	0x05000017


	//   ....[75]....
        /*01a4*/ 	.word	0x05000017


	//   ....[76]....
        /*01a8*/ 	.word	0x05000017


	//   ....[77]....
        /*01ac*/ 	.word	0x05000017


	//   ....[78]....
        /*01b0*/ 	.word	0x05000017


	//   ....[79]....
        /*01b4*/ 	.word	0x05000017


	//   ....[80]....
        /*01b8*/ 	.word	0x05000017


	//   ....[81]....
        /*01bc*/ 	.word	0x05000017


	//   ....[82]....
        /*01c0*/ 	.word	0x05000017


	//   ....[83]....
        /*01c4*/ 	.word	0x05000017


	//   ....[84]....
        /*01c8*/ 	.word	0x05000017


	//   ....[85]....
        /*01cc*/ 	.word	0x05000017


	//   ....[86]....
        /*01d0*/ 	.word	0x05000017


	//   ....[87]....
        /*01d4*/ 	.word	0x05000017


	//   ....[88]....
        /*01d8*/ 	.word	0x05000017


	//   ....[89]....
        /*01dc*/ 	.word	0x05000017


	//   ....[90]....
        /*01e0*/ 	.word	0x05000017


	//   ....[91]....
        /*01e4*/ 	.word	0x05000017


	//   ....[92]....
        /*01e8*/ 	.word	0x05000017


	//   ....[93]....
        /*01ec*/ 	.word	0x05000017


	//   ....[94]....
        /*01f0*/ 	.word	0x05000017


	//   ....[95]....
        /*01f4*/ 	.word	0x05000017


	//   ....[96]....
        /*01f8*/ 	.word	0x05000017


	//   ....[97]....
        /*01fc*/ 	.word	0x05000017


	//   ....[98]....
        /*0200*/ 	.word	0x05000017


	//   ....[99]....
        /*0204*/ 	.word	0x05000017


	//   ....[100]....
        /*0208*/ 	.word	0x05000017


	//   ....[101]....
        /*020c*/ 	.word	0x05000017


	//   ....[102]....
        /*0210*/ 	.word	0x05000017


	//   ....[103]....
        /*0214*/ 	.word	0x05000017


	//----- nvinfo : EIATTR_COOP_GROUP_INSTR_OFFSETS
	.align		4
.L_802:
        /*0218*/ 	.byte	0x04, 0x28
        /*021a*/ 	.short	(.L_804 - .L_803)


	//   ....[0]....
.L_803:
        /*021c*/ 	.word	0x00000480


	//   ....[1]....
        /*0220*/ 	.word	0x00000490


	//   ....[2]....
        /*0224*/ 	.word	0x000004a0


	//   ....[3]....
        /*0228*/ 	.word	0x000004e0


	//   ....[4]....
        /*022c*/ 	.word	0x00000500


	//   ....[5]....
        /*0230*/ 	.word	0x00000550


	//   ....[6]....
        /*0234*/ 	.word	0x00000560


	//   ....[7]....
        /*0238*/ 	.word	0x00000590


	//   ....[8]....
        /*023c*/ 	.word	0x000005b0


	//   ....[9]....
        /*0240*/ 	.word	0x000005c0


	//   ....[10]....
        /*0244*/ 	.word	0x00000630


	//   ....[11]....
        /*0248*/ 	.word	0x00000670


	//   ....[12]....
        /*024c*/ 	.word	0x000006c0


	//   ....[13]....
        /*0250*/ 	.word	0x000006f0


	//   ....[14]....
        /*0254*/ 	.word	0x00000740


	//   ....[15]....
        /*0258*/ 	.word	0x00000780


	//   ....[16]....
        /*025c*/ 	.word	0x000007d0


	//   ....[17]....
        /*0260*/ 	.word	0x00000810


	//   ....[18]....
        /*0264*/ 	.word	0x00000860


	//   ....[19]....
        /*0268*/ 	.word	0x000008a0


	//   ....[20]....
        /*026c*/ 	.word	0x000008e0


	//   ....[21]....
        /*0270*/ 	.word	0x00000930


	//   ....[22]....
        /*0274*/ 	.word	0x00000970


	//   ....[23]....
        /*0278*/ 	.word	0x000009c0


	//   ....[24]....
        /*027c*/ 	.word	0x00000a00


	//   ....[25]....
        /*0280*/ 	.word	0x00000a50


	//   ....[26]....
        /*0284*/ 	.word	0x00000a90


	//   ....[27]....
        /*0288*/ 	.word	0x00000ad0


	//   ....[28]....
        /*028c*/ 	.word	0x00000b10


	//   ....[29]....
        /*0290*/ 	.word	0x00000b70


	//   ....[30]....
        /*0294*/ 	.word	0x00000bb0


	//   ....[31]....
        /*0298*/ 	.word	0x00000be0


	//   ....[32]....
        /*029c*/ 	.word	0x00000c80


	//   ....[33]....
        /*02a0*/ 	.word	0x00000ca0


	//   ....[34]....
        /*02a4*/ 	.word	0x00000cb0


	//   ....[35]....
        /*02a8*/ 	.word	0x00000cd0


	//   ....[36]....
        /*02ac*/ 	.word	0x00000d20


	//   ....[37]....
        /*02b0*/ 	.word	0x00000d50


	//   ....[38]....
        /*02b4*/ 	.word	0x00000db0


	//   ....[39]....
        /*02b8*/ 	.word	0x00000e10


	//   ....[40]....
        /*02bc*/ 	.word	0x00000e40


	//   ....[41]....
        /*02c0*/ 	.word	0x00000e60


	//   ....[42]....
        /*02c4*/ 	.word	0x00000ed0


	//   ....[43]....
        /*02c8*/ 	.word	0x00000ef0


	//   ....[44]....
        /*02cc*/ 	.word	0x00000f30


	//   ....[45]....
        /*02d0*/ 	.word	0x00000f70


	//   ....[46]....
        /*02d4*/ 	.word	0x00000fa0


	//   ....[47]....
        /*02d8*/ 	.word	0x00000fc0


	//   ....[48]....
        /*02dc*/ 	.word	0x00001150


	//   ....[49]....
        /*02e0*/ 	.word	0x00001160


	//   ....[50]....
        /*02e4*/ 	.word	0x00001170


	//   ....[51]....
        /*02e8*/ 	.word	0x00001190


	//   ....[52]....
        /*02ec*/ 	.word	0x00001280


	//   ....[53]....
        /*02f0*/ 	.word	0x00001300


	//   ....[54]....
        /*02f4*/ 	.word	0x00001360


	//   ....[55]....
        /*02f8*/ 	.word	0x000013e0


	//   ....[56]....
        /*02fc*/ 	.word	0x00001430


	//   ....[57]....
        /*0300*/ 	.word	0x000014c0


	//   ....[58]....
        /*0304*/ 	.word	0x00001510


	//   ....[59]....
        /*0308*/ 	.word	0x000015a0


	//   ....[60]....
        /*030c*/ 	.word	0x00001600


	//   ....[61]....
        /*0310*/ 	.word	0x00001660


	//   ....[62]....
        /*0314*/ 	.word	0x00001700


	//   ....[63]....
        /*0318*/ 	.word	0x00001760


	//   ....[64]....
        /*031c*/ 	.word	0x000017f0


	//   ....[65]....
        /*0320*/ 	.word	0x00001860


	//   ....[66]....
        /*0324*/ 	.word	0x000018f0


	//   ....[67]....
        /*0328*/ 	.word	0x00001960


	//   ....[68]....
        /*032c*/ 	.word	0x000019f0


	//   ....[69]....
        /*0330*/ 	.word	0x00001a60


	//   ....[70]....
        /*0334*/ 	.word	0x00001af0


	//   ....[71]....
        /*0338*/ 	.word	0x00001b60


	//   ....[72]....
        /*033c*/ 	.word	0x00001bf0


	//   ....[73]....
        /*0340*/ 	.word	0x00001c60


	//   ....[74]....
        /*0344*/ 	.word	0x00001cf0


	//   ....[75]....
        /*0348*/ 	.word	0x00001d60


	//   ....[76]....
        /*034c*/ 	.word	0x00001df0


	//   ....[77]....
        /*0350*/ 	.word	0x00001e60


	//   ....[78]....
        /*0354*/ 	.word	0x00001ef0


	//   ....[79]....
        /*0358*/ 	.word	0x00001f70


	//   ....[80]....
        /*035c*/ 	.word	0x00001ff0


	//   ....[81]....
        /*0360*/ 	.word	0x00002060


	//   ....[82]....
        /*0364*/ 	.word	0x000020f0


	//   ....[83]....
        /*0368*/ 	.word	0x00002160


	//   ....[84]....
        /*036c*/ 	.word	0x000021f0


	//   ....[85]....
        /*0370*/ 	.word	0x00002280


	//   ....[86]....
        /*0374*/ 	.word	0x00002300


	//   ....[87]....
        /*0378*/ 	.word	0x00002370


	//   ....[88]....
        /*037c*/ 	.word	0x00002410


	//   ....[89]....
        /*0380*/ 	.word	0x000024a0


	//   ....[90]....
        /*0384*/ 	.word	0x00002540


	//   ....[91]....
        /*0388*/ 	.word	0x000025b0


	//   ....[92]....
        /*038c*/ 	.word	0x00002640


	//   ....[93]....
        /*0390*/ 	.word	0x00002690


	//   ....[94]....
        /*0394*/ 	.word	0x00002720


	//   ....[95]....
        /*0398*/ 	.word	0x00002760


	//   ....[96]....
        /*039c*/ 	.word	0x000027f0


	//   ....[97]....
        /*03a0*/ 	.word	0x00002830


	//   ....[98]....
        /*03a4*/ 	.word	0x000028c0


	//   ....[99]....
        /*03a8*/ 	.word	0x00002900


	//   ....[100]....
        /*03ac*/ 	.word	0x00002980


	//   ....[101]....
        /*03b0*/ 	.word	0x00002a00


	//   ....[102]....
        /*03b4*/ 	.word	0x00002a60


	//   ....[103]....
        /*03b8*/ 	.word	0x00002ac0


	//----- nvinfo : EIATTR_VRC_CTA_INIT_COUNT
	.align		4
.L_804:
        /*03bc*/ 	.byte	0x02, 0x4a
	.zero		1
	.zero		1


	//----- nvinfo : EIATTR_EXIT_INSTR_OFFSETS
	.align		4
        /*03c0*/ 	.byte	0x04, 0x1c
        /*03c2*/ 	.short	(.L_806 - .L_805)


	//   ....[0]....
.L_805:
        /*03c4*/ 	.word	0x000000e0


	//   ....[1]....
        /*03c8*/ 	.word	0x00001210


	//----- nvinfo : EIATTR_CRS_STACK_SIZE
	.align		4
.L_806:
        /*03cc*/ 	.byte	0x04, 0x1e
        /*03ce*/ 	.short	(.L_808 - .L_807)
.L_807:
        /*03d0*/ 	.word	0x00000000


	//----- nvinfo : EIATTR_CBANK_PARAM_SIZE
	.align		4
.L_808:
        /*03d4*/ 	.byte	0x03, 0x19
        /*03d6*/ 	.short	0x002c


	//----- nvinfo : EIATTR_PARAM_CBANK
	.align		4
        /*03d8*/ 	.byte	0x04, 0x0a
        /*03da*/ 	.short	(.L_810 - .L_809)
	.align		4
.L_809:
        /*03dc*/ 	.word	index@(.nv.constant0._Z23spmm4_bin_op_1_1024_002PKhPKjPjPKiS5_i)
        /*03e0*/ 	.short	0x0380
        /*03e2*/ 	.short	0x002c


	//----- nvinfo : EIATTR_SW_WAR
	.align		4
.L_810:
        /*03e4*/ 	.byte	0x04, 0x36
        /*03e6*/ 	.short	(.L_812 - .L_811)
.L_811:
        /*03e8*/ 	.word	0x00000008
.L_812:


//--------------------- .nv.info._Z19spmm4_bin_op_1_1024PKhPKjPjPKiS5_i --------------------------
	.section	.nv.info._Z19spmm4_bin_op_1_1024PKhPKjPjPKiS5_i,"",@"SHT_CUDA_INFO"
	.sectionflags	@""
	.align	4


	//----- nvinfo : EIATTR_CUDA_API_VERSION
	.align		4
        /*0000*/ 	.byte	0x04, 0x37
        /*0002*/ 	.short	(.L_814 - .L_813)
.L_813:
        /*0004*/ 	.word	0x00000082


	//----- nvinfo : EIATTR_KPARAM_INFO
	.align		4
.L_814:
        /*0008*/ 	.byte	0x04, 0x17
        /*000a*/ 	.short	(.L_816 - .L_815)
.L_815:
        /*000c*/ 	.word	0x00000000
        /*0010*/ 	.short	0x0005
        /*0012*/ 	.short	0x0028
        /*0014*/ 	.byte	0x00, 0xf0, 0x11, 0x00


	//----- nvinfo : EIATTR_KPARAM_INFO
	.align		4
.L_816:
        /*0018*/ 	.byte	0x04, 0x17
        /*001a*/ 	.short	(.L_818 - .L_817)
.L_817:
        /*001c*/ 	.word	0x00000000
        /*0020*/ 	.short	0x0004
        /*0022*/ 	.short	0x0020
        /*0024*/ 	.byte	0x00, 0xf5, 0x21, 0x00


	//----- nvinfo : EIATTR_KPARAM_INFO
	.align		4
.L_818:
        /*0028*/ 	.byte	0x04, 0x17
        /*002a*/ 	.short	(.L_820 - .L_819)
.L_819:
        /*002c*/ 	.word	0x00000000
        /*0030*/ 	.short	0x0003
        /*0032*/ 	.short	0x0018
        /*0034*/ 	.byte	0x00, 0xf5, 0x21, 0x00


	//----- nvinfo : EIATTR_KPARAM_INFO
	.align		4
.L_820:
        /*0038*/ 	.byte	0x04, 0x17
        /*003a*/ 	.short	(.L_822 - .L_821)
.L_821:
        /*003c*/ 	.word	0x00000000
        /*0040*/ 	.short	0x0002
        /*0042*/ 	.short	0x0010
        /*0044*/ 	.byte	0x00, 0xf5, 0x21, 0x00


	//----- nvinfo : EIATTR_KPARAM_INFO
	.align		4
.L_822:
        /*0048*/ 	.byte	0x04, 0x17
        /*004a*/ 	.short	(.L_824 - .L_823)
.L_823:
        /*004c*/ 	.word	0x00000000
        /*0050*/ 	.short	0x0001
        /*0052*/ 	.short	0x0008
        /*0054*/ 	.byte	0x00, 0xf5, 0x21, 0x00


	//----- nvinfo : EIATTR_KPARAM_INFO
	.align		4
.L_824:
        /*0058*/ 	.byte	0x04, 0x17
        /*005a*/ 	.short	(.L_826 - .L_825)
.L_825:
        /*005c*/ 	.word	0x00000000
        /*0060*/ 	.short	0x0000
        /*0062*/ 	.short	0x0000
        /*0064*/ 	.byte	0x00, 0xf5, 0x21, 0x00


	//----- nvinfo : EIATTR_SPARSE_MMA_MASK
	.align		4
.L_826:
        /*0068*/ 	.byte	0x03, 0x50
        /*006a*/ 	.short	0x0000


	//----- nvinfo : EIATTR_MAXREG_COUNT
	.align		4
        /*006c*/ 	.byte	0x03, 0x1b
        /*006e*/ 	.short	0x00ff


	//----- nvinfo : EIATTR_MERCURY_ISA_VERSION
	.align		4
        /*0070*/ 	.byte	0x03, 0x5f
        /*0072*/ 	.short	0x0101


	//----- nvinfo : EIATTR_COOP_GROUP_MASK_REGIDS
	.align		4
        /*0074*/ 	.byte	0x04, 0x29
        /*0076*/ 	.short	(.L_828 - .L_827)


	//   ....[0]....
.L_827:
        /*0078*/ 	.word	0xffffffff


	//   ....[1]....
        /*007c*/ 	.word	0xffffffff


	//   ....[2]....
        /*0080*/ 	.word	0xffffffff


	//   ....[3]....
        /*0084*/ 	.word	0xffffffff


	//   ....[4]....
        /*0088*/ 	.word	0xffffffff


	//   ....[5]....
        /*008c*/ 	.word	0xffffffff


	//   ....[6]....
        /*0090*/ 	.word	0xffffffff


	//   ....[7]....
        /*0094*/ 	.word	0xffffffff


	//   ....[8]....
        /*0098*/ 	.word	0xffffffff


	//   ....[9]....
        /*009c*/ 	.word	0xffffffff


	//   ....[10]....
        /*00a0*/ 	.word	0xffffffff


	//   ....[11]....
        /*00a4*/ 	.word	0xffffffff


	//   ....[12]....
        /*00a8*/ 	.word	0xffffffff


	//   ....[13]....
        /*00ac*/ 	.word	0xffffffff


	//   ....[14]....
        /*00b0*/ 	.word	0xffffffff


	//   ....[15]....
        /*00b4*/ 	.word	0xffffffff


	//   ....[16]....
        /*00b8*/ 	.word	0xffffffff


	//   ....[17]....
        /*00bc*/ 	.word	0xffffffff


	//   ....[18]....
        /*00c0*/ 	.word	0xffffffff


	//   ....[19]....
        /*00c4*/ 	.word	0xffffffff


	//   ....[20]....
        /*00c8*/ 	.word	0xffffffff


	//   ....[21]....
        /*00cc*/ 	.word	0xffffffff


	//   ....[22]....
        /*00d0*/ 	.word	0xffffffff


	//   ....[23]....
        /*00d4*/ 	.word	0xffffffff


	//   ....[24]....
        /*00d8*/ 	.word	0xffffffff


	//   ....[25]....
        /*00dc*/ 	.word	0xffffffff


	//   ....[26]....
        /*00e0*/ 	.word	0xffffffff


	//   ....[27]....
        /*00e4*/ 	.word	0xffffffff


	//   ....[28]....
        /*00e8*/ 	.word	0xffffffff


	//   ....[29]....
        /*00ec*/ 	.word	0xffffffff


	//   ....[30]....
        /*00f0*/ 	.word	0xffffffff


	//   ....[31]....
        /*00f4*/ 	.word	0xffffffff


	//   ....[32]....
        /*00f8*/ 	.word	0xffffffff


	//   ....[33]....
        /*00fc*/ 	.word	0xffffffff


	//   ....[34]....
        /*0100*/ 	.word	0xffffffff


	//   ....[35]....
        /*0104*/ 	.word	0xffffffff


	//   ....[36]....
        /*0108*/ 	.word	0xffffffff


	//   ....[37]....
        /*010c*/ 	.word	0xffffffff


	//   ....[38]....
        /*0110*/ 	.word	0xffffffff


	//   ....[39]....
        /*0114*/ 	.word	0xffffffff


	//   ....[40]....
        /*0118*/ 	.word	0xffffffff


	//   ....[41]....
        /*011c*/ 	.word	0xffffffff


	//   ....[42]....
        /*0120*/ 	.word	0xffffffff


	//   ....[43]....
        /*0124*/ 	.word	0xffffffff


	//   ....[44]....
        /*0128*/ 	.word	0xffffffff


	//   ....[45]....
        /*012c*/ 	.word	0xffffffff


	//   ....[46]....
        /*0130*/ 	.word	0xffffffff


	//   ....[47]....
        /*0134*/ 	.word	0xffffffff


	//   ....[48]....
        /*0138*/ 	.word	0xffffffff


	//   ....[49]....
        /*013c*/ 	.word	0xffffffff


	//   ....[50]....
        /*0140*/ 	.word	0xffffffff


	//   ....[51]....
        /*0144*/ 	.word	0xffffffff


	//   ....[52]....
        /*0148*/ 	.word	0x0500001b


	//   ....[53]....
        /*014c*/ 	.word	0x0500001b


	//   ....[54]....
        /*0150*/ 	.word	0x0500001b


	//   ....[55]....
        /*0154*/ 	.word	0x0500001b


	//   ....[56]....
        /*0158*/ 	.word	0x0500001b


	//   ....[57]....
        /*015c*/ 	.word	0x0500001b


	//   ....[58]....
        /*0160*/ 	.word	0x0500001b


	//   ....[59]....
        /*0164*/ 	.word	0x0500001b


	//   ....[60]....
        /*0168*/ 	.word	0x0500001b


	//   ....[61]....
        /*016c*/ 	.word	0x0500001b


	//   ....[62]....
        /*0170*/ 	.word	0x0500001b


	//   ....[63]....
        /*0174*/ 	.word	0x0500001b


	//   ....[64]....
        /*0178*/ 	.word	0x0500001b


	//   ....[65]....
        /*017c*/ 	.word	0x0500001b


	//   ....[66]....
        /*0180*/ 	.word	0x0500001b


	//   ....[67]....
        /*0184*/ 	.word	0x0500001b


	//   ....[68]....
        /*0188*/ 	.word	0x0500001b


	//   ....[69]....
        /*018c*/ 	.word	0x0500001b


	//   ....[70]....
        /*0190*/ 	.word	0x0500001b


	//   ....[71]....
        /*0194*/ 	.word	0x0500001b


	//   ....[72]....
        /*0198*/ 	.word	0x0500001b


	//   ....[73]....
        /*019c*/ 	.word	0x0500001b


	//   ....[74]....
        /*01a0*/ 	.word	0x0500001b


	//   ....[75]....
        /*01a4*/ 	.word	0x0500001b


	//   ....[76]....
        /*01a8*/ 	.word	0x0500001b


	//   ....[77]....
        /*01ac*/ 	.word	0x0500001b


	//   ....[78]....
        /*01b0*/ 	.word	0x0500001b


	//   ....[79]....
        /*01b4*/ 	.word	0x0500001b


	//   ....[80]....
        /*01b8*/ 	.word	0x0500001b


	//   ....[81]....
        /*01bc*/ 	.word	0x0500001b


	//   ....[82]....
        /*01c0*/ 	.word	0x0500001b


	//   ....[83]....
        /*01c4*/ 	.word	0x0500001b


	//   ....[84]....
        /*01c8*/ 	.word	0x0500001b


	//   ....[85]....
        /*01cc*/ 	.word	0x0500001b


	//   ....[86]....
        /*01d0*/ 	.word	0x0500001b


	//   ....[87]....
        /*01d4*/ 	.word	0x0500001b


	//   ....[88]....
        /*01d8*/ 	.word	0x0500001b


	//   ....[89]....
        /*01dc*/ 	.word	0x0500001b


	//   ....[90]....
        /*01e0*/ 	.word	0x0500001b


	//   ....[91]....
        /*01e4*/ 	.word	0x0500001b


	//   ....[92]....
        /*01e8*/ 	.word	0x0500001b


	//   ....[93]....
        /*01ec*/ 	.word	0x0500001b


	//   ....[94]....
        /*01f0*/ 	.word	0x0500001b


	//   ....[95]....
        /*01f4*/ 	.word	0x0500001b


	//   ....[96]....
        /*01f8*/ 	.word	0x0500001b


	//   ....[97]....
        /*01fc*/ 	.word	0x0500001b


	//   ....[98]....
        /*0200*/ 	.word	0x0500001b


	//   ....[99]....
        /*0204*/ 	.word	0x0500001b


	//   ....[100]....
        /*0208*/ 	.word	0x0500001b


	//   ....[101]....
        /*020c*/ 	.word	0x0500001b


	//   ....[102]....
        /*0210*/ 	.word	0x0500001b


	//   ....[103]....
        /*0214*/ 	.word	0x0500001b


	//----- nvinfo : EIATTR_COOP_GROUP_INSTR_OFFSETS
	.align		4
.L_828:
        /*0218*/ 	.byte	0x04, 0x28
        /*021a*/ 	.short	(.L_830 - .L_829)


	//   ....[0]....
.L_829:
        /*021c*/ 	.word	0x000004d0


	//   ....[1]....
        /*0220*/ 	.word	0x00000500


	//   ....[2]....
        /*0224*/ 	.word	0x00000530


	//   ....[3]....
        /*0228*/ 	.word	0x000005b0


	//   ....[4]....
        /*022c*/ 	.word	0x000005f0


	//   ....[5]....
        /*0230*/ 	.word	0x00000600


	//   ....[6]....
        /*0234*/ 	.word	0x00000660


	//   ....[7]....
        /*0238*/ 	.word	0x00000670


	//   ....[8]....
        /*023c*/ 	.word	0x000006c0


	//   ....[9]....
        /*0240*/ 	.word	0x00000710


	//   ....[10]....
        /*0244*/ 	.word	0x00000720


	//   ....[11]....
        /*0248*/ 	.word	0x00000730


	//   ....[12]....
        /*024c*/ 	.word	0x00000840


	//   ....[13]....
        /*0250*/ 	.word	0x00000890


	//   ....[14]....
        /*0254*/ 	.word	0x000008a0


	//   ....[15]....
        /*0258*/ 	.word	0x000008b0


	//   ....[16]....
        /*025c*/ 	.word	0x00000950


	//   ....[17]....
        /*0260*/ 	.word	0x000009b0


	//   ....[18]....
        /*0264*/ 	.word	0x000009d0


	//   ....[19]....
        /*0268*/ 	.word	0x000009e0


	//   ....[20]....
        /*026c*/ 	.word	0x00000ac0


	//   ....[21]....
        /*0270*/ 	.word	0x00000b00


	//   ....[22]....
        /*0274*/ 	.word	0x00000b20


	//   ....[23]....
        /*0278*/ 	.word	0x00000b30


	//   ....[24]....
        /*027c*/ 	.word	0x00000c20


	//   ....[25]....
        /*0280*/ 	.word	0x00000c50


	//   ....[26]....
        /*0284*/ 	.word	0x00000c70


	//   ....[27]....
        /*0288*/ 	.word	0x00000c80


	//   ....[28]....
        /*028c*/ 	.word	0x00000d60


	//   ....[29]....
        /*0290*/ 	.word	0x00000da0


	//   ....[30]....
        /*0294*/ 	.word	0x00000dc0


	//   ....[31]....
        /*0298*/ 	.word	0x00000dd0


	//   ....[32]....
        /*029c*/ 	.word	0x00000ec0


	//   ....[33]....
        /*02a0*/ 	.word	0x00000f00


	//   ....[34]....
        /*02a4*/ 	.word	0x00000f10


	//   ....[35]....
        /*02a8*/ 	.word	0x00000f30


	//   ....[36]....
        /*02ac*/ 	.word	0x00001000


	//   ....[37]....
        /*02b0*/ 	.word	0x00001010


	//   ....[38]....
        /*02b4*/ 	.word	0x00001030


	//   ....[39]....
        /*02b8*/ 	.word	0x00001040


	//   ....[40]....
        /*02bc*/ 	.word	0x000010b0


	//   ....[41]....
        /*02c0*/ 	.word	0x000010c0


	//   ....[42]....
        /*02c4*/ 	.word	0x000010f0


	//   ....[43]....
        /*02c8*/ 	.word	0x00001110


	//   ....[44]....
        /*02cc*/ 	.word	0x00001140


	//   ....[45]....
        /*02d0*/ 	.word	0x00001170


	//   ....[46]....
        /*02d4*/ 	.word	0x00001190


	//   ....[47]....
        /*02d8*/ 	.word	0x00001200


	//   ....[48]....
        /*02dc*/ 	.word	0x00001360


	//   ....[49]....
        /*02e0*/ 	.word	0x00001370


	//   ....[50]....
        /*02e4*/ 	.word	0x00001380


	//   ....[51]....
        /*02e8*/ 	.word	0x000013a0


	//   ....[52]....
        /*02ec*/ 	.word	0x00001490


	//   ....[53]....
        /*02f0*/ 	.word	0x00001510


	//   ....[54]....
        /*02f4*/ 	.word	0x00001570


	//   ....[55]....
        /*02f8*/ 	.word	0x000015e0


	//   ....[56]....
        /*02fc*/ 	.word	0x00001630


	//   ....[57]....
        /*0300*/ 	.word	0x000016c0


	//   ....[58]....
        /*0304*/ 	.word	0x00001710


	//   ....[59]....
        /*0308*/ 	.word	0x000017a0


	//   ....[60]....
        /*030c*/ 	.word	0x00001890


	//   ....[61]....
        /*0310*/ 	.word	0x00001920


	//   ....[62]....
        /*0314*/ 	.word	0x00001990


	//   ....[63]....
        /*0318*/ 	.word	0x000019e0


	//   ....[64]....
        /*031c*/ 	.word	0x00001b30


	//   ....[65]....
        /*0320*/ 	.word	0x00001b90


	//   ....[66]....
        /*0324*/ 	.word	0x00001bf0


	//   ....[67]....
        /*0328*/ 	.word	0x00001c40


	//   ....[68]....
        /*032c*/ 	.word	0x00001d70


	//   ....[69]....
        /*0330*/ 	.word	0x00001dd0


	//   ....[70]....
        /*0334*/ 	.word	0x00001e30


	//   ....[71]....
        /*0338*/ 	.word	0x00001e80


	//   ....[72]....
        /*033c*/ 	.word	0x00001fd0


	//   ....[73]....
        /*0340*/ 	.word	0x00002030


	//   ....[74]....
        /*0344*/ 	.word	0x00002090


	//   ....[75]....
        /*0348*/ 	.word	0x000020e0


	//   ....[76]....
        /*034c*/ 	.word	0x00002230


	//   ....[77]....
        /*0350*/ 	.word	0x00002290


	//   ....[78]....
        /*0354*/ 	.word	0x000022f0


	//   ....[79]....
        /*0358*/ 	.word	0x00002340


	//   ....[80]....
        /*035c*/ 	.word	0x00002490


	//   ....[81]....
        /*0360*/ 	.word	0x000024f0


	//   ....[82]....
        /*0364*/ 	.word	0x00002550


	//   ....[83]....
        /*0368*/ 	.word	0x000025a0


	//   ....[84]....
        /*036c*/ 	.word	0x000026f0


	//   ....[85]....
        /*0370*/ 	.word	0x00002750


	//   ....[86]....
        /*0374*/ 	.word	0x000027b0


	//   ....[87]....
        /*0378*/ 	.word	0x00002800


	//   ....[88]....
        /*037c*/ 	.word	0x00002940


	//   ....[89]....
        /*0380*/ 	.word	0x000029a0


	//   ....[90]....
        /*0384*/ 	.word	0x00002a00


	//   ....[91]....
        /*0388*/ 	.word	0x00002a60


	//   ....[92]....
        /*038c*/ 	.word	0x00002af0


	//   ....[93]....
        /*0390*/ 	.word	0x00002b40


	//   ....[94]....
        /*0394*/ 	.word	0x00002bb0


	//   ....[95]....
        /*0398*/ 	.word	0x00002c10


	//   ....[96]....
        /*039c*/ 	.word	0x00002c80


	//   ....[97]....
        /*03a0*/ 	.word	0x00002ce0


	//   ....[98]....
        /*03a4*/ 	.word	0x00002d50


	//   ....[99]....
        /*03a8*/ 	.word	0x00002db0


	//   ....[100]....
        /*03ac*/ 	.word	0x00002e30


	//   ....[101]....
        /*03b0*/ 	.word	0x00002eb0


	//   ....[102]....
        /*03b4*/ 	.word	0x00002f10


	//   ....[103]....
        /*03b8*/ 	.word	0x00002f70


	//----- nvinfo : EIATTR_VRC_CTA_INIT_COUNT
	.align		4
.L_830:
        /*03bc*/ 	.byte	0x02, 0x4a
	.zero		1
	.zero		1


	//----- nvinfo : EIATTR_EXIT_INSTR_OFFSETS
	.align		4
        /*03c0*/ 	.byte	0x04, 0x1c
        /*03c2*/ 	.short	(.L_832 - .L_831)


	//   ....[0]....
.L_831:
        /*03c4*/ 	.word	0x000000e0


	//   ....[1]....
        /*03c8*/ 	.word	0x00001420


	//----- nvinfo : EIATTR_CRS_STACK_SIZE
	.align		4
.L_832:
        /*03cc*/ 	.byte	0x04, 0x1e
        /*03ce*/ 	.short	(.L_834 - .L_833)
.L_833:
        /*03d0*/ 	.word	0x00000000


	//----- nvinfo : EIATTR_CBANK_PARAM_SIZE
	.align		4
.L_834:
        /*03d4*/ 	.byte	0x03, 0x19
        /*03d6*/ 	.short	0x002c


	//----- nvinfo : EIATTR_PARAM_CBANK
	.align		4
        /*03d8*/ 	.byte	0x04, 0x0a
        /*03da*/ 	.short	(.L_836 - .L_835)
	.align		4
.L_835:
        /*03dc*/ 	.word	index@(.nv.constant0._Z19spmm4_bin_op_1_1024PKhPKjPjPKiS5_i)
        /*03e0*/ 	.short	0x0380
        /*03e2*/ 	.short	0x002c


	//----- nvinfo : EIATTR_SW_WAR
	.align		4
.L_836:
        /*03e4*/ 	.byte	0x04, 0x36
        /*03e6*/ 	.short	(.L_838 - .L_837)
.L_837:
        /*03e8*/ 	.word	0x00000008
.L_838:


//--------------------- .nv.info._Z23spmm4_bin_op_2_colmajorPKhPKjPjPKiS5_ii --------------------------
	.section	.nv.info._Z23spmm4_bin_op_2_colmajorPKhPKjPjPKiS5_ii,"",@"SHT_CUDA_INFO"
	.sectionflags	@""
	.align	4


	//----- nvinfo : EIATTR_CUDA_API_VERSION
	.align		4
        /*0000*/ 	.byte	0x04, 0x37
        /*0002*/ 	.short	(.L_840 - .L_839)
.L_839:
        /*0004*/ 	.word	0x00000082


	//----- nvinfo : EIATTR_KPARAM_INFO
	.align		4
.L_840:
        /*0008*/ 	.byte	0x04, 0x17
        /*000a*/ 	.short	(.L_842 - .L_841)
.L_841:
        /*000c*/ 	.word	0x00000000
        /*0010*/ 	.short	0x0006
        /*0012*/ 	.short	0x002c
        /*0014*/ 	.byte	0x00, 0xf0, 0x11, 0x00


	//----- nvinfo : EIATTR_KPARAM_INFO
	.align		4
.L_842:
        /*0018*/ 	.byte	0x04, 0x17
        /*001a*/ 	.short	(.L_844 - .L_843)
.L_843:
        /*001c*/ 	.word	0x00000000
        /*0020*/ 	.short	0x0005
        /*0022*/ 	.short	0x0028
        /*0024*/ 	.byte	0x00, 0xf0, 0x11, 0x00


	//----- nvinfo : EIATTR_KPARAM_INFO
	.align		4
.L_844:
        /*0028*/ 	.byte	0x04, 0x17
        /*002a*/ 	.short	(.L_846 - .L_845)
.L_845:
        /*002c*/ 	.word	0x00000000
        /*0030*/ 	.short	0x0004
        /*0032*/ 	.short	0x0020
        /*0034*/ 	.byte	0x00, 0xf5, 0x21, 0x00


	//----- nvinfo : EIATTR_KPARAM_INFO
	.align		4
.L_846:
        /*0038*/ 	.byte	0x04, 0x17
        /*003a*/ 	.short	(.L_848 - .L_847)
.L_847:
        /*003c*/ 	.word	0x00000000
        /*0040*/ 	.short	0x0003
        /*0042*/ 	.short	0x0018
        /*0044*/ 	.byte	0x00, 0xf5, 0x21, 0x00


	//----- nvinfo : EIATTR_KPARAM_INFO
	.align		4
.L_848:
        /*0048*/ 	.byte	0x04, 0x17
        /*004a*/ 	.short	(.L_850 - .L_849)
.L_849:
        /*004c*/ 	.word	0x00000000
        /*0050*/ 	.short	0x0002
        /*0052*/ 	.short	0x0010
        /*0054*/ 	.byte	0x00, 0xf5, 0x21, 0x00


	//----- nvinfo : EIATTR_KPARAM_INFO
	.align		4
.L_850:
        /*0058*/ 	.byte	0x04, 0x17
        /*005a*/ 	.short	(.L_852 - .L_851)
.L_851:
        /*005c*/ 	.word	0x00000000
        /*0060*/ 	.short	0x0001
        /*0062*/ 	.short	0x0008
        /*0064*/ 	.byte	0x00, 0xf5, 0x21, 0x00


	//----- nvinfo : EIATTR_KPARAM_INFO
	.align		4
.L_852:
        /*0068*/ 	.byte	0x04, 0x17
        /*006a*/ 	.short	(.L_854 - .L_853)
.L_853:
        /*006c*/ 	.word	0x00000000
        /*0070*/ 	.short	0x0000
        /*0072*/ 	.short	0x0000
        /*0074*/ 	.byte	0x00, 0xf5, 0x21, 0x00


	//----- nvinfo : EIATTR_SPARSE_MMA_MASK
	.align		4
.L_854:
        /*0078*/ 	.byte	0x03, 0x50
        /*007a*/ 	.short	0x0000


	//----- nvinfo : EIATTR_MAXREG_COUNT
	.align		4
        /*007c*/ 	.byte	0x03, 0x1b
        /*007e*/ 	.short	0x00ff


	//----- nvinfo : EIATTR_NUM_BARRIERS
	.align		4
        /*0080*/ 	.byte	0x02, 0x4c
        /*0082*/ 	.byte	0x01
	.zero		1


	//----- nvinfo : EIATTR_MERCURY_ISA_VERSION
	.align		4
        /*0084*/ 	.byte	0x03, 0x5f
        /*0086*/ 	.short	0x0101


	//----- nvinfo : EIATTR_COOP_GROUP_MASK_REGIDS
	.align		4
        /*0088*/ 	.byte	0x04, 0x29
        /*008a*/ 	.short	(.L_856 - .L_855)


	//   ....[0]....
.L_855:
        /*008c*/ 	.word	0xffffffff


	//   ....[1]....
        /*0090*/ 	.word	0xffffffff


	//   ....[2]....
        /*0094*/ 	.word	0xffffffff


	//   ....[3]....
        /*0098*/ 	.word	0xffffffff


	//   ....[4]....
        /*009c*/ 	.word	0xffffffff


	//   ....[5]....
        /*00a0*/ 	.word	0xffffffff


	//   ....[6]....
        /*00a4*/ 	.word	0xffffffff


	//   ....[7]....
        /*00a8*/ 	.word	0xffffffff


	//   ....[8]....
        /*00ac*/ 	.word	0xffffffff


	//   ....[9]....
        /*00b0*/ 	.word	0xffffffff


	//   ....[10]....
        /*00b4*/ 	.word	0xffffffff


	//   ....[11]....
        /*00b8*/ 	.word	0xffffffff


	//   ....[12]....
        /*00bc*/ 	.word	0xffffffff


	//   ....[13]....
        /*00c0*/ 	.word	0xffffffff


	//   ....[14]....
        /*00c4*/ 	.word	0xffffffff


	//   ....[15]....
        /*00c8*/ 	.word	0xffffffff


	//   ....[16]....
        /*00cc*/ 	.word	0xffffffff


	//   ....[17]....
        /*00d0*/ 	.word	0xffffffff


	//   ....[18]....
        /*00d4*/ 	.word	0xffffffff


	//   ....[19]....
        /*00d8*/ 	.word	0xffffffff


	//   ....[20]....
        /*00dc*/ 	.word	0xffffffff


	//   ....[21]....
        /*00e0*/ 	.word	0xffffffff


	//   ....[22]....
        /*00e4*/ 	.word	0xffffffff


	//   ....[23]....
        /*00e8*/ 	.word	0xffffffff


	//   ....[24]....
        /*00ec*/ 	.word	0xffffffff


	//   ....[25]....
        /*00f0*/ 	.word	0xffffffff


	//   ....[26]....
        /*00f4*/ 	.word	0xffffffff


	//   ....[27]....
        /*00f8*/ 	.word	0xffffffff


	//   ....[28]....
        /*00fc*/ 	.word	0xffffffff


	//   ....[29]....
        /*0100*/ 	.word	0xffffffff


	//   ....[30]....
        /*0104*/ 	.word	0xffffffff


	//   ....[31]....
        /*0108*/ 	.word	0xffffffff


	//   ....[32]....
        /*010c*/ 	.word	0xffffffff


	//   ....[33]....
        /*0110*/ 	.word	0xffffffff


	//   ....[34]....
        /*0114*/ 	.word	0xffffffff


	//   ....[35]....
        /*0118*/ 	.word	0xffffffff


	//   ....[36]....
        /*011c*/ 	.word	0xffffffff


	//   ....[37]....
        /*0120*/ 	.word	0xffffffff


	//   ....[38]....
        /*0124*/ 	.word	0xffffffff


	//   ....[39]....
        /*0128*/ 	.word	0xffffffff


	//   ....[40]....
        /*012c*/ 	.word	0xffffffff


	//   ....[41]....
        /*0130*/ 	.word	0xffffffff


	//   ....[42]....
        /*0134*/ 	.word	0xffffffff


	//   ....[43]....
        /*0138*/ 	.word	0xffffffff


	//   ....[44]....
        /*013c*/ 	.word	0xffffffff


	//   ....[45]....
        /*0140*/ 	.word	0xffffffff


	//   ....[46]....
        /*0144*/ 	.word	0xffffffff


	//   ....[47]....
        /*0148*/ 	.word	0xffffffff


	//   ....[48]....
        /*014c*/ 	.word	0xffffffff


	//   ....[49]....
        /*0150*/ 	.word	0xffffffff


	//   ....[50]....
        /*0154*/ 	.word	0xffffffff


	//   ....[51]....
        /*0158*/ 	.word	0xffffffff


	//   ....[52]....
        /*015c*/ 	.word	0xffffffff


	//   ....[53]....
        /*0160*/ 	.word	0xffffffff


	//   ....[54]....
        /*0164*/ 	.word	0xffffffff


	//   ....[55]....
        /*0168*/ 	.word	0xffffffff


	//   ....[56]....
        /*016c*/ 	.word	0xffffffff


	//   ....[57]....
        /*0170*/ 	.word	0xffffffff


	//   ....[58]....
        /*0174*/ 	.word	0xffffffff


	//   ....[59]....
        /*0178*/ 	.word	0xffffffff


	//   ....[60]....
        /*017c*/ 	.word	0xffffffff


	//   ....[61]....
        /*0180*/ 	.word	0xffffffff


	//   ....[62]....
        /*0184*/ 	.word	0xffffffff


	//   ....[63]....
        /*0188*/ 	.word	0xffffffff


	//   ....[64]....
        /*018c*/ 	.word	0xffffffff


	//   ....[65]....
        /*0190*/ 	.word	0xffffffff


	//   ....[66]....
        /*0194*/ 	.word	0xffffffff


	//   ....[67]....
        /*0198*/ 	.word	0xffffffff


	//   ....[68]....
        /*019c*/ 	.word	0xffffffff


	//   ....[69]....
        /*01a0*/ 	.word	0xffffffff


	//   ....[70]....
        /*01a4*/ 	.word	0xffffffff


	//   ....[71]....
        /*01a8*/ 	.word	0xffffffff


	//----- nvinfo : EIATTR_COOP_GROUP_INSTR_OFFSETS
	.align		4
.L_856:
        /*01ac*/ 	.byte	0x04, 0x28
        /*01ae*/ 	.short	(.L_858 - .L_857)


	//   ....[0]....
.L_857:
        /*01b0*/ 	.word	0x00000a20


	//   ....[1]....
        /*01b4*/ 	.word	0x00000a60


	//   ....[2]....
        /*01b8*/ 	.word	0x00000a70


	//   ....[3]....
        /*01bc*/ 	.word	0x00000ac0


	//   ....[4]....
        /*01c0*/ 	.word	0x00000b30


	//   ....[5]....
        /*01c4*/ 	.word	0x00000b60


	//   ....[6]....
        /*01c8*/ 	.word	0x00000bd0


	//   ....[7]....
        /*01cc*/ 	.word	0x00000c00


	//   ....[8]....
        /*01d0*/ 	.word	0x00000c40


	//   ....[9]....
        /*01d4*/ 	.word	0x00000ca0


	//   ....[10]....
        /*01d8*/ 	.word	0x00000ce0


	//   ....[11]....
        /*01dc*/ 	.word	0x00000d50


	//   ....[12]....
        /*01e0*/ 	.word	0x00000d80


	//   ....[13]....
        /*01e4*/ 	.word	0x00000e70


	//   ....[14]....
        /*01e8*/ 	.word	0x00000eb0


	//   ....[15]....
        /*01ec*/ 	.word	0x00000f10


	//   ....[16]....
        /*01f0*/ 	.word	0x00000fa0


	//   ....[17]....
        /*01f4*/ 	.word	0x00000fd0


	//   ....[18]....
        /*01f8*/ 	.word	0x00000ff0


	//   ....[19]....
        /*01fc*/ 	.word	0x000010c0


	//   ....[20]....
        /*0200*/ 	.word	0x00001140


	//   ....[21]....
        /*0204*/ 	.word	0x00001150


	//   ....[22]....
        /*0208*/ 	.word	0x000011b0


	//   ....[23]....
        /*020c*/ 	.word	0x000011e0


	//   ....[24]....
        /*0210*/ 	.word	0x00001220


	//   ....[25]....
        /*0214*/ 	.word	0x00001260


	//   ....[26]....
        /*0218*/ 	.word	0x00001280


	//   ....[27]....
        /*021c*/ 	.word	0x000012c0


	//   ....[28]....
        /*0220*/ 	.word	0x000012e0


	//   ....[29]....
        /*0224*/ 	.word	0x00001310


	//   ....[30]....
        /*0228*/ 	.word	0x00001320


	//   ....[31]....
        /*022c*/ 	.word	0x00001360


	//   ....[32]....
        /*0230*/ 	.word	0x00001510


	//   ....[33]....
        /*0234*/ 	.word	0x000015c0


	//   ....[34]....
        /*0238*/ 	.word	0x00001620


	//   ....[35]....
        /*023c*/ 	.word	0x00001680


	//   ....[36]....
        /*0240*/ 	.word	0x00001700


	//   ....[37]....
        /*0244*/ 	.word	0x00001760


	//   ....[38]....
        /*0248*/ 	.word	0x000017c0


	//   ....[39]....
        /*024c*/ 	.word	0x000017d0


	//   ....[40]....
        /*0250*/ 	.word	0x00001820


	//   ....[41]....
        /*0254*/ 	.word	0x00001860


	//   ....[42]....
        /*0258*/ 	.word	0x00001910


	//   ....[43]....
        /*025c*/ 	.word	0x00001930


	//   ....[44]....
        /*0260*/ 	.word	0x00001970


	//   ....[45]....
        /*0264*/ 	.word	0x000019d0


	//   ....[46]....
        /*0268*/ 	.word	0x00001a30


	//   ....[47]....
        /*026c*/ 	.word	0x00001a80


	//   ....[48]....
        /*0270*/ 	.word	0x00001ad0


	//   ....[49]....
        /*0274*/ 	.word	0x00001b70


	//   ....[50]....
        /*0278*/ 	.word	0x00001ba0


	//   ....[51]....
        /*027c*/ 	.word	0x00001bd0


	//   ....[52]....
        /*0280*/ 	.word	0x00001c50


	//   ....[53]....
        /*0284*/ 	.word	0x00001c90


	//   ....[54]....
        /*0288*/ 	.word	0x00001cd0


	//   ....[55]....
        /*028c*/ 	.word	0x00001d20


	//   ....[56]....
        /*0290*/ 	.word	0x00001da0


	//   ....[57]....
        /*0294*/ 	.word	0x00001db0


	//   ....[58]....
        /*0298*/ 	.word	0x00001df0


	//   ....[59]....
        /*029c*/ 	.word	0x00001e20


	//   ....[60]....
        /*02a0*/ 	.word	0x00001e40


	//   ....[61]....
        /*02a4*/ 	.word	0x00001e60


	//   ....[62]....
        /*02a8*/ 	.word	0x00001ea0


	//   ....[63]....
        /*02ac*/ 	.word	0x00001ed0


	//   ....[64]....
        /*02b0*/ 	.word	0x000024d0


	//   ....[65]....
        /*02b4*/ 	.word	0x00002560


	//   ....[66]....
        /*02b8*/ 	.word	0x00002580


	//   ....[67]....
        /*02bc*/ 	.word	0x000025b0


	//   ....[68]....
        /*02c0*/ 	.word	0x00002610


	//   ....[69]....
        /*02c4*/ 	.word	0x00002620


	//   ....[70]....
        /*02c8*/ 	.word	0x00002640


	//   ....[71]....
        /*02cc*/ 	.word	0x00002650


	//----- nvinfo : EIATTR_VRC_CTA_INIT_COUNT
	.align		4
.L_858:
        /*02d0*/ 	.byte	0x02, 0x4a
	.zero		1
	.zero		1


	//----- nvinfo : EIATTR_EXIT_INSTR_OFFSETS
	.align		4
        /*02d4*/ 	.byte	0x04, 0x1c
        /*02d6*/ 	.short	(.L_860 - .L_859)


	//   ....[0]....
.L_859:
        /*02d8*/ 	.word	0x000000a0


	//   ....[1]....
        /*02dc*/ 	.word	0x00002710


	//----- nvinfo : EIATTR_CRS_STACK_SIZE
	.align		4
.L_860:
        /*02e0*/ 	.byte	0x04, 0x1e
        /*02e2*/ 	.short	(.L_862 - .L_861)
.L_861:
        /*02e4*/ 	.word	0x00000000


	//----- nvinfo : EIATTR_CBANK_PARAM_SIZE
	.align		4
.L_862:
        /*02e8*/ 	.byte	0x03, 0x19
        /*02ea*/ 	.short	0x0030


	//----- nvinfo : EIATTR_PARAM_CBANK
	.align		4
        /*02ec*/ 	.byte	0x04, 0x0a
        /*02ee*/ 	.short	(.L_864 - .L_863)
	.align		4
.L_863:
        /*02f0*/ 	.word	index@(.nv.constant0._Z23spmm4_bin_op_2_colmajorPKhPKjPjPKiS5_ii)
        /*02f4*/ 	.short	0x0380
        /*02f6*/ 	.short	0x0030


	//----- nvinfo : EIATTR_SW_WAR
	.align		4
.L_864:
        /*02f8*/ 	.byte	0x04, 0x36
        /*02fa*/ 	.short	(.L_866 - .L_865)
.L_865:
        /*02fc*/ 	.word	0x00000008
.L_866:


//--------------------- .nv.info._Z17spmm4_bin_op_8_64PKhPKjPjPKiS5_i --------------------------
	.section	.nv.info._Z17spmm4_bin_op_8_64PKhPKjPjPKiS5_i,"",@"SHT_CUDA_INFO"
	.sectionflags	@""
	.align	4


	//----- nvinfo : EIATTR_CUDA_API_VERSION
	.align		4
        /*0000*/ 	.byte	0x04, 0x37
        /*0002*/ 	.short	(.L_868 - .L_867)
.L_867:
        /*0004*/ 	.word	0x00000082


	//----- nvinfo : EIATTR_KPARAM_INFO
	.align		4
.L_868:
        /*0008*/ 	.byte	0x04, 0x17
        /*000a*/ 	.short	(.L_870 - .L_869)
.L_869:
        /*000c*/ 	.word	0x00000000
        /*0010*/ 	.short	0x0005
        /*0012*/ 	.short	0x0028
        /*0014*/ 	.byte	0x00, 0xf0, 0x11, 0x00


	//----- nvinfo : EIATTR_KPARAM_INFO
	.align		4
.L_870:
        /*0018*/ 	.byte	0x04, 0x17
        /*001a*/ 	.short	(.L_872 - .L_871)
.L_871:
        /*001c*/ 	.word	0x00000000
        /*0020*/ 	.short	0x0004
        /*0022*/ 	.short	0x0020
        /*0024*/ 	.byte	0x00, 0xf5, 0x21, 0x00


	//----- nvinfo : EIATTR_KPARAM_INFO
	.align		4
.L_872:
        /*0028*/ 	.byte	0x04, 0x17
        /*002a*/ 	.short	(.L_874 - .L_873)
.L_873:
        /*002c*/ 	.word	0x00000000
        /*0030*/ 	.short	0x0003
        /*0032*/ 	.short	0x0018
        /*0034*/ 	.byte	0x00, 0xf5, 0x21, 0x00


	//----- nvinfo : EIATTR_KPARAM_INFO
	.align		4
.L_874:
        /*0038*/ 	.byte	0x04, 0x17
        /*003a*/ 	.short	(.L_876 - .L_875)
.L_875:
        /*003c*/ 	.word	0x00000000
        /*0040*/ 	.short	0x0002
        /*0042*/ 	.short	0x0010
        /*0044*/ 	.byte	0x00, 0xf5, 0x21, 0x00


	//----- nvinfo : EIATTR_KPARAM_INFO
	.align		4
.L_876:
        /*0048*/ 	.byte	0x04, 0x17
        /*004a*/ 	.short	(.L_878 - .L_877)
.L_877:
        /*004c*/ 	.word	0x00000000
        /*0050*/ 	.short	0x0001
        /*0052*/ 	.short	0x0008
        /*0054*/ 	.byte	0x00, 0xf5, 0x21, 0x00


	//----- nvinfo : EIATTR_KPARAM_INFO
	.align		4
.L_878:
        /*0058*/ 	.byte	0x04, 0x17
        /*005a*/ 	.short	(.L_880 - .L_879)
.L_879:
        /*005c*/ 	.word	0x00000000
        /*0060*/ 	.short	0x0000
        /*0062*/ 	.short	0x0000
        /*0064*/ 	.byte	0x00, 0xf5, 0x21, 0x00


	//----- nvinfo : EIATTR_SPARSE_MMA_MASK
	.align		4
.L_880:
        /*0068*/ 	.byte	0x03, 0x50
        /*006a*/ 	.short	0x0000


	//----- nvinfo : EIATTR_MAXREG_COUNT
	.align		4
        /*006c*/ 	.byte	0x03, 0x1b
        /*006e*/ 	.short	0x00ff


	//----- nvinfo : EIATTR_NUM_BARRIERS
	.align		4
        /*0070*/ 	.byte	0x02, 0x4c
        /*0072*/ 	.byte	0x01
	.zero		1


	//----- nvinfo : EIATTR_MERCURY_ISA_VERSION
	.align		4
        /*0074*/ 	.byte	0x03, 0x5f
        /*0076*/ 	.short	0x0101


	//----- nvinfo : EIATTR_COOP_GROUP_MASK_REGIDS
	.align		4
        /*0078*/ 	.byte	0x04, 0x29
        /*007a*/ 	.short	(.L_882 - .L_881)


	//   ....[0]....
.L_881:
        /*007c*/ 	.word	0xffffffff


	//   ....[1]....
        /*0080*/ 	.word	0xffffffff


	//   ....[2]....
        /*0084*/ 	.word	0xffffffff


	//   ....[3]....
        /*0088*/ 	.word	0xffffffff


	//   ....[4]....
        /*008c*/ 	.word	0xffffffff


	//   ....[5]....
        /*0090*/ 	.word	0xffffffff


	//   ....[6]....
        /*0094*/ 	.word	0xffffffff


	//   ....[7]....
        /*0098*/ 	.word	0xffffffff


	//   ....[8]....
        /*009c*/ 	.word	0xffffffff


	//   ....[9]....
        /*00a0*/ 	.word	0xffffffff


	//   ....[10]....
        /*00a4*/ 	.word	0xffffffff


	//   ....[11]....
        /*00a8*/ 	.word	0xffffffff


	//   ....[12]....
        /*00ac*/ 	.word	0xffffffff


	//   ....[13]....
        /*00b0*/ 	.word	0xffffffff


	//   ....[14]....
        /*00b4*/ 	.word	0xffffffff


	//   ....[15]....
        /*00b8*/ 	.word	0xffffffff


	//   ....[16]....
        /*00bc*/ 	.word	0xffffffff


	//   ....[17]....
        /*00c0*/ 	.word	0xffffffff


	//   ....[18]....
        /*00c4*/ 	.word	0xffffffff


	//   ....[19]....
        /*00c8*/ 	.word	0xffffffff


	//   ....[20]....
        /*00cc*/ 	.word	0xffffffff


	//   ....[21]....
        /*00d0*/ 	.word	0xffffffff


	//   ....[22]....
        /*00d4*/ 	.word	0xffffffff


	//   ....[23]....
        /*00d8*/ 	.word	0xffffffff


	//   ....[24]....
        /*00dc*/ 	.word	0xffffffff


	//   ....[25]....
        /*00e0*/ 	.word	0xffffffff


	//   ....[26]....
        /*00e4*/ 	.word	0xffffffff


	//   ....[27]....
        /*00e8*/ 	.word	0xffffffff


	//   ....[28]....
        /*00ec*/ 	.word	0xffffffff


	//   ....[29]....
        /*00f0*/ 	.word	0xffffffff


	//   ....[30]....
        /*00f4*/ 	.word	0xffffffff


	//   ....[31]....
        /*00f8*/ 	.word	0xffffffff


	//   ....[32]....
        /*00fc*/ 	.word	0xffffffff


	//   ....[33]....
        /*0100*/ 	.word	0xffffffff


	//   ....[34]....
        /*0104*/ 	.word	0xffffffff


	//   ....[35]....
        /*0108*/ 	.word	0xffffffff


	//   ....[36]....
        /*010c*/ 	.word	0xffffffff


	//   ....[37]....
        /*0110*/ 	.word	0xffffffff


	//   ....[38]....
        /*0114*/ 	.word	0xffffffff


	//   ....[39]....
        /*0118*/ 	.word	0xffffffff


	//   ....[40]....
        /*011c*/ 	.word	0xffffffff


	//   ....[41]....
        /*0120*/ 	.word	0xffffffff


	//   ....[42]....
        /*0124*/ 	.word	0xffffffff


	//   ....[43]....
        /*0128*/ 	.word	0xffffffff


	//   ....[44]....
        /*012c*/ 	.word	0xffffffff


	//   ....[45]....
        /*0130*/ 	.word	0xffffffff


	//   ....[46]....
        /*0134*/ 	.word	0xffffffff


	//   ....[47]....
        /*0138*/ 	.word	0xffffffff


	//----- nvinfo : EIATTR_COOP_GROUP_INSTR_OFFSETS
	.align		4
.L_882:
        /*013c*/ 	.byte	0x04, 0x28
        /*013e*/ 	.short	(.L_884 - .L_883)


	//   ....[0]....
.L_883:
        /*0140*/ 	.word	0x000009a0


	//   ....[1]....
        /*0144*/ 	.word	0x000009c0


	//   ....[2]....
        /*0148*/ 	.word	0x00000a20


	//   ....[3]....
        /*014c*/ 	.word	0x00000a30


	//   ....[4]....
        /*0150*/ 	.word	0x00000a50


	//   ....[5]....
        /*0154*/ 	.word	0x00000ad0


	//   ....[6]....
        /*0158*/ 	.word	0x00000b00


	//   ....[7]....
        /*015c*/ 	.word	0x00000b20


	//   ....[8]....
        /*0160*/ 	.word	0x00000b90


	//   ....[9]....
        /*0164*/ 	.word	0x00000c00


	//   ....[10]....
        /*0168*/ 	.word	0x00000c20


	//   ....[11]....
        /*016c*/ 	.word	0x00000c60


	//   ....[12]....
        /*0170*/ 	.word	0x00000ce0


	//   ....[13]....
        /*0174*/ 	.word	0x00000cf0


	//   ....[14]....
        /*0178*/ 	.word	0x00000d00


	//   ....[15]....
        /*017c*/ 	.word	0x00000d10


	//   ....[16]....
        /*0180*/ 	.word	0x00001720


	//   ....[17]....
        /*0184*/ 	.word	0x00001750


	//   ....[18]....
        /*0188*/ 	.word	0x000017c0


	//   ....[19]....
        /*018c*/ 	.word	0x00001800


	//   ....[20]....
        /*0190*/ 	.word	0x00001810


	//   ....[21]....
        /*0194*/ 	.word	0x00001860


	//   ....[22]....
        /*0198*/ 	.word	0x000018c0


	//   ....[23]....
        /*019c*/ 	.word	0x00001900


	//   ....[24]....
        /*01a0*/ 	.word	0x00001910


	//   ....[25]....
        /*01a4*/ 	.word	0x00001950


	//   ....[26]....
        /*01a8*/ 	.word	0x000019c0


	//   ....[27]....
        /*01ac*/ 	.word	0x000019f0


	//   ....[28]....
        /*01b0*/ 	.word	0x00001a10


	//   ....[29]....
        /*01b4*/ 	.word	0x00001a80


	//   ....[30]....
        /*01b8*/ 	.word	0x00001aa0


	//   ....[31]....
        /*01bc*/ 	.word	0x00001af0


	//   ....[32]....
        /*01c0*/ 	.word	0x00001b10


	//   ....[33]....
        /*01c4*/ 	.word	0x00001b40


	//   ....[34]....
        /*01c8*/ 	.word	0x00001b50


	//   ....[35]....
        /*01cc*/ 	.word	0x00001bc0


	//   ....[36]....
        /*01d0*/ 	.word	0x00001be0


	//   ....[37]....
        /*01d4*/ 	.word	0x00001c10


	//   ....[38]....
        /*01d8*/ 	.word	0x00001c50


	//   ....[39]....
        /*01dc*/ 	.word	0x00001c70


	//   ....[40]....
        /*01e0*/ 	.word	0x00001c90


	//   ....[41]....
        /*01e4*/ 	.word	0x00001cd0


	//   ....[42]....
        /*01e8*/ 	.word	0x00001d10


	//   ....[43]....
        /*01ec*/ 	.word	0x00001d30


	//   ....[44]....
        /*01f0*/ 	.word	0x00001d50


	//   ....[45]....
        /*01f4*/ 	.word	0x00001d80


	//   ....[46]....
        /*01f8*/ 	.word	0x00001db0


	//   ....[47]....
        /*01fc*/ 	.word	0x00001dd0


	//----- nvinfo : EIATTR_VRC_CTA_INIT_COUNT
	.align		4
.L_884:
        /*0200*/ 	.byte	0x02, 0x4a
	.zero		1
	.zero		1


	//----- nvinfo : EIATTR_EXIT_INSTR_OFFSETS
	.align		4
        /*0204*/ 	.byte	0x04, 0x1c
        /*0206*/ 	.short	(.L_886 - .L_885)


	//   ....[0]....
.L_885:
        /*0208*/ 	.word	0x000000a0


	//   ....[1]....
        /*020c*/ 	.word	0x00001eb0


	//----- nvinfo : EIATTR_CRS_STACK_SIZE
	.align		4
.L_886:
        /*0210*/ 	.byte	0x04, 0x1e
        /*0212*/ 	.short	(.L_888 - .L_887)
.L_887:
        /*0214*/ 	.word	0x00000000


	//----- nvinfo : EIATTR_CBANK_PARAM_SIZE
	.align		4
.L_888:
        /*0218*/ 	.byte	0x03, 0x19
        /*021a*/ 	.short	0x002c


	//----- nvinfo : EIATTR_PARAM_CBANK
	.align		4
        /*021c*/ 	.byte	0x04, 0x0a
        /*021e*/ 	.short	(.L_890 - .L_889)
	.align		4
.L_889:
        /*0220*/ 	.word	index@(.nv.constant0._Z17spmm4_bin_op_8_64PKhPKjPjPKiS5_i)
        /*0224*/ 	.short	0x0380
        /*0226*/ 	.short	0x002c


	//----- nvinfo : EIATTR_SW_WAR
	.align		4
.L_890:
        /*0228*/ 	.byte	0x04, 0x36
        /*022a*/ 	.short	(.L_892 - .L_891)
.L_891:
        /*022c*/ 	.word	0x00000008
.L_892:


//--------------------- .nv.info._Z17spmm4_bin_op_4_64PKhPKjPjPKiS5_i --------------------------
	.section	.nv.info._Z17spmm4_bin_op_4_64PKhPKjPjPKiS5_i,"",@"SHT_CUDA_INFO"
	.sectionflags	@""
	.align	4


	//----- nvinfo : EIATTR_CUDA_API_VERSION
	.align		4
        /*0000*/ 	.byte	0x04, 0x37
        /*0002*/ 	.short	(.L_894 - .L_893)
.L_893:
        /*0004*/ 	.word	0x00000082


	//----- nvinfo : EIATTR_KPARAM_INFO
	.align		4
.L_894:
        /*0008*/ 	.byte	0x04, 0x17
        /*000a*/ 	.short	(.L_896 - .L_895)
.L_895:
        /*000c*/ 	.word	0x00000000
        /*0010*/ 	.short	0x0005
        /*0012*/ 	.short	0x0028
        /*0014*/ 	.byte	0x00, 0xf0, 0x11, 0x00


	//----- nvinfo : EIATTR_KPARAM_INFO
	.align		4
.L_896:
        /*0018*/ 	.byte	0x04, 0x17
        /*001a*/ 	.short	(.L_898 - .L_897)
.L_897:
        /*001c*/ 	.word	0x00000000
        /*0020*/ 	.short	0x0004
        /*0022*/ 	.short	0x0020
        /*0024*/ 	.byte	0x00, 0xf5, 0x21, 0x00


	//----- nvinfo : EIATTR_KPARAM_INFO
	.align		4
.L_898:
        /*0028*/ 	.byte	0x04, 0x17
        /*002a*/ 	.short	(.L_900 - .L_899)
.L_899:
        /*002c*/ 	.word	0x00000000
        /*0030*/ 	.short	0x0003
        /*0032*/ 	.short	0x0018
        /*0034*/ 	.byte	0x00, 0xf5, 0x21, 0x00


	//----- nvinfo : EIATTR_KPARAM_INFO
	.align		4
.L_900:
        /*0038*/ 	.byte	0x04, 0x17
        /*003a*/ 	.short	(.L_902 - .L_901)
.L_901:
        /*003c*/ 	.word	0x00000000
        /*0040*/ 	.short	0x0002
        /*0042*/ 	.short	0x0010
        /*0044*/ 	.byte	0x00, 0xf5, 0x21, 0x00


	//----- nvinfo : EIATTR_KPARAM_INFO
	.align		4
.L_902:
        /*0048*/ 	.byte	0x04, 0x17
        /*004a*/ 	.short	(.L_904 - .L_903)
.L_903:
        /*004c*/ 	.word	0x00000000
        /*0050*/ 	.short	0x0001
        /*0052*/ 	.short	0x0008
        /*0054*/ 	.byte	0x00, 0xf5, 0x21, 0x00


	//----- nvinfo : EIATTR_KPARAM_INFO
	.align		4
.L_904:
        /*0058*/ 	.byte	0x04, 0x17
        /*005a*/ 	.short	(.L_906 - .L_905)
.L_905:
        /*005c*/ 	.word	0x00000000
        /*0060*/ 	.short	0x0000
        /*0062*/ 	.short	0x0000
        /*0064*/ 	.byte	0x00, 0xf5, 0x21, 0x00


	//----- nvinfo : EIATTR_SPARSE_MMA_MASK
	.align		4
.L_906:
        /*0068*/ 	.byte	0x03, 0x50
        /*006a*/ 	.short	0x0000


	//----- nvinfo : EIATTR_MAXREG_COUNT
	.align		4
        /*006c*/ 	.byte	0x03, 0x1b
        /*006e*/ 	.short	0x00ff


	//----- nvinfo : EIATTR_NUM_BARRIERS
	.align		4
        /*0070*/ 	.byte	0x02, 0x4c
        /*0072*/ 	.byte	0x01
	.zero		1


	//----- nvinfo : EIATTR_MERCURY_ISA_VERSION
	.align		4
        /*0074*/ 	.byte	0x03, 0x5f
        /*0076*/ 	.short	0x0101


	//----- nvinfo : EIATTR_COOP_GROUP_MASK_REGIDS
	.align		4
        /*0078*/ 	.byte	0x04, 0x29
        /*007a*/ 	.short	(.L_908 - .L_907)


	//   ....[0]....
.L_907:
        /*007c*/ 	.word	0xffffffff


	//   ....[1]....
        /*0080*/ 	.word	0xffffffff


	//   ....[2]....
        /*0084*/ 	.word	0xffffffff


	//   ....[3]....
        /*0088*/ 	.word	0xffffffff


	//   ....[4]....
        /*008c*/ 	.word	0xffffffff


	//   ....[5]....
        /*0090*/ 	.word	0xffffffff


	//   ....[6]....
        /*0094*/ 	.word	0xffffffff


	//   ....[7]....
        /*0098*/ 	.word	0xffffffff


	//   ....[8]....
        /*009c*/ 	.word	0xffffffff


	//   ....[9]....
        /*00a0*/ 	.word	0xffffffff


	//   ....[10]....
        /*00a4*/ 	.word	0xffffffff


	//   ....[11]....
        /*00a8*/ 	.word	0xffffffff


	//   ....[12]....
        /*00ac*/ 	.word	0xffffffff


	//   ....[13]....
        /*00b0*/ 	.word	0xffffffff


	//   ....[14]....
        /*00b4*/ 	.word	0xffffffff


	//   ....[15]....
        /*00b8*/ 	.word	0xffffffff


	//   ....[16]....
        /*00bc*/ 	.word	0xffffffff


	//   ....[17]....
        /*00c0*/ 	.word	0xffffffff


	//   ....[18]....
        /*00c4*/ 	.word	0xffffffff


	//   ....[19]....
        /*00c8*/ 	.word	0xffffffff


	//   ....[20]....
        /*00cc*/ 	.word	0xffffffff


	//   ....[21]....
        /*00d0*/ 	.word	0xffffffff


	//   ....[22]....
        /*00d4*/ 	.word	0xffffffff


	//   ....[23]....
        /*00d8*/ 	.word	0xffffffff


	//   ....[24]....
        /*00dc*/ 	.word	0xffffffff


	//   ....[25]....
        /*00e0*/ 	.word	0xffffffff


	//   ....[26]....
        /*00e4*/ 	.word	0xffffffff


	//   ....[27]....
        /*00e8*/ 	.word	0xffffffff


	//   ....[28]....
        /*00ec*/ 	.word	0xffffffff


	//   ....[29]....
        /*00f0*/ 	.word	0xffffffff


	//   ....[30]....
        /*00f4*/ 	.word	0xffffffff


	//   ....[31]....
        /*00f8*/ 	.word	0xffffffff


	//   ....[32]....
        /*00fc*/ 	.word	0xffffffff


	//   ....[33]....
        /*0100*/ 	.word	0xffffffff


	//   ....[34]....
        /*0104*/ 	.word	0xffffffff


	//   ....[35]....
        /*0108*/ 	.word	0xffffffff


	//   ....[36]....
        /*010c*/ 	.word	0xffffffff


	//   ....[37]....
        /*0110*/ 	.word	0xffffffff


	//   ....[38]....
        /*0114*/ 	.word	0xffffffff


	//   ....[39]....
        /*0118*/ 	.word	0xffffffff


	//   ....[40]....
        /*011c*/ 	.word	0xffffffff


	//   ....[41]....
        /*0120*/ 	.word	0xffffffff


	//   ....[42]....
        /*0124*/ 	.word	0xffffffff


	//   ....[43]....
        /*0128*/ 	.word	0xffffffff


	//   ....[44]....
        /*012c*/ 	.word	0xffffffff


	//   ....[45]....
        /*0130*/ 	.word	0xffffffff


	//   ....[46]....
        /*0134*/ 	.word	0xffffffff


	//   ....[47]....
        /*0138*/ 	.word	0xffffffff


	//   ....[48]....
        /*013c*/ 	.word	0xffffffff


	//   ....[49]....
        /*0140*/ 	.word	0xffffffff


	//   ....[50]....
        /*0144*/ 	.word	0xffffffff


	//   ....[51]....
        /*0148*/ 	.word	0xffffffff


	//   ....[52]....
        /*014c*/ 	.word	0xffffffff


	//   ....[53]....
        /*0150*/ 	.word	0xffffffff


	//   ....[54]....
        /*0154*/ 	.word	0xffffffff


	//   ....[55]....
        /*0158*/ 	.word	0xffffffff


	//   ....[56]....
        /*015c*/ 	.word	0xffffffff


	//   ....[57]....
        /*0160*/ 	.word	0xffffffff


	//   ....[58]....
        /*0164*/ 	.word	0xffffffff


	//   ....[59]....
        /*0168*/ 	.word	0xffffffff


	//   ....[60]....
        /*016c*/ 	.word	0xffffffff


	//   ....[61]....
        /*0170*/ 	.word	0xffffffff


	//   ....[62]....
        /*0174*/ 	.word	0xffffffff


	//   ....[63]....
        /*0178*/ 	.word	0xffffffff


	//   ....[64]....
        /*017c*/ 	.word	0xffffffff


	//   ....[65]....
        /*0180*/ 	.word	0xffffffff


	//   ....[66]....
        /*0184*/ 	.word	0xffffffff


	//   ....[67]....
        /*0188*/ 	.word	0xffffffff


	//   ....[68]....
        /*018c*/ 	.word	0xffffffff


	//   ....[69]....
        /*0190*/ 	.word	0xffffffff


	//   ....[70]....
        /*0194*/ 	.word	0xffffffff


	//   ....[71]....
        /*0198*/ 	.word	0xffffffff


	//   ....[72]....
        /*019c*/ 	.word	0xffffffff


	//   ....[73]....
        /*01a0*/ 	.word	0xffffffff


	//   ....[74]....
        /*01a4*/ 	.word	0xffffffff


	//   ....[75]....
        /*01a8*/ 	.word	0xffffffff


	//   ....[76]....
        /*01ac*/ 	.word	0xffffffff


	//   ....[77]....
        /*01b0*/ 	.word	0xffffffff


	//   ....[78]....
        /*01b4*/ 	.word	0xffffffff


	//   ....[79]....
        /*01b8*/ 	.word	0xffffffff


	//----- nvinfo : EIATTR_COOP_GROUP_INSTR_OFFSETS
	.align		4
.L_908:
        /*01bc*/ 	.byte	0x04, 0x28
        /*01be*/ 	.short	(.L_910 - .L_909)


	//   ....[0]....
.L_909:
        /*01c0*/ 	.word	0x000009b0


	//   ....[1]....
        /*01c4*/ 	.word	0x000009c0


	//   ....[2]....
        /*01c8*/ 	.word	0x00000a20


	//   ....[3]....
        /*01cc*/ 	.word	0x00000ab0


	//   ....[4]....
        /*01d0*/ 	.word	0x00000ac0


	//   ....[5]....
        /*01d4*/ 	.word	0x00000b30


	//   ....[6]....
        /*01d8*/ 	.word	0x00000ba0


	//   ....[7]....
        /*01dc*/ 	.word	0x00000be0


	//   ....[8]....
        /*01e0*/ 	.word	0x00000c20


	//   ....[9]....
        /*01e4*/ 	.word	0x00000c50


	//   ....[10]....
        /*01e8*/ 	.word	0x00000ca0


	//   ....[11]....
        /*01ec*/ 	.word	0x00000cc0


	//   ....[12]....
        /*01f0*/ 	.word	0x00000d10


	//   ....[13]....
        /*01f4*/ 	.word	0x00000d80


	//   ....[14]....
        /*01f8*/ 	.word	0x00000e30


	//   ....[15]....
        /*01fc*/ 	.word	0x00000ef0


	//   ....[16]....
        /*0200*/ 	.word	0x00000f30


	//   ....[17]....
        /*0204*/ 	.word	0x00000f60


	//   ....[18]....
        /*0208*/ 	.word	0x00000fc0


	//   ....[19]....
        /*020c*/ 	.word	0x00001080


	//   ....[20]....
        /*0210*/ 	.word	0x00001090


	//   ....[21]....
        /*0214*/ 	.word	0x000010b0


	//   ....[22]....
        /*0218*/ 	.word	0x000010d0


	//   ....[23]....
        /*021c*/ 	.word	0x00001150


	//   ....[24]....
        /*0220*/ 	.word	0x000011c0


	//   ....[25]....
        /*0224*/ 	.word	0x00001210


	//   ....[26]....
        /*0228*/ 	.word	0x00001220


	//   ....[27]....
        /*022c*/ 	.word	0x00001230


	//   ....[28]....
        /*0230*/ 	.word	0x00001290


	//   ....[29]....
        /*0234*/ 	.word	0x00001310


	//   ....[30]....
        /*0238*/ 	.word	0x00001370


	//   ....[31]....
        /*023c*/ 	.word	0x000013f0


	//   ....[32]....
        /*0240*/ 	.word	0x00001400


	//   ....[33]....
        /*0244*/ 	.word	0x00001550


	//   ....[34]....
        /*0248*/ 	.word	0x000015c0


	//   ....[35]....
        /*024c*/ 	.word	0x00001640


	//   ....[36]....
        /*0250*/ 	.word	0x000016b0


	//   ....[37]....
        /*0254*/ 	.word	0x000016d0


	//   ....[38]....
        /*0258*/ 	.word	0x00001720


	//   ....[39]....
        /*025c*/ 	.word	0x00001780


	//   ....[40]....
        /*0260*/ 	.word	0x000017e0


	//   ....[41]....
        /*0264*/ 	.word	0x00001810


	//   ....[42]....
        /*0268*/ 	.word	0x00001850


	//   ....[43]....
        /*026c*/ 	.word	0x000018e0


	//   ....[44]....
        /*0270*/ 	.word	0x00001920


	//   ....[45]....
        /*0274*/ 	.word	0x00001950


	//   ....[46]....
        /*0278*/ 	.word	0x000019f0


	//   ....[47]....
        /*027c*/ 	.word	0x00001a20


	//   ....[48]....
        /*0280*/ 	.word	0x00001ac0


	//   ....[49]....
        /*0284*/ 	.word	0x00001b50


	//   ....[50]....
        /*0288*/ 	.word	0x00001b90


	//   ....[51]....
        /*028c*/ 	.word	0x00001bd0


	//   ....[52]....
        /*0290*/ 	.word	0x00001c00


	//   ....[53]....
        /*0294*/ 	.word	0x00001c40


	//   ....[54]....
        /*0298*/ 	.word	0x00001d00


	//   ....[55]....
        /*029c*/ 	.word	0x00001d20


	//   ....[56]....
        /*02a0*/ 	.word	0x00001d30


	//   ....[57]....
        /*02a4*/ 	.word	0x00001d90


	//   ....[58]....
        /*02a8*/ 	.word	0x00001de0


	//   ....[59]....
        /*02ac*/ 	.word	0x00001e20


	//   ....[60]....
        /*02b0*/ 	.word	0x00001e50


	//   ....[61]....
        /*02b4*/ 	.word	0x00001ea0


	//   ....[62]....
        /*02b8*/ 	.word	0x00001ed0


	//   ....[63]....
        /*02bc*/ 	.word	0x00001f00


	//   ....[64]....
        /*02c0*/ 	.word	0x00002590


	//   ....[65]....
        /*02c4*/ 	.word	0x000025d0


	//   ....[66]....
        /*02c8*/ 	.word	0x00002610


	//   ....[67]....
        /*02cc*/ 	.word	0x00002630


	//   ....[68]....
        /*02d0*/ 	.word	0x00002660


	//   ....[69]....
        /*02d4*/ 	.word	0x00002670


	//   ....[70]....
        /*02d8*/ 	.word	0x000026b0


	//   ....[71]....
        /*02dc*/ 	.word	0x000026d0


	//   ....[72]....
        /*02e0*/ 	.word	0x000026f0


	//   ....[73]....
        /*02e4*/ 	.word	0x00002700


	//   ....[74]....
        /*02e8*/ 	.word	0x00002720


	//   ....[75]....
        /*02ec*/ 	.word	0x00002790


	//   ....[76]....
        /*02f0*/ 	.word	0x000027a0


	//   ....[77]....
        /*02f4*/ 	.word	0x000027c0


	//   ....[78]....
        /*02f8*/ 	.word	0x000027e0


	//   ....[79]....
        /*02fc*/ 	.word	0x00002820


	//----- nvinfo : EIATTR_VRC_CTA_INIT_COUNT
	.align		4
.L_910:
        /*0300*/ 	.byte	0x02, 0x4a
	.zero		1
	.zero		1


	//----- nvinfo : EIATTR_EXIT_INSTR_OFFSETS
	.align		4
        /*0304*/ 	.byte	0x04, 0x1c
        /*0306*/ 	.short	(.L_912 - .L_911)


	//   ....[0]....
.L_911:
        /*0308*/ 	.word	0x000000a0


	//   ....[1]....
        /*030c*/ 	.word	0x000028e0


	//----- nvinfo : EIATTR_CRS_STACK_SIZE
	.align		4
.L_912:
        /*0310*/ 	.byte	0x04, 0x1e
        /*0312*/ 	.short	(.L_914 - .L_913)
.L_913:
        /*0314*/ 	.word	0x00000000


	//----- nvinfo : EIATTR_CBANK_PARAM_SIZE
	.align		4
.L_914:
        /*0318*/ 	.byte	0x03, 0x19
        /*031a*/ 	.short	0x002c


	//----- nvinfo : EIATTR_PARAM_CBANK
	.align		4
        /*031c*/ 	.byte	0x04, 0x0a
        /*031e*/ 	.short	(.L_916 - .L_915)
	.align		4
.L_915:
        /*0320*/ 	.word	index@(.nv.constant0._Z17spmm4_bin_op_4_64PKhPKjPjPKiS5_i)
        /*0324*/ 	.short	0x0380
        /*0326*/ 	.short	0x002c


	//----- nvinfo : EIATTR_SW_WAR
	.align		4
.L_916:
        /*0328*/ 	.byte	0x04, 0x36
        /*032a*/ 	.short	(.L_918 - .L_917)
.L_917:
        /*032c*/ 	.word	0x00000008
.L_918:


//--------------------- .nv.info._Z17spmm4_bin_op_8_32PKhPKjPjPKiS5_i --------------------------
	.section	.nv.info._Z17spmm4_bin_op_8_32PKhPKjPjPKiS5_i,"",@"SHT_CUDA_INFO"
	.sectionflags	@""
	.align	4


	//----- nvinfo : EIATTR_CUDA_API_VERSION
	.align		4
        /*0000*/ 	.byte	0x04, 0x37
        /*0002*/ 	.short	(.L_920 - .L_919)
.L_919:
        /*0004*/ 	.word	0x00000082


	//----- nvinfo : EIATTR_KPARAM_INFO
	.align		4
.L_920:
        /*0008*/ 	.byte	0x04, 0x17
        /*000a*/ 	.short	(.L_922 - .L_921)
.L_921:
        /*000c*/ 	.word	0x00000000
        /*0010*/ 	.short	0x0005
        /*0012*/ 	.short	0x0028
        /*0014*/ 	.byte	0x00, 0xf0, 0x11, 0x00


	//----- nvinfo : EIATTR_KPARAM_INFO
	.align		4
.L_922:
        /*0018*/ 	.byte	0x04, 0x17
        /*001a*/ 	.short	(.L_924 - .L_923)
.L_923:
        /*001c*/ 	.word	0x00000000
        /*0020*/ 	.short	0x0004
        /*0022*/ 	.short	0x0020
        /*0024*/ 	.byte	0x00, 0xf5, 0x21, 0x00


	//----- nvinfo : EIATTR_KPARAM_INFO
	.align		4
.L_924:
        /*0028*/ 	.byte	0x04, 0x17
        /*002a*/ 	.short	(.L_926 - .L_925)
.L_925:
        /*002c*/ 	.word	0x00000000
        /*0030*/ 	.short	0x0003
        /*0032*/ 	.short	0x0018
        /*0034*/ 	.byte	0x00, 0xf5, 0x21, 0x00


	//----- nvinfo : EIATTR_KPARAM_INFO
	.align		4
.L_926:
        /*0038*/ 	.byte	0x04, 0x17
        /*003a*/ 	.short	(.L_928 - .L_927)
.L_927:
        /*003c*/ 	.word	0x00000000
        /*0040*/ 	.short	0x0002
        /*0042*/ 	.short	0x0010
        /*0044*/ 	.byte	0x00, 0xf5, 0x21, 0x00


	//----- nvinfo : EIATTR_KPARAM_INFO
	.align		4
.L_928:
        /*0048*/ 	.byte	0x04, 0x17
        /*004a*/ 	.short	(.L_930 - .L_929)
.L_929:
        /*004c*/ 	.word	0x00000000
        /*0050*/ 	.short	0x0001
        /*0052*/ 	.short	0x0008
        /*0054*/ 	.byte	0x00, 0xf5, 0x21, 0x00


	//----- nvinfo : EIATTR_KPARAM_INFO
	.align		4
.L_930:
        /*0058*/ 	.byte	0x04, 0x17
        /*005a*/ 	.short	(.L_932 - .L_931)
.L_931:
        /*005c*/ 	.word	0x00000000
        /*0060*/ 	.short	0x0000
        /*0062*/ 	.short	0x0000
        /*0064*/ 	.byte	0x00, 0xf5, 0x21, 0x00


	//----- nvinfo : EIATTR_SPARSE_MMA_MASK
	.align		4
.L_932:
        /*0068*/ 	.byte	0x03, 0x50
        /*006a*/ 	.short	0x0000


	//----- nvinfo : EIATTR_MAXREG_COUNT
	.align		4
        /*006c*/ 	.byte	0x03, 0x1b
        /*006e*/ 	.short	0x00ff


	//----- nvinfo : EIATTR_NUM_BARRIERS
	.align		4
        /*0070*/ 	.byte	0x02, 0x4c
        /*0072*/ 	.byte	0x01
	.zero		1


	//----- nvinfo : EIATTR_MERCURY_ISA_VERSION
	.align		4
        /*0074*/ 	.byte	0x03, 0x5f
        /*0076*/ 	.short	0x0101


	//----- nvinfo : EIATTR_COOP_GROUP_MASK_REGIDS
	.align		4
        /*0078*/ 	.byte	0x04, 0x29
        /*007a*/ 	.short	(.L_934 - .L_933)


	//   ....[0]....
.L_933:
        /*007c*/ 	.word	0xffffffff


	//   ....[1]....
        /*0080*/ 	.word	0xffffffff


	//   ....[2]....
        /*0084*/ 	.word	0xffffffff


	//   ....[3]....
        /*0088*/ 	.word	0xffffffff


	//   ....[4]....
        /*008c*/ 	.word	0xffffffff


	//   ....[5]....
        /*0090*/ 	.word	0xffffffff


	//   ....[6]....
        /*0094*/ 	.word	0xffffffff


	//   ....[7]....
        /*0098*/ 	.word	0xffffffff


	//   ....[8]....
        /*009c*/ 	.word	0xffffffff


	//   ....[9]....
        /*00a0*/ 	.word	0xffffffff


	//   ....[10]....
        /*00a4*/ 	.word	0xffffffff


	//   ....[11]....
        /*00a8*/ 	.word	0xffffffff


	//   ....[12]....
        /*00ac*/ 	.word	0xffffffff


	//   ....[13]....
        /*00b0*/ 	.word	0xffffffff


	//   ....[14]....
        /*00b4*/ 	.word	0xffffffff


	//   ....[15]....
        /*00b8*/ 	.word	0xffffffff


	//   ....[16]....
        /*00bc*/ 	.word	0xffffffff


	//   ....[17]....
        /*00c0*/ 	.word	0xffffffff


	//   ....[18]....
        /*00c4*/ 	.word	0xffffffff


	//   ....[19]....
        /*00c8*/ 	.word	0xffffffff


	//   ....[20]....
        /*00cc*/ 	.word	0xffffffff


	//   ....[21]....
        /*00d0*/ 	.word	0xffffffff


	//   ....[22]....
        /*00d4*/ 	.word	0xffffffff


	//   ....[23]....
        /*00d8*/ 	.word	0xffffffff


	//   ....[24]....
        /*00dc*/ 	.word	0xffffffff


	//   ....[25]....
        /*00e0*/ 	.word	0xffffffff


	//   ....[26]....
        /*00e4*/ 	.word	0xffffffff


	//   ....[27]....
        /*00e8*/ 	.word	0xffffffff


	//   ....[28]....
        /*00ec*/ 	.word	0xffffffff


	//   ....[29]....
        /*00f0*/ 	.word	0xffffffff


	//   ....[30]....
        /*00f4*/ 	.word	0xffffffff


	//   ....[31]....
        /*00f8*/ 	.word	0xffffffff


	//   ....[32]....
        /*00fc*/ 	.word	0xffffffff


	//   ....[33]....
        /*0100*/ 	.word	0xffffffff


	//   ....[34]....
        /*0104*/ 	.word	0xffffffff


	//   ....[35]....
        /*0108*/ 	.word	0xffffffff


	//   ....[36]....
        /*010c*/ 	.word	0xffffffff


	//   ....[37]....
        /*0110*/ 	.word	0xffffffff


	//   ....[38]....
        /*0114*/ 	.word	0xffffffff


	//   ....[39]....
        /*0118*/ 	.word	0xffffffff


	//   ....[40]....
        /*011c*/ 	.word	0xffffffff


	//   ....[41]....
        /*0120*/ 	.word	0xffffffff


	//   ....[42]....
        /*0124*/ 	.word	0xffffffff


	//   ....[43]....
        /*0128*/ 	.word	0xffffffff


	//   ....[44]....
        /*012c*/ 	.word	0xffffffff


	//   ....[45]....
        /*0130*/ 	.word	0xffffffff


	//   ....[46]....
        /*0134*/ 	.word	0xffffffff


	//   ....[47]....
        /*0138*/ 	.word	0xffffffff


	//----- nvinfo : EIATTR_COOP_GROUP_INSTR_OFFSETS
	.align		4
.L_934:
        /*013c*/ 	.byte	0x04, 0x28
        /*013e*/ 	.short	(.L_936 - .L_935)


	//   ....[0]....
.L_935:
        /*0140*/ 	.word	0x00001110


	//   ....[1]....
        /*0144*/ 	.word	0x00001170


	//   ....[2]....
        /*0148*/ 	.word	0x000011d0


	//   ....[3]....
        /*014c*/ 	.word	0x00001220


	//   ....[4]....
        /*0150*/ 	.word	0x00001270


	//   ....[5]....
        /*0154*/ 	.word	0x000012b0


	//   ....[6]....
        /*0158*/ 	.word	0x000012e0


	//   ....[7]....
        /*015c*/ 	.word	0x00001310


	//   ....[8]....
        /*0160*/ 	.word	0x00001360


	//   ....[9]....
        /*0164*/ 	.word	0x00001390


	//   ....[10]....
        /*0168*/ 	.word	0x000013b0


	//   ....[11]....
        /*016c*/ 	.word	0x00001400


	//   ....[12]....
        /*0170*/ 	.word	0x00001430


	//   ....[13]....
        /*0174*/ 	.word	0x00001450


	//   ....[14]....
        /*0178*/ 	.word	0x000014a0


	//   ....[15]....
        /*017c*/ 	.word	0x000014b0


	//   ....[16]....
        /*0180*/ 	.word	0x00002810


	//   ....[17]....
        /*0184*/ 	.word	0x00002870


	//   ....[18]....
        /*0188*/ 	.word	0x000028a0


	//   ....[19]....
        /*018c*/ 	.word	0x000028e0


	//   ....[20]....
        /*0190*/ 	.word	0x00002920


	//   ....[21]....
        /*0194*/ 	.word	0x00002960


	//   ....[22]....
        /*0198*/ 	.word	0x00002990


	//   ....[23]....
        /*019c*/ 	.word	0x000029d0


	//   ....[24]....
        /*01a0*/ 	.word	0x00002a10


	//   ....[25]....
        /*01a4*/ 	.word	0x00002a30


	//   ....[26]....
        /*01a8*/ 	.word	0x00002a70


	//   ....[27]....
        /*01ac*/ 	.word	0x00002ab0


	//   ....[28]....
        /*01b0*/ 	.word	0x00002ad0


	//   ....[29]....
        /*01b4*/ 	.word	0x00002b30


	//   ....[30]....
        /*01b8*/ 	.word	0x00002b70


	//   ....[31]....
        /*01bc*/ 	.word	0x00002bc0


	//   ....[32]....
        /*01c0*/ 	.word	0x00002c00


	//   ....[33]....
        /*01c4*/ 	.word	0x00002c40


	//   ....[34]....
        /*01c8*/ 	.word	0x00002c80


	//   ....[35]....
        /*01cc*/ 	.word	0x00002cd0


	//   ....[36]....
        /*01d0*/ 	.word	0x00002cf0


	//   ....[37]....
        /*01d4*/ 	.word	0x00002d30


	//   ....[38]....
        /*01d8*/ 	.word	0x00002d60


	//   ....[39]....
        /*01dc*/ 	.word	0x00002da0


	//   ....[40]....
        /*01e0*/ 	.word	0x00002dd0


	//   ....[41]....
        /*01e4*/ 	.word	0x00002de0


	//   ....[42]....
        /*01e8*/ 	.word	0x00002e20


	//   ....[43]....
        /*01ec*/ 	.word	0x00002e70


	//   ....[44]....
        /*01f0*/ 	.word	0x00002eb0


	//   ....[45]....
        /*01f4*/ 	.word	0x00002ee0


	//   ....[46]....
        /*01f8*/ 	.word	0x00002f00


	//   ....[47]....
        /*01fc*/ 	.word	0x00002f50


	//----- nvinfo : EIATTR_VRC_CTA_INIT_COUNT
	.align		4
.L_936:
        /*0200*/ 	.byte	0x02, 0x4a
	.zero		1
	.zero		1


	//----- nvinfo : EIATTR_EXIT_INSTR_OFFSETS
	.align		4
        /*0204*/ 	.byte	0x04, 0x1c
        /*0206*/ 	.short	(.L_938 - .L_937)


	//   ....[0]....
.L_937:
        /*0208*/ 	.word	0x000000b0


	//   ....[1]....
        /*020c*/ 	.word	0x000030b0


	//----- nvinfo : EIATTR_CRS_STACK_SIZE
	.align		4
.L_938:
        /*0210*/ 	.byte	0x04, 0x1e
        /*0212*/ 	.short	(.L_940 - .L_939)
.L_939:
        /*0214*/ 	.word	0x00000000


	//----- nvinfo : EIATTR_CBANK_PARAM_SIZE
	.align		4
.L_940:
        /*0218*/ 	.byte	0x03, 0x19
        /*021a*/ 	.short	0x002c


	//----- nvinfo : EIATTR_PARAM_CBANK
	.align		4
        /*021c*/ 	.byte	0x04, 0x0a
        /*021e*/ 	.short	(.L_942 - .L_941)
	.align		4
.L_941:
        /*0220*/ 	.word	index@(.nv.constant0._Z17spmm4_bin_op_8_32PKhPKjPjPKiS5_i)
        /*0224*/ 	.short	0x0380
        /*0226*/ 	.short	0x002c


	//----- nvinfo : EIATTR_SW_WAR
	.align		4
.L_942:
        /*0228*/ 	.byte	0x04, 0x36
        /*022a*/ 	.short	(.L_944 - .L_943)
.L_943:
        /*022c*/ 	.word	0x00000008
.L_944:


//--------------------- .nv.info._Z17spmm4_bin_op_4_32PKhPKjPjPKiS5_i --------------------------
	.section	.nv.info._Z17spmm4_bin_op_4_32PKhPKjPjPKiS5_i,"",@"SHT_CUDA_INFO"
	.sectionflags	@""
	.align	4


	//----- nvinfo : EIATTR_CUDA_API_VERSION
	.align		4
        /*0000*/ 	.byte	0x04, 0x37
        /*0002*/ 	.short	(.L_946 - .L_945)
.L_945:
        /*0004*/ 	.word	0x00000082


	//----- nvinfo : EIATTR_KPARAM_INFO
	.align		4
.L_946:
        /*0008*/ 	.byte	0x04, 0x17
        /*000a*/ 	.short	(.L_948 - .L_947)
.L_947:
        /*000c*/ 	.word	0x00000000
        /*0010*/ 	.short	0x0005
        /*0012*/ 	.short	0x0028
        /*0014*/ 	.byte	0x00, 0xf0, 0x11, 0x00


	//----- nvinfo : EIATTR_KPARAM_INFO
	.align		4
.L_948:
        /*0018*/ 	.byte	0x04, 0x17
        /*001a*/ 	.short	(.L_950 - .L_949)
.L_949:
        /*001c*/ 	.word	0x00000000
        /*0020*/ 	.short	0x0004
        /*0022*/ 	.short	0x0020
        /*0024*/ 	.byte	0x00, 0xf5, 0x21, 0x00


	//----- nvinfo : EIATTR_KPARAM_INFO
	.align		4
.L_950:
        /*0028*/ 	.byte	0x04, 0x17
        /*002a*/ 	.short	(.L_952 - .L_951)
.L_951:
        /*002c*/ 	.word	0x00000000
        /*0030*/ 	.short	0x0003
        /*0032*/ 	.short	0x0018
        /*0034*/ 	.byte	0x00, 0xf5, 0x21, 0x00


	//----- nvinfo : EIATTR_KPARAM_INFO
	.align		4
.L_952:
        /*0038*/ 	.byte	0x04, 0x17
        /*003a*/ 	.short	(.L_954 - .L_953)
.L_953:
        /*003c*/ 	.word	0x00000000
        /*0040*/ 	.short	0x0002
        /*0042*/ 	.short	0x0010
        /*0044*/ 	.byte	0x00, 0xf5, 0x21, 0x00


	//----- nvinfo : EIATTR_KPARAM_INFO
	.align		4
.L_954:
        /*0048*/ 	.byte	0x04, 0x17
        /*004a*/ 	.short	(.L_956 - .L_955)
.L_955:
        /*004c*/ 	.word	0x00000000
        /*0050*/ 	.short	0x0001
        /*0052*/ 	.short	0x0008
        /*0054*/ 	.byte	0x00, 0xf5, 0x21, 0x00


	//----- nvinfo : EIATTR_KPARAM_INFO
	.align		4
.L_956:
        /*0058*/ 	.byte	0x04, 0x17
        /*005a*/ 	.short	(.L_958 - .L_957)
.L_957:
        /*005c*/ 	.word	0x00000000
        /*0060*/ 	.short	0x0000
        /*0062*/ 	.short	0x0000
        /*0064*/ 	.byte	0x00, 0xf5, 0x21, 0x00


	//----- nvinfo : EIATTR_SPARSE_MMA_MASK
	.align		4
.L_958:
        /*0068*/ 	.byte	0x03, 0x50
        /*006a*/ 	.short	0x0000


	//----- nvinfo : EIATTR_MAXREG_COUNT
	.align		4
        /*006c*/ 	.byte	0x03, 0x1b
        /*006e*/ 	.short	0x00ff


	//----- nvinfo : EIATTR_NUM_BARRIERS
	.align		4
        /*0070*/ 	.byte	0x02, 0x4c
        /*0072*/ 	.byte	0x01
	.zero		1


	//----- nvinfo : EIATTR_MERCURY_ISA_VERSION
	.align		4
        /*0074*/ 	.byte	0x03, 0x5f
        /*0076*/ 	.short	0x0101


	//----- nvinfo : EIATTR_COOP_GROUP_MASK_REGIDS
	.align		4
        /*0078*/ 	.byte	0x04, 0x29
        /*007a*/ 	.short	(.L_960 - .L_959)


	//   ....[0]....
.L_959:
        /*007c*/ 	.word	0xffffffff


	//   ....[1]....
        /*0080*/ 	.word	0xffffffff


	//   ....[2]....
        /*0084*/ 	.word	0xffffffff


	//   ....[3]....
        /*0088*/ 	.word	0xffffffff


	//   ....[4]....
        /*008c*/ 	.word	0xffffffff


	//   ....[5]....
        /*0090*/ 	.word	0xffffffff


	//   ....[6]....
        /*0094*/ 	.word	0xffffffff


	//   ....[7]....
        /*0098*/ 	.word	0xffffffff


	//   ....[8]....
        /*009c*/ 	.word	0xffffffff


	//   ....[9]....
        /*00a0*/ 	.word	0xffffffff


	//   ....[10]....
        /*00a4*/ 	.word	0xffffffff


	//   ....[11]....
        /*00a8*/ 	.word	0xffffffff


	//   ....[12]....
        /*00ac*/ 	.word	0xffffffff


	//   ....[13]....
        /*00b0*/ 	.word	0xffffffff


	//   ....[14]....
        /*00b4*/ 	.word	0xffffffff


	//   ....[15]....
        /*00b8*/ 	.word	0xffffffff


	//   ....[16]....
        /*00bc*/ 	.word	0xffffffff


	//   ....[17]....
        /*00c0*/ 	.word	0xffffffff


	//   ....[18]....
        /*00c4*/ 	.word	0xffffffff


	//   ....[19]....
        /*00c8*/ 	.word	0xffffffff


	//   ....[20]....
        /*00cc*/ 	.word	0xffffffff


	//   ....[21]....
        /*00d0*/ 	.word	0xffffffff


	//   ....[22]....
        /*00d4*/ 	.word	0xffffffff


	//   ....[23]....
        /*00d8*/ 	.word	0xffffffff


	//   ....[24]....
        /*00dc*/ 	.word	0xffffffff


	//   ....[25]....
        /*00e0*/ 	.word	0xffffffff


	//   ....[26]....
        /*00e4*/ 	.word	0xffffffff


	//   ....[27]....
        /*00e8*/ 	.word	0xffffffff


	//   ....[28]....
        /*00ec*/ 	.word	0xffffffff


	//   ....[29]....
        /*00f0*/ 	.word	0xffffffff


	//   ....[30]....
        /*00f4*/ 	.word	0xffffffff


	//   ....[31]....
        /*00f8*/ 	.word	0xffffffff


	//----- nvinfo : EIATTR_COOP_GROUP_INSTR_OFFSETS
	.align		4
.L_960:
        /*00fc*/ 	.byte	0x04, 0x28
        /*00fe*/ 	.short	(.L_962 - .L_961)


	//   ....[0]....
.L_961:
        /*0100*/ 	.word	0x00000b00


	//   ....[1]....
        /*0104*/ 	.word	0x00000b20


	//   ....[2]....
        /*0108*/ 	.word	0x00000b80


	//   ....[3]....
        /*010c*/ 	.word	0x00000b90


	//   ....[4]....
        /*0110*/ 	.word	0x00000be0


	//   ....[5]....
        /*0114*/ 	.word	0x00000c10


	//   ....[6]....
        /*0118*/ 	.word	0x00000c60


	//   ....[7]....
        /*011c*/ 	.word	0x00000c90


	//   ....[8]....
        /*0120*/ 	.word	0x00000cb0


	//   ....[9]....
        /*0124*/ 	.word	0x00000d00


	//   ....[10]....
        /*0128*/ 	.word	0x00000d20


	//   ....[11]....
        /*012c*/ 	.word	0x00000d50


	//   ....[12]....
        /*0130*/ 	.word	0x00000da0


	//   ....[13]....
        /*0134*/ 	.word	0x00000db0


	//   ....[14]....
        /*0138*/ 	.word	0x00000de0


	//   ....[15]....
        /*013c*/ 	.word	0x00000e00


	//   ....[16]....
        /*0140*/ 	.word	0x00001800


	//   ....[17]....
        /*0144*/ 	.word	0x000018d0


	//   ....[18]....
        /*0148*/ 	.word	0x000018f0


	//   ....[19]....
        /*014c*/ 	.word	0x00001930


	//   ....[20]....
        /*0150*/ 	.word	0x00001950


	//   ....[21]....
        /*0154*/ 	.word	0x00001990


	//   ....[22]....
        /*0158*/ 	.word	0x000019d0


	//   ....[23]....
        /*015c*/ 	.word	0x00001a00


	//   ....[24]....
        /*0160*/ 	.word	0x00001a20


	//   ....[25]....
        /*0164*/ 	.word	0x00001a50


	//   ....[26]....
        /*0168*/ 	.word	0x00001a70


	//   ....[27]....
        /*016c*/ 	.word	0x00001aa0


	//   ....[28]....
        /*0170*/ 	.word	0x00001ad0


	//   ....[29]....
        /*0174*/ 	.word	0x00001ae0


	//   ....[30]....
        /*0178*/ 	.word	0x00001b20


	//   ....[31]....
        /*017c*/ 	.word	0x00001b40


	//----- nvinfo : EIATTR_VRC_CTA_INIT_COUNT
	.align		4
.L_962:
        /*0180*/ 	.byte	0x02, 0x4a
	.zero		1
	.zero		1


	//----- nvinfo : EIATTR_EXIT_INSTR_OFFSETS
	.align		4
        /*0184*/ 	.byte	0x04, 0x1c
        /*0186*/ 	.short	(.L_964 - .L_963)


	//   ....[0]....
.L_963:
        /*0188*/ 	.word	0x000000a0


	//   ....[1]....
        /*018c*/ 	.word	0x00001c00


	//----- nvinfo : EIATTR_CRS_STACK_SIZE
	.align		4
.L_964:
        /*0190*/ 	.byte	0x04, 0x1e
        /*0192*/ 	.short	(.L_966 - .L_965)
.L_965:
        /*0194*/ 	.word	0x00000000


	//----- nvinfo : EIATTR_CBANK_PARAM_SIZE
	.align		4
.L_966:
        /*0198*/ 	.byte	0x03, 0x19
        /*019a*/ 	.short	0x002c


	//----- nvinfo : EIATTR_PARAM_CBANK
	.align		4
        /*019c*/ 	.byte	0x04, 0x0a
        /*019e*/ 	.short	(.L_968 - .L_967)
	.align		4
.L_967:
        /*01a0*/ 	.word	index@(.nv.constant0._Z17spmm4_bin_op_4_32PKhPKjPjPKiS5_i)
        /*01a4*/ 	.short	0x0380
        /*01a6*/ 	.short	0x002c


	//----- nvinfo : EIATTR_SW_WAR
	.align		4
.L_968:
        /*01a8*/ 	.byte	0x04, 0x36
        /*01aa*/ 	.short	(.L_970 - .L_969)
.L_969:
        /*01ac*/ 	.word	0x00000008
.L_970:


//--------------------- .nv.info._Z14spmm4_bin_op_2PKhPKjPjPKiS5_i --------------------------
	.section	.nv.info._Z14spmm4_bin_op_2PKhPKjPjPKiS5_i,"",@"SHT_CUDA_INFO"
	.sectionflags	@""
	.align	4


	//----- nvinfo : EIATTR_CUDA_API_VERSION
	.align		4
        /*0000*/ 	.byte	0x04, 0x37
        /*0002*/ 	.short	(.L_972 - .L_971)
.L_971:
        /*0004*/ 	.word	0x00000082


	//----- nvinfo : EIATTR_KPARAM_INFO
	.align		4
.L_972:
        /*0008*/ 	.byte	0x04, 0x17
        /*000a*/ 	.short	(.L_974 - .L_973)
.L_973:
        /*000c*/ 	.word	0x00000000
        /*0010*/ 	.short	0x0005
        /*0012*/ 	.short	0x0028
        /*0014*/ 	.byte	0x00, 0xf0, 0x11, 0x00


	//----- nvinfo : EIATTR_KPARAM_INFO
	.align		4
.L_974:
        /*0018*/ 	.byte	0x04, 0x17
        /*001a*/ 	.short	(.L_976 - .L_975)
.L_975:
        /*001c*/ 	.word	0x00000000
        /*0020*/ 	.short	0x0004
        /*0022*/ 	.short	0x0020
        /*0024*/ 	.byte	0x00, 0xf5, 0x21, 0x00


	//----- nvinfo : EIATTR_KPARAM_INFO
	.align		4
.L_976:
        /*0028*/ 	.byte	0x04, 0x17
        /*002a*/ 	.short	(.L_978 - .L_977)
.L_977:
        /*002c*/ 	.word	0x00000000
        /*0030*/ 	.short	0x0003
        /*0032*/ 	.short	0x0018
        /*0034*/ 	.byte	0x00, 0xf5, 0x21, 0x00


	//----- nvinfo : EIATTR_KPARAM_INFO
	.align		4
.L_978:
        /*0038*/ 	.byte	0x04, 0x17
        /*003a*/ 	.short	(.L_980 - .L_979)
.L_979:
        /*003c*/ 	.word	0x00000000
        /*0040*/ 	.short	0x0002
        /*0042*/ 	.short	0x0010
        /*0044*/ 	.byte	0x00, 0xf5, 0x21, 0x00


	//----- nvinfo : EIATTR_KPARAM_INFO
	.align		4
.L_980:
        /*0048*/ 	.byte	0x04, 0x17
        /*004a*/ 	.short	(.L_982 - .L_981)
.L_981:
        /*004c*/ 	.word	0x00000000
        /*0050*/ 	.short	0x0001
        /*0052*/ 	.short	0x0008
        /*0054*/ 	.byte	0x00, 0xf5, 0x21, 0x00


	//----- nvinfo : EIATTR_KPARAM_INFO
	.align		4
.L_982:
        /*0058*/ 	.byte	0x04, 0x17
        /*005a*/ 	.short	(.L_984 - .L_983)
.L_983:
        /*005c*/ 	.word	0x00000000
        /*0060*/ 	.short	0x0000
        /*0062*/ 	.short	0x0000
        /*0064*/ 	.byte	0x00, 0xf5, 0x21, 0x00


	//----- nvinfo : EIATTR_SPARSE_MMA_MASK
	.align		4
.L_984:
        /*0068*/ 	.byte	0x03, 0x50
        /*006a*/ 	.short	0x0000


	//----- nvinfo : EIATTR_MAXREG_COUNT
	.align		4
        /*006c*/ 	.byte	0x03, 0x1b
        /*006e*/ 	.short	0x00ff


	//----- nvinfo : EIATTR_NUM_BARRIERS
	.align		4
        /*0070*/ 	.byte	0x02, 0x4c
        /*0072*/ 	.byte	0x01
	.zero		1


	//----- nvinfo : EIATTR_MERCURY_ISA_VERSION
	.align		4
        /*0074*/ 	.byte	0x03, 0x5f
        /*0076*/ 	.short	0x0101


	//----- nvinfo : EIATTR_COOP_GROUP_MASK_REGIDS
	.align		4
        /*0078*/ 	.byte	0x04, 0x29
        /*007a*/ 	.short	(.L_986 - .L_985)


	//   ....[0]....
.L_985:
        /*007c*/ 	.word	0xffffffff


	//   ....[1]....
        /*0080*/ 	.word	0xffffffff


	//   ....[2]....
        /*0084*/ 	.word	0xffffffff


	//   ....[3]....
        /*0088*/ 	.word	0xffffffff


	//   ....[4]....
        /*008c*/ 	.word	0xffffffff


	//   ....[5]....
        /*0090*/ 	.word	0xffffffff


	//   ....[6]....
        /*0094*/ 	.word	0xffffffff


	//   ....[7]....
        /*0098*/ 	.word	0xffffffff


	//   ....[8]....
        /*009c*/ 	.word	0xffffffff


	//   ....[9]....
        /*00a0*/ 	.word	0xffffffff


	//   ....[10]....
        /*00a4*/ 	.word	0xffffffff


	//   ....[11]....
        /*00a8*/ 	.word	0xffffffff


	//   ....[12]....
        /*00ac*/ 	.word	0xffffffff


	//   ....[13]....
        /*00b0*/ 	.word	0xffffffff


	//   ....[14]....
        /*00b4*/ 	.word	0xffffffff


	//   ....[15]....
        /*00b8*/ 	.word	0xffffffff


	//   ....[16]....
        /*00bc*/ 	.word	0xffffffff


	//   ....[17]....
        /*00c0*/ 	.word	0xffffffff


	//   ....[18]....
        /*00c4*/ 	.word	0xffffffff


	//   ....[19]....
        /*00c8*/ 	.word	0xffffffff


	//   ....[20]....
        /*00cc*/ 	.word	0xffffffff


	//   ....[21]....
        /*00d0*/ 	.word	0xffffffff


	//   ....[22]....
        /*00d4*/ 	.word	0xffffffff


	//   ....[23]....
        /*00d8*/ 	.word	0xffffffff


	//   ....[24]....
        /*00dc*/ 	.word	0xffffffff


	//   ....[25]....
        /*00e0*/ 	.word	0xffffffff


	//   ....[26]....
        /*00e4*/ 	.word	0xffffffff


	//   ....[27]....
        /*00e8*/ 	.word	0xffffffff


	//   ....[28]....
        /*00ec*/ 	.word	0xffffffff


	//   ....[29]....
        /*00f0*/ 	.word	0xffffffff


	//   ....[30]....
        /*00f4*/ 	.word	0xffffffff


	//   ....[31]....
        /*00f8*/ 	.word	0xffffffff


	//   ....[32]....
        /*00fc*/ 	.word	0xffffffff


	//   ....[33]....
        /*0100*/ 	.word	0xffffffff


	//   ....[34]....
        /*0104*/ 	.word	0xffffffff


	//   ....[35]....
        /*0108*/ 	.word	0xffffffff


	//   ....[36]....
        /*010c*/ 	.word	0xffffffff


	//   ....[37]....
        /*0110*/ 	.word	0xffffffff


	//   ....[38]....
        /*0114*/ 	.word	0xffffffff


	//   ....[39]....
        /*0118*/ 	.word	0xffffffff


	//   ....[40]....
        /*011c*/ 	.word	0xffffffff


	//   ....[41]....
        /*0120*/ 	.word	0xffffffff


	//   ....[42]....
        /*0124*/ 	.word	0xffffffff


	//   ....[43]....
        /*0128*/ 	.word	0xffffffff


	//   ....[44]....
        /*012c*/ 	.word	0xffffffff


	//   ....[45]....
        /*0130*/ 	.word	0xffffffff


	//   ....[46]....
        /*0134*/ 	.word	0xffffffff


	//   ....[47]....
        /*0138*/ 	.word	0xffffffff


	//   ....[48]....
        /*013c*/ 	.word	0xffffffff


	//   ....[49]....
        /*0140*/ 	.word	0xffffffff


	//   ....[50]....
        /*0144*/ 	.word	0xffffffff


	//   ....[51]....
        /*0148*/ 	.word	0xffffffff


	//   ....[52]....
        /*014c*/ 	.word	0xffffffff


	//   ....[53]....
        /*0150*/ 	.word	0xffffffff


	//   ....[54]....
        /*0154*/ 	.word	0xffffffff


	//   ....[55]....
        /*0158*/ 	.word	0xffffffff


	//   ....[56]....
        /*015c*/ 	.word	0xffffffff


	//   ....[57]....
        /*0160*/ 	.word	0xffffffff


	//   ....[58]....
        /*0164*/ 	.word	0xffffffff


	//   ....[59]....
        /*0168*/ 	.word	0xffffffff


	//   ....[60]....
        /*016c*/ 	.word	0xffffffff


	//   ....[61]....
        /*0170*/ 	.word	0xffffffff


	//   ....[62]....
        /*0174*/ 	.word	0xffffffff


	//   ....[63]....
        /*0178*/ 	.word	0xffffffff


	//   ....[64]....
        /*017c*/ 	.word	0xffffffff


	//   ....[65]....
        /*0180*/ 	.word	0xffffffff


	//   ....[66]....
        /*0184*/ 	.word	0xffffffff


	//   ....[67]....
        /*0188*/ 	.word	0xffffffff


	//   ....[68]....
        /*018c*/ 	.word	0xffffffff


	//   ....[69]....
        /*0190*/ 	.word	0xffffffff


	//   ....[70]....
        /*0194*/ 	.word	0xffffffff


	//   ....[71]....
        /*0198*/ 	.word	0xffffffff


	//----- nvinfo : EIATTR_COOP_GROUP_INSTR_OFFSETS
	.align		4
.L_986:
        /*019c*/ 	.byte	0x04, 0x28
        /*019e*/ 	.short	(.L_988 - .L_987)


	//   ....[0]....
.L_987:
        /*01a0*/ 	.word	0x000009d0


	//   ....[1]....
        /*01a4*/ 	.word	0x00000a20


	//   ....[2]....
        /*01a8*/ 	.word	0x00000a80


	//   ....[3]....
        /*01ac*/ 	.word	0x00000ac0


	//   ....[4]....
        /*01b0*/ 	.word	0x00000b10


	//   ....[5]....
        /*01b4*/ 	.word	0x00000b70


	//   ....[6]....
        /*01b8*/ 	.word	0x00000ba0


	//   ....[7]....
        /*01bc*/ 	.word	0x00000bd0


	//   ....[8]....
        /*01c0*/ 	.word	0x00000bf0


	//   ....[9]....
        /*01c4*/ 	.word	0x00000c50


	//   ....[10]....
        /*01c8*/ 	.word	0x00000cb0


	//   ....[11]....
        /*01cc*/ 	.word	0x00000d60


	//   ....[12]....
        /*01d0*/ 	.word	0x00000db0


	//   ....[13]....
        /*01d4*/ 	.word	0x00000e00


	//   ....[14]....
        /*01d8*/ 	.word	0x00000e20


	//   ....[15]....
        /*01dc*/ 	.word	0x00000e60


	//   ....[16]....
        /*01e0*/ 	.word	0x00000f10


	//   ....[17]....
        /*01e4*/ 	.word	0x00000f70


	//   ....[18]....
        /*01e8*/ 	.word	0x00000fb0


	//   ....[19]....
        /*01ec*/ 	.word	0x00001060


	//   ....[20]....
        /*01f0*/ 	.word	0x000010a0


	//   ....[21]....
        /*01f4*/ 	.word	0x00001150


	//   ....[22]....
        /*01f8*/ 	.word	0x00001190


	//   ....[23]....
        /*01fc*/ 	.word	0x000011d0


	//   ....[24]....
        /*0200*/ 	.word	0x00001210


	//   ....[25]....
        /*0204*/ 	.word	0x00001220


	//   ....[26]....
        /*0208*/ 	.word	0x00001250


	//   ....[27]....
        /*020c*/ 	.word	0x00001270


	//   ....[28]....
        /*0210*/ 	.word	0x000012a0


	//   ....[29]....
        /*0214*/ 	.word	0x00001310


	//   ....[30]....
        /*0218*/ 	.word	0x00001320


	//   ....[31]....
        /*021c*/ 	.word	0x00001450


	//   ....[32]....
        /*0220*/ 	.word	0x000014d0


	//   ....[33]....
        /*0224*/ 	.word	0x000015a0


	//   ....[34]....
        /*0228*/ 	.word	0x00001610


	//   ....[35]....
        /*022c*/ 	.word	0x00001690


	//   ....[36]....
        /*0230*/ 	.word	0x00001700


	//   ....[37]....
        /*0234*/ 	.word	0x00001750


	//   ....[38]....
        /*0238*/ 	.word	0x000017b0


	//   ....[39]....
        /*023c*/ 	.word	0x000017c0


	//   ....[40]....
        /*0240*/ 	.word	0x00001810


	//   ....[41]....
        /*0244*/ 	.word	0x00001860


	//   ....[42]....
        /*0248*/ 	.word	0x00001910


	//   ....[43]....
        /*024c*/ 	.word	0x00001930


	//   ....[44]....
        /*0250*/ 	.word	0x00001960


	//   ....[45]....
        /*0254*/ 	.word	0x000019d0


	//   ....[46]....
        /*0258*/ 	.word	0x00001a20


	//   ....[47]....
        /*025c*/ 	.word	0x00001a60


	//   ....[48]....
        /*0260*/ 	.word	0x00001ac0


	//   ....[49]....
        /*0264*/ 	.word	0x00001b70


	//   ....[50]....
        /*0268*/ 	.word	0x00001bb0


	//   ....[51]....
        /*026c*/ 	.word	0x00001bd0


	//   ....[52]....
        /*0270*/ 	.word	0x00001c50


	//   ....[53]....
        /*0274*/ 	.word	0x00001c90


	//   ....[54]....
        /*0278*/ 	.word	0x00001cd0


	//   ....[55]....
        /*027c*/ 	.word	0x00001d20


	//   ....[56]....
        /*0280*/ 	.word	0x00001da0


	//   ....[57]....
        /*0284*/ 	.word	0x00001db0


	//   ....[58]....
        /*0288*/ 	.word	0x00001dc0


	//   ....[59]....
        /*028c*/ 	.word	0x00001e00


	//   ....[60]....
        /*0290*/ 	.word	0x00001e20


	//   ....[61]....
        /*0294*/ 	.word	0x00001e40


	//   ....[62]....
        /*0298*/ 	.word	0x00001e80


	//   ....[63]....
        /*029c*/ 	.word	0x00001eb0


	//   ....[64]....
        /*02a0*/ 	.word	0x00002500


	//   ....[65]....
        /*02a4*/ 	.word	0x00002550


	//   ....[66]....
        /*02a8*/ 	.word	0x00002570


	//   ....[67]....
        /*02ac*/ 	.word	0x000025a0


	//   ....[68]....
        /*02b0*/ 	.word	0x000025d0


	//   ....[69]....
        /*02b4*/ 	.word	0x000025e0


	//   ....[70]....
        /*02b8*/ 	.word	0x00002600


	//   ....[71]....
        /*02bc*/ 	.word	0x00002610


	//----- nvinfo : EIATTR_VRC_CTA_INIT_COUNT
	.align		4
.L_988:
        /*02c0*/ 	.byte	0x02, 0x4a
	.zero		1
	.zero		1


	//----- nvinfo : EIATTR_EXIT_INSTR_OFFSETS
	.align		4
        /*02c4*/ 	.byte	0x04, 0x1c
        /*02c6*/ 	.short	(.L_990 - .L_989)


	//   ....[0]....
.L_989:
        /*02c8*/ 	.word	0x000000a0


	//   ....[1]....
        /*02cc*/ 	.word	0x000026a0


	//----- nvinfo : EIATTR_CRS_STACK_SIZE
	.align		4
.L_990:
        /*02d0*/ 	.byte	0x04, 0x1e
        /*02d2*/ 	.short	(.L_992 - .L_991)
.L_991:
        /*02d4*/ 	.word	0x00000000


	//----- nvinfo : EIATTR_CBANK_PARAM_SIZE
	.align		4
.L_992:
        /*02d8*/ 	.byte	0x03, 0x19
        /*02da*/ 	.short	0x002c


	//----- nvinfo : EIATTR_PARAM_CBANK
	.align		4
        /*02dc*/ 	.byte	0x04, 0x0a
        /*02de*/ 	.short	(.L_994 - .L_993)
	.align		4
.L_993:
        /*02e0*/ 	.word	index@(.nv.constant0._Z14spmm4_bin_op_2PKhPKjPjPKiS5_i)
        /*02e4*/ 	.short	0x0380
        /*02e6*/ 	.short	0x002c


	//----- nvinfo : EIATTR_SW_WAR
	.align		4
.L_994:
        /*02e8*/ 	.byte	0x04, 0x36
        /*02ea*/ 	.short	(.L_996 - .L_995)
.L_995:
        /*02ec*/ 	.word	0x00000008
.L_996:


//--------------------- .nv.info._Z14spmm4_bin_op_1PKhPKjPjPKiS5_i --------------------------
	.section	.nv.info._Z14spmm4_bin_op_1PKhPKjPjPKiS5_i,"",@"SHT_CUDA_INFO"
	.sectionflags	@""
	.align	4


	//----- nvinfo : EIATTR_CUDA_API_VERSION
	.align		4
        /*0000*/ 	.byte	0x04, 0x37
        /*0002*/ 	.short	(.L_998 - .L_997)
.L_997:
        /*0004*/ 	.word	0x00000082


	//----- nvinfo : EIATTR_KPARAM_INFO
	.align		4
.L_998:
        /*0008*/ 	.byte	0x04, 0x17
        /*000a*/ 	.short	(.L_1000 - .L_999)
.L_999:
        /*000c*/ 	.word	0x00000000
        /*0010*/ 	.short	0x0005
        /*0012*/ 	.short	0x0028
        /*0014*/ 	.byte	0x00, 0xf0, 0x11, 0x00


	//----- nvinfo : EIATTR_KPARAM_INFO
	.align		4
.L_1000:
        /*0018*/ 	.byte	0x04, 0x17
        /*001a*/ 	.short	(.L_1002 - .L_1001)
.L_1001:
        /*001c*/ 	.word	0x00000000
        /*0020*/ 	.short	0x0004
        /*0022*/ 	.short	0x0020
        /*0024*/ 	.byte	0x00, 0xf5, 0x21, 0x00


	//----- nvinfo : EIATTR_KPARAM_INFO
	.align		4
.L_1002:
        /*0028*/ 	.byte	0x04, 0x17
        /*002a*/ 	.short	(.L_1004 - .L_1003)
.L_1003:
        /*002c*/ 	.word	0x00000000
        /*0030*/ 	.short	0x0003
        /*0032*/ 	.short	0x0018
        /*0034*/ 	.byte	0x00, 0xf5, 0x21, 0x00


	//----- nvinfo : EIATTR_KPARAM_INFO
	.align		4
.L_1004:
        /*0038*/ 	.byte	0x04, 0x17
        /*003a*/ 	.short	(.L_1006 - .L_1005)
.L_1005:
        /*003c*/ 	.word	0x00000000
        /*0040*/ 	.short	0x0002
        /*0042*/ 	.short	0x0010
        /*0044*/ 	.byte	0x00, 0xf5, 0x21, 0x00


	//----- nvinfo : EIATTR_KPARAM_INFO
	.align		4
.L_1006:
        /*0048*/ 	.byte	0x04, 0x17
        /*004a*/ 	.short	(.L_1008 - .L_1007)
.L_1007:
        /*004c*/ 	.word	0x00000000
        /*0050*/ 	.short	0x0001
        /*0052*/ 	.short	0x0008
        /*0054*/ 	.byte	0x00, 0xf5, 0x21, 0x00


	//----- nvinfo : EIATTR_KPARAM_INFO
	.align		4
.L_1008:
        /*0058*/ 	.byte	0x04, 0x17
        /*005a*/ 	.short	(.L_1010 - .L_1009)
.L_1009:
        /*005c*/ 	.word	0x00000000
        /*0060*/ 	.short	0x0000
        /*0062*/ 	.short	0x0000
        /*0064*/ 	.byte	0x00, 0xf5, 0x21, 0x00


	//----- nvinfo : EIATTR_SPARSE_MMA_MASK
	.align		4
.L_1010:
        /*0068*/ 	.byte	0x03, 0x50
        /*006a*/ 	.short	0x0000


	//----- nvinfo : EIATTR_MAXREG_COUNT
	.align		4
        /*006c*/ 	.byte	0x03, 0x1b
        /*006e*/ 	.short	0x00ff


	//----- nvinfo : EIATTR_NUM_BARRIERS
	.align		4
        /*0070*/ 	.byte	0x02, 0x4c
        /*0072*/ 	.byte	0x01
	.zero		1


	//----- nvinfo : EIATTR_MERCURY_ISA_VERSION
	.align		4
        /*0074*/ 	.byte	0x03, 0x5f
        /*0076*/ 	.short	0x0101


	//----- nvinfo : EIATTR_COOP_GROUP_MASK_REGIDS
	.align		4
        /*0078*/ 	.byte	0x04, 0x29
        /*007a*/ 	.short	(.L_1012 - .L_1011)


	//   ....[0]....
.L_1011:
        /*007c*/ 	.word	0xffffffff


	//   ....[1]....
        /*0080*/ 	.word	0xffffffff


	//   ....[2]....
        /*0084*/ 	.word	0xffffffff


	//   ....[3]....
        /*0088*/ 	.word	0xffffffff


	//   ....[4]....
        /*008c*/ 	.word	0xffffffff


	//   ....[5]....
        /*0090*/ 	.word	0xffffffff


	//   ....[6]....
        /*0094*/ 	.word	0xffffffff


	//   ....[7]....
        /*0098*/ 	.word	0xffffffff


	//   ....[8]....
        /*009c*/ 	.word	0xffffffff


	//   ....[9]....
        /*00a0*/ 	.word	0xffffffff


	//   ....[10]....
        /*00a4*/ 	.word	0xffffffff


	//   ....[11]....
        /*00a8*/ 	.word	0xffffffff


	//   ....[12]....
        /*00ac*/ 	.word	0xffffffff


	//   ....[13]....
        /*00b0*/ 	.word	0xffffffff


	//   ....[14]....
        /*00b4*/ 	.word	0xffffffff


	//   ....[15]....
        /*00b8*/ 	.word	0xffffffff


	//   ....[16]....
        /*00bc*/ 	.word	0xffffffff


	//   ....[17]....
        /*00c0*/ 	.word	0xffffffff


	//   ....[18]....
        /*00c4*/ 	.word	0xffffffff


	//   ....[19]....
        /*00c8*/ 	.word	0xffffffff


	//   ....[20]....
        /*00cc*/ 	.word	0xffffffff


	//   ....[21]....
        /*00d0*/ 	.word	0xffffffff


	//   ....[22]....
        /*00d4*/ 	.word	0xffffffff


	//   ....[23]....
        /*00d8*/ 	.word	0xffffffff


	//   ....[24]....
        /*00dc*/ 	.word	0xffffffff


	//   ....[25]....
        /*00e0*/ 	.word	0xffffffff


	//   ....[26]....
        /*00e4*/ 	.word	0xffffffff


	//   ....[27]....
        /*00e8*/ 	.word	0xffffffff


	//   ....[28]....
        /*00ec*/ 	.word	0xffffffff


	//   ....[29]....
        /*00f0*/ 	.word	0xffffffff


	//   ....[30]....
        /*00f4*/ 	.word	0xffffffff


	//   ....[31]....
        /*00f8*/ 	.word	0xffffffff


	//   ....[32]....
        /*00fc*/ 	.word	0xffffffff


	//   ....[33]....
        /*0100*/ 	.word	0xffffffff


	//   ....[34]....
        /*0104*/ 	.word	0xffffffff


	//   ....[35]....
        /*0108*/ 	.word	0xffffffff


	//----- nvinfo : EIATTR_COOP_GROUP_INSTR_OFFSETS
	.align		4
.L_1012:
        /*010c*/ 	.byte	0x04, 0x28
        /*010e*/ 	.short	(.L_1014 - .L_1013)


	//   ....[0]....
.L_1013:
        /*0110*/ 	.word	0x00000740


	//   ....[1]....
        /*0114*/ 	.word	0x000007b0


	//   ....[2]....
        /*0118*/ 	.word	0x000007c0


	//   ....[3]....
        /*011c*/ 	.word	0x00000830


	//   ....[4]....
        /*0120*/ 	.word	0x00000870


	//   ....[5]....
        /*0124*/ 	.word	0x000008f0


	//   ....[6]....
        /*0128*/ 	.word	0x00000900


	//   ....[7]....
        /*012c*/ 	.word	0x00000970


	//   ....[8]....
        /*0130*/ 	.word	0x000009b0


	//   ....[9]....
        /*0134*/ 	.word	0x00000a00


	//   ....[10]....
        /*0138*/ 	.word	0x00000a50


	//   ....[11]....
        /*013c*/ 	.word	0x00000a90


	//   ....[12]....
        /*0140*/ 	.word	0x00000b20


	//   ....[13]....
        /*0144*/ 	.word	0x00000b90


	//   ....[14]....
        /*0148*/ 	.word	0x00000ba0


	//   ....[15]....
        /*014c*/ 	.word	0x00000c10


	//   ....[16]....
        /*0150*/ 	.word	0x00000c60


	//   ....[17]....
        /*0154*/ 	.word	0x00000cc0


	//   ....[18]....
        /*0158*/ 	.word	0x00000d10


	//   ....[19]....
        /*015c*/ 	.word	0x00000d50


	//   ....[20]....
        /*0160*/ 	.word	0x00000d70


	//   ....[21]....
        /*0164*/ 	.word	0x00000e10


	//   ....[22]....
        /*0168*/ 	.word	0x00000e50


	//   ....[23]....
        /*016c*/ 	.word	0x00000ec0


	//   ....[24]....
        /*0170*/ 	.word	0x00000f00


	//   ....[25]....
        /*0174*/ 	.word	0x00000f60


	//   ....[26]....
        /*0178*/ 	.word	0x00000fa0


	//   ....[27]....
        /*017c*/ 	.word	0x00001020


	//   ....[28]....
        /*0180*/ 	.word	0x00001040


	//   ....[29]....
        /*0184*/ 	.word	0x00001070


	//   ....[30]....
        /*0188*/ 	.word	0x000010b0


	//   ....[31]....
        /*018c*/ 	.word	0x000010d0


	//   ....[32]....
        /*0190*/ 	.word	0x000013e0


	//   ....[33]....
        /*0194*/ 	.word	0x00001410


	//   ....[34]....
        /*0198*/ 	.word	0x00001430


	//   ....[35]....
        /*019c*/ 	.word	0x00001450


	//----- nvinfo : EIATTR_VRC_CTA_INIT_COUNT
	.align		4
.L_1014:
        /*01a0*/ 	.byte	0x02, 0x4a
	.zero		1
	.zero		1


	//----- nvinfo : EIATTR_EXIT_INSTR_OFFSETS
	.align		4
        /*01a4*/ 	.byte	0x04, 0x1c
        /*01a6*/ 	.short	(.L_1016 - .L_1015)


	//   ....[0]....
.L_1015:
        /*01a8*/ 	.word	0x000000a0


	//   ....[1]....
        /*01ac*/ 	.word	0x000014a0


	//----- nvinfo : EIATTR_CRS_STACK_SIZE
	.align		4
.L_1016:
        /*01b0*/ 	.byte	0x04, 0x1e
        /*01b2*/ 	.short	(.L_1018 - .L_1017)
.L_1017:
        /*01b4*/ 	.word	0x00000000


	//----- nvinfo : EIATTR_CBANK_PARAM_SIZE
	.align		4
.L_1018:
        /*01b8*/ 	.byte	0x03, 0x19
        /*01ba*/ 	.short	0x002c


	//----- nvinfo : EIATTR_PARAM_CBANK
	.align		4
        /*01bc*/ 	.byte	0x04, 0x0a
        /*01be*/ 	.short	(.L_1020 - .L_1019)
	.align		4
.L_1019:
        /*01c0*/ 	.word	index@(.nv.constant0._Z14spmm4_bin_op_1PKhPKjPjPKiS5_i)
        /*01c4*/ 	.short	0x0380
        /*01c6*/ 	.short	0x002c


	//----- nvinfo : EIATTR_SW_WAR
	.align		4
.L_1020:
        /*01c8*/ 	.byte	0x04, 0x36
        /*01ca*/ 	.short	(.L_1022 - .L_1021)
.L_1021:
        /*01cc*/ 	.word	0x00000008
.L_1022:


//--------------------- .nv.info._Z18spmm4_bin_op_1_004PKhPKjPjPKiS5_i --------------------------
	.section	.nv.info._Z18spmm4_bin_op_1_004PKhPKjPjPKiS5_i,"",@"SHT_CUDA_INFO"
	.sectionflags	@""
	.align	4


	//----- nvinfo : EIATTR_CUDA_API_VERSION
	.align		4
        /*0000*/ 	.byte	0x04, 0x37
        /*0002*/ 	.short	(.L_1024 - .L_1023)
.L_1023:
        /*0004*/ 	.word	0x00000082


	//----- nvinfo : EIATTR_KPARAM_INFO
	.align		4
.L_1024:
        /*0008*/ 	.byte	0x04, 0x17
        /*000a*/ 	.short	(.L_1026 - .L_1025)
.L_1025:
        /*000c*/ 	.word	0x00000000
        /*0010*/ 	.short	0x0005
        /*0012*/ 	.short	0x0028
        /*0014*/ 	.byte	0x00, 0xf0, 0x11, 0x00


	//----- nvinfo : EIATTR_KPARAM_INFO
	.align		4
.L_1026:
        /*0018*/ 	.byte	0x04, 0x17
        /*001a*/ 	.short	(.L_1028 - .L_1027)
.L_1027:
        /*001c*/ 	.word	0x00000000
        /*0020*/ 	.short	0x0004
        /*0022*/ 	.short	0x0020
        /*0024*/ 	.byte	0x00, 0xf5, 0x21, 0x00


	//----- nvinfo : EIATTR_KPARAM_INFO
	.align		4
.L_1028:
        /*0028*/ 	.byte	0x04, 0x17
        /*002a*/ 	.short	(.L_1030 - .L_1029)
.L_1029:
        /*002c*/ 	.word	0x00000000
        /*0030*/ 	.short	0x0003
        /*0032*/ 	.short	0x0018
        /*0034*/ 	.byte	0x00, 0xf5, 0x21, 0x00


	//----- nvinfo : EIATTR_KPARAM_INFO
	.align		4
.L_1030:
        /*0038*/ 	.byte	0x04, 0x17
        /*003a*/ 	.short	(.L_1032 - .L_1031)
.L_1031:
        /*003c*/ 	.word	0x00000000
        /*0040*/ 	.short	0x0002
        /*0042*/ 	.short	0x0010
        /*0044*/ 	.byte	0x00, 0xf5, 0x21, 0x00


	//----- nvinfo : EIATTR_KPARAM_INFO
	.align		4
.L_1032:
        /*0048*/ 	.byte	0x04, 0x17
        /*004a*/ 	.short	(.L_1034 - .L_1033)
.L_1033:
        /*004c*/ 	.word	0x00000000
        /*0050*/ 	.short	0x0001
        /*0052*/ 	.short	0x0008
        /*0054*/ 	.byte	0x00, 0xf5, 0x21, 0x00


	//----- nvinfo : EIATTR_KPARAM_INFO
	.align		4
.L_1034:
        /*0058*/ 	.byte	0x04, 0x17
        /*005a*/ 	.short	(.L_1036 - .L_1035)
.L_1035:
        /*005c*/ 	.word	0x00000000
        /*0060*/ 	.short	0x0000
        /*0062*/ 	.short	0x0000
        /*0064*/ 	.byte	0x00, 0xf5, 0x21, 0x00


	//----- nvinfo : EIATTR_SPARSE_MMA_MASK
	.align		4
.L_1036:
        /*0068*/ 	.byte	0x03, 0x50
        /*006a*/ 	.short	0x0000


	//----- nvinfo : EIATTR_MAXREG_COUNT
	.align		4
        /*006c*/ 	.byte	0x03, 0x1b
        /*006e*/ 	.short	0x00ff


	//----- nvinfo : EIATTR_NUM_BARRIERS
	.align		4
        /*0070*/ 	.byte	0x02, 0x4c
        /*0072*/ 	.byte	0x01
	.zero		1


	//----- nvinfo : EIATTR_EXTERNS
	.align		4
        /*0074*/ 	.byte	0x04, 0x0f
        /*0076*/ 	.short	(.L_1038 - .L_1037)


	//   ....[0]....
	.align		4
.L_1037:
        /*0078*/ 	.word	index@(vprintf)


	//----- nvinfo : EIATTR_MERCURY_ISA_VERSION
	.align		4
.L_1038:
        /*007c*/ 	.byte	0x03, 0x5f
        /*007e*/ 	.short	0x0101


	//----- nvinfo : EIATTR_COOP_GROUP_MASK_REGIDS
	.align		4
        /*0080*/ 	.byte	0x04, 0x29
        /*0082*/ 	.short	(.L_1040 - .L_1039)


	//   ....[0]....
.L_1039:
        /*0084*/ 	.word	0xffffffff


	//   ....[1]....
        /*0088*/ 	.word	0xffffffff


	//   ....[2]....
        /*008c*/ 	.word	0xffffffff


	//   ....[3]....
        /*0090*/ 	.word	0xffffffff


	//   ....[4]....
        /*0094*/ 	.word	0xffffffff


	//   ....[5]....
        /*0098*/ 	.word	0xffffffff


	//   ....[6]....
        /*009c*/ 	.word	0xffffffff


	//   ....[7]....
        /*00a0*/ 	.word	0xffffffff


	//   ....[8]....
        /*00a4*/ 	.word	0xffffffff


	//   ....[9]....
        /*00a8*/ 	.word	0xffffffff


	//   ....[10]....
        /*00ac*/ 	.word	0xffffffff


	//   ....[11]....
        /*00b0*/ 	.word	0xffffffff


	//   ....[12]....
        /*00b4*/ 	.word	0xffffffff


	//   ....[13]....
        /*00b8*/ 	.word	0xffffffff


	//   ....[14]....
        /*00bc*/ 	.word	0xffffffff


	//   ....[15]....
        /*00c0*/ 	.word	0xffffffff


	//   ....[16]....
        /*00c4*/ 	.word	0xffffffff


	//   ....[17]....
        /*00c8*/ 	.word	0xffffffff


	//   ....[18]....
        /*00cc*/ 	.word	0xffffffff


	//   ....[19]....
        /*00d0*/ 	.word	0xffffffff


	//   ....[20]....
        /*00d4*/ 	.word	0xffffffff


	//   ....[21]....
        /*00d8*/ 	.word	0xffffffff


	//   ....[22]....
        /*00dc*/ 	.word	0xffffffff


	//   ....[23]....
        /*00e0*/ 	.word	0xffffffff


	//   ....[24]....
        /*00e4*/ 	.word	0xffffffff


	//   ....[25]....
        /*00e8*/ 	.word	0xffffffff


	//   ....[26]....
        /*00ec*/ 	.word	0xffffffff


	//   ....[27]....
        /*00f0*/ 	.word	0xffffffff


	//   ....[28]....
        /*00f4*/ 	.word	0xffffffff


	//   ....[29]....
        /*00f8*/ 	.word	0xffffffff


	//   ....[30]....
        /*00fc*/ 	.word	0xffffffff


	//   ....[31]....
        /*0100*/ 	.word	0xffffffff


	//   ....[32]....
        /*0104*/ 	.word	0xffffffff


	//   ....[33]....
        /*0108*/ 	.word	0xffffffff


	//   ....[34]....
        /*010c*/ 	.word	0xffffffff


	//   ....[35]....
        /*0110*/ 	.word	0xffffffff


	//   ....[36]....
        /*0114*/ 	.word	0x0500000f


	//   ....[37]....
        /*0118*/ 	.word	0x0500000f


	//   ....[38]....
        /*011c*/ 	.word	0x0500000f


	//   ....[39]....
        /*0120*/ 	.word	0x0500000f


	//----- nvinfo : EIATTR_COOP_GROUP_INSTR_OFFSETS
	.align		4
.L_1040:
        /*0124*/ 	.byte	0x04, 0x28
        /*0126*/ 	.short	(.L_1042 - .L_1041)


	//   ....[0]....
.L_1041:
        /*0128*/ 	.word	0x00000780


	//   ....[1]....
        /*012c*/ 	.word	0x000007b0


	//   ....[2]....
        /*0130*/ 	.word	0x00000820


	//   ....[3]....
        /*0134*/ 	.word	0x00000880


	//   ....[4]....
        /*0138*/ 	.word	0x000008e0


	//   ....[5]....
        /*013c*/ 	.word	0x00000910


	//   ....[6]....
        /*0140*/ 	.word	0x00000960


	//   ....[7]....
        /*0144*/ 	.word	0x000009b0


	//   ....[8]....
        /*0148*/ 	.word	0x00000a00


	//   ....[9]....
        /*014c*/ 	.word	0x00000a60


	//   ....[10]....
        /*0150*/ 	.word	0x00000aa0


	//   ....[11]....
        /*0154*/ 	.word	0x00000b10


	//   ....[12]....
        /*0158*/ 	.word	0x00000b70


	//   ....[13]....
        /*015c*/ 	.word	0x00000b80


	//   ....[14]....
        /*0160*/ 	.word	0x00000c00


	//   ....[15]....
        /*0164*/ 	.word	0x00000c40


	//   ....[16]....
        /*0168*/ 	.word	0x00000cb0


	//   ....[17]....
        /*016c*/ 	.word	0x00000d20


	//   ....[18]....
        /*0170*/ 	.word	0x00000d30


	//   ....[19]....
        /*0174*/ 	.word	0x00000d80


	//   ....[20]....
        /*0178*/ 	.word	0x00000e00


	//   ....[21]....
        /*017c*/ 	.word	0x00000e10


	//   ....[22]....
        /*0180*/ 	.word	0x00000eb0


	//   ....[23]....
        /*0184*/ 	.word	0x00000f10


	//   ....[24]....
        /*0188*/ 	.word	0x00000f70


	//   ....[25]....
        /*018c*/ 	.word	0x00001010


	//   ....[26]....
        /*0190*/ 	.word	0x00001030


	//   ....[27]....
        /*0194*/ 	.word	0x00001040


	//   ....[28]....
        /*0198*/ 	.word	0x00001090


	//   ....[29]....
        /*019c*/ 	.word	0x000010a0


	//   ....[30]....
        /*01a0*/ 	.word	0x000010c0


	//   ....[31]....
        /*01a4*/ 	.word	0x000010d0


	//   ....[32]....
        /*01a8*/ 	.word	0x00002270


	//   ....[33]....
        /*01ac*/ 	.word	0x000022a0


	//   ....[34]....
        /*01b0*/ 	.word	0x000022b0


	//   ....[35]....
        /*01b4*/ 	.word	0x000022d0


	//   ....[36]....
        /*01b8*/ 	.word	0x000023b0


	//   ....[37]....
        /*01bc*/ 	.word	0x00002440


	//   ....[38]....
        /*01c0*/ 	.word	0x000024a0


	//   ....[39]....
        /*01c4*/ 	.word	0x000024f0


	//----- nvinfo : EIATTR_VRC_CTA_INIT_COUNT
	.align		4
.L_1042:
        /*01c8*/ 	.byte	0x02, 0x4a
	.zero		1
	.zero		1


	//----- nvinfo : EIATTR_SYSCALL_OFFSETS
	.align		4
        /*01cc*/ 	.byte	0x04, 0x46
        /*01ce*/ 	.short	(.L_1044 - .L_1043)


	//   ....[0]....
.L_1043:
        /*01d0*/ 	.word	0x00001260


	//   ....[1]....
        /*01d4*/ 	.word	0x000012f0


	//   ....[2]....
        /*01d8*/ 	.word	0x00001400


	//   ....[3]....
        /*01dc*/ 	.word	0x00001490


	//   ....[4]....
        /*01e0*/ 	.word	0x000015a0


	//   ....[5]....
        /*01e4*/ 	.word	0x00001630


	//   ....[6]....
        /*01e8*/ 	.word	0x00001740


	//   ....[7]....
        /*01ec*/ 	.word	0x000017d0


	//   ....[8]....
        /*01f0*/ 	.word	0x000018e0


	//   ....[9]....
        /*01f4*/ 	.word	0x00001970


	//   ....[10]....
        /*01f8*/ 	.word	0x00001a80


	//   ....[11]....
        /*01fc*/ 	.word	0x00001b10


	//   ....[12]....
        /*0200*/ 	.word	0x00001c20


	//   ....[13]....
        /*0204*/ 	.word	0x00001cb0


	//   ....[14]....
        /*0208*/ 	.word	0x00001dc0


	//   ....[15]....
        /*020c*/ 	.word	0x00001e50


	//   ....[16]....
        /*0210*/ 	.word	0x00001f20


	//----- nvinfo : EIATTR_EXIT_INSTR_OFFSETS
	.align		4
.L_1044:
        /*0214*/ 	.byte	0x04, 0x1c
        /*0216*/ 	.short	(.L_1046 - .L_1045)


	//   ....[0]....
.L_1045:
        /*0218*/ 	.word	0x000000a0


	//   ....[1]....
        /*021c*/ 	.word	0x00002340


	//----- nvinfo : EIATTR_CRS_STACK_SIZE
	.align		4
.L_1046:
        /*0220*/ 	.byte	0x04, 0x1e
        /*0222*/ 	.short	(.L_1048 - .L_1047)
.L_1047:
        /*0224*/ 	.word	0x00000000


	//----- nvinfo : EIATTR_CBANK_PARAM_SIZE
	.align		4
.L_1048:
        /*0228*/ 	.byte	0x03, 0x19
        /*022a*/ 	.short	0x002c


	//----- nvinfo : EIATTR_PARAM_CBANK
	.align		4
        /*022c*/ 	.byte	0x04, 0x0a
        /*022e*/ 	.short	(.L_1050 - .L_1049)
	.align		4
.L_1049:
        /*0230*/ 	.word	index@(.nv.constant0._Z18spmm4_bin_op_1_004PKhPKjPjPKiS5_i)
        /*0234*/ 	.short	0x0380
        /*0236*/ 	.short	0x002c


	//----- nvinfo : EIATTR_SW_WAR
	.align		4
.L_1050:
        /*0238*/ 	.byte	0x04, 0x36
        /*023a*/ 	.short	(.L_1052 - .L_1051)
.L_1051:
        /*023c*/ 	.word	0x00000008
.L_1052:


//--------------------- .nv.info._Z18spmm4_bin_op_1_003PKhPKjPjPKiS5_i --------------------------
	.section	.nv.info._Z18spmm4_bin_op_1_003PKhPKjPjPKiS5_i,"",@"SHT_CUDA_INFO"
	.sectionflags	@""
	.align	4


	//----- nvinfo : EIATTR_CUDA_API_VERSION
	.align		4
        /*0000*/ 	.byte	0x04, 0x37
        /*0002*/ 	.short	(.L_1054 - .L_1053)
.L_1053:
        /*0004*/ 	.word	0x00000082


	//----- nvinfo : EIATTR_KPARAM_INFO
	.align		4
.L_1054:
        /*0008*/ 	.byte	0x04, 0x17
        /*000a*/ 	.short	(.L_1056 - .L_1055)
.L_1055:
        /*000c*/ 	.word	0x00000000
        /*0010*/ 	.short	0x0005
        /*0012*/ 	.short	0x0028
        /*0014*/ 	.byte	0x00, 0xf0, 0x11, 0x00


	//----- nvinfo : EIATTR_KPARAM_INFO
	.align		4
.L_1056:
        /*0018*/ 	.byte	0x04, 0x17
        /*001a*/ 	.short	(.L_1058 - .L_1057)
.L_1057:
        /*001c*/ 	.word	0x00000000
        /*0020*/ 	.short	0x0004
        /*0022*/ 	.short	0x0020
        /*0024*/ 	.byte	0x00, 0xf5, 0x21, 0x00


	//----- nvinfo : EIATTR_KPARAM_INFO
	.align		4
.L_1058:
        /*0028*/ 	.byte	0x04, 0x17
        /*002a*/ 	.short	(.L_1060 - .L_1059)
.L_1059:
        /*002c*/ 	.word	0x00000000
        /*0030*/ 	.short	0x0003
        /*0032*/ 	.short	0x0018
        /*0034*/ 	.byte	0x00, 0xf5, 0x21, 0x00


	//----- nvinfo : EIATTR_KPARAM_INFO
	.align		4
.L_1060:
        /*0038*/ 	.byte	0x04, 0x17
        /*003a*/ 	.short	(.L_1062 - .L_1061)
.L_1061:
        /*003c*/ 	.word	0x00000000
        /*0040*/ 	.short	0x0002
        /*0042*/ 	.short	0x0010
        /*0044*/ 	.byte	0x00, 0xf5, 0x21, 0x00


	//----- nvinfo : EIATTR_KPARAM_INFO
	.align		4
.L_1062:
        /*0048*/ 	.byte	0x04, 0x17
        /*004a*/ 	.short	(.L_1064 - .L_1063)
.L_1063:
        /*004c*/ 	.word	0x00000000
        /*0050*/ 	.short	0x0001
        /*0052*/ 	.short	0x0008
        /*0054*/ 	.byte	0x00, 0xf5, 0x21, 0x00


	//----- nvinfo : EIATTR_KPARAM_INFO
	.align		4
.L_1064:
        /*0058*/ 	.byte	0x04, 0x17
        /*005a*/ 	.short	(.L_1066 - .L_1065)
.L_1065:
        /*005c*/ 	.word	0x00000000
        /*0060*/ 	.short	0x0000
        /*0062*/ 	.short	0x0000
        /*0064*/ 	.byte	0x00, 0xf5, 0x21, 0x00


	//----- nvinfo : EIATTR_SPARSE_MMA_MASK
	.align		4
.L_1066:
        /*0068*/ 	.byte	0x03, 0x50
        /*006a*/ 	.short	0x0000


	//----- nvinfo : EIATTR_MAXREG_COUNT
	.align		4
        /*006c*/ 	.byte	0x03, 0x1b
        /*006e*/ 	.short	0x00ff


	//----- nvinfo : EIATTR_NUM_BARRIERS
	.align		4
        /*0070*/ 	.byte	0x02, 0x4c
        /*0072*/ 	.byte	0x01
	.zero		1


	//----- nvinfo : EIATTR_MERCURY_ISA_VERSION
	.align		4
        /*0074*/ 	.byte	0x03, 0x5f
        /*0076*/ 	.short	0x0101


	//----- nvinfo : EIATTR_COOP_GROUP_MASK_REGIDS
	.align		4
        /*0078*/ 	.byte	0x04, 0x29
        /*007a*/ 	.short	(.L_1068 - .L_1067)


	//   ....[0]....
.L_1067:
        /*007c*/ 	.word	0xffffffff


	//   ....[1]....
        /*0080*/ 	.word	0xffffffff


	//   ....[2]....
        /*0084*/ 	.word	0xffffffff


	//   ....[3]....
        /*0088*/ 	.word	0xffffffff


	//   ....[4]....
        /*008c*/ 	.word	0xffffffff


	//   ....[5]....
        /*0090*/ 	.word	0xffffffff


	//   ....[6]....
        /*0094*/ 	.word	0xffffffff


	//   ....[7]....
        /*0098*/ 	.word	0xffffffff


	//   ....[8]....
        /*009c*/ 	.word	0xffffffff


	//   ....[9]....
        /*00a0*/ 	.word	0xffffffff


	//   ....[10]....
        /*00a4*/ 	.word	0xffffffff


	//   ....[11]....
        /*00a8*/ 	.word	0xffffffff


	//   ....[12]....
        /*00ac*/ 	.word	0xffffffff


	//   ....[13]....
        /*00b0*/ 	.word	0xffffffff


	//   ....[14]....
        /*00b4*/ 	.word	0xffffffff


	//   ....[15]....
        /*00b8*/ 	.word	0xffffffff


	//   ....[16]....
        /*00bc*/ 	.word	0xffffffff


	//   ....[17]....
        /*00c0*/ 	.word	0xffffffff


	//   ....[18]....
        /*00c4*/ 	.word	0xffffffff


	//   ....[19]....
        /*00c8*/ 	.word	0xffffffff


	//   ....[20]....
        /*00cc*/ 	.word	0xffffffff


	//   ....[21]....
        /*00d0*/ 	.word	0xffffffff


	//   ....[22]....
        /*00d4*/ 	.word	0xffffffff


	//   ....[23]....
        /*00d8*/ 	.word	0xffffffff


	//   ....[24]....
        /*00dc*/ 	.word	0xffffffff


	//   ....[25]....
        /*00e0*/ 	.word	0xffffffff


	//   ....[26]....
        /*00e4*/ 	.word	0xffffffff


	//   ....[27]....
        /*00e8*/ 	.word	0xffffffff


	//   ....[28]....
        /*00ec*/ 	.word	0xffffffff


	//   ....[29]....
        /*00f0*/ 	.word	0xffffffff


	//   ....[30]....
        /*00f4*/ 	.word	0xffffffff


	//   ....[31]....
        /*00f8*/ 	.word	0xffffffff


	//   ....[32]....
        /*00fc*/ 	.word	0xffffffff


	//   ....[33]....
        /*0100*/ 	.word	0xffffffff


	//   ....[34]....
        /*0104*/ 	.word	0xffffffff


	//   ....[35]....
        /*0108*/ 	.word	0xffffffff


	//----- nvinfo : EIATTR_COOP_GROUP_INSTR_OFFSETS
	.align		4
.L_1068:
        /*010c*/ 	.byte	0x04, 0x28
        /*010e*/ 	.short	(.L_1070 - .L_1069)


	//   ....[0]....
.L_1069:
        /*0110*/ 	.word	0x000007a0


	//   ....[1]....
        /*0114*/ 	.word	0x000007d0


	//   ....[2]....
        /*0118*/ 	.word	0x00000850


	//   ....[3]....
        /*011c*/ 	.word	0x000008b0


	//   ....[4]....
        /*0120*/ 	.word	0x00000930


	//   ....[5]....
        /*0124*/ 	.word	0x00000950


	//   ....[6]....
        /*0128*/ 	.word	0x000009e0


	//   ....[7]....
        /*012c*/ 	.word	0x00000a50


	//   ....[8]....
        /*0130*/ 	.word	0x00000a70


	//   ....[9]....
        /*0134*/ 	.word	0x00000aa0


	//   ....[10]....
        /*0138*/ 	.word	0x00000b90


	//   ....[11]....
        /*013c*/ 	.word	0x00000bb0


	//   ....[12]....
        /*0140*/ 	.word	0x00000c70


	//   ....[13]....
        /*0144*/ 	.word	0x00000c90


	//   ....[14]....
        /*0148*/ 	.word	0x00000ce0


	//   ....[15]....
        /*014c*/ 	.word	0x00000d30


	//   ....[16]....
        /*0150*/ 	.word	0x00000dd0


	//   ....[17]....
        /*0154*/ 	.word	0x00000e20


	//   ....[18]....
        /*0158*/ 	.word	0x00000ed0


	//   ....[19]....
        /*015c*/ 	.word	0x00000ee0


	//   ....[20]....
        /*0160*/ 	.word	0x00000ff0


	//   ....[21]....
        /*0164*/ 	.word	0x00001050


	//   ....[22]....
        /*0168*/ 	.word	0x000010b0


	//   ....[23]....
        /*016c*/ 	.word	0x000010e0


	//   ....[24]....
        /*0170*/ 	.word	0x00001160


	//   ....[25]....
        /*0174*/ 	.word	0x00001190


	//   ....[26]....
        /*0178*/ 	.word	0x000011f0


	//   ....[27]....
        /*017c*/ 	.word	0x000012b0


	//   ....[28]....
        /*0180*/ 	.word	0x000012f0


	//   ....[29]....
        /*0184*/ 	.word	0x00001380


	//   ....[30]....
        /*0188*/ 	.word	0x000013c0


	//   ....[31]....
        /*018c*/ 	.word	0x000013f0


	//   ....[32]....
        /*0190*/ 	.word	0x00001740


	//   ....[33]....
        /*0194*/ 	.word	0x00001790


	//   ....[34]....
        /*0198*/ 	.word	0x000017a0


	//   ....[35]....
        /*019c*/ 	.word	0x000017c0


	//----- nvinfo : EIATTR_VRC_CTA_INIT_COUNT
	.align		4
.L_1070:
        /*01a0*/ 	.byte	0x02, 0x4a
	.zero		1
	.zero		1


	//----- nvinfo : EIATTR_EXIT_INSTR_OFFSETS
	.align		4
        /*01a4*/ 	.byte	0x04, 0x1c
        /*01a6*/ 	.short	(.L_1072 - .L_1071)


	//   ....[0]....
.L_1071:
        /*01a8*/ 	.word	0x000000a0


	//   ....[1]....
        /*01ac*/ 	.word	0x00001810


	//----- nvinfo : EIATTR_CRS_STACK_SIZE
	.align		4
.L_1072:
        /*01b0*/ 	.byte	0x04, 0x1e
        /*01b2*/ 	.short	(.L_1074 - .L_1073)
.L_1073:
        /*01b4*/ 	.word	0x00000000


	//----- nvinfo : EIATTR_CBANK_PARAM_SIZE
	.align		4
.L_1074:
        /*01b8*/ 	.byte	0x03, 0x19
        /*01ba*/ 	.short	0x002c


	//----- nvinfo : EIATTR_PARAM_CBANK
	.align		4
        /*01bc*/ 	.byte	0x04, 0x0a
        /*01be*/ 	.short	(.L_1076 - .L_1075)
	.align		4
.L_1075:
        /*01c0*/ 	.word	index@(.nv.constant0._Z18spmm4_bin_op_1_003PKhPKjPjPKiS5_i)
        /*01c4*/ 	.short	0x0380
        /*01c6*/ 	.short	0x002c


	//----- nvinfo : EIATTR_SW_WAR
	.align		4
.L_1076:
        /*01c8*/ 	.byte	0x04, 0x36
        /*01ca*/ 	.short	(.L_1078 - .L_1077)
.L_1077:
        /*01cc*/ 	.word	0x00000008
.L_1078:


//--------------------- .nv.info._Z18spmm4_bin_op_1_002PKhPKjPjPKiS5_i --------------------------
	.section	.nv.info._Z18spmm4_bin_op_1_002PKhPKjPjPKiS5_i,"",@"SHT_CUDA_INFO"
	.sectionflags	@""
	.align	4


	//----- nvinfo : EIATTR_CUDA_API_VERSION
	.align		4
        /*0000*/ 	.byte	0x04, 0x37
        /*0002*/ 	.short	(.L_1080 - .L_1079)
.L_1079:
        /*0004*/ 	.word	0x00000082


	//----- nvinfo : EIATTR_KPARAM_INFO
	.align		4
.L_1080:
        /*0008*/ 	.byte	0x04, 0x17
        /*000a*/ 	.short	(.L_1082 - .L_1081)
.L_1081:
        /*000c*/ 	.word	0x00000000
        /*0010*/ 	.short	0x0005
        /*0012*/ 	.short	0x0028
        /*0014*/ 	.byte	0x00, 0xf0, 0x11, 0x00


	//----- nvinfo : EIATTR_KPARAM_INFO
	.align		4
.L_1082:
        /*0018*/ 	.byte	0x04, 0x17
        /*001a*/ 	.short	(.L_1084 - .L_1083)
.L_1083:
        /*001c*/ 	.word	0x00000000
        /*0020*/ 	.short	0x0004
        /*0022*/ 	.short	0x0020
        /*0024*/ 	.byte	0x00, 0xf5, 0x21, 0x00


	//----- nvinfo : EIATTR_KPARAM_INFO
	.align		4
.L_1084:
        /*0028*/ 	.byte	0x04, 0x17
        /*002a*/ 	.short	(.L_1086 - .L_1085)
.L_1085:
        /*002c*/ 	.word	0x00000000
        /*0030*/ 	.short	0x0003
        /*0032*/ 	.short	0x0018
        /*0034*/ 	.byte	0x00, 0xf5, 0x21, 0x00


	//----- nvinfo : EIATTR_KPARAM_INFO
	.align		4
.L_1086:
        /*0038*/ 	.byte	0x04, 0x17
        /*003a*/ 	.short	(.L_1088 - .L_1087)
.L_1087:
        /*003c*/ 	.word	0x00000000
        /*0040*/ 	.short	0x0002
        /*0042*/ 	.short	0x0010
        /*0044*/ 	.byte	0x00, 0xf5, 0x21, 0x00


	//----- nvinfo : EIATTR_KPARAM_INFO
	.align		4
.L_1088:
        /*0048*/ 	.byte	0x04, 0x17
        /*004a*/ 	.short	(.L_1090 - .L_1089)
.L_1089:
        /*004c*/ 	.word	0x00000000
        /*0050*/ 	.short	0x0001
        /*0052*/ 	.short	0x0008
        /*0054*/ 	.byte	0x00, 0xf5, 0x21, 0x00


	//----- nvinfo : EIATTR_KPARAM_INFO
	.align		4
.L_1090:
        /*0058*/ 	.byte	0x04, 0x17
        /*005a*/ 	.short	(.L_1092 - .L_1091)
.L_1091:
        /*005c*/ 	.word	0x00000000
        /*0060*/ 	.short	0x0000
        /*0062*/ 	.short	0x0000
        /*0064*/ 	.byte	0x00, 0xf5, 0x21, 0x00


	//----- nvinfo : EIATTR_SPARSE_MMA_MASK
	.align		4
.L_1092:
        /*0068*/ 	.byte	0x03, 0x50
        /*006a*/ 	.short	0x0000


	//----- nvinfo : EIATTR_MAXREG_COUNT
	.align		4
        /*006c*/ 	.byte	0x03, 0x1b
        /*006e*/ 	.short	0x00ff


	//----- nvinfo : EIATTR_NUM_BARRIERS
	.align		4
        /*0070*/ 	.byte	0x02, 0x4c
        /*0072*/ 	.byte	0x01
	.zero		1


	//----- nvinfo : EIATTR_MERCURY_ISA_VERSION
	.align		4
        /*0074*/ 	.byte	0x03, 0x5f
        /*0076*/ 	.short	0x0101


	//----- nvinfo : EIATTR_COOP_GROUP_MASK_REGIDS
	.align		4
        /*0078*/ 	.byte	0x04, 0x29
        /*007a*/ 	.short	(.L_1094 - .L_1093)


	//   ....[0]....
.L_1093:
        /*007c*/ 	.word	0xffffffff


	//   ....[1]....
        /*0080*/ 	.word	0xffffffff


	//   ....[2]....
        /*0084*/ 	.word	0xffffffff


	//   ....[3]....
        /*0088*/ 	.word	0xffffffff


	//----- nvinfo : EIATTR_COOP_GROUP_INSTR_OFFSETS
	.align		4
.L_1094:
        /*008c*/ 	.byte	0x04, 0x28
        /*008e*/ 	.short	(.L_1096 - .L_1095)


	//   ....[0]....
.L_1095:
        /*0090*/ 	.word	0x00000880


	//   ....[1]....
        /*0094*/ 	.word	0x000008a0


	//   ....[2]....
        /*0098*/ 	.word	0x000008c0


	//   ....[3]....
        /*009c*/ 	.word	0x000008e0


	//----- nvinfo : EIATTR_VRC_CTA_INIT_COUNT
	.align		4
.L_1096:
        /*00a0*/ 	.byte	0x02, 0x4a
	.zero		1
	.zero		1


	//----- nvinfo : EIATTR_EXIT_INSTR_OFFSETS
	.align		4
        /*00a4*/ 	.byte	0x04, 0x1c
        /*00a6*/ 	.short	(.L_1098 - .L_1097)


	//   ....[0]....
.L_1097:
        /*00a8*/ 	.word	0x000000a0


	//   ....[1]....
        /*00ac*/ 	.word	0x00000930


	//----- nvinfo : EIATTR_CBANK_PARAM_SIZE
	.align		4
.L_1098:
        /*00b0*/ 	.byte	0x03, 0x19
        /*00b2*/ 	.short	0x002c


	//----- nvinfo : EIATTR_PARAM_CBANK
	.align		4
        /*00b4*/ 	.byte	0x04, 0x0a
        /*00b6*/ 	.short	(.L_1100 - .L_1099)
	.align		4
.L_1099:
        /*00b8*/ 	.word	index@(.nv.constant0._Z18spmm4_bin_op_1_002PKhPKjPjPKiS5_i)
        /*00bc*/ 	.short	0x0380
        /*00be*/ 	.short	0x002c


	//----- nvinfo : EIATTR_SW_WAR
	.align		4
.L_1100:
        /*00c0*/ 	.byte	0x04, 0x36
        /*00c2*/ 	.short	(.L_1102 - .L_1101)
.L_1101:
        /*00c4*/ 	.word	0x00000008
.L_1102:


//--------------------- .nv.info._Z18spmm4_bin_op_1_001PKhPKjPjPKiS5_i --------------------------
	.section	.nv.info._Z18spmm4_bin_op_1_001PKhPKjPjPKiS5_i,"",@"SHT_CUDA_INFO"
	.sectionflags	@""
	.align	4


	//----- nvinfo : EIATTR_CUDA_API_VERSION
	.align		4
        /*0000*/ 	.byte	0x04, 0x37
        /*0002*/ 	.short	(.L_1104 - .L_1103)
.L_1103:
        /*0004*/ 	.word	0x00000082


	//----- nvinfo : EIATTR_KPARAM_INFO
	.align		4
.L_1104:
        /*0008*/ 	.byte	0x04, 0x17
        /*000a*/ 	.short	(.L_1106 - .L_1105)
.L_1105:
        /*000c*/ 	.word	0x00000000
        /*0010*/ 	.short	0x0005
        /*0012*/ 	.short	0x0028
        /*0014*/ 	.byte	0x00, 0xf0, 0x11, 0x00


	//----- nvinfo : EIATTR_KPARAM_INFO
	.align		4
.L_1106:
        /*0018*/ 	.byte	0x04, 0x17
        /*001a*/ 	.short	(.L_1108 - .L_1107)
.L_1107:
        /*001c*/ 	.word	0x00000000
        /*0020*/ 	.short	0x0004
        /*0022*/ 	.short	0x0020
        /*0024*/ 	.byte	0x00, 0xf5, 0x21, 0x00


	//----- nvinfo : EIATTR_KPARAM_INFO
	.align		4
.L_1108:
        /*0028*/ 	.byte	0x04, 0x17
        /*002a*/ 	.short	(.L_1110 - .L_1109)
.L_1109:
        /*002c*/ 	.word	0x00000000
        /*0030*/ 	.short	0x0003
        /*0032*/ 	.short	0x0018
        /*0034*/ 	.byte	0x00, 0xf5, 0x21, 0x00


	//----- nvinfo : EIATTR_KPARAM_INFO
	.align		4
.L_1110:
        /*0038*/ 	.byte	0x04, 0x17
        /*003a*/ 	.short	(.L_1112 - .L_1111)
.L_1111:
        /*003c*/ 	.word	0x00000000
        /*0040*/ 	.short	0x0002
        /*0042*/ 	.short	0x0010
        /*0044*/ 	.byte	0x00, 0xf5, 0x21, 0x00


	//----- nvinfo : EIATTR_KPARAM_INFO
	.align		4
.L_1112:
        /*0048*/ 	.byte	0x04, 0x17
        /*004a*/ 	.short	(.L_1114 - .L_1113)
.L_1113:
        /*004c*/ 	.word	0x00000000
        /*0050*/ 	.short	0x0001
        /*0052*/ 	.short	0x0008
        /*0054*/ 	.byte	0x00, 0xf5, 0x21, 0x00


	//----- nvinfo : EIATTR_KPARAM_INFO
	.align		4
.L_1114:
        /*0058*/ 	.byte	0x04, 0x17
        /*005a*/ 	.short	(.L_1116 - .L_1115)
.L_1115:
        /*005c*/ 	.word	0x00000000
        /*0060*/ 	.short	0x0000
        /*0062*/ 	.short	0x0000
        /*0064*/ 	.byte	0x00, 0xf5, 0x21, 0x00


	//----- nvinfo : EIATTR_SPARSE_MMA_MASK
	.align		4
.L_1116:
        /*0068*/ 	.byte	0x03, 0x50
        /*006a*/ 	.short	0x0000


	//----- nvinfo : EIATTR_MAXREG_COUNT
	.align		4
        /*006c*/ 	.byte	0x03, 0x1b
        /*006e*/ 	.short	0x00ff


	//----- nvinfo : EIATTR_NUM_BARRIERS
	.align		4
        /*0070*/ 	.byte	0x02, 0x4c
        /*0072*/ 	.byte	0x01
	.zero		1


	//----- nvinfo : EIATTR_MERCURY_ISA_VERSION
	.align		4
        /*0074*/ 	.byte	0x03, 0x5f
        /*0076*/ 	.short	0x0101


	//----- nvinfo : EIATTR_COOP_GROUP_MASK_REGIDS
	.align		4
        /*0078*/ 	.byte	0x04, 0x29
        /*007a*/ 	.short	(.L_1118 - .L_1117)


	//   ....[0]....
.L_1117:
        /*007c*/ 	.word	0xffffffff


	//   ....[1]....
        /*0080*/ 	.word	0xffffffff


	//   ....[2]....
        /*0084*/ 	.word	0xffffffff


	//   ....[3]....
        /*0088*/ 	.word	0xffffffff


	//----- nvinfo : EIATTR_COOP_GROUP_INSTR_OFFSETS
	.align		4
.L_1118:
        /*008c*/ 	.byte	0x04, 0x28
        /*008e*/ 	.short	(.L_1120 - .L_1119)


	//   ....[0]....
.L_1119:
        /*0090*/ 	.word	0x00000880


	//   ....[1]....
        /*0094*/ 	.word	0x000008a0


	//   ....[2]....
        /*0098*/ 	.word	0x000008c0


	//   ....[3]....
        /*009c*/ 	.word	0x000008e0


	//----- nvinfo : EIATTR_VRC_CTA_INIT_COUNT
	.align		4
.L_1120:
        /*00a0*/ 	.byte	0x02, 0x4a
	.zero		1
	.zero		1


	//----- nvinfo : EIATTR_EXIT_INSTR_OFFSETS
	.align		4
        /*00a4*/ 	.byte	0x04, 0x1c
        /*00a6*/ 	.short	(.L_1122 - .L_1121)


	//   ....[0]....
.L_1121:
        /*00a8*/ 	.word	0x000000a0


	//   ....[1]....
        /*00ac*/ 	.word	0x00000930


	//----- nvinfo : EIATTR_CBANK_PARAM_SIZE
	.align		4
.L_1122:
        /*00b0*/ 	.byte	0x03, 0x19
        /*00b2*/ 	.short	0x002c


	//----- nvinfo : EIATTR_PARAM_CBANK
	.align		4
        /*00b4*/ 	.byte	0x04, 0x0a
        /*00b6*/ 	.short	(.L_1124 - .L_1123)
	.align		4
.L_1123:
        /*00b8*/ 	.word	index@(.nv.constant0._Z18spmm4_bin_op_1_001PKhPKjPjPKiS5_i)
        /*00bc*/ 	.short	0x0380
        /*00be*/ 	.short	0x002c


	//----- nvinfo : EIATTR_SW_WAR
	.align		4
.L_1124:
        /*00c0*/ 	.byte	0x04, 0x36
        /*00c2*/ 	.short	(.L_1126 - .L_1125)
.L_1125:
        /*00c4*/ 	.word	0x00000008
.L_1126:


//--------------------- .nv.info._Z11spmm4_bin_2PKhPKjPjPKiS5_i --------------------------
	.section	.nv.info._Z11spmm4_bin_2PKhPKjPjPKiS5_i,"",@"SHT_CUDA_INFO"
	.sectionflags	@""
	.align	4


	//----- nvinfo : EIATTR_CUDA_API_VERSION
	.align		4
        /*0000*/ 	.byte	0x04, 0x37
        /*0002*/ 	.short	(.L_1128 - .L_1127)
.L_1127:
        /*0004*/ 	.word	0x00000082


	//----- nvinfo : EIATTR_KPARAM_INFO
	.align		4
.L_1128:
        /*0008*/ 	.byte	0x04, 0x17
        /*000a*/ 	.short	(.L_1130 - .L_1129)
.L_1129:
        /*000c*/ 	.word	0x00000000
        /*0010*/ 	.short	0x0005
        /*0012*/ 	.short	0x0028
        /*0014*/ 	.byte	0x00, 0xf0, 0x11, 0x00


	//----- nvinfo : EIATTR_KPARAM_INFO
	.align		4
.L_1130:
        /*0018*/ 	.byte	0x04, 0x17
        /*001a*/ 	.short	(.L_1132 - .L_1131)
.L_1131:
        /*001c*/ 	.word	0x00000000
        /*0020*/ 	.short	0x0004
        /*0022*/ 	.short	0x0020
        /*0024*/ 	.byte	0x00, 0xf5, 0x21, 0x00


	//----- nvinfo : EIATTR_KPARAM_INFO
	.align		4
.L_1132:
        /*0028*/ 	.byte	0x04, 0x17
        /*002a*/ 	.short	(.L_1134 - .L_1133)
.L_1133:
        /*002c*/ 	.word	0x00000000
        /*0030*/ 	.short	0x0003
        /*0032*/ 	.short	0x0018
        /*0034*/ 	.byte	0x00, 0xf5, 0x21, 0x00


	//----- nvinfo : EIATTR_KPARAM_INFO
	.align		4
.L_1134:
        /*0038*/ 	.byte	0x04, 0x17
        /*003a*/ 	.short	(.L_1136 - .L_1135)
.L_1135:
        /*003c*/ 	.word	0x00000000
        /*0040*/ 	.short	0x0002
        /*0042*/ 	.short	0x0010
        /*0044*/ 	.byte	0x00, 0xf5, 0x21, 0x00


	//----- nvinfo : EIATTR_KPARAM_INFO
	.align		4
.L_1136:
        /*0048*/ 	.byte	0x04, 0x17
        /*004a*/ 	.short	(.L_1138 - .L_1137)
.L_1137:
        /*004c*/ 	.word	0x00000000
        /*0050*/ 	.short	0x0001
        /*0052*/ 	.short	0x0008
        /*0054*/ 	.byte	0x00, 0xf5, 0x21, 0x00


	//----- nvinfo : EIATTR_KPARAM_INFO
	.align		4
.L_1138:
        /*0058*/ 	.byte	0x04, 0x17
        /*005a*/ 	.short	(.L_1140 - .L_1139)
.L_1139:
        /*005c*/ 	.word	0x00000000
        /*0060*/ 	.short	0x0000
        /*0062*/ 	.short	0x0000
        /*0064*/ 	.byte	0x00, 0xf5, 0x21, 0x00


	//----- nvinfo : EIATTR_SPARSE_MMA_MASK
	.align		4
.L_1140:
        /*0068*/ 	.byte	0x03, 0x50
        /*006a*/ 	.short	0x0000


	//----- nvinfo : EIATTR_MAXREG_COUNT
	.align		4
        /*006c*/ 	.byte	0x03, 0x1b
        /*006e*/ 	.short	0x00ff


	//----- nvinfo : EIATTR_NUM_BARRIERS
	.align		4
        /*0070*/ 	.byte	0x02, 0x4c
        /*0072*/ 	.byte	0x01
	.zero		1


	//----- nvinfo : EIATTR_MERCURY_ISA_VERSION
	.align		4
        /*0074*/ 	.byte	0x03, 0x5f
        /*0076*/ 	.short	0x0101


	//----- nvinfo : EIATTR_VRC_CTA_INIT_COUNT
	.align		4
        /*0078*/ 	.byte	0x02, 0x4a
	.zero		1
	.zero		1


	//----- nvinfo : EIATTR_EXIT_INSTR_OFFSETS
	.align		4
        /*007c*/ 	.byte	0x04, 0x1c
        /*007e*/ 	.short	(.L_1142 - .L_1141)


	//   ....[0]....
.L_1141:
        /*0080*/ 	.word	0x000000a0


	//   ....[1]....
        /*0084*/ 	.word	0x00000c10


	//----- nvinfo : EIATTR_CBANK_PARAM_SIZE
	.align		4
.L_1142:
        /*0088*/ 	.byte	0x03, 0x19
        /*008a*/ 	.short	0x002c


	//----- nvinfo : EIATTR_PARAM_CBANK
	.align		4
        /*008c*/ 	.byte	0x04, 0x0a
        /*008e*/ 	.short	(.L_1144 - .L_1143)
	.align		4
.L_1143:
        /*0090*/ 	.word	index@(.nv.constant0._Z11spmm4_bin_2PKhPKjPjPKiS5_i)
        /*0094*/ 	.short	0x0380
        /*0096*/ 	.short	0x002c


	//----- nvinfo : EIATTR_SW_WAR
	.align		4
.L_1144:
        /*0098*/ 	.byte	0x04, 0x36
        /*009a*/ 	.short	(.L_1146 - .L_1145)
.L_1145:
        /*009c*/ 	.word	0x00000008
.L_1146:


//--------------------- .nv.info._Z11spmm4_bin_1PKhPKjPjPKiS5_i --------------------------
	.section	.nv.info._Z11spmm4_bin_1PKhPKjPjPKiS5_i,"",@"SHT_CUDA_INFO"
	.sectionflags	@""
	.align	4


	//----- nvinfo : EIATTR_CUDA_API_VERSION
	.align		4
        /*0000*/ 	.byte	0x04, 0x37
        /*0002*/ 	.short	(.L_1148 - .L_1147)
.L_1147:
        /*0004*/ 	.word	0x00000082


	//----- nvinfo : EIATTR_KPARAM_INFO
	.align		4
.L_1148:
        /*0008*/ 	.byte	0x04, 0x17
        /*000a*/ 	.short	(.L_1150 - .L_1149)
.L_1149:
        /*000c*/ 	.word	0x00000000
        /*0010*/ 	.short	0x0005
        /*0012*/ 	.short	0x0028
        /*0014*/ 	.byte	0x00, 0xf0, 0x11, 0x00


	//----- nvinfo : EIATTR_KPARAM_INFO
	.align		4
.L_1150:
        /*0018*/ 	.byte	0x04, 0x17
        /*001a*/ 	.short	(.L_1152 - .L_1151)
.L_1151:
        /*001c*/ 	.word	0x00000000
        /*0020*/ 	.short	0x0004
        /*0022*/ 	.short	0x0020
        /*0024*/ 	.byte	0x00, 0xf5, 0x21, 0x00


	//----- nvinfo : EIATTR_KPARAM_INFO
	.align		4
.L_1152:
        /*0028*/ 	.byte	0x04, 0x17
        /*002a*/ 	.short	(.L_1154 - .L_1153)
.L_1153:
        /*002c*/ 	.word	0x00000000
        /*0030*/ 	.short	0x0003
        /*0032*/ 	.short	0x0018
        /*0034*/ 	.byte	0x00, 0xf5, 0x21, 0x00


	//----- nvinfo : EIATTR_KPARAM_INFO
	.align		4
.L_1154:
        /*0038*/ 	.byte	0x04, 0x17
        /*003a*/ 	.short	(.L_1156 - .L_1155)
.L_1155:
        /*003c*/ 	.word	0x00000000
        /*0040*/ 	.short	0x0002
        /*0042*/ 	.short	0x0010
        /*0044*/ 	.byte	0x00, 0xf5, 0x21, 0x00


	//----- nvinfo : EIATTR_KPARAM_INFO
	.align		4
.L_1156:
        /*0048*/ 	.byte	0x04, 0x17
        /*004a*/ 	.short	(.L_1158 - .L_1157)
.L_1157:
        /*004c*/ 	.word	0x00000000
        /*0050*/ 	.short	0x0001
        /*0052*/ 	.short	0x0008
        /*0054*/ 	.byte	0x00, 0xf5, 0x21, 0x00


	//----- nvinfo : EIATTR_KPARAM_INFO
	.align		4
.L_1158:
        /*0058*/ 	.byte	0x04, 0x17
        /*005a*/ 	.short	(.L_1160 - .L_1159)
.L_1159:
        /*005c*/ 	.word	0x00000000
        /*0060*/ 	.short	0x0000
        /*0062*/ 	.short	0x0000
        /*0064*/ 	.byte	0x00, 0xf5, 0x21, 0x00


	//----- nvinfo : EIATTR_SPARSE_MMA_MASK
	.align		4
.L_1160:
        /*0068*/ 	.byte	0x03, 0x50
        /*006a*/ 	.short	0x0000


	//----- nvinfo : EIATTR_MAXREG_COUNT
	.align		4
        /*006c*/ 	.byte	0x03, 0x1b
        /*006e*/ 	.short	0x00ff


	//----- nvinfo : EIATTR_NUM_BARRIERS
	.align		4
        /*0070*/ 	.byte	0x02, 0x4c
        /*0072*/ 	.byte	0x01
	.zero		1


	//----- nvinfo : EIATTR_MERCURY_ISA_VERSION
	.align		4
        /*0074*/ 	.byte	0x03, 0x5f
        /*0076*/ 	.short	0x0101


	//----- nvinfo : EIATTR_VRC_CTA_INIT_COUNT
	.align		4
        /*0078*/ 	.byte	0x02, 0x4a
	.zero		1
	.zero		1


	//----- nvinfo : EIATTR_EXIT_INSTR_OFFSETS
	.align		4
        /*007c*/ 	.byte	0x04, 0x1c
        /*007e*/ 	.short	(.L_1162 - .L_1161)


	//   ....[0]....
.L_1161:
        /*0080*/ 	.word	0x000000a0


	//   ....[1]....
        /*0084*/ 	.word	0x00000a20


	//----- nvinfo : EIATTR_CBANK_PARAM_SIZE
	.align		4
.L_1162:
        /*0088*/ 	.byte	0x03, 0x19
        /*008a*/ 	.short	0x002c


	//----- nvinfo : EIATTR_PARAM_CBANK
	.align		4
        /*008c*/ 	.byte	0x04, 0x0a
        /*008e*/ 	.short	(.L_1164 - .L_1163)
	.align		4
.L_1163:
        /*0090*/ 	.word	index@(.nv.constant0._Z11spmm4_bin_1PKhPKjPjPKiS5_i)
        /*0094*/ 	.short	0x0380
        /*0096*/ 	.short	0x002c


	//----- nvinfo : EIATTR_SW_WAR
	.align		4
.L_1164:
        /*0098*/ 	.byte	0x04, 0x36
        /*009a*/ 	.short	(.L_1166 - .L_1165)
.L_1165:
        /*009c*/ 	.word	0x00000008
.L_1166:


//--------------------- .nv.info._Z9spmm4_binPKhS0_PhPKiS3_ii --------------------------
	.section	.nv.info._Z9spmm4_binPKhS0_PhPKiS3_ii,"",@"SHT_CUDA_INFO"
	.sectionflags	@""
	.align	4


	//----- nvinfo : EIATTR_CUDA_API_VERSION
	.align		4
        /*0000*/ 	.byte	0x04, 0x37
        /*0002*/ 	.short	(.L_1168 - .L_1167)
.L_1167:
        /*0004*/ 	.word	0x00000082


	//----- nvinfo : EIATTR_KPARAM_INFO
	.align		4
.L_1168:
        /*0008*/ 	.byte	0x04, 0x17
        /*000a*/ 	.short	(.L_1170 - .L_1169)
.L_1169:
        /*000c*/ 	.word	0x00000000
        /*0010*/ 	.short	0x0006
        /*0012*/ 	.short	0x002c
        /*0014*/ 	.byte	0x00, 0xf0, 0x11, 0x00


	//----- nvinfo : EIATTR_KPARAM_INFO
	.align		4
.L_1170:
        /*0018*/ 	.byte	0x04, 0x17
        /*001a*/ 	.short	(.L_1172 - .L_1171)
.L_1171:
        /*001c*/ 	.word	0x00000000
        /*0020*/ 	.short	0x0005
        /*0022*/ 	.short	0x0028
        /*0024*/ 	.byte	0x00, 0xf0, 0x11, 0x00


	//----- nvinfo : EIATTR_KPARAM_INFO
	.align		4
.L_1172:
        /*0028*/ 	.byte	0x04, 0x17
        /*002a*/ 	.short	(.L_1174 - .L_1173)
.L_1173:
        /*002c*/ 	.word	0x00000000
        /*0030*/ 	.short	0x0004
        /*0032*/ 	.short	0x0020
        /*0034*/ 	.byte	0x00, 0xf5, 0x21, 0x00


	//----- nvinfo : EIATTR_KPARAM_INFO
	.align		4
.L_1174:
        /*0038*/ 	.byte	0x04, 0x17
        /*003a*/ 	.short	(.L_1176 - .L_1175)
.L_1175:
        /*003c*/ 	.word	0x00000000
        /*0040*/ 	.short	0x0003
        /*0042*/ 	.short	0x0018
        /*0044*/ 	.byte	0x00, 0xf5, 0x21, 0x00


	//----- nvinfo : EIATTR_KPARAM_INFO
	.align		4
.L_1176:
        /*0048*/ 	.byte	0x04, 0x17
        /*004a*/ 	.short	(.L_1178 - .L_1177)
.L_1177:
        /*004c*/ 	.word	0x00000000
        /*0050*/ 	.short	0x0002
        /*0052*/ 	.short	0x0010
        /*0054*/ 	.byte	0x00, 0xf5, 0x21, 0x00


	//----- nvinfo : EIATTR_KPARAM_INFO
	.align		4
.L_1178:
        /*0058*/ 	.byte	0x04, 0x17
        /*005a*/ 	.short	(.L_1180 - .L_1179)
.L_1179:
        /*005c*/ 	.word	0x00000000
        /*0060*/ 	.short	0x0001
        /*0062*/ 	.short	0x0008
        /*0064*/ 	.byte	0x00, 0xf5, 0x21, 0x00


	//----- nvinfo : EIATTR_KPARAM_INFO
	.align		4
.L_1180:
        /*0068*/ 	.byte	0x04, 0x17
        /*006a*/ 	.short	(.L_1182 - .L_1181)
.L_1181:
        /*006c*/ 	.word	0x00000000
        /*0070*/ 	.short	0x0000
        /*0072*/ 	.short	0x0000
        /*0074*/ 	.byte	0x00, 0xf5, 0x21, 0x00


	//----- nvinfo : EIATTR_SPARSE_MMA_MASK
	.align		4
.L_1182:
        /*0078*/ 	.byte	0x03, 0x50
        /*007a*/ 	.short	0x0000


	//----- nvinfo : EIATTR_MAXREG_COUNT
	.align		4
        /*007c*/ 	.byte	0x03, 0x1b
        /*007e*/ 	.short	0x00ff


	//----- nvinfo : EIATTR_MERCURY_ISA_VERSION
	.align		4
        /*0080*/ 	.byte	0x03, 0x5f
        /*0082*/ 	.short	0x0101


	//----- nvinfo : EIATTR_COOP_GROUP_MASK_REGIDS
	.align		4
        /*0084*/ 	.byte	0x04, 0x29
        /*0086*/ 	.short	(.L_1184 - .L_1183)


	//   ....[0]....
.L_1183:
        /*0088*/ 	.word	0xffffffff


	//   ....[1]....
        /*008c*/ 	.word	0xffffffff


	//   ....[2]....
        /*0090*/ 	.word	0xffffffff


	//   ....[3]....
        /*0094*/ 	.word	0xffffffff


	//----- nvinfo : EIATTR_COOP_GROUP_INSTR_OFFSETS
	.align		4
.L_1184:
        /*0098*/ 	.byte	0x04, 0x28
        /*009a*/ 	.short	(.L_1186 - .L_1185)


	//   ....[0]....
.L_1185:
        /*009c*/ 	.word	0x00001490


	//   ....[1]....
        /*00a0*/ 	.word	0x00001860


	//   ....[2]....
        /*00a4*/ 	.word	0x00001a90


	//   ....[3]....
        /*00a8*/ 	.word	0x00001bc0


	//----- nvinfo : EIATTR_VRC_CTA_INIT_COUNT
	.align		4
.L_1186:
        /*00ac*/ 	.byte	0x02, 0x4a
	.zero		1
	.zero		1


	//----- nvinfo : EIATTR_EXIT_INSTR_OFFSETS
	.align		4
        /*00b0*/ 	.byte	0x04, 0x1c
        /*00b2*/ 	.short	(.L_1188 - .L_1187)


	//   ....[0]....
.L_1187:
        /*00b4*/ 	.word	0x000000f0


	//   ....[1]....
        /*00b8*/ 	.word	0x00000240


	//   ....[2]....
        /*00bc*/ 	.word	0x000017c0


	//   ....[3]....
        /*00c0*/ 	.word	0x000019f0


	//   ....[4]....
        /*00c4*/ 	.word	0x00001b60


	//   ....[5]....
        /*00c8*/ 	.word	0x00001c10


	//----- nvinfo : EIATTR_CRS_STACK_SIZE
	.align		4
.L_1188:
        /*00cc*/ 	.byte	0x04, 0x1e
        /*00ce*/ 	.short	(.L_1190 - .L_1189)
.L_1189:
        /*00d0*/ 	.word	0x00000000


	//----- nvinfo : EIATTR_CBANK_PARAM_SIZE
	.align		4
.L_1190:
        /*00d4*/ 	.byte	0x03, 0x19
        /*00d6*/ 	.short	0x0030


	//----- nvinfo : EIATTR_PARAM_CBANK
	.align		4
        /*00d8*/ 	.byte	0x04, 0x0a
        /*00da*/ 	.short	(.L_1192 - .L_1191)
	.align		4
.L_1191:
        /*00dc*/ 	.word	index@(.nv.constant0._Z9spmm4_binPKhS0_PhPKiS3_ii)
        /*00e0*/ 	.short	0x0380
        /*00e2*/ 	.short	0x0030


	//----- nvinfo : EIATTR_SW_WAR
	.align		4
.L_1192:
        /*00e4*/ 	.byte	0x04, 0x36
        /*00e6*/ 	.short	(.L_1194 - .L_1193)
.L_1193:
        /*00e8*/ 	.word	0x00000008
.L_1194:


//--------------------- .nv.info._Z10spmm4_fullPKhPKfPfPKiS5_ii --------------------------
	.section	.nv.info._Z10spmm4_fullPKhPKfPfPKiS5_ii,"",@"SHT_CUDA_INFO"
	.sectionflags	@""
	.align	4


	//----- nvinfo : EIATTR_CUDA_API_VERSION
	.align		4
        /*0000*/ 	.byte	0x04, 0x37
        /*0002*/ 	.short	(.L_1196 - .L_1195)
.L_1195:
        /*0004*/ 	.word	0x00000082


	//----- nvinfo : EIATTR_KPARAM_INFO
	.align		4
.L_1196:
        /*0008*/ 	.byte	0x04, 0x17
        /*000a*/ 	.short	(.L_1198 - .L_1197)
.L_1197:
        /*000c*/ 	.word	0x00000000
        /*0010*/ 	.short	0x0006
        /*0012*/ 	.short	0x002c
        /*0014*/ 	.byte	0x00, 0xf0, 0x11, 0x00


	//----- nvinfo : EIATTR_KPARAM_INFO
	.align		4
.L_1198:
        /*0018*/ 	.byte	0x04, 0x17
        /*001a*/ 	.short	(.L_1200 - .L_1199)
.L_1199:
        /*001c*/ 	.word	0x00000000
        /*0020*/ 	.short	0x0005
        /*0022*/ 	.short	0x0028
        /*0024*/ 	.byte	0x00, 0xf0, 0x11, 0x00


	//----- nvinfo : EIATTR_KPARAM_INFO
	.align		4
.L_1200:
        /*0028*/ 	.byte	0x04, 0x17
        /*002a*/ 	.short	(.L_1202 - .L_1201)
.L_1201:
        /*002c*/ 	.word	0x00000000
        /*0030*/ 	.short	0x0004
        /*0032*/ 	.short	0x0020
        /*0034*/ 	.byte	0x00, 0xf5, 0x21, 0x00


	//----- nvinfo : EIATTR_KPARAM_INFO
	.align		4
.L_1202:
        /*0038*/ 	.byte	0x04, 0x17
        /*003a*/ 	.short	(.L_1204 - .L_1203)
.L_1203:
        /*003c*/ 	.word	0x00000000
        /*0040*/ 	.short	0x0003
        /*0042*/ 	.short	0x0018
        /*0044*/ 	.byte	0x00, 0xf5, 0x21, 0x00


	//----- nvinfo : EIATTR_KPARAM_INFO
	.align		4
.L_1204:
        /*0048*/ 	.byte	0x04, 0x17
        /*004a*/ 	.short	(.L_1206 - .L_1205)
.L_1205:
        /*004c*/ 	.word	0x00000000
        /*0050*/ 	.short	0x0002
        /*0052*/ 	.short	0x0010
        /*0054*/ 	.byte	0x00, 0xf5, 0x21, 0x00


	//----- nvinfo : EIATTR_KPARAM_INFO
	.align		4
.L_1206:
        /*0058*/ 	.byte	0x04, 0x17
        /*005a*/ 	.short	(.L_1208 - .L_1207)
.L_1207:
        /*005c*/ 	.word	0x00000000
        /*0060*/ 	.short	0x0001
        /*0062*/ 	.short	0x0008
        /*0064*/ 	.byte	0x00, 0xf5, 0x21, 0x00


	//----- nvinfo : EIATTR_KPARAM_INFO
	.align		4
.L_1208:
        /*0068*/ 	.byte	0x04, 0x17
        /*006a*/ 	.short	(.L_1210 - .L_1209)
.L_1209:
        /*006c*/ 	.word	0x00000000
        /*0070*/ 	.short	0x0000
        /*0072*/ 	.short	0x0000
        /*0074*/ 	.byte	0x00, 0xf5, 0x21, 0x00


	//----- nvinfo : EIATTR_SPARSE_MMA_MASK
	.align		4
.L_1210:
        /*0078*/ 	.byte	0x03, 0x50
        /*007a*/ 	.short	0x0000


	//----- nvinfo : EIATTR_MAXREG_COUNT
	.align		4
        /*007c*/ 	.byte	0x03, 0x1b
        /*007e*/ 	.short	0x00ff


	//----- nvinfo : EIATTR_MERCURY_ISA_VERSION
	.align		4
        /*0080*/ 	.byte	0x03, 0x5f
        /*0082*/ 	.short	0x0101


	//----- nvinfo : EIATTR_VRC_CTA_INIT_COUNT
	.align		4
        /*0084*/ 	.byte	0x02, 0x4a
	.zero		1
	.zero		1


	//----- nvinfo : EIATTR_EXIT_INSTR_OFFSETS
	.align		4
        /*0088*/ 	.byte	0x04, 0x1c
        /*008a*/ 	.short	(.L_1212 - .L_1211)


	//   ....[0]....
.L_1211:
        /*008c*/ 	.word	0x000000b0


	//   ....[1]....
        /*0090*/ 	.word	0x00001180


	//   ....[2]....
        /*0094*/ 	.word	0x00002b20


	//   ....[3]....
        /*0098*/ 	.word	0x00002c30


	//   ....[4]....
        /*009c*/ 	.word	0x00002cf0


	//   ....[5]....
        /*00a0*/ 	.word	0x00002d80


	//----- nvinfo : EIATTR_CBANK_PARAM_SIZE
	.align		4
.L_1212:
        /*00a4*/ 	.byte	0x03, 0x19
        /*00a6*/ 	.short	0x0030


	//----- nvinfo : EIATTR_PARAM_CBANK
	.align		4
        /*00a8*/ 	.byte	0x04, 0x0a
        /*00aa*/ 	.short	(.L_1214 - .L_1213)
	.align		4
.L_1213:
        /*00ac*/ 	.word	index@(.nv.constant0._Z10spmm4_fullPKhPKfPfPKiS5_ii)
        /*00b0*/ 	.short	0x0380
        /*00b2*/ 	.short	0x0030


	//----- nvinfo : EIATTR_SW_WAR
	.align		4
.L_1214:
        /*00b4*/ 	.byte	0x04, 0x36
        /*00b6*/ 	.short	(.L_1216 - .L_1215)
.L_1215:
        /*00b8*/ 	.word	0x00000008
.L_1216:


//--------------------- .nv.info._Z10spmm8_fullPKhPKfPfPKiS5_ii --------------------------
	.section	.nv.info._Z10spmm8_fullPKhPKfPfPKiS5_ii,"",@"SHT_CUDA_INFO"
	.sectionflags	@""
	.align	4


	//----- nvinfo : EIATTR_CUDA_API_VERSION
	.align		4
        /*0000*/ 	.byte	0x04, 0x37
        /*0002*/ 	.short	(.L_1218 - .L_1217)
.L_1217:
        /*0004*/ 	.word	0x00000082


	//----- nvinfo : EIATTR_KPARAM_INFO
	.align		4
.L_1218:
        /*0008*/ 	.byte	0x04, 0x17
        /*000a*/ 	.short	(.L_1220 - .L_1219)
.L_1219:
        /*000c*/ 	.word	0x00000000
        /*0010*/ 	.short	0x0006
        /*0012*/ 	.short	0x002c
        /*0014*/ 	.byte	0x00, 0xf0, 0x11, 0x00


	//----- nvinfo : EIATTR_KPARAM_INFO
	.align		4
.L_1220:
        /*0018*/ 	.byte	0x04, 0x17
        /*001a*/ 	.short	(.L_1222 - .L_1221)
.L_1221:
        /*001c*/ 	.word	0x00000000
        /*0020*/ 	.short	0x0005
        /*0022*/ 	.short	0x0028
        /*0024*/ 	.byte	0x00, 0xf0, 0x11, 0x00


	//----- nvinfo : EIATTR_KPARAM_INFO
	.align		4
.L_1222:
        /*0028*/ 	.byte	0x04, 0x17
        /*002a*/ 	.short	(.L_1224 - .L_1223)
.L_1223:
        /*002c*/ 	.word	0x00000000
        /*0030*/ 	.short	0x0004
        /*0032*/ 	.short	0x0020
        /*0034*/ 	.byte	0x00, 0xf5, 0x21, 0x00


	//----- nvinfo : EIATTR_KPARAM_INFO
	.align		4
.L_1224:
        /*0038*/ 	.byte	0x04, 0x17
        /*003a*/ 	.short	(.L_1226 - .L_1225)
.L_1225:
        /*003c*/ 	.word	0x00000000
        /*0040*/ 	.short	0x0003
        /*0042*/ 	.short	0x0018
        /*0044*/ 	.byte	0x00, 0xf5, 0x21, 0x00


	//----- nvinfo : EIATTR_KPARAM_INFO
	.align		4
.L_1226:
        /*0048*/ 	.byte	0x04, 0x17
        /*004a*/ 	.short	(.L_1228 - .L_1227)
.L_1227:
        /*004c*/ 	.word	0x00000000
        /*0050*/ 	.short	0x0002
        /*0052*/ 	.short	0x0010
        /*0054*/ 	.byte	0x00, 0xf5, 0x21, 0x00


	//----- nvinfo : EIATTR_KPARAM_INFO
	.align		4
.L_1228:
        /*0058*/ 	.byte	0x04, 0x17
        /*005a*/ 	.short	(.L_1230 - .L_1229)
.L_1229:
        /*005c*/ 	.word	0x00000000
        /*0060*/ 	.short	0x0001
        /*0062*/ 	.short	0x0008
        /*0064*/ 	.byte	0x00, 0xf5, 0x21, 0x00


	//----- nvinfo : EIATTR_KPARAM_INFO
	.align		4
.L_1230:
        /*0068*/ 	.byte	0x04, 0x17
        /*006a*/ 	.short	(.L_1232 - .L_1231)
.L_1231:
        /*006c*/ 	.word	0x00000000
        /*0070*/ 	.short	0x0000
        /*0072*/ 	.short	0x0000
        /*0074*/ 	.byte	0x00, 0xf5, 0x21, 0x00


	//----- nvinfo : EIATTR_SPARSE_MMA_MASK
	.align		4
.L_1232:
        /*0078*/ 	.byte	0x03, 0x50
        /*007a*/ 	.short	0x0000


	//----- nvinfo : EIATTR_MAXREG_COUNT
	.align		4
        /*007c*/ 	.byte	0x03, 0x1b
        /*007e*/ 	.short	0x00ff


	//----- nvinfo : EIATTR_MERCURY_ISA_VERSION
	.align		4
        /*0080*/ 	.byte	0x03, 0x5f
        /*0082*/ 	.short	0x0101


	//----- nvinfo : EIATTR_VRC_CTA_INIT_COUNT
	.align		4
        /*0084*/ 	.byte	0x02, 0x4a
	.zero		1
	.zero		1


	//----- nvinfo : EIATTR_EXIT_INSTR_OFFSETS
	.align		4
        /*0088*/ 	.byte	0x04, 0x1c
        /*008a*/ 	.short	(.L_1234 - .L_1233)


	//   ....[0]....
.L_1233:
        /*008c*/ 	.word	0x000000e0


	//   ....[1]....
        /*0090*/ 	.word	0x00002300


	//   ....[2]....
        /*0094*/ 	.word	0x00005380


	//   ....[3]....
        /*0098*/ 	.word	0x00005490


	//   ....[4]....
        /*009c*/ 	.word	0x00005550


	//   ....[5]....
        /*00a0*/ 	.word	0x000055e0


	//----- nvinfo : EIATTR_CBANK_PARAM_SIZE
	.align		4
.L_1234:
        /*00a4*/ 	.byte	0x03, 0x19
        /*00a6*/ 	.short	0x0030


	//----- nvinfo : EIATTR_PARAM_CBANK
	.align		4
        /*00a8*/ 	.byte	0x04, 0x0a
        /*00aa*/ 	.short	(.L_1236 - .L_1235)
	.align		4
.L_1235:
        /*00ac*/ 	.word	index@(.nv.constant0._Z10spmm8_fullPKhPKfPfPKiS5_ii)
        /*00b0*/ 	.short	0x0380
        /*00b2*/ 	.short	0x0030


	//----- nvinfo : EIATTR_SW_WAR
	.align		4
.L_1236:
        /*00b4*/ 	.byte	0x04, 0x36
        /*00b6*/ 	.short	(.L_1238 - .L_1237)
.L_1237:
        /*00b8*/ 	.word	0x00000008
.L_1238:


//--------------------- .nv.info._Z11spmm16_fullPKtPKfPfPKiS5_ii --------------------------
	.section	.nv.info._Z11spmm16_fullPKtPKfPfPKiS5_ii,"",@"SHT_CUDA_INFO"
	.sectionflags	@""
	.align	4


	//----- nvinfo : EIATTR_CUDA_API_VERSION
	.align		4
        /*0000*/ 	.byte	0x04, 0x37
        /*0002*/ 	.short	(.L_1240 - .L_1239)
.L_1239:
        /*0004*/ 	.word	0x00000082


	//----- nvinfo : EIATTR_KPARAM_INFO
	.align		4
.L_1240:
        /*0008*/ 	.byte	0x04, 0x17
        /*000a*/ 	.short	(.L_1242 - .L_1241)
.L_1241:
        /*000c*/ 	.word	0x00000000
        /*0010*/ 	.short	0x0006
        /*0012*/ 	.short	0x002c
        /*0014*/ 	.byte	0x00, 0xf0, 0x11, 0x00


	//----- nvinfo : EIATTR_KPARAM_INFO
	.align		4
.L_1242:
        /*0018*/ 	.byte	0x04, 0x17
        /*001a*/ 	.short	(.L_1244 - .L_1243)
.L_1243:
        /*001c*/ 	.word	0x00000000
        /*0020*/ 	.short	0x0005
        /*0022*/ 	.short	0x0028
        /*0024*/ 	.byte	0x00, 0xf0, 0x11, 0x00


	//----- nvinfo : EIATTR_KPARAM_INFO
	.align		4
.L_1244:
        /*0028*/ 	.byte	0x04, 0x17
        /*002a*/ 	.short	(.L_1246 - .L_1245)
.L_1245:
        /*002c*/ 	.word	0x00000000
        /*0030*/ 	.short	0x0004
        /*0032*/ 	.short	0x0020
        /*0034*/ 	.byte	0x00, 0xf5, 0x21, 0x00


	//----- nvinfo : EIATTR_KPARAM_INFO
	.align		4
.L_1246:
        /*0038*/ 	.byte	0x04, 0x17
        /*003a*/ 	.short	(.L_1248 - .L_1247)
.L_1247:
        /*003c*/ 	.word	0x00000000
        /*0040*/ 	.short	0x0003
        /*0042*/ 	.short	0x0018
        /*0044*/ 	.byte	0x00, 0xf5, 0x21, 0x00


	//----- nvinfo : EIATTR_KPARAM_INFO
	.align		4
.L_1248:
        /*0048*/ 	.byte	0x04, 0x17
        /*004a*/ 	.short	(.L_1250 - .L_1249)
.L_1249:
        /*004c*/ 	.word	0x00000000
        /*0050*/ 	.short	0x0002
        /*0052*/ 	.short	0x0010
        /*0054*/ 	.byte	0x00, 0xf5, 0x21, 0x00


	//----- nvinfo : EIATTR_KPARAM_INFO
	.align		4
.L_1250:
        /*0058*/ 	.byte	0x04, 0x17
        /*005a*/ 	.short	(.L_1252 - .L_1251)
.L_1251:
        /*005c*/ 	.word	0x00000000
        /*0060*/ 	.short	0x0001
        /*0062*/ 	.short	0x0008
        /*0064*/ 	.byte	0x00, 0xf5, 0x21, 0x00


	//----- nvinfo : EIATTR_KPARAM_INFO
	.align		4
.L_1252:
        /*0068*/ 	.byte	0x04, 0x17
        /*006a*/ 	.short	(.L_1254 - .L_1253)
.L_1253:
        /*006c*/ 	.word	0x00000000
        /*0070*/ 	.short	0x0000
        /*0072*/ 	.short	0x0000
        /*0074*/ 	.byte	0x00, 0xf5, 0x21, 0x00


	//----- nvinfo : EIATTR_SPARSE_MMA_MASK
	.align		4
.L_1254:
        /*0078*/ 	.byte	0x03, 0x50
        /*007a*/ 	.short	0x0000


	//----- nvinfo : EIATTR_MAXREG_COUNT
	.align		4
        /*007c*/ 	.byte	0x03, 0x1b
        /*007e*/ 	.short	0x00ff


	//----- nvinfo : EIATTR_MERCURY_ISA_VERSION
	.align		4
        /*0080*/ 	.byte	0x03, 0x5f
        /*0082*/ 	.short	0x0101


	//----- nvinfo : EIATTR_VRC_CTA_INIT_COUNT
	.align		4
        /*0084*/ 	.byte	0x02, 0x4a
	.zero		1
	.zero		1


	//----- nvinfo : EIATTR_EXIT_INSTR_OFFSETS
	.align		4
        /*0088*/ 	.byte	0x04, 0x1c
        /*008a*/ 	.short	(.L_1256 - .L_1255)


	//   ....[0]....
.L_1255:
        /*008c*/ 	.word	0x000000d0


	//   ....[1]....
        /*0090*/ 	.word	0x00002260


	//   ....[2]....
        /*0094*/ 	.word	0x00005130


	//   ....[3]....
        /*0098*/ 	.word	0x00005240


	//   ....[4]....
        /*009c*/ 	.word	0x00005300


	//   ....[5]....
        /*00a0*/ 	.word	0x00005390


	//----- nvinfo : EIATTR_CBANK_PARAM_SIZE
	.align		4
.L_1256:
        /*00a4*/ 	.byte	0x03, 0x19
        /*00a6*/ 	.short	0x0030


	//----- nvinfo : EIATTR_PARAM_CBANK
	.align		4
        /*00a8*/ 	.byte	0x04, 0x0a
        /*00aa*/ 	.short	(.L_1258 - .L_1257)
	.align		4
.L_1257:
        /*00ac*/ 	.word	index@(.nv.constant0._Z11spmm16_fullPKtPKfPfPKiS5_ii)
        /*00b0*/ 	.short	0x0380
        /*00b2*/ 	.short	0x0030


	//----- nvinfo : EIATTR_SW_WAR
	.align		4
.L_1258:
        /*00b4*/ 	.byte	0x04, 0x36
        /*00b6*/ 	.short	(.L_1260 - .L_1259)
.L_1259:
        /*00b8*/ 	.word	0x00000008
.L_1260:


//--------------------- .nv.info._Z13spmm32_full_4PKjPKfPfPKiS5_ii --------------------------
	.section	.nv.info._Z13spmm32_full_4PKjPKfPfPKiS5_ii,"",@"SHT_CUDA_INFO"
	.sectionflags	@""
	.align	4


	//----- nvinfo : EIATTR_CUDA_API_VERSION
	.align		4
        /*0000*/ 	.byte	0x04, 0x37
        /*0002*/ 	.short	(.L_1262 - .L_1261)
.L_1261:
        /*0004*/ 	.word	0x00000082


	//----- nvinfo : EIATTR_KPARAM_INFO
	.align		4
.L_1262:
        /*0008*/ 	.byte	0x04, 0x17
        /*000a*/ 	.short	(.L_1264 - .L_1263)
.L_1263:
        /*000c*/ 	.word	0x00000000
        /*0010*/ 	.short	0x0006
        /*0012*/ 	.short	0x002c
        /*0014*/ 	.byte	0x00, 0xf0, 0x11, 0x00


	//----- nvinfo : EIATTR_KPARAM_INFO
	.align		4
.L_1264:
        /*0018*/ 	.byte	0x04, 0x17
        /*001a*/ 	.short	(.L_1266 - .L_1265)
.L_1265:
        /*001c*/ 	.word	0x00000000
        /*0020*/ 	.short	0x0005
        /*0022*/ 	.short	0x0028
        /*0024*/ 	.byte	0x00, 0xf0, 0x11, 0x00


	//----- nvinfo : EIATTR_KPARAM_INFO
	.align		4
.L_1266:
        /*0028*/ 	.byte	0x04, 0x17
        /*002a*/ 	.short	(.L_1268 - .L_1267)
.L_1267:
        /*002c*/ 	.word	0x00000000
        /*0030*/ 	.short	0x0004
        /*0032*/ 	.short	0x0020
        /*0034*/ 	.byte	0x00, 0xf5, 0x21, 0x00


	//----- nvinfo : EIATTR_KPARAM_INFO
	.align		4
.L_1268:
        /*0038*/ 	.byte	0x04, 0x17
        /*003a*/ 	.short	(.L_1270 - .L_1269)
.L_1269:
        /*003c*/ 	.word	0x00000000
        /*0040*/ 	.short	0x0003
        /*0042*/ 	.short	0x0018
        /*0044*/ 	.byte	0x00, 0xf5, 0x21, 0x00


	//----- nvinfo : EIATTR_KPARAM_INFO
	.align		4
.L_1270:
        /*0048*/ 	.byte	0x04, 0x17
        /*004a*/ 	.short	(.L_1272 - .L_1271)
.L_1271:
        /*004c*/ 	.word	0x00000000
        /*0050*/ 	.short	0x0002
        /*0052*/ 	.short	0x0010
        /*0054*/ 	.byte	0x00, 0xf5, 0x21, 0x00


	//----- nvinfo : EIATTR_KPARAM_INFO
	.align		4
.L_1272:
        /*0058*/ 	.byte	0x04, 0x17
        /*005a*/ 	.short	(.L_1274 - .L_1273)
.L_1273:
        /*005c*/ 	.word	0x00000000
        /*0060*/ 	.short	0x0001
        /*0062*/ 	.short	0x0008
        /*0064*/ 	.byte	0x00, 0xf5, 0x21, 0x00


	//----- nvinfo : EIATTR_KPARAM_INFO
	.align		4
.L_1274:
        /*0068*/ 	.byte	0x04, 0x17
        /*006a*/ 	.short	(.L_1276 - .L_1275)
.L_1275:
        /*006c*/ 	.word	0x00000000
        /*0070*/ 	.short	0x0000
        /*0072*/ 	.short	0x0000
        /*0074*/ 	.byte	0x00, 0xf5, 0x21, 0x00


	//----- nvinfo : EIATTR_SPARSE_MMA_MASK
	.align		4
.L_1276:
        /*0078*/ 	.byte	0x03, 0x50
        /*007a*/ 	.short	0x0000


	//----- nvinfo : EIATTR_MAXREG_COUNT
	.align		4
        /*007c*/ 	.byte	0x03, 0x1b
        /*007e*/ 	.short	0x00ff


	//----- nvinfo : EIATTR_NUM_BARRIERS
	.align		4
        /*0080*/ 	.byte	0x02, 0x4c
        /*0082*/ 	.byte	0x01
	.zero		1


	//----- nvinfo : EIATTR_MERCURY_ISA_VERSION
	.align		4
        /*0084*/ 	.byte	0x03, 0x5f
        /*0086*/ 	.short	0x0101


	//----- nvinfo : EIATTR_VRC_CTA_INIT_COUNT
	.align		4
        /*0088*/ 	.byte	0x02, 0x4a
	.zero		1
	.zero		1


	//----- nvinfo : EIATTR_EXIT_INSTR_OFFSETS
	.align		4
        /*008c*/ 	.byte	0x04, 0x1c
        /*008e*/ 	.short	(.L_1278 - .L_1277)


	//   ....[0]....
.L_1277:
        /*0090*/ 	.word	0x000000b0


	//   ....[1]....
        /*0094*/ 	.word	0x00002370


	//   ....[2]....
        /*0098*/ 	.word	0x00002ce0


	//   ....[3]....
        /*009c*/ 	.word	0x000031a0


	//   ....[4]....
        /*00a0*/ 	.word	0x00003440


	//   ....[5]....
        /*00a4*/ 	.word	0x00003570


	//----- nvinfo : EIATTR_CBANK_PARAM_SIZE
	.align		4
.L_1278:
        /*00a8*/ 	.byte	0x03, 0x19
        /*00aa*/ 	.short	0x0030


	//----- nvinfo : EIATTR_PARAM_CBANK
	.align		4
        /*00ac*/ 	.byte	0x04, 0x0a
        /*00ae*/ 	.short	(.L_1280 - .L_1279)
	.align		4
.L_1279:
        /*00b0*/ 	.word	index@(.nv.constant0._Z13spmm32_full_4PKjPKfPfPKiS5_ii)
        /*00b4*/ 	.short	0x0380
        /*00b6*/ 	.short	0x0030


	//----- nvinfo : EIATTR_SW_WAR
	.align		4
.L_1280:
        /*00b8*/ 	.byte	0x04, 0x36
        /*00ba*/ 	.short	(.L_1282 - .L_1281)
.L_1281:
        /*00bc*/ 	.word	0x00000008
.L_1282:


//--------------------- .nv.info._Z11spmm32_fullPKjPKfPfPKiS5_ii --------------------------
	.section	.nv.info._Z11spmm32_fullPKjPKfPfPKiS5_ii,"",@"SHT_CUDA_INFO"
	.sectionflags	@""
	.align	4


	//----- nvinfo : EIATTR_CUDA_API_VERSION
	.align		4
        /*0000*/ 	.byte	0x04, 0x37
        /*0002*/ 	.short	(.L_1284 - .L_1283)
.L_1283:
        /*0004*/ 	.word	0x00000082


	//----- nvinfo : EIATTR_KPARAM_INFO
	.align		4
.L_1284:
        /*0008*/ 	.byte	0x04, 0x17
        /*000a*/ 	.short	(.L_1286 - .L_1285)
.L_1285:
        /*000c*/ 	.word	0x00000000
        /*0010*/ 	.short	0x0006
        /*0012*/ 	.short	0x002c
        /*0014*/ 	.byte	0x00, 0xf0, 0x11, 0x00


	//----- nvinfo : EIATTR_KPARAM_INFO
	.align		4
.L_1286:
        /*0018*/ 	.byte	0x04, 0x17
        /*001a*/ 	.short	(.L_1288 - .L_1287)
.L_1287:
        /*001c*/ 	.word	0x00000000
        /*0020*/ 	.short	0x0005
        /*0022*/ 	.short	0x0028
        /*0024*/ 	.byte	0x00, 0xf0, 0x11, 0x00


	//----- nvinfo : EIATTR_KPARAM_INFO
	.align		4
.L_1288:
        /*0028*/ 	.byte	0x04, 0x17
        /*002a*/ 	.short	(.L_1290 - .L_1289)
.L_1289:
        /*002c*/ 	.word	0x00000000
        /*0030*/ 	.short	0x0004
        /*0032*/ 	.short	0x0020
        /*0034*/ 	.byte	0x00, 0xf5, 0x21, 0x00


	//----- nvinfo : EIATTR_KPARAM_INFO
	.align		4
.L_1290:
        /*0038*/ 	.byte	0x04, 0x17
        /*003a*/ 	.short	(.L_1292 - .L_1291)
.L_1291:
        /*003c*/ 	.word	0x00000000
        /*0040*/ 	.short	0x0003
        /*0042*/ 	.short	0x0018
        /*0044*/ 	.byte	0x00, 0xf5, 0x21, 0x00


	//----- nvinfo : EIATTR_KPARAM_INFO
	.align		4
.L_1292:
        /*0048*/ 	.byte	0x04, 0x17
        /*004a*/ 	.short	(.L_1294 - .L_1293)
.L_1293:
        /*004c*/ 	.word	0x00000000
        /*0050*/ 	.short	0x0002
        /*0052*/ 	.short	0x0010
        /*0054*/ 	.byte	0x00, 0xf5, 0x21, 0x00


	//----- nvinfo : EIATTR_KPARAM_INFO
	.align		4
.L_1294:
        /*0058*/ 	.byte	0x04, 0x17
        /*005a*/ 	.short	(.L_1296 - .L_1295)
.L_1295:
        /*005c*/ 	.word	0x00000000
        /*0060*/ 	.short	0x0001
        /*0062*/ 	.short	0x0008
        /*0064*/ 	.byte	0x00, 0xf5, 0x21, 0x00


	//----- nvinfo : EIATTR_KPARAM_INFO
	.align		4
.L_1296:
        /*0068*/ 	.byte	0x04, 0x17
        /*006a*/ 	.short	(.L_1298 - .L_1297)
.L_1297:
        /*006c*/ 	.word	0x00000000
        /*0070*/ 	.short	0x0000
        /*0072*/ 	.short	0x0000
        /*0074*/ 	.byte	0x00, 0xf5, 0x21, 0x00


	//----- nvinfo : EIATTR_SPARSE_MMA_MASK
	.align		4
.L_1298:
        /*0078*/ 	.byte	0x03, 0x50
        /*007a*/ 	.short	0x0000


	//----- nvinfo : EIATTR_MAXREG_COUNT
	.align		4
        /*007c*/ 	.byte	0x03, 0x1b
        /*007e*/ 	.short	0x00ff


	//----- nvinfo : EIATTR_MERCURY_ISA_VERSION
	.align		4
        /*0080*/ 	.byte	0x03, 0x5f
        /*0082*/ 	.short	0x0101


	//----- nvinfo : EIATTR_VRC_CTA_INIT_COUNT
	.align		4
        /*0084*/ 	.byte	0x02, 0x4a
	.zero		1
	.zero		1


	//----- nvinfo : EIATTR_EXIT_INSTR_OFFSETS
	.align		4
        /*0088*/ 	.byte	0x04, 0x1c
        /*008a*/ 	.short	(.L_1300 - .L_1299)


	//   ....[0]....
.L_1299:
        /*008c*/ 	.word	0x000000b0


	//   ....[1]....
        /*0090*/ 	.word	0x00001910


	//   ....[2]....
        /*0094*/ 	.word	0x00002240


	//   ....[3]....
        /*0098*/ 	.word	0x000026e0


	//   ....[4]....
        /*009c*/ 	.word	0x00002970


	//   ....[5]....
        /*00a0*/ 	.word	0x00002aa0


	//----- nvinfo : EIATTR_CBANK_PARAM_SIZE
	.align		4
.L_1300:
        /*00a4*/ 	.byte	0x03, 0x19
        /*00a6*/ 	.short	0x0030


	//----- nvinfo : EIATTR_PARAM_CBANK
	.align		4
        /*00a8*/ 	.byte	0x04, 0x0a
        /*00aa*/ 	.short	(.L_1302 - .L_1301)
	.align		4
.L_1301:
        /*00ac*/ 	.word	index@(.nv.constant0._Z11spmm32_fullPKjPKfPfPKiS5_ii)
        /*00b0*/ 	.short	0x0380
        /*00b2*/ 	.short	0x0030


	//----- nvinfo : EIATTR_SW_WAR
	.align		4
.L_1302:
        /*00b4*/ 	.byte	0x04, 0x36
        /*00b6*/ 	.short	(.L_1304 - .L_1303)
.L_1303:
        /*00b8*/ 	.word	0x00000008
.L_1304:


//--------------------- .nv.info._Z13spmm32_full_2PKjPKfPfPKiS5_ii --------------------------
	.section	.nv.info._Z13spmm32_full_2PKjPKfPfPKiS5_ii,"",@"SHT_CUDA_INFO"
	.sectionflags	@""
	.align	4


	//----- nvinfo : EIATTR_CUDA_API_VERSION
	.align		4
        /*0000*/ 	.byte	0x04, 0x37
        /*0002*/ 	.short	(.L_1306 - .L_1305)
.L_1305:
        /*0004*/ 	.word	0x00000082


	//----- nvinfo : EIATTR_KPARAM_INFO
	.align		4
.L_1306:
        /*0008*/ 	.byte	0x04, 0x17
        /*000a*/ 	.short	(.L_1308 - .L_1307)
.L_1307:
        /*000c*/ 	.word	0x00000000
        /*0010*/ 	.short	0x0006
        /*0012*/ 	.short	0x002c
        /*0014*/ 	.byte	0x00, 0xf0, 0x11, 0x00


	//----- nvinfo : EIATTR_KPARAM_INFO
	.align		4
.L_1308:
        /*0018*/ 	.byte	0x04, 0x17
        /*001a*/ 	.short	(.L_1310 - .L_1309)
.L_1309:
        /*001c*/ 	.word	0x00000000
        /*0020*/ 	.short	0x0005
        /*0022*/ 	.short	0x0028
        /*0024*/ 	.byte	0x00, 0xf0, 0x11, 0x00


	//----- nvinfo : EIATTR_KPARAM_INFO
	.align		4
.L_1310:
        /*0028*/ 	.byte	0x04, 0x17
        /*002a*/ 	.short	(.L_1312 - .L_1311)
.L_1311:
        /*002c*/ 	.word	0x00000000
        /*0030*/ 	.short	0x0004
        /*0032*/ 	.short	0x0020
        /*0034*/ 	.byte	0x00, 0xf5, 0x21, 0x00


	//----- nvinfo : EIATTR_KPARAM_INFO
	.align		4
.L_1312:
        /*0038*/ 	.byte	0x04, 0x17
        /*003a*/ 	.short	(.L_1314 - .L_1313)
.L_1313:
        /*003c*/ 	.word	0x00000000
        /*0040*/ 	.short	0x0003
        /*0042*/ 	.short	0x0018
        /*0044*/ 	.byte	0x00, 0xf5, 0x21, 0x00


	//----- nvinfo : EIATTR_KPARAM_INFO
	.align		4
.L_1314:
        /*0048*/ 	.byte	0x04, 0x17
        /*004a*/ 	.short	(.L_1316 - .L_1315)
.L_1315:
        /*004c*/ 	.word	0x00000000
        /*0050*/ 	.short	0x0002
        /*0052*/ 	.short	0x0010
        /*0054*/ 	.byte	0x00, 0xf5, 0x21, 0x00


	//----- nvinfo : EIATTR_KPARAM_INFO
	.align		4
.L_1316:
        /*0058*/ 	.byte	0x04, 0x17
        /*005a*/ 	.short	(.L_1318 - .L_1317)
.L_1317:
        /*005c*/ 	.word	0x00000000
        /*0060*/ 	.short	0x0001
        /*0062*/ 	.short	0x0008
        /*0064*/ 	.byte	0x00, 0xf5, 0x21, 0x00


	//----- nvinfo : EIATTR_KPARAM_INFO
	.align		4
.L_1318:
        /*0068*/ 	.byte	0x04, 0x17
        /*006a*/ 	.short	(.L_1320 - .L_1319)
.L_1319:
        /*006c*/ 	.word	0x00000000
        /*0070*/ 	.short	0x0000
        /*0072*/ 	.short	0x0000
        /*0074*/ 	.byte	0x00, 0xf5, 0x21, 0x00


	//----- nvinfo : EIATTR_SPARSE_MMA_MASK
	.align		4
.L_1320:
        /*0078*/ 	.byte	0x03, 0x50
        /*007a*/ 	.short	0x0000


	//----- nvinfo : EIATTR_MAXREG_COUNT
	.align		4
        /*007c*/ 	.byte	0x03, 0x1b
        /*007e*/ 	.short	0x00ff


	//----- nvinfo : EIATTR_MERCURY_ISA_VERSION
	.align		4
        /*0080*/ 	.byte	0x03, 0x5f
        /*0082*/ 	.short	0x0101


	//----- nvinfo : EIATTR_VRC_CTA_INIT_COUNT
	.align		4
        /*0084*/ 	.byte	0x02, 0x4a
	.zero		1
	.zero		1


	//----- nvinfo : EIATTR_EXIT_INSTR_OFFSETS
	.align		4
        /*0088*/ 	.byte	0x04, 0x1c
        /*008a*/ 	.short	(.L_1322 - .L_1321)


	//   ....[0]....
.L_1321:
        /*008c*/ 	.word	0x00000100


	//   ....[1]....
        /*0090*/ 	.word	0x000019d0


	//   ....[2]....
        /*0094*/ 	.word	0x00002360


	//   ....[3]....
        /*0098*/ 	.word	0x00002820


	//   ....[4]....
        /*009c*/ 	.word	0x00002ac0


	//   ....[5]....
        /*00a0*/ 	.word	0x00002c00


	//----- nvinfo : EIATTR_CRS_STACK_SIZE
	.align		4
.L_1322:
        /*00a4*/ 	.byte	0x04, 0x1e
        /*00a6*/ 	.short	(.L_1324 - .L_1323)
.L_1323:
        /*00a8*/ 	.word	0x00000000


	//----- nvinfo : EIATTR_CBANK_PARAM_SIZE
	.align		4
.L_1324:
        /*00ac*/ 	.byte	0x03, 0x19
        /*00ae*/ 	.short	0x0030


	//----- nvinfo : EIATTR_PARAM_CBANK
	.align		4
        /*00b0*/ 	.byte	0x04, 0x0a
        /*00b2*/ 	.short	(.L_1326 - .L_1325)
	.align		4
.L_1325:
        /*00b4*/ 	.word	index@(.nv.constant0._Z13spmm32_full_2PKjPKfPfPKiS5_ii)
        /*00b8*/ 	.short	0x0380
        /*00ba*/ 	.short	0x0030


	//----- nvinfo : EIATTR_SW_WAR
	.align		4
.L_1326:
        /*00bc*/ 	.byte	0x04, 0x36
        /*00be*/ 	.short	(.L_1328 - .L_1327)
.L_1327:
        /*00c0*/ 	.word	0x00000008
.L_1328:


//--------------------- .nv.info._Z13spmm32_full_1PKjPKfPfPKiS5_ii --------------------------
	.section	.nv.info._Z13spmm32_full_1PKjPKfPfPKiS5_ii,"",@"SHT_CUDA_INFO"
	.sectionflags	@""
	.align	4


	//----- nvinfo : EIATTR_CUDA_API_VERSION
	.align		4
        /*0000*/ 	.byte	0x04, 0x37
        /*0002*/ 	.short	(.L_1330 - .L_1329)
.L_1329:
        /*0004*/ 	.word	0x00000082


	//----- nvinfo : EIATTR_KPARAM_INFO
	.align		4
.L_1330:
        /*0008*/ 	.byte	0x04, 0x17
        /*000a*/ 	.short	(.L_1332 - .L_1331)
.L_1331:
        /*000c*/ 	.word	0x00000000
        /*0010*/ 	.short	0x0006
        /*0012*/ 	.short	0x002c
        /*0014*/ 	.byte	0x00, 0xf0, 0x11, 0x00


	//----- nvinfo : EIATTR_KPARAM_INFO
	.align		4
.L_1332:
        /*0018*/ 	.byte	0x04, 0x17
        /*001a*/ 	.short	(.L_1334 - .L_1333)
.L_1333:
        /*001c*/ 	.word	0x00000000
        /*0020*/ 	.short	0x0005
        /*0022*/ 	.short	0x0028
        /*0024*/ 	.byte	0x00, 0xf0, 0x11, 0x00


	//----- nvinfo : EIATTR_KPARAM_INFO
	.align		4
.L_1334:
        /*0028*/ 	.byte	0x04, 0x17
        /*002a*/ 	.short	(.L_1336 - .L_1335)
.L_1335:
        /*002c*/ 	.word	0x00000000
        /*0030*/ 	.short	0x0004
        /*0032*/ 	.short	0x0020
        /*0034*/ 	.byte	0x00, 0xf5, 0x21, 0x00


	//----- nvinfo : EIATTR_KPARAM_INFO
	.align		4
.L_1336:
        /*0038*/ 	.byte	0x04, 0x17
        /*003a*/ 	.short	(.L_1338 - .L_1337)
.L_1337:
        /*003c*/ 	.word	0x00000000
        /*0040*/ 	.short	0x0003
        /*0042*/ 	.short	0x0018
        /*0044*/ 	.byte	0x00, 0xf5, 0x21, 0x00


	//----- nvinfo : EIATTR_KPARAM_INFO
	.align		4
.L_1338:
        /*0048*/ 	.byte	0x04, 0x17
        /*004a*/ 	.short	(.L_1340 - .L_1339)
.L_1339:
        /*004c*/ 	.word	0x00000000
        /*0050*/ 	.short	0x0002
        /*0052*/ 	.short	0x0010
        /*0054*/ 	.byte	0x00, 0xf5, 0x21, 0x00


	//----- nvinfo : EIATTR_KPARAM_INFO
	.align		4
.L_1340:
        /*0058*/ 	.byte	0x04, 0x17
        /*005a*/ 	.short	(.L_1342 - .L_1341)
.L_1341:
        /*005c*/ 	.word	0x00000000
        /*0060*/ 	.short	0x0001
        /*0062*/ 	.short	0x0008
        /*0064*/ 	.byte	0x00, 0xf5, 0x21, 0x00


	//----- nvinfo : EIATTR_KPARAM_INFO
	.align		4
.L_1342:
        /*0068*/ 	.byte	0x04, 0x17
        /*006a*/ 	.short	(.L_1344 - .L_1343)
.L_1343:
        /*006c*/ 	.word	0x00000000
        /*0070*/ 	.short	0x0000
        /*0072*/ 	.short	0x0000
        /*0074*/ 	.byte	0x00, 0xf5, 0x21, 0x00


	//----- nvinfo : EIATTR_SPARSE_MMA_MASK
	.align		4
.L_1344:
        /*0078*/ 	.byte	0x03, 0x50
        /*007a*/ 	.short	0x0000


	//----- nvinfo : EIATTR_MAXREG_COUNT
	.align		4
        /*007c*/ 	.byte	0x03, 0x1b
        /*007e*/ 	.short	0x00ff


	//----- nvinfo : EIATTR_NUM_BARRIERS
	.align		4
        /*0080*/ 	.byte	0x02, 0x4c
        /*0082*/ 	.byte	0x01
	.zero		1


	//----- nvinfo : EIATTR_MERCURY_ISA_VERSION
	.align		4
        /*0084*/ 	.byte	0x03, 0x5f
        /*0086*/ 	.short	0x0101


	//----- nvinfo : EIATTR_VRC_CTA_INIT_COUNT
	.align		4
        /*0088*/ 	.byte	0x02, 0x4a
	.zero		1
	.zero		1


	//----- nvinfo : EIATTR_EXIT_INSTR_OFFSETS
	.align		4
        /*008c*/ 	.byte	0x04, 0x1c
        /*008e*/ 	.short	(.L_1346 - .L_1345)


	//   ....[0]....
.L_1345:
        /*0090*/ 	.word	0x000000f0


	//   ....[1]....
        /*0094*/ 	.word	0x00002440


	//   ....[2]....
        /*0098*/ 	.word	0x00002df0


	//   ....[3]....
        /*009c*/ 	.word	0x000032d0


	//   ....[4]....
        /*00a0*/ 	.word	0x00003590


	//   ....[5]....
        /*00a4*/ 	.word	0x000036b0


	//----- nvinfo : EIATTR_CRS_STACK_SIZE
	.align		4
.L_1346:
        /*00a8*/ 	.byte	0x04, 0x1e
        /*00aa*/ 	.short	(.L_1348 - .L_1347)
.L_1347:
        /*00ac*/ 	.word	0x00000000


	//----- nvinfo : EIATTR_CBANK_PARAM_SIZE
	.align		4
.L_1348:
        /*00b0*/ 	.byte	0x03, 0x19
        /*00b2*/ 	.short	0x0030


	//----- nvinfo : EIATTR_PARAM_CBANK
	.align		4
        /*00b4*/ 	.byte	0x04, 0x0a
        /*00b6*/ 	.short	(.L_1350 - .L_1349)
	.align		4
.L_1349:
        /*00b8*/ 	.word	index@(.nv.constant0._Z13spmm32_full_1PKjPKfPfPKiS5_ii)
        /*00bc*/ 	.short	0x0380
        /*00be*/ 	.short	0x0030


	//----- nvinfo : EIATTR_SW_WAR
	.align		4
.L_1350:
        /*00c0*/ 	.byte	0x04, 0x36
        /*00c2*/ 	.short	(.L_1352 - .L_1351)
.L_1351:
        /*00c4*/ 	.word	0x00000008
.L_1352:


//--------------------- .nv.callgraph             --------------------------
	.section	.nv.callgraph,"",@"SHT_CUDA_CALLGRAPH"
	.align	4
	.sectionentsize	8
	.align		4
        /*0000*/ 	.word	0x00000000
	.align		4
        /*0004*/ 	.word	0xffffffff
	.align		4
        /*0008*/ 	.word	index@(_Z18spmm4_bin_op_1_004PKhPKjPjPKiS5_i)
	.align		4
        /*000c*/ 	.word	index@(vprintf)
	.align		4
        /*0010*/ 	.word	0x00000000
	.align		4
        /*0014*/ 	.word	0xfffffffe
	.align		4
        /*0018*/ 	.word	0x00000000
	.align		4
        /*001c*/ 	.word	0xfffffffd
	.align		4
        /*0020*/ 	.word	0x00000000
	.align		4
        /*0024*/ 	.word	0xfffffffc


//--------------------- .nv.constant4             --------------------------
	.section	.nv.constant4,"a",@progbits
	.align	8
	.align		8
.nv.constant4:
        /*0000*/ 	.dword	$str
	.align		8
        /*0008*/ 	.dword	$str$1
	.align		8
        /*0010*/ 	.dword	$str$2
	.align		8
        /*0018*/ 	.dword	vprintf


//--------------------- .text._Z22spmm4_full_bin_16_1024PKhPKfPjPKiS5_ii --------------------------
	.section	.text._Z22spmm4_full_bin_16_1024PKhPKfPjPKiS5_ii,"ax",@progbits
	.align	128
        .global         _Z22spmm4_full_bin_16_1024PKhPKfPjPKiS5_ii
        .type           _Z22spmm4_full_bin_16_1024PKhPKfPjPKiS5_ii,@function
        .size           _Z22spmm4_full_bin_16_1024PKhPKfPjPKiS5_ii,(.L_x_2985 - _Z22spmm4_full_bin_16_1024PKhPKfPjPKiS5_ii)
        .other          _Z22spmm4_full_bin_16_1024PKhPKfPjPKiS5_ii,@"STO_CUDA_ENTRY STV_DEFAULT"
_Z22spmm4_full_bin_16_1024PKhPKfPjPKiS5_ii:
.text._Z22spmm4_full_bin_16_1024PKhPKfPjPKiS5_ii:
[----:B------:R-:W-:Y:S08]  /*0000*/  LDC R1, c[0x0][0x37c] ;  /* 0x0000df00ff017b82 */ /* 0x000ff00000000800 */
[----:B------:R-:W-:Y:S01]  /*0010*/  S2UR UR4, SR_CTAID.X ;  /* 0x00000000000479c3 */ /* 0x000fe20000002500 */
[----:B------:R-:W0:Y:S01]  /*0020*/  S2R R0, SR_TID.X ;  /* 0x0000000000007919 */ /* 0x000e220000002100 */
[----:B------:R-:W1:Y:S01]  /*0030*/  LDCU UR5, c[0x0][0x370] ;  /* 0x00006e00ff0577ac */ /* 0x000e620008000800 */
[----:B------:R-:W2:Y:S05]  /*0040*/  LDCU UR6, c[0x0][0x374] ;  /* 0x00006e80ff0677ac */ /* 0x000eaa0008000800 */
[----:B------:R-:W1:Y:S01]  /*0050*/  S2UR UR7, SR_CTAID.Y ;  /* 0x00000000000779c3 */ /* 0x000e620000002600 */
[----:B------:R-:W3:Y:S07]  /*0060*/  LDCU UR9, c[0x0][0x3a8] ;  /* 0x00007500ff0977ac */ /* 0x000eee0008000800 */
[----:B------:R-:W2:Y:S01]  /*0070*/  S2UR UR8, SR_CTAID.Z ;  /* 0x00000000000879c3 */ /* 0x000ea20000002700 */
[----:B-1----:R-:W-:Y:S01]  /*0080*/  UIMAD UR4, UR4, UR5, UR7 ;  /* 0x00000005040472a4 */ /* 0x002fe2000f8e0207 */
[----:B0-----:R-:W-:-:S03]  /*0090*/  SHF.R.U32.HI R41, RZ, 0x9, R0 ;  /* 0x00000009ff297819 */ /* 0x001fc60000011600 */
[----:B--2---:R-:W-:-:S04]  /*00a0*/  UIMAD UR4, UR4, UR6, UR8 ;  /* 0x00000006040472a4 */ /* 0x004fc8000f8e0208 */
[----:B------:R-:W-:-:S06]  /*00b0*/  USHF.L.U32 UR4, UR4, 0x1, URZ ;  /* 0x0000000104047899 */ /* 0x000fcc00080006ff */
[----:B------:R-:W-:-:S04]  /*00c0*/  LOP3.LUT R41, R41, UR4, RZ, 0xfc, !PT ;  /* 0x0000000429297c12 */ /* 0x000fc8000f8efcff */
[----:B---3--:R-:W-:-:S13]  /*00d0*/  ISETP.GE.AND P0, PT, R41, UR9, PT ;  /* 0x0000000929007c0c */ /* 0x008fda000bf06270 */
[----:B------:R-:W-:Y:S05]  /*00e0*/  @P0 EXIT ;  /* 0x000000000000094d */ /* 0x000fea0003800000 */
[----:B------:R-:W0:Y:S01]  /*00f0*/  LDC.64 R2, c[0x0][0x398] ;  /* 0x0000e600ff027b82 */ /* 0x000e220000000a00 */
[----:B------:R-:W1:Y:S01]  /*0100*/  LDCU.64 UR4, c[0x0][0x358] ;  /* 0x00006b00ff0477ac */ /* 0x000e620008000a00 */
[----:B0-----:R-:W-:-:S05]  /*0110*/  IMAD.WIDE R2, R41, 0x4, R2 ;  /* 0x0000000429027825 */ /* 0x001fca00078e0202 */
[----:B-1----:R-:W2:Y:S04]  /*0120*/  LDG.E.CONSTANT R39, desc[UR4][R2.64] ;  /* 0x0000000402277981 */ /* 0x002ea8000c1e9900 */
[----:B------:R-:W2:Y:S01]  /*0130*/  LDG.E.CONSTANT R40, desc[UR4][R2.64+0x4] ;  /* 0x0000040402287981 */ /* 0x000ea2000c1e9900 */
[----:B------:R-:W-:Y:S01]  /*0140*/  SHF.R.U32.HI R0, RZ, 0x5, R0 ;  /* 0x00000005ff007819 */ /* 0x000fe20000011600 */
[----:B------:R-:W-:Y:S01]  /*0150*/  BSSY B0, `(.L_x_0) ;  /* 0x00002f6000007945 */ /* 0x000fe20003800000 */
[----:B------:R-:W-:Y:S02]  /*0160*/  PLOP3.LUT P0, PT, PT, PT, PT, 0x80, 0x8 ;  /* 0x000000000008781c */ /* 0x000fe40003f0f070 */
[----:B------:R-:W-:Y:S02]  /*0170*/  PLOP3.LUT P1, PT, PT, PT, PT, 0x80, 0x8 ;  /* 0x000000000008781c */ /* 0x000fe40003f2f070 */
[----:B------:R-:W-:-:S02]  /*0180*/  PLOP3.LUT P2, PT, PT, PT, PT, 0x80, 0x8 ;  /* 0x000000000008781c */ /* 0x000fc40003f4f070 */
[----:B------:R-:W-:Y:S02]  /*0190*/  PLOP3.LUT P3, PT, PT, PT, PT, 0x80, 0x8 ;  /* 0x000000000008781c */ /* 0x000fe40003f6f070 */
[----:B------:R-:W-:Y:S01]  /*01a0*/  LOP3.LUT R35, R0, 0xf, RZ, 0xc0, !PT ;  /* 0x0000000f00237812 */ /* 0x000fe200078ec0ff */
[----:B--2---:R-:W-:-:S05]  /*01b0*/  IMAD.IADD R40, R40, 0x1, -R39 ;  /* 0x0000000128287824 */ /* 0x004fca00078e0a27 */
[----:B------:R-:W-:-:S13]  /*01c0*/  ISETP.GE.AND P4, PT, R40, 0x1, PT ;  /* 0x000000012800780c */ /* 0x000fda0003f86270 */
[----:B------:R-:W-:Y:S05]  /*01d0*/  @!P4 BRA `(.L_x_1) ;  /* 0x0000002c00b4c947 */ /* 0x000fea0003800000 */
[----:B------:R-:W0:Y:S01]  /*01e0*/  LDC.64 R2, c[0x0][0x3a0] ;  /* 0x0000e800ff027b82 */ /* 0x000e220000000a00 */
[----:B------:R-:W1:Y:S01]  /*01f0*/  S2R R38, SR_LANEID ;  /* 0x0000000000267919 */ /* 0x000e620000000000 */
[----:B------:R-:W-:Y:S01]  /*0200*/  BSSY B1, `(.L_x_2) ;  /* 0x00002e6000017945 */ /* 0x000fe20003800000 */
[----:B------:R-:W-:Y:S01]  /*0210*/  CS2R R36, SRZ ;  /* 0x0000000000247805 */ /* 0x000fe2000001ff00 */
[----:B------:R-:W-:Y:S01]  /*0220*/  IMAD.MOV.U32 R42, RZ, RZ, RZ ;  /* 0x000000ffff2a7224 */ /* 0x000fe200078e00ff */
[----:B------:R-:W-:Y:S01]  /*0230*/  CS2R R46, SRZ ;  /* 0x00000000002e7805 */ /* 0x000fe2000001ff00 */
[----:B0-----:R-:W-:-:S04]  /*0240*/  IMAD.WIDE R2, R39, 0x4, R2 ;  /* 0x0000000427027825 */ /* 0x001fc800078e0202 */
[----:B------:R-:W-:Y:S01]  /*0250*/  IMAD.SHL.U32 R39, R39, 0x4, RZ ;  /* 0x0000000427277824 */ /* 0x000fe200078e00ff */
[----:B------:R-:W-:Y:S01]  /*0260*/  IADD3 R30, P0, PT, R2, 0x10, RZ ;  /* 0x00000010021e7810 */ /* 0x000fe20007f1e0ff */
[--C-:B-1----:R-:W-:Y:S01]  /*0270*/  IMAD R35, R35, 0x20, R38.reuse ;  /* 0x0000002023237824 */ /* 0x102fe200078e0226 */
[----:B------:R-:W-:-:S03]  /*0280*/  SHF.R.U32.HI R34, RZ, 0x2, R38 ;  /* 0x00000002ff227819 */ /* 0x000fc60000011626 */
[----:B------:R-:W-:Y:S01]  /*0290*/  IMAD.X R31, RZ, RZ, R3, P0 ;  /* 0x000000ffff1f7224 */ /* 0x000fe200000e0603 */
[----:B------:R-:W-:-:S07]  /*02a0*/  LOP3.LUT R29, R38, 0x3, RZ, 0xc0, !PT ;  /* 0x00000003261d7812 */ /* 0x000fce00078ec0ff */
.L_x_4:
[C---:B------:R-:W-:Y:S01]  /*02b0*/  ISETP.GE.AND P5, PT, R37.reuse, R40, PT ;  /* 0x000000282500720c */ /* 0x040fe20003fa6270 */
[----:B------:R-:W-:-:S12]  /*02c0*/  VIADD R3, R37, 0x1 ;  /* 0x0000000125037836 */ /* 0x000fd80000000000 */
[----:B------:R-:W2:Y:S01]  /*02d0*/  @!P5 LDG.E.CONSTANT R21, desc[UR4][R30.64+-0x10] ;  /* 0xfffff0041e15d981 */ /* 0x000ea2000c1e9900 */
[-C--:B------:R-:W-:Y:S01]  /*02e0*/  ISETP.GE.AND P6, PT, R3, R40.reuse, PT ;  /* 0x000000280300720c */ /* 0x080fe20003fc6270 */
[----:B------:R-:W0:Y:S02]  /*02f0*/  @!P5 LDC.64 R6, c[0x0][0x388] ;  /* 0x0000e200ff06db82 */ /* 0x000e240000000a00 */
[----:B------:R-:W3:Y:S04]  /*0300*/  @!P5 LDG.E.CONSTANT R9, desc[UR4][R30.64+-0x10] ;  /* 0xfffff0041e09d981 */ /* 0x000ee8000c1e9900 */
[----:B------:R-:W4:Y:S01]  /*0310*/  @!P5 LDG.E.CONSTANT R2, desc[UR4][R30.64+-0x10] ;  /* 0xfffff0041e02d981 */ /* 0x000f22000c1e9900 */
[----:B------:R-:W-:Y:S01]  /*0320*/  VIADD R52, R35, 0x400 ;  /* 0x0000040023347836 */ /* 0x000fe20000000000 */
[----:B------:R-:W1:Y:S02]  /*0330*/  @!P5 LDC.64 R16, c[0x0][0x388] ;  /* 0x0000e200ff10db82 */ /* 0x000e640000000a00 */
[----:B------:R-:W4:Y:S04]  /*0340*/  @!P5 LDG.E.CONSTANT R32, desc[UR4][R30.64+-0x10] ;  /* 0xfffff0041e20d981 */ /* 0x000f28000c1e9900 */
[----:B------:R-:W4:Y:S01]  /*0350*/  @!P6 LDG.E.CONSTANT R24, desc[UR4][R30.64+-0xc] ;  /* 0xfffff4041e18e981 */ /* 0x000f22000c1e9900 */
[----:B------:R-:W-:Y:S01]  /*0360*/  VIADD R3, R37, 0x2 ;  /* 0x0000000225037836 */ /* 0x000fe20000000000 */
[----:B------:R-:W1:Y:S02]  /*0370*/  @!P5 LDC.64 R22, c[0x0][0x388] ;  /* 0x0000e200ff16db82 */ /* 0x000e640000000a00 */
[----:B------:R-:W4:Y:S02]  /*0380*/  @!P6 LDG.E.CONSTANT R53, desc[UR4][R30.64+-0xc] ;  /* 0xfffff4041e35e981 */ /* 0x000f24000c1e9900 */
[----:B------:R-:W-:-:S02]  /*0390*/  ISETP.GE.AND P1, PT, R3, R40, PT ;  /* 0x000000280300720c */ /* 0x000fc40003f26270 */
[----:B------:R-:W4:Y:S01]  /*03a0*/  @!P6 LDG.E.CONSTANT R51, desc[UR4][R30.64+-0xc] ;  /* 0xfffff4041e33e981 */ /* 0x000f22000c1e9900 */
[----:B------:R-:W-:Y:S01]  /*03b0*/  VIADD R8, R35, 0x200 ;  /* 0x0000020023087836 */ /* 0x000fe20000000000 */
[----:B------:R-:W-:Y:S01]  /*03c0*/  CS2R R26, SRZ ;  /* 0x00000000001a7805 */ /* 0x000fe2000001ff00 */
[C---:B------:R-:W-:Y:S01]  /*03d0*/  VIADD R55, R37.reuse, 0x6 ;  /* 0x0000000625377836 */ /* 0x040fe20000000000 */
[----:B------:R-:W4:Y:S01]  /*03e0*/  @!P6 LDG.E.CONSTANT R18, desc[UR4][R30.64+-0xc] ;  /* 0xfffff4041e12e981 */ /* 0x000f22000c1e9900 */
[----:B------:R-:W1:Y:S06]  /*03f0*/  @!P5 LDC.64 R4, c[0x0][0x388] ;  /* 0x0000e200ff04db82 */ /* 0x000e6c0000000a00 */
[----:B------:R-:W4:Y:S04]  /*0400*/  @!P1 LDG.E.CONSTANT R0, desc[UR4][R30.64+-0x8] ;  /* 0xfffff8041e009981 */ /* 0x000f28000c1e9900 */
[----:B------:R-:W4:Y:S04]  /*0410*/  @!P1 LDG.E.CONSTANT R33, desc[UR4][R30.64+-0x8] ;  /* 0xfffff8041e219981 */ /* 0x000f28000c1e9900 */
[----:B------:R-:W4:Y:S01]  /*0420*/  @!P1 LDG.E.CONSTANT R44, desc[UR4][R30.64+-0x8] ;  /* 0xfffff8041e2c9981 */ /* 0x000f22000c1e9900 */
[----:B------:R-:W-:-:S03]  /*0430*/  VIADD R3, R37, 0x3 ;  /* 0x0000000325037836 */ /* 0x000fc60000000000 */
[----:B------:R-:W4:Y:S02]  /*0440*/  @!P1 LDG.E.CONSTANT R19, desc[UR4][R30.64+-0x8] ;  /* 0xfffff8041e139981 */ /* 0x000f24000c1e9900 */
[----:B------:R-:W-:Y:S01]  /*0450*/  ISETP.GE.AND P2, PT, R3, R40, PT ;  /* 0x000000280300720c */ /* 0x000fe20003f46270 */
[----:B------:R-:W-:-:S12]  /*0460*/  VIADD R3, R37, 0x4 ;  /* 0x0000000425037836 */ /* 0x000fd80000000000 */
[----:B------:R-:W4:Y:S01]  /*0470*/  @!P2 LDG.E.CONSTANT R14, desc[UR4][R30.64+-0x4] ;  /* 0xfffffc041e0ea981 */ /* 0x000f22000c1e9900 */
[----:B------:R-:W-:-:S03]  /*0480*/  ISETP.GE.AND P3, PT, R3, R40, PT ;  /* 0x000000280300720c */ /* 0x000fc60003f66270 */
[----:B------:R-:W4:Y:S04]  /*0490*/  @!P2 LDG.E.CONSTANT R15, desc[UR4][R30.64+-0x4] ;  /* 0xfffffc041e0fa981 */ /* 0x000f28000c1e9900 */
[----:B------:R-:W4:Y:S04]  /*04a0*/  @!P2 LDG.E.CONSTANT R13, desc[UR4][R30.64+-0x4] ;  /* 0xfffffc041e0da981 */ /* 0x000f28000c1e9900 */
[----:B------:R-:W4:Y:S04]  /*04b0*/  @!P2 LDG.E.CONSTANT R12, desc[UR4][R30.64+-0x4] ;  /* 0xfffffc041e0ca981 */ /* 0x000f28000c1e9900 */
[----:B------:R-:W4:Y:S01]  /*04c0*/  @!P3 LDG.E.CONSTANT R10, desc[UR4][R30.64] ;  /* 0x000000041e0ab981 */ /* 0x000f22000c1e9900 */
[----:B------:R-:W-:-:S03]  /*04d0*/  VIADD R3, R37, 0x5 ;  /* 0x0000000525037836 */ /* 0x000fc60000000000 */
[----:B------:R-:W4:Y:S02]  /*04e0*/  @!P3 LDG.E.CONSTANT R11, desc[UR4][R30.64] ;  /* 0x000000041e0bb981 */ /* 0x000f24000c1e9900 */
[-C--:B------:R-:W-:Y:S02]  /*04f0*/  ISETP.GE.AND P4, PT, R3, R40.reuse, PT ;  /* 0x000000280300720c */ /* 0x080fe40003f86270 */
[----:B------:R-:W4:Y:S04]  /*0500*/  @!P3 LDG.E.CONSTANT R49, desc[UR4][R30.64] ;  /* 0x000000041e31b981 */ /* 0x000f28000c1e9900 */
[----:B------:R-:W4:Y:S07]  /*0510*/  @!P3 LDG.E.CONSTANT R48, desc[UR4][R30.64] ;  /* 0x000000041e30b981 */ /* 0x000f2e000c1e9900 */
[----:B------:R-:W4:Y:S01]  /*0520*/  @!P4 LDG.E.CONSTANT R50, desc[UR4][R30.64+0x4] ;  /* 0x000004041e32c981 */ /* 0x000f22000c1e9900 */
[----:B------:R-:W-:-:S03]  /*0530*/  ISETP.GE.AND P0, PT, R55, R40, PT ;  /* 0x000000283700720c */ /* 0x000fc60003f06270 */
[----:B------:R-:W4:Y:S04]  /*0540*/  @!P4 LDG.E.CONSTANT R45, desc[UR4][R30.64+0x4] ;  /* 0x000004041e2dc981 */ /* 0x000f28000c1e9900 */
[----:B------:R-:W4:Y:S04]  /*0550*/  @!P4 LDG.E.CONSTANT R58, desc[UR4][R30.64+0x4] ;  /* 0x000004041e3ac981 */ /* 0x000f28000c1e9900 */
[----:B------:R-:W4:Y:S04]  /*0560*/  @!P4 LDG.E.CONSTANT R43, desc[UR4][R30.64+0x4] ;  /* 0x000004041e2bc981 */ /* 0x000f28000c1e9900 */
[----:B------:R-:W4:Y:S01]  /*0570*/  @!P0 LDG.E.CONSTANT R54, desc[UR4][R30.64+0x8] ;  /* 0x000008041e368981 */ /* 0x000f22000c1e9900 */
[----:B------:R-:W-:-:S03]  /*0580*/  IMAD.MOV.U32 R28, RZ, RZ, RZ ;  /* 0x000000ffff1c7224 */ /* 0x000fc600078e00ff */
[----:B------:R-:W4:Y:S01]  /*0590*/  @!P0 LDG.E.CONSTANT R56, desc[UR4][R30.64+0x8] ;  /* 0x000008041e388981 */ /* 0x000f22000c1e9900 */
[----:B--2---:R-:W-:-:S04]  /*05a0*/  @!P5 IMAD R21, R21, 0x800, R52 ;  /* 0x000008001515d824 */ /* 0x004fc800078e0234 */
[----:B0-----:R-:W-:Y:S02]  /*05b0*/  @!P5 IMAD.WIDE.U32 R6, R21, 0x4, R6 ;  /* 0x000000041506d825 */ /* 0x001fe400078e0006 */
[----:B------:R-:W0:Y:S02]  /*05c0*/  @!P6 LDC.64 R20, c[0x0][0x388] ;  /* 0x0000e200ff14eb82 */ /* 0x000e240000000a00 */
[----:B---3--:R-:W-:Y:S01]  /*05d0*/  @!P5 IMAD R9, R9, 0x800, R8 ;  /* 0x000008000909d824 */ /* 0x008fe200078e0208 */
[----:B------:R2:W5:Y:S01]  /*05e0*/  @!P5 LDG.E.CONSTANT R26, desc[UR4][R6.64] ;  /* 0x00000004061ad981 */ /* 0x000562000c1e9900 */
[----:B----4-:R-:W-:Y:S02]  /*05f0*/  @!P5 IMAD R3, R2, 0x800, R35 ;  /* 0x000008000203d824 */ /* 0x010fe400078e0223 */
[----:B-1----:R-:W-:-:S05]  /*0600*/  @!P5 IMAD.WIDE.U32 R16, R9, 0x4, R16 ;  /* 0x000000040910d825 */ /* 0x002fca00078e0010 */
[----:B------:R1:W5:Y:S01]  /*0610*/  @!P5 LDG.E.CONSTANT R27, desc[UR4][R16.64] ;  /* 0x00000004101bd981 */ /* 0x000362000c1e9900 */
[----:B------:R-:W-:Y:S01]  /*0620*/  @!P5 IMAD.WIDE.U32 R22, R3, 0x4, R22 ;  /* 0x000000040316d825 */ /* 0x000fe200078e0016 */
[----:B--2---:R-:W2:Y:S03]  /*0630*/  @!P6 LDC.64 R6, c[0x0][0x388] ;  /* 0x0000e200ff06eb82 */ /* 0x004ea60000000a00 */
[----:B------:R-:W-:Y:S01]  /*0640*/  VIADD R9, R35, 0x600 ;  /* 0x0000060023097836 */ /* 0x000fe20000000000 */
[----:B------:R-:W5:Y:S01]  /*0650*/  @!P5 LDG.E.CONSTANT R28, desc[UR4][R22.64] ;  /* 0x00000004161cd981 */ /* 0x000f62000c1e9900 */
[----:B-1----:R-:W-:-:S03]  /*0660*/  @!P6 IMAD R17, R24, 0x800, R35 ;  /* 0x000008001811e824 */ /* 0x002fc600078e0223 */
[----:B------:R-:W1:Y:S01]  /*0670*/  @!P6 LDC.64 R2, c[0x0][0x388] ;  /* 0x0000e200ff02eb82 */ /* 0x000e620000000a00 */
[----:B0-----:R-:W-:-:S07]  /*0680*/  @!P6 IMAD.WIDE.U32 R20, R17, 0x4, R20 ;  /* 0x000000041114e825 */ /* 0x001fce00078e0014 */
[----:B------:R-:W0:Y:S01]  /*0690*/  @!P6 LDC.64 R16, c[0x0][0x388] ;  /* 0x0000e200ff10eb82 */ /* 0x000e220000000a00 */
[----:B------:R-:W-:Y:S02]  /*06a0*/  @!P6 IMAD R53, R53, 0x800, R8 ;  /* 0x000008003535e824 */ /* 0x000fe400078e0208 */
[----:B------:R-:W-:Y:S02]  /*06b0*/  @!P6 IMAD R51, R51, 0x800, R52 ;  /* 0x000008003333e824 */ /* 0x000fe400078e0234 */
[----:B------:R-:W-:Y:S02]  /*06c0*/  @!P5 IMAD R25, R32, 0x800, R9 ;  /* 0x000008002019d824 */ /* 0x000fe400078e0209 */
[----:B--2---:R-:W-:-:S04]  /*06d0*/  @!P6 IMAD.WIDE.U32 R6, R51, 0x4, R6 ;  /* 0x000000043306e825 */ /* 0x004fc800078e0006 */
[----:B------:R-:W-:Y:S02]  /*06e0*/  @!P6 IMAD R51, R18, 0x800, R9 ;  /* 0x000008001233e824 */ /* 0x000fe400078e0209 */
[----:B------:R-:W-:-:S04]  /*06f0*/  @!P5 IMAD.WIDE.U32 R4, R25, 0x4, R4 ;  /* 0x000000041904d825 */ /* 0x000fc800078e0004 */
[----:B-1----:R-:W-:Y:S02]  /*0700*/  @!P6 IMAD.WIDE.U32 R2, R53, 0x4, R2 ;  /* 0x000000043502e825 */ /* 0x002fe400078e0002 */
[----:B------:R-:W2:Y:S02]  /*0710*/  @!P0 LDG.E.CONSTANT R53, desc[UR4][R30.64+0x8] ;  /* 0x000008041e358981 */ /* 0x000ea4000c1e9900 */
[----:B------:R-:W-:Y:S02]  /*0720*/  IMAD.MOV.U32 R25, RZ, RZ, RZ ;  /* 0x000000ffff197224 */ /* 0x000fe400078e00ff */
[----:B0-----:R-:W-:-:S04]  /*0730*/  @!P6 IMAD.WIDE.U32 R16, R51, 0x4, R16 ;  /* 0x000000043310e825 */ /* 0x001fc800078e0010 */
[----:B------:R0:W5:Y:S01]  /*0740*/  @!P5 LDG.E.CONSTANT R25, desc[UR4][R4.64] ;  /* 0x000000040419d981 */ /* 0x000162000c1e9900 */
[----:B------:R-:W-:-:S03]  /*0750*/  @!P1 IMAD R51, R0, 0x800, R35 ;  /* 0x0000080000339824 */ /* 0x000fc600078e0223 */
[----:B------:R-:W3:Y:S01]  /*0760*/  @!P0 LDG.E.CONSTANT R0, desc[UR4][R30.64+0x8] ;  /* 0x000008041e008981 */ /* 0x000ee2000c1e9900 */
[----:B0-----:R-:W0:Y:S01]  /*0770*/  @!P1 LDC.64 R4, c[0x0][0x388] ;  /* 0x0000e200ff049b82 */ /* 0x001e220000000a00 */
[----:B------:R-:W-:-:S06]  /*0780*/  CS2R R22, SRZ ;  /* 0x0000000000167805 */ /* 0x000fcc000001ff00 */
[----:B------:R1:W5:Y:S01]  /*0790*/  @!P6 LDG.E.CONSTANT R22, desc[UR4][R6.64] ;  /* 0x000000040616e981 */ /* 0x000362000c1e9900 */
[----:B------:R-:W-:-:S03]  /*07a0*/  IMAD.MOV.U32 R24, RZ, RZ, RZ ;  /* 0x000000ffff187224 */ /* 0x000fc600078e00ff */
[----:B------:R4:W5:Y:S04]  /*07b0*/  @!P6 LDG.E.CONSTANT R23, desc[UR4][R2.64] ;  /* 0x000000040217e981 */ /* 0x000968000c1e9900 */
[----:B------:R4:W5:Y:S01]  /*07c0*/  @!P6 LDG.E.CONSTANT R24, desc[UR4][R20.64] ;  /* 0x000000041418e981 */ /* 0x000962000c1e9900 */
[----:B-1----:R-:W1:Y:S01]  /*07d0*/  @!P1 LDC.64 R6, c[0x0][0x388] ;  /* 0x0000e200ff069b82 */ /* 0x002e620000000a00 */
[----:B0-----:R-:W-:-:S07]  /*07e0*/  @!P1 IMAD.WIDE.U32 R4, R51, 0x4, R4 ;  /* 0x0000000433049825 */ /* 0x001fce00078e0004 */
[----:B----4-:R-:W0:Y:S01]  /*07f0*/  @!P1 LDC.64 R2, c[0x0][0x388] ;  /* 0x0000e200ff029b82 */ /* 0x010e220000000a00 */
[----:B------:R-:W-:Y:S01]  /*0800*/  VIADD R51, R37, 0x7 ;  /* 0x0000000725337836 */ /* 0x000fe20000000000 */
[----:B------:R-:W-:-:S04]  /*0810*/  CS2R R20, SRZ ;  /* 0x0000000000147805 */ /* 0x000fc8000001ff00 */
[----:B------:R-:W-:Y:S02]  /*0820*/  ISETP.GE.AND P5, PT, R51, R40, PT ;  /* 0x000000283300720c */ /* 0x000fe40003fa6270 */
[----:B------:R4:W5:Y:S04]  /*0830*/  @!P6 LDG.E.CONSTANT R21, desc[UR4][R16.64] ;  /* 0x000000041015e981 */ /* 0x000968000c1e9900 */
[----:B------:R1:W5:Y:S01]  /*0840*/  @!P1 LDG.E.CONSTANT R20, desc[UR4][R4.64] ;  /* 0x0000000404149981 */ /* 0x000362000c1e9900 */
[----:B----4-:R-:W-:Y:S02]  /*0850*/  @!P1 IMAD R17, R33, 0x800, R52 ;  /* 0x0000080021119824 */ /* 0x010fe400078e0234 */
[----:B------:R-:W4:Y:S02]  /*0860*/  @!P1 LDC.64 R32, c[0x0][0x388] ;  /* 0x0000e200ff209b82 */ /* 0x000f240000000a00 */
[----:B-1----:R-:W-:-:S04]  /*0870*/  @!P1 IMAD.WIDE.U32 R6, R17, 0x4, R6 ;  /* 0x0000000411069825 */ /* 0x002fc800078e0006 */
[----:B------:R-:W-:Y:S02]  /*0880*/  @!P1 IMAD R17, R44, 0x800, R9 ;  /* 0x000008002c119824 */ /* 0x000fe400078e0209 */
[----:B------:R-:W3:Y:S01]  /*0890*/  @!P5 LDG.E.CONSTANT R44, desc[UR4][R30.64+0xc] ;  /* 0x00000c041e2cd981 */ /* 0x000ee2000c1e9900 */
[----:B------:R-:W1:Y:S01]  /*08a0*/  @!P2 LDC.64 R4, c[0x0][0x388] ;  /* 0x0000e200ff04ab82 */ /* 0x000e620000000a00 */
[----:B------:R-:W-:-:S04]  /*08b0*/  @!P1 IMAD R19, R19, 0x800, R8 ;  /* 0x0000080013139824 */ /* 0x000fc800078e0208 */
[----:B0-----:R-:W-:Y:S01]  /*08c0*/  @!P1 IMAD.WIDE.U32 R2, R19, 0x4, R2 ;  /* 0x0000000413029825 */ /* 0x001fe200078e0002 */
[----:B------:R-:W-:-:S06]  /*08d0*/  CS2R R18, SRZ ;  /* 0x0000000000127805 */ /* 0x000fcc000001ff00 */
[----:B------:R0:W5:Y:S01]  /*08e0*/  @!P1 LDG.E.CONSTANT R19, desc[UR4][R2.64] ;  /* 0x0000000402139981 */ /* 0x000162000c1e9900 */
[----:B------:R-:W-:Y:S02]  /*08f0*/  @!P2 IMAD R51, R14, 0x800, R35 ;  /* 0x000008000e33a824 */ /* 0x000fe400078e0223 */
[----:B----4-:R-:W-:Y:S01]  /*0900*/  @!P1 IMAD.WIDE.U32 R32, R17, 0x4, R32 ;  /* 0x0000000411209825 */ /* 0x010fe200078e0020 */
[----:B------:R4:W5:Y:S01]  /*0910*/  @!P1 LDG.E.CONSTANT R18, desc[UR4][R6.64] ;  /* 0x0000000406129981 */ /* 0x000962000c1e9900 */
[----:B0-----:R-:W0:Y:S01]  /*0920*/  @!P2 LDC.64 R2, c[0x0][0x388] ;  /* 0x0000e200ff02ab82 */ /* 0x001e220000000a00 */
[----:B------:R-:W-:Y:S01]  /*0930*/  CS2R R16, SRZ ;  /* 0x0000000000107805 */ /* 0x000fe2000001ff00 */
[----:B-1----:R-:W-:-:S05]  /*0940*/  @!P2 IMAD.WIDE.U32 R4, R51, 0x4, R4 ;  /* 0x000000043304a825 */ /* 0x002fca00078e0004 */
[----:B------:R1:W5:Y:S01]  /*0950*/  @!P1 LDG.E.CONSTANT R17, desc[UR4][R32.64] ;  /* 0x0000000420119981 */ /* 0x000362000c1e9900 */
[----:B----4-:R-:W4:Y:S03]  /*0960*/  @!P2 LDC.64 R6, c[0x0][0x388] ;  /* 0x0000e200ff06ab82 */ /* 0x010f260000000a00 */
[----:B------:R1:W5:Y:S05]  /*0970*/  @!P2 LDG.E.CONSTANT R16, desc[UR4][R4.64] ;  /* 0x000000040410a981 */ /* 0x00036a000c1e9900 */
[----:B-1----:R-:W1:Y:S01]  /*0980*/  @!P2 LDC.64 R32, c[0x0][0x388] ;  /* 0x0000e200ff20ab82 */ /* 0x002e620000000a00 */
[----:B------:R-:W-:-:S07]  /*0990*/  @!P2 IMAD R15, R15, 0x800, R8 ;  /* 0x000008000f0fa824 */ /* 0x000fce00078e0208 */
[----:B------:R-:W1:Y:S01]  /*09a0*/  @!P3 LDC.64 R4, c[0x0][0x388] ;  /* 0x0000e200ff04bb82 */ /* 0x000e620000000a00 */
[----:B0-----:R-:W-:Y:S01]  /*09b0*/  @!P2 IMAD.WIDE.U32 R2, R15, 0x4, R2 ;  /* 0x000000040f02a825 */ /* 0x001fe200078e0002 */
[----:B------:R-:W-:-:S03]  /*09c0*/  CS2R R14, SRZ ;  /* 0x00000000000e7805 */ /* 0x000fc6000001ff00 */
[----:B------:R-:W-:-:S03]  /*09d0*/  @!P2 IMAD R13, R13, 0x800, R52 ;  /* 0x000008000d0da824 */ /* 0x000fc600078e0234 */
[----:B------:R0:W5:Y:S01]  /*09e0*/  @!P2 LDG.E.CONSTANT R15, desc[UR4][R2.64] ;  /* 0x00000004020fa981 */ /* 0x000162000c1e9900 */
[----:B----4-:R-:W-:-:S04]  /*09f0*/  @!P2 IMAD.WIDE.U32 R6, R13, 0x4, R6 ;  /* 0x000000040d06a825 */ /* 0x010fc800078e0006 */
[----:B------:R-:W-:Y:S01]  /*0a00*/  @!P2 IMAD R13, R12, 0x800, R9 ;  /* 0x000008000c0da824 */ /* 0x000fe200078e0209 */
[----:B------:R4:W5:Y:S01]  /*0a10*/  @!P2 LDG.E.CONSTANT R14, desc[UR4][R6.64] ;  /* 0x00000004060ea981 */ /* 0x000962000c1e9900 */
[----:B------:R-:W-:Y:S01]  /*0a20*/  @!P3 IMAD R51, R10, 0x800, R35 ;  /* 0x000008000a33b824 */ /* 0x000fe200078e0223 */
[----:B0-----:R-:W0:Y:S01]  /*0a30*/  @!P3 LDC.64 R2, c[0x0][0x388] ;  /* 0x0000e200ff02bb82 */ /* 0x001e220000000a00 */
[----:B-1----:R-:W-:Y:S01]  /*0a40*/  @!P2 IMAD.WIDE.U32 R32, R13, 0x4, R32 ;  /* 0x000000040d20a825 */ /* 0x002fe200078e0020 */
[----:B------:R-:W-:-:S06]  /*0a50*/  CS2R R12, SRZ ;  /* 0x00000000000c7805 */ /* 0x000fcc000001ff00 */
[----:B----4-:R-:W1:Y:S01]  /*0a60*/  @!P3 LDC.64 R6, c[0x0][0x388] ;  /* 0x0000e200ff06bb82 */ /* 0x010e620000000a00 */
[----:B------:R-:W-:Y:S01]  /*0a70*/  @!P3 IMAD.WIDE.U32 R4, R51, 0x4, R4 ;  /* 0x000000043304b825 */ /* 0x000fe200078e0004 */
[----:B------:R4:W5:Y:S04]  /*0a80*/  @!P2 LDG.E.CONSTANT R13, desc[UR4][R32.64] ;  /* 0x00000004200da981 */ /* 0x000968000c1e9900 */
[----:B------:R4:W5:Y:S01]  /*0a90*/  @!P3 LDG.E.CONSTANT R12, desc[UR4][R4.64] ;  /* 0x00000004040cb981 */ /* 0x000962000c1e9900 */
[----:B------:R-:W-:Y:S02]  /*0aa0*/  @!P3 IMAD R11, R11, 0x800, R8 ;  /* 0x000008000b0bb824 */ /* 0x000fe400078e0208 */
[----:B------:R-:W-:Y:S01]  /*0ab0*/  @!P3 IMAD R49, R49, 0x800, R52 ;  /* 0x000008003131b824 */ /* 0x000fe200078e0234 */
[----:B----4-:R-:W4:Y:S08]  /*0ac0*/  @!P3 LDC.64 R32, c[0x0][0x388] ;  /* 0x0000e200ff20bb82 */ /* 0x010f300000000a00 */
[----:B------:R-:W4:Y:S01]  /*0ad0*/  @!P4 LDC.64 R4, c[0x0][0x388] ;  /* 0x0000e200ff04cb82 */ /* 0x000f220000000a00 */
[----:B0-----:R-:W-:Y:S01]  /*0ae0*/  @!P3 IMAD.WIDE.U32 R2, R11, 0x4, R2 ;  /* 0x000000040b02b825 */ /* 0x001fe200078e0002 */
[----:B------:R-:W-:-:S03]  /*0af0*/  CS2R R10, SRZ ;  /* 0x00000000000a7805 */ /* 0x000fc6000001ff00 */
[----:B-1----:R-:W-:-:S03]  /*0b00*/  @!P3 IMAD.WIDE.U32 R6, R49, 0x4, R6 ;  /* 0x000000043106b825 */ /* 0x002fc600078e0006 */
[----:B------:R0:W5:Y:S01]  /*0b10*/  @!P3 LDG.E.CONSTANT R11, desc[UR4][R2.64] ;  /* 0x00000004020bb981 */ /* 0x000162000c1e9900 */
[----:B------:R-:W-:Y:S02]  /*0b20*/  @!P3 IMAD R9, R48, 0x800, R9 ;  /* 0x000008003009b824 */ /* 0x000fe400078e0209 */
[----:B------:R-:W1:Y:S01]  /*0b30*/  @!P4 LDC.64 R48, c[0x0][0x388] ;  /* 0x0000e200ff30cb82 */ /* 0x000e620000000a00 */
[----:B------:R-:W-:Y:S01]  /*0b40*/  @!P4 IMAD R45, R45, 0x800, R8 ;  /* 0x000008002d2dc824 */ /* 0x000fe200078e0208 */
[----:B------:R-:W5:Y:S01]  /*0b50*/  @!P3 LDG.E.CONSTANT R10, desc[UR4][R6.64] ;  /* 0x00000004060ab981 */ /* 0x000f62000c1e9900 */
[----:B0-----:R-:W-:-:S05]  /*0b60*/  @!P4 IMAD R3, R50, 0x800, R35 ;  /* 0x000008003203c824 */ /* 0x001fca00078e0223 */
[----:B------:R-:W0:Y:S01]  /*0b70*/  @!P4 LDC.64 R50, c[0x0][0x388] ;  /* 0x0000e200ff32cb82 */ /* 0x000e220000000a00 */
[----:B----4-:R-:W-:-:S07]  /*0b80*/  @!P4 IMAD.WIDE.U32 R4, R3, 0x4, R4 ;  /* 0x000000040304c825 */ /* 0x010fce00078e0004 */
[----:B------:R-:W4:Y:S01]  /*0b90*/  @!P4 LDC.64 R2, c[0x0][0x388] ;  /* 0x0000e200ff02cb82 */ /* 0x000f220000000a00 */
[----:B------:R-:W-:-:S04]  /*0ba0*/  @!P3 IMAD.WIDE.U32 R32, R9, 0x4, R32 ;  /* 0x000000040920b825 */ /* 0x000fc800078e0020 */
[----:B------:R-:W-:Y:S02]  /*0bb0*/  IMAD.MOV.U32 R9, RZ, RZ, RZ ;  /* 0x000000ffff097224 */ /* 0x000fe400078e00ff */
[----:B------:R-:W-:Y:S02]  /*0bc0*/  IMAD.MOV.U32 R8, RZ, RZ, RZ ;  /* 0x000000ffff087224 */ /* 0x000fe400078e00ff */
[----:B-1----:R-:W-:Y:S02]  /*0bd0*/  @!P4 IMAD.WIDE.U32 R48, R45, 0x4, R48 ;  /* 0x000000042d30c825 */ /* 0x002fe400078e0030 */
[----:B------:R1:W5:Y:S02]  /*0be0*/  @!P3 LDG.E.CONSTANT R9, desc[UR4][R32.64] ;  /* 0x000000042009b981 */ /* 0x000364000c1e9900 */
[----:B------:R-:W-:Y:S02]  /*0bf0*/  VIADD R45, R35, 0x600 ;  /* 0x00000600232d7836 */ /* 0x000fe40000000000 */
[----:B------:R2:W5:Y:S01]  /*0c00*/  @!P4 LDG.E.CONSTANT R8, desc[UR4][R4.64] ;  /* 0x000000040408c981 */ /* 0x000562000c1e9900 */
[----:B------:R-:W-:Y:S01]  /*0c10*/  @!P4 IMAD R43, R43, 0x800, R52 ;  /* 0x000008002b2bc824 */ /* 0x000fe200078e0234 */
[----:B-1----:R-:W1:Y:S01]  /*0c20*/  @!P0 LDC.64 R32, c[0x0][0x388] ;  /* 0x0000e200ff208b82 */ /* 0x002e620000000a00 */
[----:B--2---:R-:W-:-:S02]  /*0c30*/  @!P4 IMAD R5, R58, 0x800, R45 ;  /* 0x000008003a05c824 */ /* 0x004fc400078e022d */
[----:B----4-:R-:W-:-:S04]  /*0c40*/  @!P4 IMAD.WIDE.U32 R2, R43, 0x4, R2 ;  /* 0x000000042b02c825 */ /* 0x010fc800078e0002 */
[----:B0-----:R-:W-:Y:S01]  /*0c50*/  @!P4 IMAD.WIDE.U32 R50, R5, 0x4, R50 ;  /* 0x000000040532c825 */ /* 0x001fe200078e0032 */
[----:B------:R-:W-:Y:S02]  /*0c60*/  CS2R R4, SRZ ;  /* 0x0000000000047805 */ /* 0x000fe4000001ff00 */
[----:B------:R-:W-:Y:S01]  /*0c70*/  CS2R R6, SRZ ;  /* 0x0000000000067805 */ /* 0x000fe2000001ff00 */
[----:B------:R-:W-:Y:S02]  /*0c80*/  @!P0 IMAD R43, R54, 0x800, R35 ;  /* 0x00000800362b8824 */ /* 0x000fe400078e0223 */
[----:B------:R-:W0:Y:S01]  /*0c90*/  @!P0 LDC.64 R54, c[0x0][0x388] ;  /* 0x0000e200ff368b82 */ /* 0x000e220000000a00 */
[----:B------:R2:W5:Y:S01]  /*0ca0*/  @!P4 LDG.E.CONSTANT R5, desc[UR4][R50.64] ;  /* 0x000000043205c981 */ /* 0x000562000c1e9900 */
[----:B------:R-:W-:-:S03]  /*0cb0*/  ISETP.GE.U32.AND P1, PT, R34, R40, PT ;  /* 0x000000282200720c */ /* 0x000fc60003f26070 */
[----:B------:R4:W5:Y:S04]  /*0cc0*/  @!P4 LDG.E.CONSTANT R7, desc[UR4][R48.64] ;  /* 0x000000043007c981 */ /* 0x000968000c1e9900 */
[----:B------:R-:W5:Y:S01]  /*0cd0*/  @!P4 LDG.E.CONSTANT R6, desc[UR4][R2.64] ;  /* 0x000000040206c981 */ /* 0x000f62000c1e9900 */
[----:B--2---:R-:W2:Y:S01]  /*0ce0*/  @!P0 LDC.64 R50, c[0x0][0x388] ;  /* 0x0000e200ff328b82 */ /* 0x004ea20000000a00 */
[----:B-1----:R-:W-:-:S05]  /*0cf0*/  @!P0 IMAD.WIDE.U32 R32, R43, 0x4, R32 ;  /* 0x000000042b208825 */ /* 0x002fca00078e0020 */
[----:B------:R1:W5:Y:S02]  /*0d00*/  @!P0 LDG.E.CONSTANT R4, desc[UR4][R32.64] ;  /* 0x0000000420048981 */ /* 0x000364000c1e9900 */
[----:B----4-:R-:W4:Y:S01]  /*0d10*/  @!P0 LDC.64 R48, c[0x0][0x388] ;  /* 0x0000e200ff308b82 */ /* 0x010f220000000a00 */
[----:B------:R-:W-:-:S07]  /*0d20*/  VIADD R43, R35, 0x200 ;  /* 0x00000200232b7836 */ /* 0x000fce0000000000 */
[----:B-1----:R-:W1:Y:S01]  /*0d30*/  @!P1 LDC.64 R32, c[0x0][0x380] ;  /* 0x0000e000ff209b82 */ /* 0x002e620000000a00 */
[----:B------:R-:W-:-:S04]  /*0d40*/  @!P0 IMAD R3, R56, 0x800, R43 ;  /* 0x0000080038038824 */ /* 0x000fc800078e022b */
[----:B----4-:R-:W-:Y:S01]  /*0d50*/  @!P0 IMAD.WIDE.U32 R48, R3, 0x4, R48 ;  /* 0x0000000403308825 */ /* 0x010fe200078e0030 */
[----:B------:R-:W-:-:S06]  /*0d60*/  CS2R R2, SRZ ;  /* 0x0000000000027805 */ /* 0x000fcc000001ff00 */
[----:B------:R4:W5:Y:S01]  /*0d70*/  @!P0 LDG.E.CONSTANT R3, desc[UR4][R48.64] ;  /* 0x0000000430038981 */ /* 0x000962000c1e9900 */
[----:B------:R-:W-:-:S04]  /*0d80*/  @!P0 IMAD R53, R53, 0x800, R52 ;  /* 0x0000080035358824 */ /* 0x000fc800078e0234 */
[----:B0-----:R-:W-:Y:S01]  /*0d90*/  @!P0 IMAD.WIDE.U32 R54, R53, 0x4, R54 ;  /* 0x0000000435368825 */ /* 0x001fe200078e0036 */
[----:B----4-:R-:W-:-:S04]  /*0da0*/  @!P1 LOP3.LUT R48, R29, 0xfffffffc, R38, 0xf8, !PT ;  /* 0xfffffffc1d309812 */ /* 0x010fc800078ef826 */
[----:B------:R-:W5:Y:S01]  /*0db0*/  @!P0 LDG.E.CONSTANT R2, desc[UR4][R54.64] ;  /* 0x0000000436028981 */ /* 0x000f62000c1e9900 */
[----:B---3--:R-:W-:Y:S02]  /*0dc0*/  @!P0 IMAD R53, R0, 0x800, R45 ;  /* 0x0000080000358824 */ /* 0x008fe400078e022d */
[----:B------:R-:W-:Y:S02]  /*0dd0*/  IMAD.MOV.U32 R0, RZ, RZ, RZ ;  /* 0x000000ffff007224 */ /* 0x000fe400078e00ff */
[----:B--2---:R-:W-:Y:S01]  /*0de0*/  @!P0 IMAD.WIDE.U32 R50, R53, 0x4, R50 ;  /* 0x0000000435328825 */ /* 0x004fe200078e0032 */
[----:B------:R-:W2:Y:S04]  /*0df0*/  @!P5 LDG.E.CONSTANT R54, desc[UR4][R30.64+0xc] ;  /* 0x00000c041e36d981 */ /* 0x000ea8000c1e9900 */
[----:B------:R-:W5:Y:S01]  /*0e00*/  @!P0 LDG.E.CONSTANT R0, desc[UR4][R50.64] ;  /* 0x0000000432008981 */ /* 0x000f62000c1e9900 */
[----:B-1----:R-:W-:-:S03]  /*0e10*/  @!P1 IADD3 R48, P0, P2, R48, R32, R39 ;  /* 0x0000002030309210 */ /* 0x002fc60007a1e027 */
[----:B------:R-:W3:Y:S01]  /*0e20*/  @!P5 LDG.E.CONSTANT R51, desc[UR4][R30.64+0xc] ;  /* 0x00000c041e33d981 */ /* 0x000ee2000c1e9900 */
[----:B------:R-:W-:-:S04]  /*0e30*/  SHF.R.S32.HI R32, RZ, 0x1f, R39 ;  /* 0x0000001fff207819 */ /* 0x000fc80000011427 */
[----:B------:R-:W-:Y:S02]  /*0e40*/  @!P1 IADD3.X R49, PT, PT, RZ, R33, R32, P0, P2 ;  /* 0x00000021ff319210 */ /* 0x000fe400007e4420 */
[----:B------:R-:W0:Y:S03]  /*0e50*/  @!P5 LDC.64 R32, c[0x0][0x388] ;  /* 0x0000e200ff20db82 */ /* 0x000e260000000a00 */
[----:B------:R-:W4:Y:S01]  /*0e60*/  @!P1 LDG.E.U8.CONSTANT R48, desc[UR4][R48.64] ;  /* 0x0000000430309981 */ /* 0x000f22000c1e9100 */
[----:B------:R-:W-:Y:S02]  /*0e70*/  @!P5 IMAD R53, R44, 0x800, R35 ;  /* 0x000008002c35d824 */ /* 0x000fe400078e0223 */
[----:B------:R-:W-:Y:S02]  /*0e80*/  IMAD.MOV.U32 R44, RZ, RZ, RZ ;  /* 0x000000ffff2c7224 */ /* 0x000fe400078e00ff */
[----:B0-----:R-:W-:-:S05]  /*0e90*/  @!P5 IMAD.WIDE.U32 R32, R53, 0x4, R32 ;  /* 0x000000043520d825 */ /* 0x001fca00078e0020 */
[----:B------:R0:W5:Y:S04]  /*0ea0*/  @!P5 LDG.E.CONSTANT R44, desc[UR4][R32.64] ;  /* 0x00000004202cd981 */ /* 0x000168000c1e9900 */
[----:B------:R-:W2:Y:S01]  /*0eb0*/  @!P5 LDG.E.CONSTANT R32, desc[UR4][R30.64+0xc] ;  /* 0x00000c041e20d981 */ /* 0x000ea2000c1e9900 */
[----:B0-----:R-:W-:Y:S02]  /*0ec0*/  IMAD.MOV.U32 R33, RZ, RZ, RZ ;  /* 0x000000ffff217224 */ /* 0x001fe400078e00ff */
[----:B---3--:R-:W-:Y:S02]  /*0ed0*/  @!P5 IMAD R51, R51, 0x800, R52 ;  /* 0x000008003333d824 */ /* 0x008fe400078e0234 */
[----:B------:R-:W0:Y:S02]  /*0ee0*/  @!P5 LDC.64 R52, c[0x0][0x388] ;  /* 0x0000e200ff34db82 */ /* 0x000e240000000a00 */
[----:B0-----:R-:W-:-:S06]  /*0ef0*/  @!P5 IMAD.WIDE.U32 R52, R51, 0x4, R52 ;  /* 0x000000043334d825 */ /* 0x001fcc00078e0034 */
[----:B------:R-:W0:Y:S01]  /*0f00*/  @!P5 LDC.64 R50, c[0x0][0x388] ;  /* 0x0000e200ff32db82 */ /* 0x000e220000000a00 */
[----:B------:R-:W5:Y:S01]  /*0f10*/  @!P5 LDG.E.CONSTANT R33, desc[UR4][R52.64] ;  /* 0x000000043421d981 */ /* 0x000f62000c1e9900 */
[----:B--2---:R-:W-:Y:S02]  /*0f20*/  @!P5 IMAD R45, R32, 0x800, R45 ;  /* 0x00000800202dd824 */ /* 0x004fe400078e022d */
[----:B------:R-:W-:Y:S02]  /*0f30*/  IMAD.MOV.U32 R32, RZ, RZ, RZ ;  /* 0x000000ffff207224 */ /* 0x000fe400078e00ff */
[----:B0-----:R-:W-:-:S05]  /*0f40*/  @!P5 IMAD.WIDE.U32 R50, R45, 0x4, R50 ;  /* 0x000000042d32d825 */ /* 0x001fca00078e0032 */
[----:B------:R-:W5:Y:S01]  /*0f50*/  @!P5 LDG.E.CONSTANT R32, desc[UR4][R50.64] ;  /* 0x000000043220d981 */ /* 0x000f62000c1e9900 */
[----:B------:R-:W-:Y:S02]  /*0f60*/  @!P5 IMAD R43, R54, 0x800, R43 ;  /* 0x00000800362bd824 */ /* 0x000fe400078e022b */
[----:B------:R-:W0:Y:S01]  /*0f70*/  @!P5 LDC.64 R54, c[0x0][0x388] ;  /* 0x0000e200ff36db82 */ /* 0x000e220000000a00 */
[----:B------:R-:W-:Y:S01]  /*0f80*/  UMOV UR6, 0xffffffff ;  /* 0xffffffff00067882 */ /* 0x000fe20000000000 */
[----:B------:R-:W-:Y:S01]  /*0f90*/  IMAD.MOV.U32 R45, RZ, RZ, RZ ;  /* 0x000000ffff2d7224 */ /* 0x000fe200078e00ff */
[----:B----4-:R-:W-:Y:S01]  /*0fa0*/  @!P1 LOP3.LUT R45, R48, 0xf, RZ, 0xc0, !PT ;  /* 0x0000000f302d9812 */ /* 0x010fe200078ec0ff */
[----:B0-----:R-:W-:-:S04]  /*0fb0*/  @!P5 IMAD.WIDE.U32 R54, R43, 0x4, R54 ;  /* 0x000000042b36d825 */ /* 0x001fc800078e0036 */
[----:B------:R-:W-:-:S06]  /*0fc0*/  IMAD.MOV.U32 R43, RZ, RZ, RZ ;  /* 0x000000ffff2b7224 */ /* 0x000fcc00078e00ff */
[----:B------:R0:W5:Y:S02]  /*0fd0*/  @!P5 LDG.E.CONSTANT R43, desc[UR4][R54.64] ;  /* 0x00000004362bd981 */ /* 0x000164000c1e9900 */
[----:B0-----:R-:W-:Y:S01]  /*0fe0*/  LOP3.LUT R54, R29, 0x18, RZ, 0xfc, !PT ;  /* 0x000000181d367812 */ /* 0x001fe200078efcff */
[----:B------:R-:W-:Y:S06]  /*0ff0*/  BRA.DIV UR6, `(.L_x_3) ;  /* 0x0000002206807947 */ /* 0x000fec000b800000 */
[C---:B------:R-:W-:Y:S01]  /*1000*/  LOP3.LUT R50, R29.reuse, 0x4, RZ, 0xfc, !PT ;  /* 0x000000041d327812 */ /* 0x040fe200078efcff */
[----:B------:R-:W0:Y:S01]  /*1010*/  SHFL.IDX PT, R48, R45, R29, 0x1f ;  /* 0x00001f1d2d307589 */ /* 0x000e2200000e0000 */
[C---:B------:R-:W-:Y:S02]  /*1020*/  LOP3.LUT R52, R29.reuse, 0x8, RZ, 0xfc, !PT ;  /* 0x000000081d347812 */ /* 0x040fe400078efcff */
[----:B------:R-:W-:Y:S01]  /*1030*/  LOP3.LUT R60, R29, 0xc, RZ, 0xfc, !PT ;  /* 0x0000000c1d3c7812 */ /* 0x000fe200078efcff */
[----:B------:R-:W-:Y:S04]  /*1040*/  SHFL.IDX PT, R54, R45, R54, 0x1f ;  /* 0x00001f362d367589 */ /* 0x000fe800000e0000 */
[----:B------:R-:W1:Y:S04]  /*1050*/  SHFL.IDX PT, R50, R45, R50, 0x1f ;  /* 0x00001f322d327589 */ /* 0x000e6800000e0000 */
[----:B------:R-:W2:Y:S04]  /*1060*/  SHFL.IDX PT, R52, R45, R52, 0x1f ;  /* 0x00001f342d347589 */ /* 0x000ea800000e0000 */
[----:B------:R-:W3:Y:S01]  /*1070*/  SHFL.IDX PT, R60, R45, R60, 0x1f ;  /* 0x00001f3c2d3c7589 */ /* 0x000ee200000e0000 */
[----:B0-----:R-:W-:-:S02]  /*1080*/  IMAD.SHL.U32 R48, R48, 0x10000000, RZ ;  /* 0x1000000030307824 */ /* 0x001fc400078e00ff */
[----:B-1----:R-:W-:Y:S02]  /*1090*/  IMAD.SHL.U32 R49, R50, 0x1000000, RZ ;  /* 0x0100000032317824 */ /* 0x002fe400078e00ff */
[----:B--2---:R-:W-:Y:S02]  /*10a0*/  IMAD.SHL.U32 R51, R52, 0x100000, RZ ;  /* 0x0010000034337824 */ /* 0x004fe400078e00ff */
[----:B------:R-:W-:-:S03]  /*10b0*/  IMAD.SHL.U32 R52, R54, 0x10, RZ ;  /* 0x0000001036347824 */ /* 0x000fc600078e00ff */
[----:B------:R-:W-:Y:S01]  /*10c0*/  LOP3.LUT R48, R51, R49, R48, 0xfe, !PT ;  /* 0x0000003133307212 */ /* 0x000fe200078efe30 */
[----:B---3--:R-:W-:Y:S01]  /*10d0*/  IMAD.U32 R49, R60, 0x10000, RZ ;  /* 0x000100003c317824 */ /* 0x008fe200078e00ff */
[----:B------:R-:W-:-:S06]  /*10e0*/  LOP3.LUT R51, R29, 0x10, RZ, 0xfc, !PT ;  /* 0x000000101d337812 */ /* 0x000fcc00078efcff */
[----:B------:R-:W0:Y:S02]  /*10f0*/  SHFL.IDX PT, R51, R45, R51, 0x1f ;  /* 0x00001f332d337589 */ /* 0x000e2400000e0000 */
[----:B0-----:R-:W-:-:S05]  /*1100*/  IMAD.SHL.U32 R50, R51, 0x1000, RZ ;  /* 0x0000100033327824 */ /* 0x001fca00078e00ff */
[----:B------:R-:W-:Y:S02]  /*1110*/  LOP3.LUT R48, R50, R48, R49, 0xfe, !PT ;  /* 0x0000003032307212 */ /* 0x000fe400078efe31 */
[----:B------:R-:W-:-:S06]  /*1120*/  LOP3.LUT R50, R29, 0x14, RZ, 0xfc, !PT ;  /* 0x000000141d327812 */ /* 0x000fcc00078efcff */
[----:B------:R-:W0:Y:S02]  /*1130*/  SHFL.IDX PT, R50, R45, R50, 0x1f ;  /* 0x00001f322d327589 */ /* 0x000e2400000e0000 */
[----:B0-----:R-:W-:-:S05]  /*1140*/  IMAD.SHL.U32 R49, R50, 0x100, RZ ;  /* 0x0000010032317824 */ /* 0x001fca00078e00ff */
[----:B------:R-:W-:Y:S02]  /*1150*/  LOP3.LUT R48, R52, R48, R49, 0xfe, !PT ;  /* 0x0000003034307212 */ /* 0x000fe400078efe31 */
[----:B------:R-:W-:-:S05]  /*1160*/  LOP3.LUT R52, R29, 0x1c, RZ, 0xfc, !PT ;  /* 0x0000001c1d347812 */ /* 0x000fca00078efcff */
[----:B------:R-:W0:Y:S02]  /*1170*/  SHFL.IDX PT, R49, R45, R52, 0x1f ;  /* 0x00001f342d317589 */ /* 0x000e2400000e0000 */
[----:B0-----:R-:W-:-:S05]  /*1180*/  LOP3.LUT R45, R48, R49, RZ, 0xfc, !PT ;  /* 0x00000031302d7212 */ /* 0x001fca00078efcff */
[----:B------:R-:W0:Y:S04]  /*1190*/  SHFL.IDX PT, R51, R45, 0x1, 0x1f ;  /* 0x00201f002d337f89 */ /* 0x000e2800000e0000 */
[----:B------:R-:W1:Y:S04]  /*11a0*/  SHFL.IDX PT, R49, R45, RZ, 0x1f ;  /* 0x00001fff2d317589 */ /* 0x000e6800000e0000 */
[----:B------:R-:W2:Y:S04]  /*11b0*/  SHFL.IDX PT, R50, R45, 0x2, 0x1f ;  /* 0x00401f002d327f89 */ /* 0x000ea800000e0000 */
[----:B------:R-:W-:Y:S04]  /*11c0*/  SHFL.IDX PT, R52, R45, 0x3, 0x1f ;  /* 0x00601f002d347f89 */ /* 0x000fe800000e0000 */
[----:B------:R-:W-:Y:S04]  /*11d0*/  SHFL.IDX PT, R54, R45, 0x1, 0x1f ;  /* 0x00201f002d367f89 */ /* 0x000fe800000e0000 */
[----:B------:R-:W-:Y:S01]  /*11e0*/  SHFL.IDX PT, R55, R45, 0x2, 0x1f ;  /* 0x00401f002d377f89 */ /* 0x000fe200000e0000 */
[----:B0-----:R-:W-:-:S03]  /*11f0*/  ISETP.GT.AND P1, PT, R51, -0x1, PT ;  /* 0xffffffff3300780c */ /* 0x001fc60003f24270 */
[----:B------:R-:W0:Y:S01]  /*1200*/  SHFL.IDX PT, R51, R45, 0x3, 0x1f ;  /* 0x00601f002d337f89 */ /* 0x000e2200000e0000 */
[C---:B-1----:R-:W-:Y:S02]  /*1210*/  ISETP.GT.AND P0, PT, R49.reuse, -0x1, PT ;  /* 0xffffffff3100780c */ /* 0x042fe40003f04270 */
[----:B------:R-:W-:Y:S02]  /*1220*/  LOP3.LUT P4, RZ, R49, 0x40000000, RZ, 0xc0, !PT ;  /* 0x4000000031ff7812 */ /* 0x000fe4000788c0ff */
[C---:B-----5:R-:W-:Y:S02]  /*1230*/  FSEL R49, R28.reuse, RZ, !P1 ;  /* 0x000000ff1c317208 */ /* 0x060fe40004800000 */
[----:B------:R-:W-:Y:S02]  /*1240*/  FSEL R48, R28, RZ, !P0 ;  /* 0x000000ff1c307208 */ /* 0x000fe40004000000 */
[C---:B--2---:R-:W-:Y:S01]  /*1250*/  ISETP.GT.AND P2, PT, R50.reuse, -0x1, PT ;  /* 0xffffffff3200780c */ /* 0x044fe20003f44270 */
[----:B------:R-:W-:Y:S01]  /*1260*/  FADD R46, R49, R46 ;  /* 0x0000002e312e7221 */ /* 0x000fe20000000000 */
[----:B------:R-:W-:Y:S01]  /*1270*/  LOP3.LUT P1, RZ, R50, 0x40000000, RZ, 0xc0, !PT ;  /* 0x4000000032ff7812 */ /* 0x000fe2000782c0ff */
[----:B------:R-:W1:Y:S01]  /*1280*/  SHFL.IDX PT, R49, R45, 0x1, 0x1f ;  /* 0x00201f002d317f89 */ /* 0x000e6200000e0000 */
[----:B------:R-:W-:-:S03]  /*1290*/  FADD R47, R48, R47 ;  /* 0x0000002f302f7221 */ /* 0x000fc60000000000 */
[----:B------:R-:W2:Y:S04]  /*12a0*/  SHFL.IDX PT, R50, R45, 0x1, 0x1f ;  /* 0x00201f002d327f89 */ /* 0x000ea800000e0000 */
[----:B------:R-:W3:Y:S01]  /*12b0*/  SHFL.IDX PT, R48, R45, RZ, 0x1f ;  /* 0x00001fff2d307589 */ /* 0x000ee200000e0000 */
[----:B0-----:R-:W-:Y:S02]  /*12c0*/  ISETP.GT.AND P3, PT, R51, -0x1, PT ;  /* 0xffffffff3300780c */ /* 0x001fe40003f64270 */
[----:B------:R-:W-:Y:S02]  /*12d0*/  FSEL R51, R28, RZ, !P2 ;  /* 0x000000ff1c337208 */ /* 0x000fe40005000000 */
[----:B------:R-:W-:Y:S02]  /*12e0*/  LOP3.LUT P2, RZ, R52, 0x40000000, RZ, 0xc0, !PT ;  /* 0x4000000034ff7812 */ /* 0x000fe4000784c0ff */
[----:B------:R-:W-:Y:S01]  /*12f0*/  SHFL.IDX PT, R52, R45, 0x2, 0x1f ;  /* 0x00401f002d347f89 */ /* 0x000fe200000e0000 */
[----:B------:R-:W-:Y:S01]  /*1300*/  FADD R42, R51, R42 ;  /* 0x0000002a332a7221 */ /* 0x000fe20000000000 */
[----:B------:R-:W-:-:S02]  /*1310*/  FSEL R51, R28, RZ, !P3 ;  /* 0x000000ff1c337208 */ /* 0x000fc40005800000 */
[----:B------:R-:W-:Y:S02]  /*1320*/  FSEL R28, R27, RZ, P4 ;  /* 0x000000ff1b1c7208 */ /* 0x000fe40002000000 */
[----:B-1----:R-:W-:Y:S01]  /*1330*/  LOP3.LUT P0, RZ, R49, 0x40000000, RZ, 0xc0, !PT ;  /* 0x4000000031ff7812 */ /* 0x002fe2000780c0ff */
[----:B------:R-:W-:Y:S01]  /*1340*/  FADD R36, R51, R36 ;  /* 0x0000002433247221 */ /* 0x000fe20000000000 */
[----:B------:R-:W-:Y:S01]  /*1350*/  FSEL R51, R27, RZ, P1 ;  /* 0x000000ff1b337208 */ /* 0x000fe20000800000 */
[----:B------:R-:W-:Y:S01]  /*1360*/  FADD R47, R47, R28 ;  /* 0x0000001c2f2f7221 */ /* 0x000fe20000000000 */
[C---:B------:R-:W-:Y:S01]  /*1370*/  FSEL R49, R27.reuse, RZ, P0 ;  /* 0x000000ff1b317208 */ /* 0x040fe20000000000 */
[----:B------:R-:W0:Y:S01]  /*1380*/  SHFL.IDX PT, R28, R45, 0x3, 0x1f ;  /* 0x00601f002d1c7f89 */ /* 0x000e2200000e0000 */
[----:B------:R-:W-:Y:S01]  /*1390*/  FSEL R27, R27, RZ, P2 ;  /* 0x000000ff1b1b7208 */ /* 0x000fe20001000000 */
[----:B------:R-:W-:Y:S01]  /*13a0*/  FADD R42, R42, R51 ;  /* 0x000000332a2a7221 */ /* 0x000fe20000000000 */
[----:B--2---:R-:W-:Y:S01]  /*13b0*/  LOP3.LUT P1, RZ, R50, 0x20000000, RZ, 0xc0, !PT ;  /* 0x2000000032ff7812 */ /* 0x004fe2000782c0ff */
[----:B------:R-:W-:Y:S01]  /*13c0*/  FADD R46, R46, R49 ;  /* 0x000000312e2e7221 */ /* 0x000fe20000000000 */
[----:B------:R-:W1:Y:S01]  /*13d0*/  SHFL.IDX PT, R51, R45, 0x2, 0x1f ;  /* 0x00401f002d337f89 */ /* 0x000e6200000e0000 */
[----:B------:R-:W-:Y:S01]  /*13e0*/  FADD R27, R36, R27 ;  /* 0x0000001b241b7221 */ /* 0x000fe20000000000 */
[----:B---3--:R-:W-:-:S02]  /*13f0*/  LOP3.LUT P5, RZ, R48, 0x4000000, RZ, 0xc0, !PT ;  /* 0x0400000030ff7812 */ /* 0x008fc400078ac0ff */
[----:B------:R-:W2:Y:S04]  /*1400*/  SHFL.IDX PT, R49, R45, RZ, 0x1f ;  /* 0x00001fff2d317589 */ /* 0x000ea800000e0000 */
[----:B------:R-:W3:Y:S01]  /*1410*/  SHFL.IDX PT, R36, R45, 0x3, 0x1f ;  /* 0x00601f002d247f89 */ /* 0x000ee200000e0000 */
[----:B0-----:R-:W-:Y:S02]  /*1420*/  LOP3.LUT P3, RZ, R28, 0x20000000, RZ, 0xc0, !PT ;  /* 0x200000001cff7812 */ /* 0x001fe4000786c0ff */
[----:B-1----:R-:W-:Y:S02]  /*1430*/  LOP3.LUT P2, RZ, R51, 0x20000000, RZ, 0xc0, !PT ;  /* 0x2000000033ff7812 */ /* 0x002fe4000784c0ff */
[----:B------:R-:W-:Y:S02]  /*1440*/  FSEL R51, R26, RZ, P1 ;  /* 0x000000ff1a337208 */ /* 0x000fe40000800000 */
[----:B--2---:R-:W-:-:S02]  /*1450*/  LOP3.LUT P0, RZ, R49, 0x20000000, RZ, 0xc0, !PT ;  /* 0x2000000031ff7812 */ /* 0x004fc4000780c0ff */
[----:B------:R-:W0:Y:S01]  /*1460*/  SHFL.IDX PT, R49, R45, 0x2, 0x1f ;  /* 0x00401f002d317f89 */ /* 0x000e2200000e0000 */
[----:B------:R-:W-:Y:S01]  /*1470*/  FSEL R53, R26, RZ, P2 ;  /* 0x000000ff1a357208 */ /* 0x000fe20001000000 */
[----:B------:R-:W-:Y:S01]  /*1480*/  FADD R46, R46, R51 ;  /* 0x000000332e2e7221 */ /* 0x000fe20000000000 */
[----:B------:R-:W-:Y:S02]  /*1490*/  LOP3.LUT P1, RZ, R50, 0x10000000, RZ, 0xc0, !PT ;  /* 0x1000000032ff7812 */ /* 0x000fe4000782c0ff */
[----:B------:R-:W1:Y:S01]  /*14a0*/  SHFL.IDX PT, R50, R45, RZ, 0x1f ;  /* 0x00001fff2d327589 */ /* 0x000e6200000e0000 */
[----:B------:R-:W-:Y:S01]  /*14b0*/  FSEL R28, R26, RZ, P0 ;  /* 0x000000ff1a1c7208 */ /* 0x000fe20000000000 */
[----:B------:R-:W-:Y:S01]  /*14c0*/  FADD R42, R42, R53 ;  /* 0x000000352a2a7221 */ /* 0x000fe20000000000 */
[----:B------:R-:W-:Y:S02]  /*14d0*/  FSEL R26, R26, RZ, P3 ;  /* 0x000000ff1a1a7208 */ /* 0x000fe40001800000 */
[----:B------:R-:W-:Y:S01]  /*14e0*/  LOP3.LUT P0, RZ, R48, 0x10000000, RZ, 0xc0, !PT ;  /* 0x1000000030ff7812 */ /* 0x000fe2000780c0ff */
[----:B------:R-:W-:Y:S01]  /*14f0*/  FADD R47, R47, R28 ;  /* 0x0000001c2f2f7221 */ /* 0x000fe20000000000 */
[----:B---3--:R-:W-:Y:S01]  /*1500*/  LOP3.LUT P3, RZ, R36, 0x10000000, RZ, 0xc0, !PT ;  /* 0x1000000024ff7812 */ /* 0x008fe2000786c0ff */
[----:B------:R-:W-:Y:S01]  /*1510*/  FADD R27, R27, R26 ;  /* 0x0000001a1b1b7221 */ /* 0x000fe20000000000 */
[----:B------:R-:W-:-:S02]  /*1520*/  FSEL R26, R25, RZ, P0 ;  /* 0x000000ff191a7208 */ /* 0x000fc40000000000 */
[C---:B------:R-:W-:Y:S02]  /*1530*/  FSEL R51, R25.reuse, RZ, P1 ;  /* 0x000000ff19337208 */ /* 0x040fe40000800000 */
[----:B------:R-:W-:Y:S01]  /*1540*/  FSEL R28, R25, RZ, P3 ;  /* 0x000000ff191c7208 */ /* 0x000fe20001800000 */
[----:B------:R-:W-:Y:S01]  /*1550*/  FADD R47, R47, R26 ;  /* 0x0000001a2f2f7221 */ /* 0x000fe20000000000 */
[----:B------:R-:W-:Y:S01]  /*1560*/  LOP3.LUT R26, R48, 0x1, RZ, 0xc0, !PT ;  /* 0x00000001301a7812 */ /* 0x000fe200078ec0ff */
[----:B------:R-:W-:Y:S01]  /*1570*/  FADD R46, R46, R51 ;  /* 0x000000332e2e7221 */ /* 0x000fe20000000000 */
[----:B------:R-:W-:Y:S01]  /*1580*/  LOP3.LUT P0, RZ, R54, 0x4000000, RZ, 0xc0, !PT ;  /* 0x0400000036ff7812 */ /* 0x000fe2000780c0ff */
[----:B------:R-:W2:Y:S01]  /*1590*/  SHFL.IDX PT, R51, R45, 0x2, 0x1f ;  /* 0x00401f002d337f89 */ /* 0x000ea200000e0000 */
[----:B0-----:R-:W-:Y:S02]  /*15a0*/  LOP3.LUT P2, RZ, R49, 0x10000000, RZ, 0xc0, !PT ;  /* 0x1000000031ff7812 */ /* 0x001fe4000784c0ff */
[----:B------:R-:W-:Y:S01]  /*15b0*/  LOP3.LUT P1, RZ, R52, 0x8000000, RZ, 0xc0, !PT ;  /* 0x0800000034ff7812 */ /* 0x000fe2000782c0ff */
[----:B------:R-:W0:Y:S01]  /*15c0*/  SHFL.IDX PT, R49, R45, 0x1, 0x1f ;  /* 0x00201f002d317f89 */ /* 0x000e2200000e0000 */
[----:B------:R-:W-:Y:S01]  /*15d0*/  FSEL R53, R25, RZ, P2 ;  /* 0x000000ff19357208 */ /* 0x000fe20001000000 */
[----:B------:R-:W-:Y:S01]  /*15e0*/  FADD R25, R27, R28 ;  /* 0x0000001c1b197221 */ /* 0x000fe20000000000 */
[----:B-1----:R-:W-:Y:S01]  /*15f0*/  LOP3.LUT P3, RZ, R50, 0x8000000, RZ, 0xc0, !PT ;  /* 0x0800000032ff7812 */ /* 0x002fe2000786c0ff */
[----:B------:R-:W1:Y:S01]  /*1600*/  SHFL.IDX PT, R28, R45, 0x3, 0x1f ;  /* 0x00601f002d1c7f89 */ /* 0x000e6200000e0000 */
[----:B------:R-:W-:Y:S01]  /*1610*/  ISETP.NE.U32.AND P2, PT, R26, 0x1, PT ;  /* 0x000000011a00780c */ /* 0x000fe20003f45070 */
[----:B------:R-:W-:Y:S01]  /*1620*/  FADD R42, R42, R53 ;  /* 0x000000352a2a7221 */ /* 0x000fe20000000000 */
[----:B------:R-:W-:Y:S01]  /*1630*/  FSEL R26, R24, RZ, P3 ;  /* 0x000000ff181a7208 */ /* 0x000fe20001800000 */
[----:B------:R-:W3:Y:S01]  /*1640*/  SHFL.IDX PT, R50, R45, 0x1, 0x1f ;  /* 0x00201f002d327f89 */ /* 0x000ee200000e0000 */
[----:B------:R-:W-:-:S03]  /*1650*/  LOP3.LUT P6, RZ, R36, 0x8000000, RZ, 0xc0, !PT ;  /* 0x0800000024ff7812 */ /* 0x000fc600078cc0ff */
[----:B------:R-:W-:Y:S01]  /*1660*/  FADD R47, R47, R26 ;  /* 0x0000001a2f2f7221 */ /* 0x000fe20000000000 */
[----:B------:R-:W-:Y:S04]  /*1670*/  SHFL.IDX PT, R53, R45, 0x1, 0x1f ;  /* 0x00201f002d357f89 */ /* 0x000fe800000e0000 */
[----:B------:R-:W4:Y:S01]  /*1680*/  SHFL.IDX PT, R26, R45, 0x3, 0x1f ;  /* 0x00601f002d1a7f89 */ /* 0x000f2200000e0000 */
[----:B--2---:R-:W-:-:S03]  /*1690*/  LOP3.LUT P3, RZ, R51, 0x4000000, RZ, 0xc0, !PT ;  /* 0x0400000033ff7812 */ /* 0x004fc6000786c0ff */
[----:B------:R-:W-:Y:S01]  /*16a0*/  SHFL.IDX PT, R54, R45, RZ, 0x1f ;  /* 0x00001fff2d367589 */ /* 0x000fe200000e0000 */
[----:B------:R-:W-:Y:S02]  /*16b0*/  FSEL R51, R24, RZ, P1 ;  /* 0x000000ff18337208 */ /* 0x000fe40000800000 */
[----:B0-----:R-:W-:Y:S02]  /*16c0*/  LOP3.LUT P4, RZ, R49, 0x8000000, RZ, 0xc0, !PT ;  /* 0x0800000031ff7812 */ /* 0x001fe4000788c0ff */
[----:B------:R-:W0:Y:S01]  /*16d0*/  SHFL.IDX PT, R49, R45, 0x2, 0x1f ;  /* 0x00401f002d317f89 */ /* 0x000e2200000e0000 */
[----:B------:R-:W-:Y:S01]  /*16e0*/  FADD R42, R42, R51 ;  /* 0x000000332a2a7221 */ /* 0x000fe20000000000 */
[----:B------:R-:W-:Y:S02]  /*16f0*/  FSEL R27, R24, RZ, P4 ;  /* 0x000000ff181b7208 */ /* 0x000fe40002000000 */
[----:B-1----:R-:W-:Y:S02]  /*1700*/  LOP3.LUT P4, RZ, R28, 0x4000000, RZ, 0xc0, !PT ;  /* 0x040000001cff7812 */ /* 0x002fe4000788c0ff */
[----:B------:R-:W-:Y:S01]  /*1710*/  FSEL R28, R24, RZ, P6 ;  /* 0x000000ff181c7208 */ /* 0x000fe20003000000 */
[----:B------:R-:W-:Y:S01]  /*1720*/  FADD R46, R46, R27 ;  /* 0x0000001b2e2e7221 */ /* 0x000fe20000000000 */
[----:B------:R-:W-:-:S02]  /*1730*/  FSEL R27, R23, RZ, P0 ;  /* 0x000000ff171b7208 */ /* 0x000fc40000000000 */
[----:B------:R-:W-:Y:S01]  /*1740*/  FSEL R24, R23, RZ, P5 ;  /* 0x000000ff17187208 */ /* 0x000fe20002800000 */
[----:B------:R-:W-:Y:S01]  /*1750*/  FADD R25, R25, R28 ;  /* 0x0000001c19197221 */ /* 0x000fe20000000000 */
[----:B------:R-:W-:Y:S01]  /*1760*/  LOP3.LUT P6, RZ, R48, 0x2000000, RZ, 0xc0, !PT ;  /* 0x0200000030ff7812 */ /* 0x000fe200078cc0ff */
[----:B------:R-:W-:Y:S01]  /*1770*/  FADD R46, R46, R27 ;  /* 0x0000001b2e2e7221 */ /* 0x000fe20000000000 */
[----:B---3--:R-:W-:Y:S01]  /*1780*/  LOP3.LUT P5, RZ, R50, 0x2000000, RZ, 0xc0, !PT ;  /* 0x0200000032ff7812 */ /* 0x008fe200078ac0ff */
[----:B------:R-:W-:Y:S01]  /*1790*/  FADD R47, R47, R24 ;  /* 0x000000182f2f7221 */ /* 0x000fe20000000000 */
[C---:B------:R-:W-:Y:S02]  /*17a0*/  FSEL R51, R23.reuse, RZ, P3 ;  /* 0x000000ff17337208 */ /* 0x040fe40001800000 */
[----:B----4-:R-:W-:Y:S02]  /*17b0*/  LOP3.LUT P3, RZ, R26, 0x2000000, RZ, 0xc0, !PT ;  /* 0x020000001aff7812 */ /* 0x010fe4000786c0ff */
[----:B------:R-:W-:Y:S01]  /*17c0*/  FSEL R28, R23, RZ, P4 ;  /* 0x000000ff171c7208 */ /* 0x000fe20002000000 */
[----:B------:R-:W-:Y:S01]  /*17d0*/  FADD R42, R42, R51 ;  /* 0x000000332a2a7221 */ /* 0x000fe20000000000 */
[C---:B------:R-:W-:Y:S01]  /*17e0*/  FSEL R24, R22.reuse, RZ, P6 ;  /* 0x000000ff16187208 */ /* 0x040fe20003000000 */
[----:B------:R-:W1:Y:S01]  /*17f0*/  SHFL.IDX PT, R51, R45, 0x2, 0x1f ;  /* 0x00401f002d337f89 */ /* 0x000e6200000e0000 */
[----:B0-----:R-:W-:Y:S01]  /*1800*/  LOP3.LUT P0, RZ, R49, 0x2000000, RZ, 0xc0, !PT ;  /* 0x0200000031ff7812 */ /* 0x001fe2000780c0ff */
[----:B------:R-:W-:Y:S01]  /*1810*/  FADD R25, R25, R28 ;  /* 0x0000001c19197221 */ /* 0x000fe20000000000 */
[C---:B------:R-:W-:Y:S01]  /*1820*/  FSEL R23, R22.reuse, RZ, P5 ;  /* 0x000000ff16177208 */ /* 0x040fe20002800000 */
[----:B------:R-:W0:Y:S01]  /*1830*/  SHFL.IDX PT, R49, R45, RZ, 0x1f ;  /* 0x00001fff2d317589 */ /* 0x000e2200000e0000 */
[C---:B------:R-:W-:Y:S01]  /*1840*/  FSEL R27, R22.reuse, RZ, P0 ;  /* 0x000000ff161b7208 */ /* 0x040fe20000000000 */
[----:B------:R-:W-:Y:S01]  /*1850*/  FADD R47, R47, R24 ;  /* 0x000000182f2f7221 */ /* 0x000fe20000000000 */
[----:B------:R-:W-:Y:S01]  /*1860*/  FSEL R22, R22, RZ, P3 ;  /* 0x000000ff16167208 */ /* 0x000fe20001800000 */
[----:B------:R-:W2:Y:S01]  /*1870*/  SHFL.IDX PT, R24, R45, 0x3, 0x1f ;  /* 0x00601f002d187f89 */ /* 0x000ea200000e0000 */
[----:B------:R-:W-:Y:S01]  /*1880*/  LOP3.LUT P4, RZ, R50, 0x1000000, RZ, 0xc0, !PT ;  /* 0x0100000032ff7812 */ /* 0x000fe2000788c0ff */
[----:B------:R-:W-:Y:S01]  /*1890*/  FADD R42, R42, R27 ;  /* 0x0000001b2a2a7221 */ /* 0x000fe20000000000 */
[----:B------:R-:W-:Y:S01]  /*18a0*/  LOP3.LUT P5, RZ, R52, 0x1000000, RZ, 0xc0, !PT ;  /* 0x0100000034ff7812 */ /* 0x000fe200078ac0ff */
[----:B------:R-:W-:Y:S01]  /*18b0*/  SHFL.IDX PT, R50, R45, 0x2, 0x1f ;  /* 0x00401f002d327f89 */ /* 0x000fe200000e0000 */
[----:B------:R-:W-:Y:S01]  /*18c0*/  LOP3.LUT R53, R53, 0x1, RZ, 0xc0, !PT ;  /* 0x0000000135357812 */ /* 0x000fe200078ec0ff */
[----:B------:R-:W-:Y:S01]  /*18d0*/  FADD R46, R46, R23 ;  /* 0x000000172e2e7221 */ /* 0x000fe20000000000 */
[----:B------:R-:W-:Y:S01]  /*18e0*/  FSEL R27, R21, RZ, P5 ;  /* 0x000000ff151b7208 */ /* 0x000fe20002800000 */
[----:B------:R-:W-:Y:S01]  /*18f0*/  SHFL.IDX PT, R52, R45, 0x1, 0x1f ;  /* 0x00201f002d347f89 */ /* 0x000fe200000e0000 */
[----:B------:R-:W-:Y:S01]  /*1900*/  ISETP.NE.U32.AND P1, PT, R53, 0x1, PT ;  /* 0x000000013500780c */ /* 0x000fe20003f25070 */
[----:B------:R-:W-:Y:S01]  /*1910*/  FADD R22, R25, R22 ;  /* 0x0000001619167221 */ /* 0x000fe20000000000 */
[----:B------:R-:W-:Y:S01]  /*1920*/  FSEL R25, R21, RZ, P4 ;  /* 0x000000ff15197208 */ /* 0x000fe20002000000 */
[----:B------:R-:W3:Y:S01]  /*1930*/  SHFL.IDX PT, R53, R45, 0x1, 0x1f ;  /* 0x00201f002d357f89 */ /* 0x000ee200000e0000 */
[----:B------:R-:W-:Y:S01]  /*1940*/  FADD R42, R42, R27 ;  /* 0x0000001b2a2a7221 */ /* 0x000fe20000000000 */
[----:B-1----:R-:W-:-:S02]  /*1950*/  LOP3.LUT R51, R51, 0x1, RZ, 0xc0, !PT ;  /* 0x0000000133337812 */ /* 0x002fc400078ec0ff */
[----:B------:R-:W-:Y:S01]  /*1960*/  SHFL.IDX PT, R23, R45, 0x3, 0x1f ;  /* 0x00601f002d177f89 */ /* 0x000fe200000e0000 */
[----:B------:R-:W-:Y:S01]  /*1970*/  FADD R46, R46, R25 ;  /* 0x000000192e2e7221 */ /* 0x000fe20000000000 */
[----:B0-----:R-:W-:Y:S02]  /*1980*/  LOP3.LUT P3, RZ, R49, 0x1000000, RZ, 0xc0, !PT ;  /* 0x0100000031ff7812 */ /* 0x001fe4000786c0ff */
[----:B------:R-:W0:Y:S01]  /*1990*/  SHFL.IDX PT, R49, R45, 0x2, 0x1f ;  /* 0x00401f002d317f89 */ /* 0x000e2200000e0000 */
[----:B------:R-:W-:Y:S02]  /*19a0*/  ISETP.NE.U32.AND P0, PT, R51, 0x1, PT ;  /* 0x000000013300780c */ /* 0x000fe40003f05070 */
[----:B--2---:R-:W-:Y:S02]  /*19b0*/  LOP3.LUT P6, RZ, R24, 0x1000000, RZ, 0xc0, !PT ;  /* 0x0100000018ff7812 */ /* 0x004fe400078cc0ff */
[----:B------:R-:W-:Y:S02]  /*19c0*/  FSEL R24, R21, RZ, P3 ;  /* 0x000000ff15187208 */ /* 0x000fe40001800000 */
[----:B------:R-:W-:-:S02]  /*19d0*/  LOP3.LUT P3, RZ, R48, 0x800000, RZ, 0xc0, !PT ;  /* 0x0080000030ff7812 */ /* 0x000fc4000786c0ff */
[----:B------:R-:W-:Y:S01]  /*19e0*/  FSEL R51, R21, RZ, P6 ;  /* 0x000000ff15337208 */ /* 0x000fe20003000000 */
[----:B------:R-:W-:Y:S01]  /*19f0*/  FADD R47, R47, R24 ;  /* 0x000000182f2f7221 */ /* 0x000fe20000000000 */
[----:B------:R-:W-:Y:S01]  /*1a00*/  LOP3.LUT P6, RZ, R26, 0x800000, RZ, 0xc0, !PT ;  /* 0x008000001aff7812 */ /* 0x000fe200078cc0ff */
[----:B------:R-:W-:Y:S01]  /*1a10*/  SHFL.IDX PT, R24, R45, 0x3, 0x1f ;  /* 0x00601f002d187f89 */ /* 0x000fe200000e0000 */
[----:B------:R-:W-:Y:S01]  /*1a20*/  FSEL R26, R20, RZ, P3 ;  /* 0x000000ff141a7208 */ /* 0x000fe20001800000 */
[----:B------:R-:W-:Y:S01]  /*1a30*/  FADD R51, R22, R51 ;  /* 0x0000003316337221 */ /* 0x000fe20000000000 */
[----:B------:R-:W-:Y:S01]  /*1a40*/  LOP3.LUT P3, RZ, R54, 0x400000, RZ, 0xc0, !PT ;  /* 0x0040000036ff7812 */ /* 0x000fe2000786c0ff */
[----:B------:R-:W-:Y:S01]  /*1a50*/  SHFL.IDX PT, R22, R45, 0x3, 0x1f ;  /* 0x00601f002d167f89 */ /* 0x000fe200000e0000 */
[----:B---3--:R-:W-:Y:S01]  /*1a60*/  LOP3.LUT P4, RZ, R53, 0x800000, RZ, 0xc0, !PT ;  /* 0x0080000035ff7812 */ /* 0x008fe2000788c0ff */
[----:B------:R-:W-:Y:S01]  /*1a70*/  FADD R47, R47, R26 ;  /* 0x0000001a2f2f7221 */ /* 0x000fe20000000000 */
[----:B------:R-:W-:Y:S01]  /*1a80*/  FSEL R48, R19, RZ, P3 ;  /* 0x000000ff13307208 */ /* 0x000fe20001800000 */
[----:B------:R-:W1:Y:S01]  /*1a90*/  SHFL.IDX PT, R54, R45, 0x1, 0x1f ;  /* 0x00201f002d367f89 */ /* 0x000e6200000e0000 */
[----:B------:R-:W-:-:S02]  /*1aa0*/  FSEL R21, R20, RZ, P4 ;  /* 0x000000ff14157208 */ /* 0x000fc40002000000 */
[----:B------:R-:W-:Y:S01]  /*1ab0*/  LOP3.LUT P4, RZ, R52, 0x400000, RZ, 0xc0, !PT ;  /* 0x0040000034ff7812 */ /* 0x000fe2000788c0ff */
[----:B------:R-:W-:Y:S01]  /*1ac0*/  FADD R48, R47, R48 ;  /* 0x000000302f307221 */ /* 0x000fe20000000000 */
[----:B0-----:R-:W-:Y:S01]  /*1ad0*/  LOP3.LUT P5, RZ, R49, 0x800000, RZ, 0xc0, !PT ;  /* 0x0080000031ff7812 */ /* 0x001fe200078ac0ff */
[----:B------:R-:W-:Y:S01]  /*1ae0*/  SHFL.IDX PT, R52, R45, 0x2, 0x1f ;  /* 0x00401f002d347f89 */ /* 0x000fe200000e0000 */
[----:B------:R-:W-:Y:S02]  /*1af0*/  FADD R46, R46, R21 ;  /* 0x000000152e2e7221 */ /* 0x000fe40000000000 */
[----:B------:R-:W-:Y:S01]  /*1b00*/  FSEL R49, R20, RZ, P5 ;  /* 0x000000ff14317208 */ /* 0x000fe20002800000 */
[----:B------:R-:W-:Y:S01]  /*1b10*/  SHFL.IDX PT, R47, R45, RZ, 0x1f ;  /* 0x00001fff2d2f7589 */ /* 0x000fe200000e0000 */
[----:B------:R-:W-:Y:S02]  /*1b20*/  LOP3.LUT P5, RZ, R50, 0x400000, RZ, 0xc0, !PT ;  /* 0x0040000032ff7812 */ /* 0x000fe400078ac0ff */
[----:B------:R-:W-:Y:S01]  /*1b30*/  FSEL R20, R20, RZ, P6 ;  /* 0x000000ff14147208 */ /* 0x000fe20003000000 */
[----:B------:R-:W0:Y:S01]  /*1b40*/  SHFL.IDX PT, R50, R45, RZ, 0x1f ;  /* 0x00001fff2d327589 */ /* 0x000e2200000e0000 */
[----:B------:R-:W-:Y:S01]  /*1b50*/  LOP3.LUT P6, RZ, R23, 0x400000, RZ, 0xc0, !PT ;  /* 0x0040000017ff7812 */ /* 0x000fe200078cc0ff */
[----:B------:R-:W-:Y:S01]  /*1b60*/  FADD R42, R42, R49 ;  /* 0x000000312a2a7221 */ /* 0x000fe20000000000 */
[----:B------:R-:W-:Y:S01]  /*1b70*/  FSEL R23, R19, RZ, P4 ;  /* 0x000000ff13177208 */ /* 0x000fe20002000000 */
[----:B------:R-:W2:Y:S01]  /*1b80*/  SHFL.IDX PT, R49, R45, RZ, 0x1f ;  /* 0x00001fff2d317589 */ /* 0x000ea200000e0000 */
[----:B------:R-:W-:Y:S01]  /*1b90*/  FADD R21, R51, R20 ;  /* 0x0000001433157221 */ /* 0x000fe20000000000 */
[----:B------:R-:W-:-:S02]  /*1ba0*/  FSEL R25, R19, RZ, P5 ;  /* 0x000000ff13197208 */ /* 0x000fc40002800000 */
[----:B------:R-:W3:Y:S01]  /*1bb0*/  SHFL.IDX PT, R51, R45, 0x2, 0x1f ;  /* 0x00401f002d337f89 */ /* 0x000ee200000e0000 */
[----:B------:R-:W-:Y:S01]  /*1bc0*/  FADD R46, R46, R23 ;  /* 0x000000172e2e7221 */ /* 0x000fe20000000000 */
[----:B-1----:R-:W-:Y:S01]  /*1bd0*/  LOP3.LUT P4, RZ, R54, 0x200000, RZ, 0xc0, !PT ;  /* 0x0020000036ff7812 */ /* 0x002fe2000788c0ff */
[----:B------:R-:W-:Y:S01]  /*1be0*/  FADD R42, R42, R25 ;  /* 0x000000192a2a7221 */ /* 0x000fe20000000000 */
[----:B------:R-:W-:Y:S01]  /*1bf0*/  SHFL.IDX PT, R23, R45, 0x3, 0x1f ;  /* 0x00601f002d177f89 */ /* 0x000fe200000e0000 */
[----:B------:R-:W-:Y:S01]  /*1c00*/  FSEL R20, R19, RZ, P6 ;  /* 0x000000ff13147208 */ /* 0x000fe20003000000 */
[----:B------:R-:W-:Y:S01]  /*1c10*/  VIADD R19, R40, 0x7 ;  /* 0x0000000728137836 */ /* 0x000fe20000000000 */
[----:B------:R-:W-:Y:S01]  /*1c20*/  FSEL R27, R18, RZ, P4 ;  /* 0x000000ff121b7208 */ /* 0x000fe20002000000 */
[----:B------:R-:W-:Y:S01]  /*1c30*/  SHFL.IDX PT, R54, R45, 0x2, 0x1f ;  /* 0x00401f002d367f89 */ /* 0x000fe200000e0000 */
[----:B------:R-:W-:Y:S01]  /*1c40*/  LOP3.LUT P4, RZ, R53, 0x100000, RZ, 0xc0, !PT ;  /* 0x0010000035ff7812 */ /* 0x000fe2000788c0ff */
[----:B------:R-:W-:Y:S01]  /*1c50*/  FADD R21, R21, R20 ;  /* 0x0000001415157221 */ /* 0x000fe20000000000 */
[----:B------:R-:W-:Y:S01]  /*1c60*/  SHF.R.S32.HI R20, RZ, 0x1f, R19 ;  /* 0x0000001fff147819 */ /* 0x000fe20000011413 */
[----:B------:R-:W-:Y:S01]  /*1c70*/  FADD R46, R46, R27 ;  /* 0x0000001b2e2e7221 */ /* 0x000fe20000000000 */
[----:B------:R-:W-:-:S02]  /*1c80*/  FSEL R53, R17, RZ, P4 ;  /* 0x000000ff11357208 */ /* 0x000fc40002000000 */
[----:B------:R-:W-:Y:S02]  /*1c90*/  LOP3.LUT P5, RZ, R55, 0x200000, RZ, 0xc0, !PT ;  /* 0x0020000037ff7812 */ /* 0x000fe400078ac0ff */
[----:B0-----:R-:W-:Y:S01]  /*1ca0*/  LOP3.LUT P3, RZ, R50, 0x200000, RZ, 0xc0, !PT ;  /* 0x0020000032ff7812 */ /* 0x001fe2000786c0ff */
[----:B------:R-:W-:Y:S01]  /*1cb0*/  FADD R46, R46, R53 ;  /* 0x000000352e2e7221 */ /* 0x000fe20000000000 */
[----:B------:R-:W0:Y:S01]  /*1cc0*/  SHFL.IDX PT, R50, R45, 0x1, 0x1f ;  /* 0x00201f002d327f89 */ /* 0x000e2200000e0000 */
[----:B------:R-:W-:Y:S02]  /*1cd0*/  LOP3.LUT P6, RZ, R22, 0x200000, RZ, 0xc0, !PT ;  /* 0x0020000016ff7812 */ /* 0x000fe400078cc0ff */
[C---:B------:R-:W-:Y:S01]  /*1ce0*/  FSEL R25, R18.reuse, RZ, P3 ;  /* 0x000000ff12197208 */ /* 0x040fe20001800000 */
[----:B------:R-:W-:Y:S01]  /*1cf0*/  SHFL.IDX PT, R53, R45, RZ, 0x1f ;  /* 0x00001fff2d357589 */ /* 0x000fe200000e0000 */
[----:B------:R-:W-:Y:S02]  /*1d00*/  FSEL R55, R18, RZ, P5 ;  /* 0x000000ff12377208 */ /* 0x000fe40002800000 */
[----:B------:R-:W-:Y:S01]  /*1d10*/  LEA.HI R19, R20, R19, RZ, 0x3 ;  /* 0x0000001314137211 */ /* 0x000fe200078f18ff */
[----:B------:R-:W-:Y:S01]  /*1d20*/  FADD R48, R48, R25 ;  /* 0x0000001930307221 */ /* 0x000fe20000000000 */
[----:B------:R-:W-:Y:S01]  /*1d30*/  LOP3.LUT P5, RZ, R52, 0x100000, RZ, 0xc0, !PT ;  /* 0x0010000034ff7812 */ /* 0x000fe200078ac0ff */
[----:B------:R-:W-:Y:S01]  /*1d40*/  SHFL.IDX PT, R20, R45, 0x3, 0x1f ;  /* 0x00601f002d147f89 */ /* 0x000fe200000e0000 */
[----:B--2---:R-:W-:Y:S01]  /*1d50*/  LOP3.LUT P3, RZ, R49, 0x100000, RZ, 0xc0, !PT ;  /* 0x0010000031ff7812 */ /* 0x004fe2000786c0ff */
[----:B------:R-:W-:Y:S01]  /*1d60*/  FADD R42, R42, R55 ;  /* 0x000000372a2a7221 */ /* 0x000fe20000000000 */
[----:B------:R-:W-:Y:S01]  /*1d70*/  FSEL R18, R18, RZ, P6 ;  /* 0x000000ff12127208 */ /* 0x000fe20003000000 */
[----:B------:R-:W1:Y:S01]  /*1d80*/  SHFL.IDX PT, R52, R45, 0x1, 0x1f ;  /* 0x00201f002d347f89 */ /* 0x000e6200000e0000 */
[----:B------:R-:W-:-:S02]  /*1d90*/  LOP3.LUT P6, RZ, R24, 0x100000, RZ, 0xc0, !PT ;  /* 0x0010000018ff7812 */ /* 0x000fc400078cc0ff */
[----:B------:R-:W-:Y:S01]  /*1da0*/  FSEL R57, R17, RZ, P5 ;  /* 0x000000ff11397208 */ /* 0x000fe20002800000 */
[----:B------:R-:W-:Y:S01]  /*1db0*/  FADD R18, R21, R18 ;  /* 0x0000001215127221 */ /* 0x000fe20000000000 */
[----:B------:R-:W-:Y:S01]  /*1dc0*/  FSEL R25, R17, RZ, P3 ;  /* 0x000000ff11197208 */ /* 0x000fe20001800000 */
[----:B------:R-:W-:Y:S01]  /*1dd0*/  SHFL.IDX PT, R21, R45, 0x3, 0x1f ;  /* 0x00601f002d157f89 */ /* 0x000fe200000e0000 */
[----:B------:R-:W-:Y:S01]  /*1de0*/  LOP3.LUT P3, RZ, R47, 0x80000, RZ, 0xc0, !PT ;  /* 0x000800002fff7812 */ /* 0x000fe2000786c0ff */
[----:B------:R-:W-:Y:S01]  /*1df0*/  FADD R42, R42, R57 ;  /* 0x000000392a2a7221 */ /* 0x000fe20000000000 */
[----:B---3--:R-:W-:Y:S01]  /*1e00*/  LOP3.LUT P5, RZ, R51, 0x80000, RZ, 0xc0, !PT ;  /* 0x0008000033ff7812 */ /* 0x008fe200078ac0ff */
[----:B------:R-:W-:Y:S01]  /*1e10*/  SHFL.IDX PT, R47, R45, 0x1, 0x1f ;  /* 0x00201f002d2f7f89 */ /* 0x000fe200000e0000 */
[----:B0-----:R-:W-:Y:S01]  /*1e20*/  LOP3.LUT P4, RZ, R50, 0x80000, RZ, 0xc0, !PT ;  /* 0x0008000032ff7812 */ /* 0x001fe2000788c0ff */
[----:B------:R-:W-:Y:S01]  /*1e30*/  FADD R48, R48, R25 ;  /* 0x0000001930307221 */ /* 0x000fe20000000000 */
[----:B------:R-:W-:Y:S01]  /*1e40*/  FSEL R17, R17, RZ, P6 ;  /* 0x000000ff11117208 */ /* 0x000fe20003000000 */
[----:B------:R-:W0:Y:S01]  /*1e50*/  SHFL.IDX PT, R50, R45, 0x2, 0x1f ;  /* 0x00401f002d327f89 */ /* 0x000e2200000e0000 */
[----:B------:R-:W-:-:S02]  /*1e60*/  LOP3.LUT P6, RZ, R23, 0x80000, RZ, 0xc0, !PT ;  /* 0x0008000017ff7812 */ /* 0x000fc400078cc0ff */
[----:B------:R-:W-:Y:S01]  /*1e70*/  FSEL R23, R16, RZ, P3 ;  /* 0x000000ff10177208 */ /* 0x000fe20001800000 */
[----:B------:R-:W-:Y:S01]  /*1e80*/  FADD R17, R18, R17 ;  /* 0x0000001112117221 */ /* 0x000fe20000000000 */
[----:B------:R-:W-:Y:S02]  /*1e90*/  FSEL R57, R16, RZ, P5 ;  /* 0x000000ff10397208 */ /* 0x000fe40002800000 */
[----:B------:R-:W-:Y:S01]  /*1ea0*/  LOP3.LUT P3, RZ, R49, 0x40000, RZ, 0xc0, !PT ;  /* 0x0004000031ff7812 */ /* 0x000fe2000786c0ff */
[----:B------:R-:W-:Y:S01]  /*1eb0*/  FADD R48, R48, R23 ;  /* 0x0000001730307221 */ /* 0x000fe20000000000 */
[----:B------:R-:W-:Y:S01]  /*1ec0*/  FSEL R55, R16, RZ, P4 ;  /* 0x000000ff10377208 */ /* 0x000fe20002000000 */
[----:B------:R-:W-:Y:S01]  /*1ed0*/  FADD R42, R42, R57 ;  /* 0x000000392a2a7221 */ /* 0x000fe20000000000 */
[----:B------:R-:W-:Y:S02]  /*1ee0*/  FSEL R61, R15, RZ, P3 ;  /* 0x000000ff0f3d7208 */ /* 0x000fe40001800000 */
[----:B------:R-:W-:Y:S01]  /*1ef0*/  LOP3.LUT P3, RZ, R49, 0x20000, RZ, 0xc0, !PT ;  /* 0x0002000031ff7812 */ /* 0x000fe2000786c0ff */
[----:B------:R-:W-:Y:S01]  /*1f00*/  FADD R46, R46, R55 ;  /* 0x000000372e2e7221 */ /* 0x000fe20000000000 */
[----:B------:R-:W-:Y:S01]  /*1f10*/  SHFL.IDX PT, R49, R45, 0x2, 0x1f ;  /* 0x00401f002d317f89 */ /* 0x000fe200000e0000 */
[----:B------:R-:W-:Y:S01]  /*1f20*/  FSEL R26, R16, RZ, P6 ;  /* 0x000000ff101a7208 */ /* 0x000fe20003000000 */
[----:B------:R-:W-:Y:S01]  /*1f30*/  FADD R48, R48, R61 ;  /* 0x0000003d30307221 */ /* 0x000fe20000000000 */
[----:B-1----:R-:W-:-:S02]  /*1f40*/  LOP3.LUT P4, RZ, R52, 0x40000, RZ, 0xc0, !PT ;  /* 0x0004000034ff7812 */ /* 0x002fc4000788c0ff */
[----:B------:R-:W-:Y:S01]  /*1f50*/  LOP3.LUT P6, RZ, R20, 0x40000, RZ, 0xc0, !PT ;  /* 0x0004000014ff7812 */ /* 0x000fe200078cc0ff */
[----:B------:R-:W-:Y:S01]  /*1f60*/  FADD R17, R17, R26 ;  /* 0x0000001a11117221 */ /* 0x000fe20000000000 */
[C---:B------:R-:W-:Y:S02]  /*1f70*/  FSEL R59, R15.reuse, RZ, P4 ;  /* 0x000000ff0f3b7208 */ /* 0x040fe40002000000 */
[----:B0-----:R-:W-:Y:S02]  /*1f80*/  LOP3.LUT P5, RZ, R50, 0x40000, RZ, 0xc0, !PT ;  /* 0x0004000032ff7812 */ /* 0x001fe400078ac0ff */
[----:B------:R-:W0:Y:S01]  /*1f90*/  SHFL.IDX PT, R50, R45, RZ, 0x1f ;  /* 0x00001fff2d327589 */ /* 0x000e2200000e0000 */
[C---:B------:R-:W-:Y:S01]  /*1fa0*/  FSEL R18, R15.reuse, RZ, P6 ;  /* 0x000000ff0f127208 */ /* 0x040fe20003000000 */
[----:B------:R-:W-:Y:S01]  /*1fb0*/  FADD R46, R46, R59 ;  /* 0x0000003b2e2e7221 */ /* 0x000fe20000000000 */
[----:B------:R-:W-:Y:S02]  /*1fc0*/  FSEL R27, R15, RZ, P5 ;  /* 0x000000ff0f1b7208 */ /* 0x000fe40002800000 */
[----:B------:R-:W-:Y:S01]  /*1fd0*/  LOP3.LUT P5, RZ, R51, 0x20000, RZ, 0xc0, !PT ;  /* 0x0002000033ff7812 */ /* 0x000fe200078ac0ff */
[----:B------:R-:W-:Y:S01]  /*1fe0*/  FADD R18, R17, R18 ;  /* 0x0000001211127221 */ /* 0x000fe20000000000 */
[----:B------:R-:W-:Y:S01]  /*1ff0*/  FSEL R25, R14, RZ, P3 ;  /* 0x000000ff0e197208 */ /* 0x000fe20001800000 */
[----:B------:R-:W-:Y:S01]  /*2000*/  FADD R42, R42, R27 ;  /* 0x0000001b2a2a7221 */ /* 0x000fe20000000000 */
[----:B------:R-:W-:Y:S01]  /*2010*/  FSEL R15, R14, RZ, P5 ;  /* 0x000000ff0e0f7208 */ /* 0x000fe20002800000 */
[----:B------:R-:W-:Y:S01]  /*2020*/  SHFL.IDX PT, R51, R45, 0x1, 0x1f ;  /* 0x00201f002d337f89 */ /* 0x000fe200000e0000 */
[----:B------:R-:W-:Y:S01]  /*2030*/  LOP3.LUT P4, RZ, R47, 0x20000, RZ, 0xc0, !PT ;  /* 0x000200002fff7812 */ /* 0x000fe2000788c0ff */
[----:B------:R-:W-:Y:S01]  /*2040*/  FADD R48, R48, R25 ;  /* 0x0000001930307221 */ /* 0x000fe20000000000 */
[----:B------:R-:W-:Y:S01]  /*2050*/  LOP3.LUT P3, RZ, R53, 0x10000, RZ, 0xc0, !PT ;  /* 0x0001000035ff7812 */ /* 0x000fe2000786c0ff */
[----:B------:R-:W-:Y:S01]  /*2060*/  FADD R42, R42, R15 ;  /* 0x0000000f2a2a7221 */ /* 0x000fe20000000000 */
[----:B------:R-:W-:Y:S01]  /*2070*/  LOP3.LUT P5, RZ, R54, 0x10000, RZ, 0xc0, !PT ;  /* 0x0001000036ff7812 */ /* 0x000fe200078ac0ff */
[----:B------:R-:W-:Y:S01]  /*2080*/  SHFL.IDX PT, R53, R45, 0x1, 0x1f ;  /* 0x00201f002d357f89 */ /* 0x000fe200000e0000 */
[----:B------:R-:W-:-:S02]  /*2090*/  FSEL R23, R14, RZ, P4 ;  /* 0x000000ff0e177208 */ /* 0x000fc40002000000 */
[C---:B------:R-:W-:Y:S01]  /*20a0*/  FSEL R24, R13.reuse, RZ, P3 ;  /* 0x000000ff0d187208 */ /* 0x040fe20001800000 */
[----:B------:R-:W1:Y:S01]  /*20b0*/  SHFL.IDX PT, R54, R45, RZ, 0x1f ;  /* 0x00001fff2d367589 */ /* 0x000e6200000e0000 */
[----:B------:R-:W-:Y:S01]  /*20c0*/  LOP3.LUT P4, RZ, R52, 0x10000, RZ, 0xc0, !PT ;  /* 0x0001000034ff7812 */ /* 0x000fe2000788c0ff */
[----:B------:R-:W-:Y:S01]  /*20d0*/  FADD R46, R46, R23 ;  /* 0x000000172e2e7221 */ /* 0x000fe20000000000 */
[----:B------:R-:W-:Y:S01]  /*20e0*/  FSEL R61, R13, RZ, P5 ;  /* 0x000000ff0d3d7208 */ /* 0x000fe20002800000 */
[----:B------:R-:W2:Y:S01]  /*20f0*/  SHFL.IDX PT, R52, R45, RZ, 0x1f ;  /* 0x00001fff2d347589 */ /* 0x000ea200000e0000 */
[----:B0-----:R-:W-:Y:S01]  /*2100*/  LOP3.LUT P3, RZ, R50, 0x8000, RZ, 0xc0, !PT ;  /* 0x0000800032ff7812 */ /* 0x001fe2000786c0ff */
[----:B------:R-:W-:Y:S01]  /*2110*/  FADD R48, R48, R24 ;  /* 0x0000001830307221 */ /* 0x000fe20000000000 */
[----:B------:R-:W-:Y:S01]  /*2120*/  LOP3.LUT P5, RZ, R49, 0x8000, RZ, 0xc0, !PT ;  /* 0x0000800031ff7812 */ /* 0x000fe200078ac0ff */
[----:B------:R-:W0:Y:S01]  /*2130*/  SHFL.IDX PT, R50, R45, 0x2, 0x1f ;  /* 0x00401f002d327f89 */ /* 0x000e2200000e0000 */
[----:B------:R-:W-:Y:S01]  /*2140*/  LOP3.LUT P6, RZ, R22, 0x20000, RZ, 0xc0, !PT ;  /* 0x0002000016ff7812 */ /* 0x000fe200078cc0ff */
[----:B------:R-:W-:Y:S01]  /*2150*/  FADD R42, R42, R61 ;  /* 0x0000003d2a2a7221 */ /* 0x000fe20000000000 */
[----:B------:R-:W-:Y:S01]  /*2160*/  FSEL R59, R12, RZ, P3 ;  /* 0x000000ff0c3b7208 */ /* 0x000fe20001800000 */
[----:B------:R-:W3:Y:S01]  /*2170*/  SHFL.IDX PT, R49, R45, RZ, 0x1f ;  /* 0x00001fff2d317589 */ /* 0x000ee200000e0000 */
[----:B------:R-:W-:-:S02]  /*2180*/  FSEL R16, R14, RZ, P6 ;  /* 0x000000ff0e107208 */ /* 0x000fc40003000000 */
[----:B------:R-:W-:Y:S01]  /*2190*/  FSEL R14, R13, RZ, P4 ;  /* 0x000000ff0d0e7208 */ /* 0x000fe20002000000 */
[----:B------:R-:W-:Y:S01]  /*21a0*/  SHFL.IDX PT, R17, R45, 0x3, 0x1f ;  /* 0x00601f002d117f89 */ /* 0x000fe200000e0000 */
[----:B------:R-:W-:Y:S01]  /*21b0*/  LOP3.LUT P4, RZ, R47, 0x8000, RZ, 0xc0, !PT ;  /* 0x000080002fff7812 */ /* 0x000fe2000788c0ff */
[----:B------:R-:W-:Y:S01]  /*21c0*/  FADD R18, R18, R16 ;  /* 0x0000001012127221 */ /* 0x000fe20000000000 */
[----:B------:R-:W-:Y:S01]  /*21d0*/  LOP3.LUT P6, RZ, R21, 0x10000, RZ, 0xc0, !PT ;  /* 0x0001000015ff7812 */ /* 0x000fe200078cc0ff */
[----:B------:R-:W4:Y:S01]  /*21e0*/  SHFL.IDX PT, R47, R45, 0x2, 0x1f ;  /* 0x00401f002d2f7f89 */ /* 0x000f2200000e0000 */
[----:B------:R-:W-:Y:S01]  /*21f0*/  FSEL R21, R12, RZ, P5 ;  /* 0x000000ff0c157208 */ /* 0x000fe20002800000 */
[----:B------:R-:W-:Y:S01]  /*2200*/  FADD R46, R46, R14 ;  /* 0x0000000e2e2e7221 */ /* 0x000fe20000000000 */
[----:B------:R-:W-:Y:S01]  /*2210*/  FSEL R25, R13, RZ, P6 ;  /* 0x000000ff0d197208 */ /* 0x000fe20003000000 */
[----:B------:R-:W-:Y:S01]  /*2220*/  SHFL.IDX PT, R16, R45, 0x3, 0x1f ;  /* 0x00601f002d107f89 */ /* 0x000fe200000e0000 */
[----:B-1----:R-:W-:Y:S01]  /*2230*/  LOP3.LUT P3, RZ, R54, 0x4000, RZ, 0xc0, !PT ;  /* 0x0000400036ff7812 */ /* 0x002fe2000786c0ff */
[----:B------:R-:W-:Y:S01]  /*2240*/  FADD R42, R42, R21 ;  /* 0x000000152a2a7221 */ /* 0x000fe20000000000 */
[----:B------:R-:W-:Y:S01]  /*2250*/  LOP3.LUT P6, RZ, R20, 0x8000, RZ, 0xc0, !PT ;  /* 0x0000800014ff7812 */ /* 0x000fe200078cc0ff */
[----:B------:R-:W-:Y:S01]  /*2260*/  SHFL.IDX PT, R14, R45, 0x3, 0x1f ;  /* 0x00601f002d0e7f89 */ /* 0x000fe200000e0000 */
[----:B------:R-:W-:Y:S01]  /*2270*/  FSEL R15, R11, RZ, P3 ;  /* 0x000000ff0b0f7208 */ /* 0x000fe20001800000 */
[----:B------:R-:W-:Y:S01]  /*2280*/  FADD R20, R18, R25 ;  /* 0x0000001912147221 */ /* 0x000fe20000000000 */
[----:B--2---:R-:W-:Y:S01]  /*2290*/  LOP3.LUT P3, RZ, R52, 0x2000, RZ, 0xc0, !PT ;  /* 0x0000200034ff7812 */ /* 0x004fe2000786c0ff */
[----:B------:R-:W-:Y:S01]  /*22a0*/  FADD R48, R48, R59 ;  /* 0x0000003b30307221 */ /* 0x000fe20000000000 */
[----:B0-----:R-:W-:Y:S01]  /*22b0*/  LOP3.LUT P5, RZ, R50, 0x4000, RZ, 0xc0, !PT ;  /* 0x0000400032ff7812 */ /* 0x001fe200078ac0ff */
[----:B------:R-:W-:Y:S01]  /*22c0*/  SHFL.IDX PT, R21, R45, 0x3, 0x1f ;  /* 0x00601f002d157f89 */ /* 0x000fe200000e0000 */
[----:B------:R-:W-:Y:S01]  /*22d0*/  FSEL R13, R10, RZ, P3 ;  /* 0x000000ff0a0d7208 */ /* 0x000fe20001800000 */
[----:B------:R-:W-:Y:S01]  /*22e0*/  FADD R48, R48, R15 ;  /* 0x0000000f30307221 */ /* 0x000fe20000000000 */
[----:B---3--:R-:W-:Y:S01]  /*22f0*/  LOP3.LUT P3, RZ, R49, 0x1000, RZ, 0xc0, !PT ;  /* 0x0000100031ff7812 */ /* 0x008fe2000786c0ff */
[----:B------:R-:W0:Y:S01]  /*2300*/  SHFL.IDX PT, R50, R45, 0x1, 0x1f ;  /* 0x00201f002d327f89 */ /* 0x000e2200000e0000 */
[----:B------:R-:W-:Y:S01]  /*2310*/  FSEL R23, R12, RZ, P4 ;  /* 0x000000ff0c177208 */ /* 0x000fe20002000000 */
[----:B------:R-:W-:Y:S01]  /*2320*/  FADD R48, R48, R13 ;  /* 0x0000000d30307221 */ /* 0x000fe20000000000 */
[----:B------:R-:W-:Y:S01]  /*2330*/  LOP3.LUT P4, RZ, R53, 0x4000, RZ, 0xc0, !PT ;  /* 0x0000400035ff7812 */ /* 0x000fe2000788c0ff */
[----:B------:R-:W1:Y:S01]  /*2340*/  SHFL.IDX PT, R49, R45, 0x2, 0x1f ;  /* 0x00401f002d317f89 */ /* 0x000e6200000e0000 */
[----:B------:R-:W-:Y:S01]  /*2350*/  FSEL R57, R12, RZ, P6 ;  /* 0x000000ff0c397208 */ /* 0x000fe20003000000 */
[----:B------:R-:W-:Y:S01]  /*2360*/  FADD R46, R46, R23 ;  /* 0x000000172e2e7221 */ /* 0x000fe20000000000 */
[----:B------:R-:W-:Y:S01]  /*2370*/  LOP3.LUT P6, RZ, R22, 0x4000, RZ, 0xc0, !PT ;  /* 0x0000400016ff7812 */ /* 0x000fe200078cc0ff */
[----:B------:R-:W-:Y:S01]  /*2380*/  SHFL.IDX PT, R15, R45, 0x3, 0x1f ;  /* 0x00601f002d0f7f89 */ /* 0x000fe200000e0000 */
[C---:B------:R-:W-:Y:S01]  /*2390*/  FSEL R22, R11.reuse, RZ, P4 ;  /* 0x000000ff0b167208 */ /* 0x040fe20002000000 */
[----:B------:R-:W-:Y:S01]  /*23a0*/  FADD R20, R20, R57 ;  /* 0x0000003914147221 */ /* 0x000fe20000000000 */
[----:B------:R-:W-:Y:S01]  /*23b0*/  FSEL R55, R11, RZ, P5 ;  /* 0x000000ff0b377208 */ /* 0x000fe20002800000 */
[----:B------:R-:W-:Y:S01]  /*23c0*/  SHFL.IDX PT, R13, R45, 0x3, 0x1f ;  /* 0x00601f002d0d7f89 */ /* 0x000fe200000e0000 */
[----:B------:R-:W-:Y:S01]  /*23d0*/  LOP3.LUT P4, RZ, R51, 0x2000, RZ, 0xc0, !PT ;  /* 0x0000200033ff7812 */ /* 0x000fe2000788c0ff */
[----:B------:R-:W-:Y:S01]  /*23e0*/  FADD R46, R46, R22 ;  /* 0x000000162e2e7221 */ /* 0x000fe20000000000 */
[----:B----4-:R-:W-:Y:S01]  /*23f0*/  LOP3.LUT P5, RZ, R47, 0x2000, RZ, 0xc0, !PT ;  /* 0x000020002fff7812 */ /* 0x010fe200078ac0ff */
[----:B------:R-:W-:Y:S01]  /*2400*/  FADD R42, R42, R55 ;  /* 0x000000372a2a7221 */ /* 0x000fe20000000000 */
[C---:B------:R-:W-:Y:S01]  /*2410*/  FSEL R25, R10.reuse, RZ, P4 ;  /* 0x000000ff0a197208 */ /* 0x040fe20002000000 */
[----:B------:R-:W-:Y:S01]  /*2420*/  SHFL.IDX PT, R22, R45, 0x3, 0x1f ;  /* 0x00601f002d167f89 */ /* 0x000fe200000e0000 */
[----:B------:R-:W-:-:S02]  /*2430*/  FSEL R23, R10, RZ, P5 ;  /* 0x000000ff0a177208 */ /* 0x000fc40002800000 */
[----:B------:R-:W-:Y:S01]  /*2440*/  LOP3.LUT P5, RZ, R47, 0x1000, RZ, 0xc0, !PT ;  /* 0x000010002fff7812 */ /* 0x000fe200078ac0ff */
[----:B------:R-:W-:Y:S01]  /*2450*/  FADD R46, R46, R25 ;  /* 0x000000192e2e7221 */ /* 0x000fe20000000000 */
[----:B------:R-:W-:Y:S01]  /*2460*/  SHFL.IDX PT, R47, R45, RZ, 0x1f ;  /* 0x00001fff2d2f7589 */ /* 0x000fe200000e0000 */
[----:B0-----:R-:W-:Y:S01]  /*2470*/  LOP3.LUT P4, RZ, R50, 0x1000, RZ, 0xc0, !PT ;  /* 0x0000100032ff7812 */ /* 0x001fe2000788c0ff */
[----:B------:R-:W-:Y:S01]  /*2480*/  FADD R42, R42, R23 ;  /* 0x000000172a2a7221 */ /* 0x000fe20000000000 */
[----:B------:R-:W-:Y:S01]  /*2490*/  FSEL R12, R9, RZ, P5 ;  /* 0x000000ff090c7208 */ /* 0x000fe20002800000 */
[----:B------:R-:W0:Y:S01]  /*24a0*/  SHFL.IDX PT, R50, R45, 0x2, 0x1f ;  /* 0x00401f002d327f89 */ /* 0x000e2200000e0000 */
[----:B-1----:R-:W-:Y:S02]  /*24b0*/  LOP3.LUT P5, RZ, R49, 0x800, RZ, 0xc0, !PT ;  /* 0x0000080031ff7812 */ /* 0x002fe400078ac0ff */
[----:B------:R-:W-:Y:S01]  /*24c0*/  FSEL R27, R11, RZ, P6 ;  /* 0x000000ff0b1b7208 */ /* 0x000fe20003000000 */
[----:B------:R-:W1:Y:S01]  /*24d0*/  SHFL.IDX PT, R49, R45, 0x1, 0x1f ;  /* 0x00201f002d317f89 */ /* 0x000e6200000e0000 */
[----:B------:R-:W-:Y:S01]  /*24e0*/  LOP3.LUT P6, RZ, R17, 0x2000, RZ, 0xc0, !PT ;  /* 0x0000200011ff7812 */ /* 0x000fe200078cc0ff */
[----:B------:R-:W-:Y:S01]  /*24f0*/  FADD R42, R42, R12 ;  /* 0x0000000c2a2a7221 */ /* 0x000fe20000000000 */
[C---:B------:R-:W-:Y:S01]  /*2500*/  FSEL R11, R9.reuse, RZ, P3 ;  /* 0x000000ff090b7208 */ /* 0x040fe20001800000 */
[----:B------:R-:W-:Y:S01]  /*2510*/  SHFL.IDX PT, R12, R45, 0x3, 0x1f ;  /* 0x00601f002d0c7f89 */ /* 0x000fe200000e0000 */
[----:B------:R-:W-:Y:S01]  /*2520*/  FSEL R17, R10, RZ, P6 ;  /* 0x000000ff0a117208 */ /* 0x000fe20003000000 */
[----:B------:R-:W-:Y:S01]  /*2530*/  FADD R10, R20, R27 ;  /* 0x0000001b140a7221 */ /* 0x000fe20000000000 */
[----:B------:R-:W-:Y:S01]  /*2540*/  LOP3.LUT P6, RZ, R16, 0x1000, RZ, 0xc0, !PT ;  /* 0x0000100010ff7812 */ /* 0x000fe200078cc0ff */
[----:B------:R-:W-:Y:S01]  /*2550*/  FADD R48, R48, R11 ;  /* 0x0000000b30307221 */ /* 0x000fe20000000000 */
[----:B------:R-:W-:Y:S01]  /*2560*/  LOP3.LUT P3, RZ, R54, 0x800, RZ, 0xc0, !PT ;  /* 0x0000080036ff7812 */ /* 0x000fe2000786c0ff */
[----:B------:R-:W-:Y:S01]  /*2570*/  FADD R10, R10, R17 ;  /* 0x000000110a0a7221 */ /* 0x000fe20000000000 */
[----:B------:R-:W-:Y:S01]  /*2580*/  FSEL R18, R9, RZ, P4 ;  /* 0x000000ff09127208 */ /* 0x000fe20002000000 */
[----:B------:R-:W-:Y:S01]  /*2590*/  SHFL.IDX PT, R17, R45, 0x3, 0x1f ;  /* 0x00601f002d117f89 */ /* 0x000fe200000e0000 */
[----:B------:R-:W-:-:S02]  /*25a0*/  LOP3.LUT P4, RZ, R53, 0x800, RZ, 0xc0, !PT ;  /* 0x0000080035ff7812 */ /* 0x000fc4000788c0ff */
[----:B------:R-:W-:Y:S01]  /*25b0*/  FSEL R16, R9, RZ, P6 ;  /* 0x000000ff09107208 */ /* 0x000fe20003000000 */
[----:B------:R-:W-:Y:S01]  /*25c0*/  FADD R46, R46, R18 ;  /* 0x000000122e2e7221 */ /* 0x000fe20000000000 */
[----:B------:R-:W-:Y:S02]  /*25d0*/  LOP3.LUT P6, RZ, R14, 0x800, RZ, 0xc0, !PT ;  /* 0x000008000eff7812 */ /* 0x000fe400078cc0ff */
[----:B------:R-:W-:Y:S02]  /*25e0*/  FSEL R14, R8, RZ, P3 ;  /* 0x000000ff080e7208 */ /* 0x000fe40001800000 */
[----:B------:R-:W-:Y:S02]  /*25f0*/  LOP3.LUT P3, RZ, R52, 0x400, RZ, 0xc0, !PT ;  /* 0x0000040034ff7812 */ /* 0x000fe4000786c0ff */
[C---:B------:R-:W-:Y:S01]  /*2600*/  FSEL R61, R8.reuse, RZ, P4 ;  /* 0x000000ff083d7208 */ /* 0x040fe20002000000 */
[----:B------:R-:W2:Y:S01]  /*2610*/  SHFL.IDX PT, R52, R45, 0x2, 0x1f ;  /* 0x00401f002d347f89 */ /* 0x000ea200000e0000 */
[----:B------:R-:W-:Y:S01]  /*2620*/  FSEL R59, R8, RZ, P5 ;  /* 0x000000ff083b7208 */ /* 0x000fe20002800000 */
[----:B------:R-:W-:Y:S01]  /*2630*/  FADD R48, R48, R14 ;  /* 0x0000000e30307221 */ /* 0x000fe20000000000 */
[----:B------:R-:W-:Y:S01]  /*2640*/  LOP3.LUT P4, RZ, R51, 0x400, RZ, 0xc0, !PT ;  /* 0x0000040033ff7812 */ /* 0x000fe2000788c0ff */
[----:B------:R-:W-:Y:S01]  /*2650*/  FADD R46, R46, R61 ;  /* 0x0000003d2e2e7221 */ /* 0x000fe20000000000 */
[----:B0-----:R-:W-:Y:S01]  /*2660*/  LOP3.LUT P5, RZ, R50, 0x400, RZ, 0xc0, !PT ;  /* 0x0000040032ff7812 */ /* 0x001fe200078ac0ff */
[----:B------:R-:W-:Y:S01]  /*2670*/  FADD R42, R42, R59 ;  /* 0x0000003b2a2a7221 */ /* 0x000fe20000000000 */
[----:B------:R-:W-:-:S02]  /*2680*/  FSEL R8, R8, RZ, P6 ;  /* 0x000000ff08087208 */ /* 0x000fc40003000000 */
[----:B------:R-:W-:Y:S02]  /*2690*/  LOP3.LUT P6, RZ, R21, 0x400, RZ, 0xc0, !PT ;  /* 0x0000040015ff7812 */ /* 0x000fe400078cc0ff */
[----:B------:R-:W-:Y:S02]  /*26a0*/  FSEL R57, R7, RZ, P3 ;  /* 0x000000ff07397208 */ /* 0x000fe40001800000 */
[----:B------:R-:W-:Y:S02]  /*26b0*/  LOP3.LUT P3, RZ, R47, 0x200, RZ, 0xc0, !PT ;  /* 0x000002002fff7812 */ /* 0x000fe4000786c0ff */
[C---:B------:R-:W-:Y:S01]  /*26c0*/  FSEL R55, R7.reuse, RZ, P4 ;  /* 0x000000ff07377208 */ /* 0x040fe20002000000 */
[----:B------:R-:W-:Y:S01]  /*26d0*/  FADD R48, R48, R57 ;  /* 0x0000003930307221 */ /* 0x000fe20000000000 */
[----:B------:R-:W-:Y:S02]  /*26e0*/  FSEL R27, R7, RZ, P5 ;  /* 0x000000ff071b7208 */ /* 0x000fe40002800000 */
[----:B-1----:R-:W-:Y:S01]  /*26f0*/  LOP3.LUT P4, RZ, R49, 0x200, RZ, 0xc0, !PT ;  /* 0x0000020031ff7812 */ /* 0x002fe2000788c0ff */
[----:B------:R-:W-:Y:S01]  /*2700*/  FADD R46, R46, R55 ;  /* 0x000000372e2e7221 */ /* 0x000fe20000000000 */
[----:B------:R-:W-:Y:S01]  /*2710*/  LOP3.LUT P5, RZ, R50, 0x200, RZ, 0xc0, !PT ;  /* 0x0000020032ff7812 */ /* 0x000fe200078ac0ff */
[----:B------:R-:W-:Y:S01]  /*2720*/  SHFL.IDX PT, R49, R45, 0x2, 0x1f ;  /* 0x00401f002d317f89 */ /* 0x000fe200000e0000 */
[----:B------:R-:W-:Y:S01]  /*2730*/  FSEL R25, R7, RZ, P6 ;  /* 0x000000ff07197208 */ /* 0x000fe20003000000 */
[----:B------:R-:W-:Y:S01]  /*2740*/  FADD R42, R42, R27 ;  /* 0x0000001b2a2a7221 */ /* 0x000fe20000000000 */
[----:B------:R-:W-:Y:S01]  /*2750*/  LOP3.LUT P6, RZ, R15, 0x200, RZ, 0xc0, !PT ;  /* 0x000002000fff7812 */ /* 0x000fe200078cc0ff */
[----:B------:R-:W0:Y:S01]  /*2760*/  SHFL.IDX PT, R50, R45, RZ, 0x1f ;  /* 0x00001fff2d327589 */ /* 0x000e2200000e0000 */
[----:B------:R-:W-:-:S02]  /*2770*/  FSEL R23, R6, RZ, P3 ;  /* 0x000000ff06177208 */ /* 0x000fc40001800000 */
[----:B------:R-:W-:Y:S01]  /*2780*/  LOP3.LUT P3, RZ, R54, 0x100, RZ, 0xc0, !PT ;  /* 0x0000010036ff7812 */ /* 0x000fe2000786c0ff */
[----:B------:R-:W-:Y:S01]  /*2790*/  SHFL.IDX PT, R55, R45, 0x2, 0x1f ;  /* 0x00401f002d377f89 */ /* 0x000fe200000e0000 */
[----:B------:R-:W-:Y:S01]  /*27a0*/  FSEL R21, R6, RZ, P4 ;  /* 0x000000ff06157208 */ /* 0x000fe20002000000 */
[----:B------:R-:W-:Y:S01]  /*27b0*/  FADD R48, R48, R23 ;  /* 0x0000001730307221 */ /* 0x000fe20000000000 */
[C---:B------:R-:W-:Y:S02]  /*27c0*/  FSEL R15, R6.reuse, RZ, P5 ;  /* 0x000000ff060f7208 */ /* 0x040fe40002800000 */
[----:B------:R-:W-:Y:S01]  /*27d0*/  FSEL R6, R6, RZ, P6 ;  /* 0x000000ff06067208 */ /* 0x000fe20003000000 */
[----:B------:R-:W-:Y:S01]  /*27e0*/  FADD R46, R46, R21 ;  /* 0x000000152e2e7221 */ /* 0x000fe20000000000 */
[----:B------:R-:W-:Y:S01]  /*27f0*/  LOP3.LUT P6, RZ, R13, 0x100, RZ, 0xc0, !PT ;  /* 0x000001000dff7812 */ /* 0x000fe200078cc0ff */
[----:B------:R-:W-:Y:S01]  /*2800*/  FADD R42, R42, R15 ;  /* 0x0000000f2a2a7221 */ /* 0x000fe20000000000 */
[----:B------:R-:W-:Y:S01]  /*2810*/  FSEL R13, R5, RZ, P3 ;  /* 0x000000ff050d7208 */ /* 0x000fe20001800000 */
[----:B------:R-:W-:Y:S01]  /*2820*/  SHFL.IDX PT, R15, R45, 0x3, 0x1f ;  /* 0x00601f002d0f7f89 */ /* 0x000fe200000e0000 */
[----:B------:R-:W-:-:S02]  /*2830*/  LOP3.LUT P3, RZ, R47, 0x80, RZ, 0xc0, !PT ;  /* 0x000000802fff7812 */ /* 0x000fc4000786c0ff */
[----:B------:R-:W-:Y:S01]  /*2840*/  LOP3.LUT P4, RZ, R53, 0x100, RZ, 0xc0, !PT ;  /* 0x0000010035ff7812 */ /* 0x000fe2000788c0ff */
[----:B------:R-:W1:Y:S01]  /*2850*/  SHFL.IDX PT, R47, R45, 0x1, 0x1f ;  /* 0x00201f002d2f7f89 */ /* 0x000e6200000e0000 */
[----:B--2---:R-:W-:Y:S01]  /*2860*/  LOP3.LUT P5, RZ, R52, 0x100, RZ, 0xc0, !PT ;  /* 0x0000010034ff7812 */ /* 0x004fe200078ac0ff */
[----:B------:R-:W-:Y:S01]  /*2870*/  FADD R53, R10, R16 ;  /* 0x000000100a357221 */ /* 0x000fe20000000000 */
[----:B------:R-:W-:Y:S01]  /*2880*/  FSEL R9, R5, RZ, P4 ;  /* 0x000000ff05097208 */ /* 0x000fe20002000000 */
[----:B------:R-:W-:Y:S01]  /*2890*/  SHFL.IDX PT, R16, R45, 0x3, 0x1f ;  /* 0x00601f002d107f89 */ /* 0x000fe200000e0000 */
[----:B------:R-:W-:Y:S01]  /*28a0*/  LOP3.LUT P4, RZ, R51, 0x80, RZ, 0xc0, !PT ;  /* 0x0000008033ff7812 */ /* 0x000fe2000788c0ff */
[----:B------:R-:W-:Y:S01]  /*28b0*/  FADD R14, R53, R8 ;  /* 0x00000008350e7221 */ /* 0x000fe20000000000 */
[C---:B------:R-:W-:Y:S01]  /*28c0*/  FSEL R7, R5.reuse, RZ, P5 ;  /* 0x000000ff05077208 */ /* 0x040fe20002800000 */
[----:B------:R-:W2:Y:S01]  /*28d0*/  SHFL.IDX PT, R51, R45, RZ, 0x1f ;  /* 0x00001fff2d337589 */ /* 0x000ea200000e0000 */
[----:B------:R-:W-:Y:S01]  /*28e0*/  FSEL R5, R5, RZ, P6 ;  /* 0x000000ff05057208 */ /* 0x000fe20003000000 */
[----:B------:R-:W-:Y:S01]  /*28f0*/  FADD R48, R48, R13 ;  /* 0x0000000d30307221 */ /* 0x000fe20000000000 */
[----:B------:R-:W-:Y:S01]  /*2900*/  LOP3.LUT P6, RZ, R17, 0x80, RZ, 0xc0, !PT ;  /* 0x0000008011ff7812 */ /* 0x000fe200078cc0ff */
[----:B------:R-:W-:Y:S01]  /*2910*/  SHFL.IDX PT, R53, R45, 0x1, 0x1f ;  /* 0x00201f002d357f89 */ /* 0x000fe200000e0000 */
[----:B------:R-:W-:Y:S01]  /*2920*/  FSEL R17, R4, RZ, P4 ;  /* 0x000000ff04117208 */ /* 0x000fe20002000000 */
[----:B------:R-:W-:Y:S01]  /*2930*/  FADD R25, R14, R25 ;  /* 0x000000190e197221 */ /* 0x000fe20000000000 */
[----:B------:R-:W-:Y:S01]  /*2940*/  FSEL R11, R4, RZ, P3 ;  /* 0x000000ff040b7208 */ /* 0x000fe20001800000 */
[----:B------:R-:W-:Y:S01]  /*2950*/  SHFL.IDX PT, R10, R45, 0x3, 0x1f ;  /* 0x00601f002d0a7f89 */ /* 0x000fe200000e0000 */
[----:B0-----:R-:W-:Y:S01]  /*2960*/  LOP3.LUT P3, RZ, R50, 0x40, RZ, 0xc0, !PT ;  /* 0x0000004032ff7812 */ /* 0x001fe2000786c0ff */
[----:B------:R-:W-:Y:S01]  /*2970*/  FADD R14, R25, R6 ;  /* 0x00000006190e7221 */ /* 0x000fe20000000000 */
[----:B------:R-:W-:Y:S01]  /*2980*/  LOP3.LUT P5, RZ, R49, 0x80, RZ, 0xc0, !PT ;  /* 0x0000008031ff7812 */ /* 0x000fe200078ac0ff */
[----:B------:R-:W-:Y:S01]  /*2990*/  SHFL.IDX PT, R50, R45, 0x1, 0x1f ;  /* 0x00201f002d327f89 */ /* 0x000fe200000e0000 */
[----:B------:R-:W-:Y:S01]  /*29a0*/  FADD R46, R46, R9 ;  /* 0x000000092e2e7221 */ /* 0x000fe20000000000 */
[----:B------:R-:W-:Y:S01]  /*29b0*/  FADD R5, R14, R5 ;  /* 0x000000050e057221 */ /* 0x000fe20000000000 */
[----:B------:R-:W-:Y:S01]  /*29c0*/  FSEL R8, R4, RZ, P5 ;  /* 0x000000ff04087208 */ /* 0x000fe20002800000 */
[----:B------:R-:W-:Y:S01]  /*29d0*/  SHFL.IDX PT, R6, R45, 0x3, 0x1f ;  /* 0x00601f002d067f89 */ /* 0x000fe200000e0000 */
[----:B-1----:R-:W-:-:S02]  /*29e0*/  LOP3.LUT P4, RZ, R47, 0x40, RZ, 0xc0, !PT ;  /* 0x000000402fff7812 */ /* 0x002fc4000788c0ff */
[----:B------:R-:W-:Y:S01]  /*29f0*/  LOP3.LUT P5, RZ, R49, 0x40, RZ, 0xc0, !PT ;  /* 0x0000004031ff7812 */ /* 0x000fe200078ac0ff */
[----:B------:R-:W0:Y:S01]  /*2a00*/  SHFL.IDX PT, R47, R45, 0x2, 0x1f ;  /* 0x00401f002d2f7f89 */ /* 0x000e2200000e0000 */
[----:B------:R-:W-:Y:S02]  /*2a10*/  FSEL R4, R4, RZ, P6 ;  /* 0x000000ff04047208 */ /* 0x000fe40003000000 */
[----:B------:R-:W-:Y:S01]  /*2a20*/  LOP3.LUT P6, RZ, R12, 0x40, RZ, 0xc0, !PT ;  /* 0x000000400cff7812 */ /* 0x000fe200078cc0ff */
[----:B------:R-:W1:Y:S01]  /*2a30*/  SHFL.IDX PT, R49, R45, RZ, 0x1f ;  /* 0x00001fff2d317589 */ /* 0x000e6200000e0000 */
[----:B------:R-:W-:Y:S01]  /*2a40*/  FSEL R12, R3, RZ, P3 ;  /* 0x000000ff030c7208 */ /* 0x000fe20001800000 */
[----:B------:R-:W-:Y:S01]  /*2a50*/  FADD R4, R5, R4 ;  /* 0x0000000405047221 */ /* 0x000fe20000000000 */
[----:B------:R-:W-:Y:S02]  /*2a60*/  FSEL R20, R3, RZ, P5 ;  /* 0x000000ff03147208 */ /* 0x000fe40002800000 */
[----:B--2---:R-:W-:-:S02]  /*2a70*/  LOP3.LUT P3, RZ, R51, 0x20, RZ, 0xc0, !PT ;  /* 0x0000002033ff7812 */ /* 0x004fc4000786c0ff */
[----:B------:R-:W-:Y:S02]  /*2a80*/  LOP3.LUT P5, RZ, R52, 0x20, RZ, 0xc0, !PT ;  /* 0x0000002034ff7812 */ /* 0x000fe400078ac0ff */
[C---:B------:R-:W-:Y:S01]  /*2a90*/  FSEL R18, R3.reuse, RZ, P4 ;  /* 0x000000ff03127208 */ /* 0x040fe20002000000 */
[----:B------:R-:W-:Y:S01]  /*2aa0*/  SHFL.IDX PT, R52, R45, 0x1, 0x1f ;  /* 0x00201f002d347f89 */ /* 0x000fe200000e0000 */
[----:B------:R-:W-:Y:S02]  /*2ab0*/  FSEL R3, R3, RZ, P6 ;  /* 0x000000ff03037208 */ /* 0x000fe40003000000 */
[----:B------:R-:W-:Y:S02]  /*2ac0*/  LOP3.LUT P6, RZ, R16, 0x20, RZ, 0xc0, !PT ;  /* 0x0000002010ff7812 */ /* 0x000fe400078cc0ff */
[----:B------:R-:W-:Y:S01]  /*2ad0*/  FSEL R16, R2, RZ, P3 ;  /* 0x000000ff02107208 */ /* 0x000fe20001800000 */
[----:B------:R-:W-:Y:S01]  /*2ae0*/  FADD R3, R4, R3 ;  /* 0x0000000304037221 */ /* 0x000fe20000000000 */
[----:B------:R-:W-:-:S02]  /*2af0*/  FSEL R26, R2, RZ, P5 ;  /* 0x000000ff021a7208 */ /* 0x000fc40002800000 */
[----:B------:R-:W-:Y:S02]  /*2b00*/  LOP3.LUT P3, RZ, R54, 0x10, RZ, 0xc0, !PT ;  /* 0x0000001036ff7812 */ /* 0x000fe4000786c0ff */
[----:B0-----:R-:W-:Y:S01]  /*2b10*/  LOP3.LUT P5, RZ, R47, 0x10, RZ, 0xc0, !PT ;  /* 0x000000102fff7812 */ /* 0x001fe200078ac0ff */
[----:B------:R-:W0:Y:S01]  /*2b20*/  SHFL.IDX PT, R54, R45, 0x2, 0x1f ;  /* 0x00401f002d367f89 */ /* 0x000e2200000e0000 */
[----:B------:R-:W-:Y:S02]  /*2b30*/  LOP3.LUT P4, RZ, R50, 0x20, RZ, 0xc0, !PT ;  /* 0x0000002032ff7812 */ /* 0x000fe4000788c0ff */
[----:B------:R-:W-:Y:S01]  /*2b40*/  FSEL R21, R0, RZ, P5 ;  /* 0x000000ff00157208 */ /* 0x000fe20002800000 */
[----:B------:R-:W2:Y:S01]  /*2b50*/  SHFL.IDX PT, R47, R45, 0x1, 0x1f ;  /* 0x00201f002d2f7f89 */ /* 0x000ea200000e0000 */
[----:B------:R-:W-:Y:S02]  /*2b60*/  FSEL R24, R2, RZ, P4 ;  /* 0x000000ff02187208 */ /* 0x000fe40002000000 */
[----:B------:R-:W-:-:S02]  /*2b70*/  LOP3.LUT P4, RZ, R53, 0x10, RZ, 0xc0, !PT ;  /* 0x0000001035ff7812 */ /* 0x000fc4000788c0ff */
[----:B------:R-:W3:Y:S01]  /*2b80*/  SHFL.IDX PT, R53, R45, RZ, 0x1f ;  /* 0x00001fff2d357589 */ /* 0x000ee200000e0000 */
[----:B------:R-:W-:Y:S02]  /*2b90*/  FSEL R2, R2, RZ, P6 ;  /* 0x000000ff02027208 */ /* 0x000fe40003000000 */
[----:B------:R-:W-:Y:S02]  /*2ba0*/  LOP3.LUT P6, RZ, R22, 0x10, RZ, 0xc0, !PT ;  /* 0x0000001016ff7812 */ /* 0x000fe400078cc0ff */
[C---:B------:R-:W-:Y:S01]  /*2bb0*/  FSEL R22, R0.reuse, RZ, P3 ;  /* 0x000000ff00167208 */ /* 0x040fe20001800000 */
[----:B------:R-:W-:Y:S01]  /*2bc0*/  FADD R3, R3, R2 ;  /* 0x0000000203037221 */ /* 0x000fe20000000000 */
[----:B-1----:R-:W-:Y:S02]  /*2bd0*/  LOP3.LUT P3, RZ, R49, 0x8, RZ, 0xc0, !PT ;  /* 0x0000000831ff7812 */ /* 0x002fe4000786c0ff */
[----:B------:R-:W1:Y:S01]  /*2be0*/  SHFL.IDX PT, R49, R45, 0x2, 0x1f ;  /* 0x00401f002d317f89 */ /* 0x000e6200000e0000 */
[----:B------:R-:W-:-:S02]  /*2bf0*/  FSEL R13, R0, RZ, P4 ;  /* 0x000000ff000d7208 */ /* 0x000fc40002000000 */
[----:B------:R-:W-:Y:S02]  /*2c00*/  FSEL R0, R0, RZ, P6 ;  /* 0x000000ff00007208 */ /* 0x000fe40003000000 */
[----:B------:R-:W-:Y:S02]  /*2c10*/  LOP3.LUT P6, RZ, R10, 0x8, RZ, 0xc0, !PT ;  /* 0x000000080aff7812 */ /* 0x000fe400078cc0ff */
[----:B0-----:R-:W-:Y:S01]  /*2c20*/  LOP3.LUT P5, RZ, R54, 0x8, RZ, 0xc0, !PT ;  /* 0x0000000836ff7812 */ /* 0x001fe200078ac0ff */
[----:B------:R-:W-:Y:S01]  /*2c30*/  FADD R3, R3, R0 ;  /* 0x0000000003037221 */ /* 0x000fe20000000000 */
[----:B------:R-:W-:Y:S02]  /*2c40*/  FSEL R10, R44, RZ, P3 ;  /* 0x000000ff2c0a7208 */ /* 0x000fe40001800000 */
[----:B--2---:R-:W-:Y:S01]  /*2c50*/  LOP3.LUT P4, RZ, R47, 0x8, RZ, 0xc0, !PT ;  /* 0x000000082fff7812 */ /* 0x004fe2000788c0ff */
[----:B------:R-:W-:Y:S01]  /*2c60*/  FADD R47, R42, R7 ;  /* 0x000000072a2f7221 */ /* 0x000fe20000000000 */
[----:B------:R-:W-:Y:S01]  /*2c70*/  LOP3.LUT P3, RZ, R51, 0x4, RZ, 0xc0, !PT ;  /* 0x0000000433ff7812 */ /* 0x000fe2000786c0ff */
[----:B------:R-:W-:Y:S01]  /*2c80*/  FADD R51, R48, R11 ;  /* 0x0000000b30337221 */ /* 0x000fe20000000000 */
[C---:B------:R-:W-:Y:S01]  /*2c90*/  FSEL R23, R44.reuse, RZ, P4 ;  /* 0x000000ff2c177208 */ /* 0x040fe20002000000 */
[----:B------:R-:W-:Y:S01]  /*2ca0*/  FADD R47, R47, R8 ;  /* 0x000000082f2f7221 */ /* 0x000fe20000000000 */
[----:B------:R-:W-:-:S02]  /*2cb0*/  FSEL R25, R44, RZ, P5 ;  /* 0x000000ff2c197208 */ /* 0x000fc40002800000 */
[----:B------:R-:W-:Y:S01]  /*2cc0*/  FSEL R44, R44, RZ, P6 ;  /* 0x000000ff2c2c7208 */ /* 0x000fe20003000000 */
[----:B------:R-:W-:Y:S01]  /*2cd0*/  FADD R47, R47, R20 ;  /* 0x000000142f2f7221 */ /* 0x000fe20000000000 */
[----:B------:R-:W-:Y:S02]  /*2ce0*/  LOP3.LUT P6, RZ, R15, 0x4, RZ, 0xc0, !PT ;  /* 0x000000040fff7812 */ /* 0x000fe400078cc0ff */
[----:B------:R-:W-:Y:S01]  /*2cf0*/  FSEL R15, R43, RZ, P3 ;  /* 0x000000ff2b0f7208 */ /* 0x000fe20001800000 */
[----:B------:R-:W-:Y:S01]  /*2d00*/  FADD R42, R47, R26 ;  /* 0x0000001a2f2a7221 */ /* 0x000fe20000000000 */
[----:B---3--:R-:W-:Y:S01]  /*2d10*/  LOP3.LUT P3, RZ, R53, 0x2, RZ, 0xc0, !PT ;  /* 0x0000000235ff7812 */ /* 0x008fe2000786c0ff */
[----:B------:R-:W-:Y:S01]  /*2d20*/  FADD R53, R46, R17 ;  /* 0x000000112e357221 */ /* 0x000fe20000000000 */
[----:B------:R-:W-:Y:S01]  /*2d30*/  LOP3.LUT P5, RZ, R55, 0x4, RZ, 0xc0, !PT ;  /* 0x0000000437ff7812 */ /* 0x000fe200078ac0ff */
[----:B------:R-:W-:Y:S01]  /*2d40*/  FADD R55, R51, R12 ;  /* 0x0000000c33377221 */ /* 0x000fe20000000000 */
[----:B------:R-:W-:Y:S01]  /*2d50*/  LOP3.LUT P4, RZ, R50, 0x4, RZ, 0xc0, !PT ;  /* 0x0000000432ff7812 */ /* 0x000fe2000788c0ff */
[----:B------:R-:W-:Y:S01]  /*2d60*/  FADD R53, R53, R18 ;  /* 0x0000001235357221 */ /* 0x000fe20000000000 */
[----:B------:R-:W-:Y:S01]  /*2d70*/  FSEL R28, R43, RZ, P5 ;  /* 0x000000ff2b1c7208 */ /* 0x000fe20002800000 */
[----:B------:R-:W-:Y:S01]  /*2d80*/  FADD R55, R55, R16 ;  /* 0x0000001037377221 */ /* 0x000fe20000000000 */
[----:B-1----:R-:W-:Y:S01]  /*2d90*/  LOP3.LUT P5, RZ, R49, 0x2, RZ, 0xc0, !PT ;  /* 0x0000000231ff7812 */ /* 0x002fe200078ac0ff */
[----:B------:R-:W-:Y:S01]  /*2da0*/  FADD R46, R53, R24 ;  /* 0x00000018352e7221 */ /* 0x000fe20000000000 */
[----:B------:R0:W1:Y:S01]  /*2db0*/  SHFL.IDX PT, R49, R45, 0x3, 0x1f ;  /* 0x00601f002d317f89 */ /* 0x00006200000e0000 */
[----:B------:R-:W-:Y:S01]  /*2dc0*/  FADD R55, R55, R22 ;  /* 0x0000001637377221 */ /* 0x000fe20000000000 */
[----:B------:R-:W-:Y:S01]  /*2dd0*/  FSEL R27, R43, RZ, P4 ;  /* 0x000000ff2b1b7208 */ /* 0x000fe20002000000 */
[----:B------:R-:W-:Y:S01]  /*2de0*/  FADD R46, R46, R13 ;  /* 0x0000000d2e2e7221 */ /* 0x000fe20000000000 */
[----:B------:R-:W-:Y:S01]  /*2df0*/  FADD R42, R42, R21 ;  /* 0x000000152a2a7221 */ /* 0x000fe20000000000 */
[----:B------:R-:W-:Y:S01]  /*2e00*/  FADD R48, R55, R10 ;  /* 0x0000000a37307221 */ /* 0x000fe20000000000 */
[----:B------:R-:W-:Y:S01]  /*2e10*/  LOP3.LUT P4, RZ, R52, 0x2, RZ, 0xc0, !PT ;  /* 0x0000000234ff7812 */ /* 0x000fe2000788c0ff */
[----:B------:R-:W-:Y:S01]  /*2e20*/  FADD R46, R46, R23 ;  /* 0x000000172e2e7221 */ /* 0x000fe20000000000 */
[----:B------:R-:W-:Y:S01]  /*2e30*/  FSEL R36, R33, RZ, P3 ;  /* 0x000000ff21247208 */ /* 0x000fe20001800000 */
[----:B------:R-:W-:Y:S01]  /*2e40*/  FADD R47, R42, R25 ;  /* 0x000000192a2f7221 */ /* 0x000fe20000000000 */
[----:B------:R-:W-:Y:S01]  /*2e50*/  FADD R44, R3, R44 ;  /* 0x0000002c032c7221 */ /* 0x000fe20000000000 */
[----:B------:R-:W-:Y:S01]  /*2e60*/  FADD R51, R48, R15 ;  /* 0x0000000f30337221 */ /* 0x000fe20000000000 */
[----:B------:R-:W-:Y:S01]  /*2e70*/  FSEL R3, R33, RZ, P4 ;  /* 0x000000ff21037208 */ /* 0x000fe20002000000 */
[----:B------:R-:W-:Y:S01]  /*2e80*/  FADD R46, R46, R27 ;  /* 0x0000001b2e2e7221 */ /* 0x000fe20000000000 */
[----:B------:R-:W-:Y:S01]  /*2e90*/  LOP3.LUT P3, RZ, R6, 0x2, RZ, 0xc0, !PT ;  /* 0x0000000206ff7812 */ /* 0x000fe2000786c0ff */
[----:B------:R-:W-:Y:S01]  /*2ea0*/  FADD R47, R47, R28 ;  /* 0x0000001c2f2f7221 */ /* 0x000fe20000000000 */
[----:B------:R-:W-:Y:S01]  /*2eb0*/  FSEL R42, R33, RZ, P5 ;  /* 0x000000ff212a7208 */ /* 0x000fe20002800000 */
[----:B------:R-:W-:Y:S01]  /*2ec0*/  FADD R51, R51, R36 ;  /* 0x0000002433337221 */ /* 0x000fe20000000000 */
[----:B------:R-:W-:Y:S01]  /*2ed0*/  FSEL R43, R43, RZ, P6 ;  /* 0x000000ff2b2b7208 */ /* 0x000fe20003000000 */
[----:B------:R-:W-:Y:S01]  /*2ee0*/  FADD R46, R46, R3 ;  /* 0x000000032e2e7221 */ /* 0x000fe20000000000 */
[C---:B------:R-:W-:Y:S01]  /*2ef0*/  FSEL R48, R32.reuse, RZ, !P2 ;  /* 0x000000ff20307208 */ /* 0x040fe20005000000 */
[----:B------:R-:W-:Y:S01]  /*2f00*/  FADD R42, R47, R42 ;  /* 0x0000002a2f2a7221 */ /* 0x000fe20000000000 */
[----:B------:R-:W-:Y:S01]  /*2f10*/  FSEL R3, R32, RZ, !P1 ;  /* 0x000000ff20037208 */ /* 0x000fe20004800000 */
[----:B------:R-:W-:Y:S01]  /*2f20*/  FADD R44, R44, R43 ;  /* 0x0000002b2c2c7221 */ /* 0x000fe20000000000 */
[----:B------:R-:W-:Y:S01]  /*2f30*/  FSEL R5, R32, RZ, !P0 ;  /* 0x000000ff20057208 */ /* 0x000fe20004000000 */
[----:B------:R-:W-:Y:S01]  /*2f40*/  FADD R48, R51, R48 ;  /* 0x0000003033307221 */ /* 0x000fe20000000000 */
[----:B------:R-:W-:Y:S01]  /*2f50*/  FSEL R33, R33, RZ, P3 ;  /* 0x000000ff21217208 */ /* 0x000fe20001800000 */
[----:B------:R-:W-:Y:S01]  /*2f60*/  FADD R46, R46, R3 ;  /* 0x000000032e2e7221 */ /* 0x000fe20000000000 */
[----:B------:R-:W-:Y:S01]  /*2f70*/  LOP3.LUT R0, R19, 0xfffffff8, RZ, 0xc0, !PT ;  /* 0xfffffff813007812 */ /* 0x000fe200078ec0ff */
[----:B------:R-:W-:Y:S01]  /*2f80*/  FADD R42, R42, R5 ;  /* 0x000000052a2a7221 */ /* 0x000fe20000000000 */
[----:B------:R-:W-:-:S02]  /*2f90*/  IMAD.MOV.U32 R47, RZ, RZ, R48 ;  /* 0x000000ffff2f7224 */ /* 0x000fc400078e0030 */
[----:B01----:R-:W-:-:S07]  /*2fa0*/  FADD R44, R44, R33 ;  /* 0x000000212c2c7221 */ /* 0x003fce0000000000 */
.L_x_143:
[----:B------:R-:W-:Y:S01]  /*2fb0*/  LOP3.LUT R49, R49, 0x1, RZ, 0xc0, !PT ;  /* 0x0000000131317812 */ /* 0x000fe200078ec0ff */
[----:B------:R-:W-:Y:S01]  /*2fc0*/  VIADD R37, R37, 0x8 ;  /* 0x0000000825257836 */ /* 0x000fe20000000000 */
[----:B------:R-:W-:Y:S01]  /*2fd0*/  IADD3 R30, P1, PT, R30, 0x20, RZ ;  /* 0x000000201e1e7810 */ /* 0x000fe20007f3e0ff */
[----:B------:R-:W-:Y:S01]  /*2fe0*/  VIADD R34, R34, 0x8 ;  /* 0x0000000822227836 */ /* 0x000fe20000000000 */
[----:B------:R-:W-:Y:S01]  /*2ff0*/  ISETP.NE.U32.AND P0, PT, R49, 0x1, PT ;  /* 0x000000013100780c */ /* 0x000fe20003f05070 */
[----:B------:R-:W-:Y:S02]  /*3000*/  VIADD R38, R38, 0x20 ;  /* 0x0000002026267836 */ /* 0x000fe40000000000 */
[----:B------:R-:W-:Y:S01]  /*3010*/  IMAD.X R31, RZ, RZ, R31, P1 ;  /* 0x000000ffff1f7224 */ /* 0x000fe200008e061f */
[----:B------:R-:W-:Y:S02]  /*3020*/  FSEL R3, R32, RZ, !P0 ;  /* 0x000000ff20037208 */ /* 0x000fe40004000000 */
[----:B------:R-:W-:-:S03]  /*3030*/  ISETP.GE.AND P0, PT, R37, R0, PT ;  /* 0x000000002500720c */ /* 0x000fc60003f06270 */
[----:B------:R-:W-:-:S10]  /*3040*/  FADD R36, R44, R3 ;  /* 0x000000032c247221 */ /* 0x000fd40000000000 */
[----:B------:R-:W-:Y:S05]  /*3050*/  @!P0 BRA `(.L_x_4) ;  /* 0xffffffd000948947 */ /* 0x000fea000383ffff */
[----:B------:R-:W-:Y:S05]  /*3060*/  BSYNC B1 ;  /* 0x0000000000017941 */ /* 0x000fea0003800000 */
.L_x_2:
[----:B------:R-:W-:Y:S02]  /*3070*/  FSETP.GE.AND P3, PT, R47, RZ, PT ;  /* 0x000000ff2f00720b */ /* 0x000fe40003f66000 */
[----:B------:R-:W-:Y:S02]  /*3080*/  FSETP.GE.AND P2, PT, R46, RZ, PT ;  /* 0x000000ff2e00720b */ /* 0x000fe40003f46000 */
[----:B------:R-:W-:Y:S02]  /*3090*/  FSETP.GE.AND P1, PT, R42, RZ, PT ;  /* 0x000000ff2a00720b */ /* 0x000fe40003f26000 */
[----:B------:R-:W-:-:S13]  /*30a0*/  FSETP.GE.AND P0, PT, R36, RZ, PT ;  /* 0x000000ff2400720b */ /* 0x000fda0003f06000 */
.L_x_1:
[----:B------:R-:W-:Y:S05]  /*30b0*/  BSYNC B0 ;  /* 0x0000000000007941 */ /* 0x000fea0003800000 */
.L_x_0:
[----:B------:R-:W0:Y:S01]  /*30c0*/  S2R R0, SR_TID.X ;  /* 0x0000000000007919 */ /* 0x000e220000002100 */
[----:B------:R-:W-:Y:S01]  /*30d0*/  UMOV UR6, 0xffffffff ;  /* 0xffffffff00067882 */ /* 0x000fe20000000000 */
[----:B0-----:R-:W-:-:S04]  /*30e0*/  SHF.R.U32.HI R0, RZ, 0x5, R0 ;  /* 0x00000005ff007819 */ /* 0x001fc80000011600 */
[----:B------:R-:W-:Y:S01]  /*30f0*/  LOP3.LUT R8, R0, 0xf, RZ, 0xc0, !PT ;  /* 0x0000000f00087812 */ /* 0x000fe200078ec0ff */
[----:B------:R-:W-:Y:S06]  /*3100*/  BRA.DIV UR6, `(.L_x_5) ;  /* 0x0000003e06087947 */ /* 0x000fec000b800000 */
[----:B------:R-:W-:Y:S02]  /*3110*/  VOTE.ANY R5, PT, P2 ;  /* 0x0000000000057806 */ /* 0x000fe400010e0100 */
[----:B------:R-:W-:Y:S02]  /*3120*/  VOTE.ANY R6, PT, P1 ;  /* 0x0000000000067806 */ /* 0x000fe400008e0100 */
[----:B------:R-:W-:Y:S02]  /*3130*/  VOTE.ANY R0, PT, P3 ;  /* 0x0000000000007806 */ /* 0x000fe400018e0100 */
[----:B------:R-:W0:Y:S01]  /*3140*/  BREV R5, R5 ;  /* 0x0000000500057301 */ /* 0x000e220000000000 */
[----:B------:R-:W-:-:S07]  /*3150*/  VOTE.ANY R7, PT, P0 ;  /* 0x0000000000077806 */ /* 0x000fce00000e0100 */
[----:B------:R1:W2:Y:S08]  /*3160*/  BREV R4, R0 ;  /* 0x0000000000047301 */ /* 0x0002b00000000000 */
[----:B0-----:R-:W3:Y:S02]  /*3170*/  BREV R6, R6 ;  /* 0x0000000600067301 */ /* 0x001ee40000000000 */
.L_x_149:
[----:B------:R-:W0:Y:S01]  /*3180*/  LDC.64 R2, c[0x0][0x390] ;  /* 0x0000e400ff027b82 */ /* 0x000e220000000a00 */
[----:B------:R-:W4:Y:S01]  /*3190*/  LDCU UR6, c[0x0][0x3ac] ;  /* 0x00007580ff0677ac */ /* 0x000f220008000800 */
[----:B------:R-:W2:Y:S01]  /*31a0*/  BREV R7, R7 ;  /* 0x0000000700077301 */ /* 0x000ea20000000000 */
[----:B------:R-:W-:-:S04]  /*31b0*/  IMAD.SHL.U32 R41, R41, 0x4, RZ ;  /* 0x0000000429297824 */ /* 0x000fc800078e00ff */
[----:B----4-:R-:W-:-:S04]  /*31c0*/  IMAD R41, R8, UR6, R41 ;  /* 0x0000000608297c24 */ /* 0x010fc8000f8e0229 */
[----:B0-----:R-:W-:-:S05]  /*31d0*/  IMAD.WIDE.U32 R2, R41, 0x4, R2 ;  /* 0x0000000429027825 */ /* 0x001fca00078e0002 */
[----:B--23--:R-:W-:Y:S01]  /*31e0*/  STG.E.128 desc[UR4][R2.64], R4 ;  /* 0x0000000402007986 */ /* 0x00cfe2000c101d04 */
[----:B------:R-:W-:Y:S05]  /*31f0*/  EXIT ;  /* 0x000000000000794d */ /* 0x000fea0003800000 */
.L_x_3:
[----:B------:R-:W-:Y:S01]  /*3200*/  BSSY B2, `(.L_x_6) ;  /* 0x0000009000027945 */ /* 0x000fe20003800000 */
[C---:B------:R-:W-:Y:S01]  /*3210*/  LOP3.LUT R50, R29.reuse, 0x4, RZ, 0xfc, !PT ;  /* 0x000000041d327812 */ /* 0x040fe200078efcff */
[----:B------:R-:W-:Y:S01]  /*3220*/  IMAD.MOV.U32 R58, RZ, RZ, R29 ;  /* 0x000000ffff3a7224 */ /* 0x000fe200078e001d */
[----:B------:R-:W-:Y:S01]  /*3230*/  LOP3.LUT R52, R29, 0x8, RZ, 0xfc, !PT ;  /* 0x000000081d347812 */ /* 0x000fe200078efcff */
[----:B------:R-:W-:Y:S02]  /*3240*/  IMAD.MOV.U32 R57, RZ, RZ, 0x1f ;  /* 0x0000001fff397424 */ /* 0x000fe400078e00ff */
[----:B------:R-:W-:-:S07]  /*3250*/  IMAD.MOV.U32 R56, RZ, RZ, -0x1 ;  /* 0xffffffffff387424 */ /* 0x000fce00078e00ff */
[----:B-----5:R-:W-:Y:S05]  /*3260*/  WARPSYNC.COLLECTIVE R56, `(.L_x_7) ;  /* 0x0000000038087348 */ /* 0x020fea0003c00000 */
[----:B------:R0:W1:Y:S02]  /*3270*/  SHFL.IDX P0, R49, R45, R58, R57 ;  /* 0x0000003a2d317389 */ /* 0x0000640000000039 */
[----:B01---5:R-:W-:Y:S05]  /*3280*/  ENDCOLLECTIVE ;  /* 0x000000000000791b */ /* 0x023fea0003800000 */
.L_x_7:
[----:B------:R-:W-:Y:S05]  /*3290*/  BSYNC B2 ;  /* 0x0000000000027941 */ /* 0x000fea0003800000 */
.L_x_6:
[----:B------:R-:W-:Y:S01]  /*32a0*/  IMAD.MOV.U32 R58, RZ, RZ, R50 ;  /* 0x000000ffff3a7224 */ /* 0x000fe200078e0032 */
[C---:B------:R-:W-:Y:S01]  /*32b0*/  LOP3.LUT R60, R29.reuse, 0xc, RZ, 0xfc, !PT ;  /* 0x0000000c1d3c7812 */ /* 0x040fe200078efcff */
[----:B------:R-:W-:Y:S01]  /*32c0*/  IMAD.MOV.U32 R57, RZ, RZ, 0x1f ;  /* 0x0000001fff397424 */ /* 0x000fe200078e00ff */
[----:B------:R-:W-:Y:S01]  /*32d0*/  LOP3.LUT R51, R29, 0x10, RZ, 0xfc, !PT ;  /* 0x000000101d337812 */ /* 0x000fe200078efcff */
[----:B------:R-:W-:Y:S02]  /*32e0*/  IMAD.MOV.U32 R56, RZ, RZ, -0x1 ;  /* 0xffffffffff387424 */ /* 0x000fe400078e00ff */
[----:B------:R-:W-:-:S07]  /*32f0*/  IMAD.MOV.U32 R48, RZ, RZ, R49 ;  /* 0x000000ffff307224 */ /* 0x000fce00078e0031 */
[----:B------:R-:W-:Y:S05]  /*3300*/  WARPSYNC.COLLECTIVE R56, `(.L_x_8) ;  /* 0x0000000038087348 */ /* 0x000fea0003c00000 */
[----:B------:R0:W1:Y:S02]  /*3310*/  SHFL.IDX P0, R49, R45, R58, R57 ;  /* 0x0000003a2d317389 */ /* 0x0000640000000039 */
[----:B01----:R-:W-:Y:S05]  /*3320*/  ENDCOLLECTIVE ;  /* 0x000000000000791b */ /* 0x003fea0003800000 */
.L_x_8:
[----:B------:R-:W-:Y:S02]  /*3330*/  IMAD.SHL.U32 R48, R48, 0x10000000, RZ ;  /* 0x1000000030307824 */ /* 0x000fe400078e00ff */
[----:B------:R-:W-:Y:S02]  /*3340*/  IMAD.MOV.U32 R58, RZ, RZ, R52 ;  /* 0x000000ffff3a7224 */ /* 0x000fe400078e0034 */
[----:B------:R-:W-:-:S07]  /*3350*/  IMAD.MOV.U32 R50, RZ, RZ, R49 ;  /* 0x000000ffff327224 */ /* 0x000fce00078e0031 */
[----:B------:R-:W-:Y:S05]  /*3360*/  WARPSYNC.COLLECTIVE R56, `(.L_x_9) ;  /* 0x0000000038087348 */ /* 0x000fea0003c00000 */
[----:B------:R0:W1:Y:S02]  /*3370*/  SHFL.IDX P0, R49, R45, R58, R57 ;  /* 0x0000003a2d317389 */ /* 0x0000640000000039 */
[----:B01----:R-:W-:Y:S05]  /*3380*/  ENDCOLLECTIVE ;  /* 0x000000000000791b */ /* 0x003fea0003800000 */
.L_x_9:
[----:B------:R-:W-:Y:S02]  /*3390*/  IMAD.MOV.U32 R58, RZ, RZ, R60 ;  /* 0x000000ffff3a7224 */ /* 0x000fe400078e003c */
[----:B------:R-:W-:Y:S02]  /*33a0*/  IMAD.MOV.U32 R52, RZ, RZ, R49 ;  /* 0x000000ffff347224 */ /* 0x000fe400078e0031 */
[----:B------:R-:W-:Y:S01]  /*33b0*/  IMAD.SHL.U32 R49, R50, 0x1000000, RZ ;  /* 0x0100000032317824 */ /* 0x000fe200078e00ff */
[----:B------:R-:W-:Y:S01]  /*33c0*/  LOP3.LUT R50, R29, 0x14, RZ, 0xfc, !PT ;  /* 0x000000141d327812 */ /* 0x000fe200078efcff */
[----:B------:R-:W-:-:S05]  /*33d0*/  IMAD.SHL.U32 R52, R52, 0x100000, RZ ;  /* 0x0010000034347824 */ /* 0x000fca00078e00ff */
[----:B------:R-:W-:-:S07]  /*33e0*/  LOP3.LUT R48, R52, R49, R48, 0xfe, !PT ;  /* 0x0000003134307212 */ /* 0x000fce00078efe30 */
[----:B------:R-:W-:Y:S05]  /*33f0*/  WARPSYNC.COLLECTIVE R56, `(.L_x_10) ;  /* 0x0000000038087348 */ /* 0x000fea0003c00000 */
[----:B------:R0:W1:Y:S02]  /*3400*/  SHFL.IDX P0, R49, R45, R58, R57 ;  /* 0x0000003a2d317389 */ /* 0x0000640000000039 */
[----:B01----:R-:W-:Y:S05]  /*3410*/  ENDCOLLECTIVE ;  /* 0x000000000000791b */ /* 0x003fea0003800000 */
.L_x_10:
[----:B------:R-:W-:Y:S01]  /*3420*/  LOP3.LUT R52, R29, 0x1c, RZ, 0xfc, !PT ;  /* 0x0000001c1d347812 */ /* 0x000fe200078efcff */
[----:B------:R-:W-:Y:S02]  /*3430*/  IMAD.MOV.U32 R58, RZ, RZ, R51 ;  /* 0x000000ffff3a7224 */ /* 0x000fe400078e0033 */
[----:B------:R-:W-:-:S07]  /*3440*/  IMAD.MOV.U32 R60, RZ, RZ, R49 ;  /* 0x000000ffff3c7224 */ /* 0x000fce00078e0031 */
[----:B------:R-:W-:Y:S05]  /*3450*/  WARPSYNC.COLLECTIVE R56, `(.L_x_11) ;  /* 0x0000000038087348 */ /* 0x000fea0003c00000 */
[----:B------:R0:W1:Y:S02]  /*3460*/  SHFL.IDX P0, R49, R45, R58, R57 ;  /* 0x0000003a2d317389 */ /* 0x0000640000000039 */
[----:B01----:R-:W-:Y:S05]  /*3470*/  ENDCOLLECTIVE ;  /* 0x000000000000791b */ /* 0x003fea0003800000 */
.L_x_11:
[----:B------:R-:W-:Y:S02]  /*3480*/  IMAD.MOV.U32 R58, RZ, RZ, R50 ;  /* 0x000000ffff3a7224 */ /* 0x000fe400078e0032 */
[----:B------:R-:W-:Y:S02]  /*3490*/  IMAD.MOV.U32 R51, RZ, RZ, R49 ;  /* 0x000000ffff337224 */ /* 0x000fe400078e0031 */
[----:B------:R-:W-:Y:S02]  /*34a0*/  IMAD.U32 R49, R60, 0x10000, RZ ;  /* 0x000100003c317824 */ /* 0x000fe400078e00ff */
[----:B------:R-:W-:-:S05]  /*34b0*/  IMAD.SHL.U32 R51, R51, 0x1000, RZ ;  /* 0x0000100033337824 */ /* 0x000fca00078e00ff */
[----:B------:R-:W-:-:S07]  /*34c0*/  LOP3.LUT R48, R51, R48, R49, 0xfe, !PT ;  /* 0x0000003033307212 */ /* 0x000fce00078efe31 */
[----:B------:R-:W-:Y:S05]  /*34d0*/  WARPSYNC.COLLECTIVE R56, `(.L_x_12) ;  /* 0x0000000038087348 */ /* 0x000fea0003c00000 */
[----:B------:R0:W1:Y:S02]  /*34e0*/  SHFL.IDX P0, R49, R45, R58, R57 ;  /* 0x0000003a2d317389 */ /* 0x0000640000000039 */
[----:B01----:R-:W-:Y:S05]  /*34f0*/  ENDCOLLECTIVE ;  /* 0x000000000000791b */ /* 0x003fea0003800000 */
.L_x_12:
[----:B------:R-:W-:Y:S02]  /*3500*/  IMAD.MOV.U32 R58, RZ, RZ, R54 ;  /* 0x000000ffff3a7224 */ /* 0x000fe400078e0036 */
[----:B------:R-:W-:-:S07]  /*3510*/  IMAD.MOV.U32 R50, RZ, RZ, R49 ;  /* 0x000000ffff327224 */ /* 0x000fce00078e0031 */
[----:B------:R-:W-:Y:S05]  /*3520*/  WARPSYNC.COLLECTIVE R56, `(.L_x_13) ;  /* 0x0000000038087348 */ /* 0x000fea0003c00000 */
[----:B------:R0:W1:Y:S02]  /*3530*/  SHFL.IDX P0, R49, R45, R58, R57 ;  /* 0x0000003a2d317389 */ /* 0x0000640000000039 */
[----:B01----:R-:W-:Y:S05]  /*3540*/  ENDCOLLECTIVE ;  /* 0x000000000000791b */ /* 0x003fea0003800000 */
.L_x_13:
[----:B------:R-:W-:Y:S02]  /*3550*/  IMAD.MOV.U32 R58, RZ, RZ, R52 ;  /* 0x000000ffff3a7224 */ /* 0x000fe400078e0034 */
[----:B------:R-:W-:Y:S02]  /*3560*/  IMAD.MOV.U32 R54, RZ, RZ, R49 ;  /* 0x000000ffff367224 */ /* 0x000fe400078e0031 */
[----:B------:R-:W-:Y:S02]  /*3570*/  IMAD.SHL.U32 R49, R50, 0x100, RZ ;  /* 0x0000010032317824 */ /* 0x000fe400078e00ff */
[----:B------:R-:W-:-:S05]  /*3580*/  IMAD.SHL.U32 R54, R54, 0x10, RZ ;  /* 0x0000001036367824 */ /* 0x000fca00078e00ff */
[----:B------:R-:W-:-:S07]  /*3590*/  LOP3.LUT R48, R54, R48, R49, 0xfe, !PT ;  /* 0x0000003036307212 */ /* 0x000fce00078efe31 */
[----:B------:R-:W-:Y:S05]  /*35a0*/  WARPSYNC.COLLECTIVE R56, `(.L_x_14) ;  /* 0x0000000038087348 */ /* 0x000fea0003c00000 */
[----:B------:R0:W1:Y:S02]  /*35b0*/  SHFL.IDX P0, R49, R45, R58, R57 ;  /* 0x0000003a2d317389 */ /* 0x0000640000000039 */
[----:B01----:R-:W-:Y:S05]  /*35c0*/  ENDCOLLECTIVE ;  /* 0x000000000000791b */ /* 0x003fea0003800000 */
.L_x_14:
[----:B------:R-:W-:Y:S01]  /*35d0*/  IMAD.MOV.U32 R58, RZ, RZ, RZ ;  /* 0x000000ffff3a7224 */ /* 0x000fe200078e00ff */
[----:B------:R-:W-:-:S07]  /*35e0*/  LOP3.LUT R45, R48, R49, RZ, 0xfc, !PT ;  /* 0x00000031302d7212 */ /* 0x000fce00078efcff */
[----:B------:R-:W-:Y:S05]  /*35f0*/  WARPSYNC.COLLECTIVE R56, `(.L_x_15) ;  /* 0x0000000038087348 */ /* 0x000fea0003c00000 */
[----:B------:R0:W1:Y:S02]  /*3600*/  SHFL.IDX P0, R49, R45, R58, R57 ;  /* 0x0000003a2d317389 */ /* 0x0000640000000039 */
[----:B01----:R-:W-:Y:S05]  /*3610*/  ENDCOLLECTIVE ;  /* 0x000000000000791b */ /* 0x003fea0003800000 */
.L_x_15:
[----:B------:R-:W-:-:S04]  /*3620*/  ISETP.GT.AND P0, PT, R49, -0x1, PT ;  /* 0xffffffff3100780c */ /* 0x000fc80003f04270 */
[----:B------:R-:W-:-:S05]  /*3630*/  FSEL R48, R28, RZ, !P0 ;  /* 0x000000ff1c307208 */ /* 0x000fca0004000000 */
[----:B------:R-:W-:-:S07]  /*3640*/  FADD R47, R48, R47 ;  /* 0x0000002f302f7221 */ /* 0x000fce0000000000 */
[----:B------:R-:W-:Y:S05]  /*3650*/  WARPSYNC.COLLECTIVE R56, `(.L_x_16) ;  /* 0x0000000038087348 */ /* 0x000fea0003c00000 */
[----:B------:R0:W1:Y:S02]  /*3660*/  SHFL.IDX P0, R49, R45, R58, R57 ;  /* 0x0000003a2d317389 */ /* 0x0000640000000039 */
[----:B01----:R-:W-:Y:S05]  /*3670*/  ENDCOLLECTIVE ;  /* 0x000000000000791b */ /* 0x003fea0003800000 */
.L_x_16:
[----:B------:R-:W-:-:S04]  /*3680*/  LOP3.LUT P0, RZ, R49, 0x40000000, RZ, 0xc0, !PT ;  /* 0x4000000031ff7812 */ /* 0x000fc8000780c0ff */
[----:B------:R-:W-:-:S05]  /*3690*/  FSEL R48, R27, RZ, P0 ;  /* 0x000000ff1b307208 */ /* 0x000fca0000000000 */
[----:B------:R-:W-:-:S07]  /*36a0*/  FADD R47, R47, R48 ;  /* 0x000000302f2f7221 */ /* 0x000fce0000000000 */
[----:B------:R-:W-:Y:S05]  /*36b0*/  WARPSYNC.COLLECTIVE R56, `(.L_x_17) ;  /* 0x0000000038087348 */ /* 0x000fea0003c00000 */
[----:B------:R0:W1:Y:S02]  /*36c0*/  SHFL.IDX P0, R49, R45, R58, R57 ;  /* 0x0000003a2d317389 */ /* 0x0000640000000039 */
[----:B01----:R-:W-:Y:S05]  /*36d0*/  ENDCOLLECTIVE ;  /* 0x000000000000791b */ /* 0x003fea0003800000 */
.L_x_17:
[----:B------:R-:W-:-:S04]  /*36e0*/  LOP3.LUT P0, RZ, R49, 0x20000000, RZ, 0xc0, !PT ;  /* 0x2000000031ff7812 */ /* 0x000fc8000780c0ff */
[----:B------:R-:W-:-:S05]  /*36f0*/  FSEL R48, R26, RZ, P0 ;  /* 0x000000ff1a307208 */ /* 0x000fca0000000000 */
[----:B------:R-:W-:-:S07]  /*3700*/  FADD R47, R47, R48 ;  /* 0x000000302f2f7221 */ /* 0x000fce0000000000 */
[----:B------:R-:W-:Y:S05]  /*3710*/  WARPSYNC.COLLECTIVE R56, `(.L_x_18) ;  /* 0x0000000038087348 */ /* 0x000fea0003c00000 */
[----:B------:R0:W1:Y:S02]  /*3720*/  SHFL.IDX P0, R49, R45, R58, R57 ;  /* 0x0000003a2d317389 */ /* 0x0000640000000039 */
[----:B01----:R-:W-:Y:S05]  /*3730*/  ENDCOLLECTIVE ;  /* 0x000000000000791b */ /* 0x003fea0003800000 */
.L_x_18:
[----:B------:R-:W-:-:S05]  /*3740*/  IMAD.MOV.U32 R48, RZ, RZ, R49 ;  /* 0x000000ffff307224 */ /* 0x000fca00078e0031 */
[----:B------:R-:W-:-:S04]  /*3750*/  LOP3.LUT P0, RZ, R48, 0x10000000, RZ, 0xc0, !PT ;  /* 0x1000000030ff7812 */ /* 0x000fc8000780c0ff */
[----:B------:R-:W-:-:S05]  /*3760*/  FSEL R48, R25, RZ, P0 ;  /* 0x000000ff19307208 */ /* 0x000fca0000000000 */
[----:B------:R-:W-:-:S07]  /*3770*/  FADD R47, R47, R48 ;  /* 0x000000302f2f7221 */ /* 0x000fce0000000000 */
[----:B------:R-:W-:Y:S05]  /*3780*/  WARPSYNC.COLLECTIVE R56, `(.L_x_19) ;  /* 0x0000000038087348 */ /* 0x000fea0003c00000 */
[----:B------:R0:W1:Y:S02]  /*3790*/  SHFL.IDX P0, R49, R45, R58, R57 ;  /* 0x0000003a2d317389 */ /* 0x0000640000000039 */
[----:B01----:R-:W-:Y:S05]  /*37a0*/  ENDCOLLECTIVE ;  /* 0x000000000000791b */ /* 0x003fea0003800000 */
.L_x_19:
[----:B------:R-:W-:-:S05]  /*37b0*/  IMAD.MOV.U32 R50, RZ, RZ, R49 ;  /* 0x000000ffff327224 */ /* 0x000fca00078e0031 */
[----:B------:R-:W-:-:S04]  /*37c0*/  LOP3.LUT P0, RZ, R50, 0x8000000, RZ, 0xc0, !PT ;  /* 0x0800000032ff7812 */ /* 0x000fc8000780c0ff */
[----:B------:R-:W-:-:S05]  /*37d0*/  FSEL R48, R24, RZ, P0 ;  /* 0x000000ff18307208 */ /* 0x000fca0000000000 */
[----:B------:R-:W-:-:S07]  /*37e0*/  FADD R47, R47, R48 ;  /* 0x000000302f2f7221 */ /* 0x000fce0000000000 */
[----:B------:R-:W-:Y:S05]  /*37f0*/  WARPSYNC.COLLECTIVE R56, `(.L_x_20) ;  /* 0x0000000038087348 */ /* 0x000fea0003c00000 */
[----:B------:R0:W1:Y:S02]  /*3800*/  SHFL.IDX P0, R49, R45, R58, R57 ;  /* 0x0000003a2d317389 */ /* 0x0000640000000039 */
[----:B01----:R-:W-:Y:S05]  /*3810*/  ENDCOLLECTIVE ;  /* 0x000000000000791b */ /* 0x003fea0003800000 */
.L_x_20:
[----:B------:R-:W-:-:S05]  /*3820*/  IMAD.MOV.U32 R48, RZ, RZ, R49 ;  /* 0x000000ffff307224 */ /* 0x000fca00078e0031 */
[----:B------:R-:W-:-:S04]  /*3830*/  LOP3.LUT P0, RZ, R48, 0x4000000, RZ, 0xc0, !PT ;  /* 0x0400000030ff7812 */ /* 0x000fc8000780c0ff */
[----:B------:R-:W-:-:S05]  /*3840*/  FSEL R48, R23, RZ, P0 ;  /* 0x000000ff17307208 */ /* 0x000fca0000000000 */
[----:B------:R-:W-:-:S07]  /*3850*/  FADD R47, R47, R48 ;  /* 0x000000302f2f7221 */ /* 0x000fce0000000000 */
[----:B------:R-:W-:Y:S05]  /*3860*/  WARPSYNC.COLLECTIVE R56, `(.L_x_21) ;  /* 0x0000000038087348 */ /* 0x000fea0003c00000 */
[----:B------:R0:W1:Y:S02]  /*3870*/  SHFL.IDX P0, R49, R45, R58, R57 ;  /* 0x0000003a2d317389 */ /* 0x0000640000000039 */
[----:B01----:R-:W-:Y:S05]  /*3880*/  ENDCOLLECTIVE ;  /* 0x000000000000791b */ /* 0x003fea0003800000 */
.L_x_21:
[----:B------:R-:W-:-:S05]  /*3890*/  IMAD.MOV.U32 R48, RZ, RZ, R49 ;  /* 0x000000ffff307224 */ /* 0x000fca00078e0031 */
[----:B------:R-:W-:-:S04]  /*38a0*/  LOP3.LUT P0, RZ, R48, 0x2000000, RZ, 0xc0, !PT ;  /* 0x0200000030ff7812 */ /* 0x000fc8000780c0ff */
[----:B------:R-:W-:-:S05]  /*38b0*/  FSEL R48, R22, RZ, P0 ;  /* 0x000000ff16307208 */ /* 0x000fca0000000000 */
[----:B------:R-:W-:-:S07]  /*38c0*/  FADD R47, R47, R48 ;  /* 0x000000302f2f7221 */ /* 0x000fce0000000000 */
[----:B------:R-:W-:Y:S05]  /*38d0*/  WARPSYNC.COLLECTIVE R56, `(.L_x_22) ;  /* 0x0000000038087348 */ /* 0x000fea0003c00000 */
[----:B------:R0:W1:Y:S02]  /*38e0*/  SHFL.IDX P0, R49, R45, R58, R57 ;  /* 0x0000003a2d317389 */ /* 0x0000640000000039 */
[----:B01----:R-:W-:Y:S05]  /*38f0*/  ENDCOLLECTIVE ;  /* 0x000000000000791b */ /* 0x003fea0003800000 */
.L_x_22:
[----:B------:R-:W-:-:S04]  /*3900*/  LOP3.LUT P0, RZ, R49, 0x1000000, RZ, 0xc0, !PT ;  /* 0x0100000031ff7812 */ /* 0x000fc8000780c0ff */
[----:B------:R-:W-:-:S05]  /*3910*/  FSEL R48, R21, RZ, P0 ;  /* 0x000000ff15307208 */ /* 0x000fca0000000000 */
[----:B------:R-:W-:-:S07]  /*3920*/  FADD R47, R47, R48 ;  /* 0x000000302f2f7221 */ /* 0x000fce0000000000 */
[----:B------:R-:W-:Y:S05]  /*3930*/  WARPSYNC.COLLECTIVE R56, `(.L_x_23) ;  /* 0x0000000038087348 */ /* 0x000fea0003c00000 */
[----:B------:R0:W1:Y:S02]  /*3940*/  SHFL.IDX P0, R49, R45, R58, R57 ;  /* 0x0000003a2d317389 */ /* 0x0000640000000039 */
[----:B01----:R-:W-:Y:S05]  /*3950*/  ENDCOLLECTIVE ;  /* 0x000000000000791b */ /* 0x003fea0003800000 */
.L_x_23:
[----:B------:R-:W-:-:S05]  /*3960*/  IMAD.MOV.U32 R48, RZ, RZ, R49 ;  /* 0x000000ffff307224 */ /* 0x000fca00078e0031 */
[----:B------:R-:W-:-:S04]  /*3970*/  LOP3.LUT P0, RZ, R48, 0x800000, RZ, 0xc0, !PT ;  /* 0x0080000030ff7812 */ /* 0x000fc8000780c0ff */
[----:B------:R-:W-:-:S05]  /*3980*/  FSEL R48, R20, RZ, P0 ;  /* 0x000000ff14307208 */ /* 0x000fca0000000000 */
[----:B------:R-:W-:-:S07]  /*3990*/  FADD R47, R47, R48 ;  /* 0x000000302f2f7221 */ /* 0x000fce0000000000 */
[----:B------:R-:W-:Y:S05]  /*39a0*/  WARPSYNC.COLLECTIVE R56, `(.L_x_24) ;  /* 0x0000000038087348 */ /* 0x000fea0003c00000 */
[----:B------:R0:W1:Y:S02]  /*39b0*/  SHFL.IDX P0, R49, R45, R58, R57 ;  /* 0x0000003a2d317389 */ /* 0x0000640000000039 */
[----:B01----:R-:W-:Y:S05]  /*39c0*/  ENDCOLLECTIVE ;  /* 0x000000000000791b */ /* 0x003fea0003800000 */
.L_x_24:
[----:B------:R-:W-:-:S05]  /*39d0*/  IMAD.MOV.U32 R54, RZ, RZ, R49 ;  /* 0x000000ffff367224 */ /* 0x000fca00078e0031 */
[----:B------:R-:W-:-:S04]  /*39e0*/  LOP3.LUT P0, RZ, R54, 0x400000, RZ, 0xc0, !PT ;  /* 0x0040000036ff7812 */ /* 0x000fc8000780c0ff */
[----:B------:R-:W-:-:S05]  /*39f0*/  FSEL R48, R19, RZ, P0 ;  /* 0x000000ff13307208 */ /* 0x000fca0000000000 */
[----:B------:R-:W-:-:S07]  /*3a00*/  FADD R48, R47, R48 ;  /* 0x000000302f307221 */ /* 0x000fce0000000000 */
[----:B------:R-:W-:Y:S05]  /*3a10*/  WARPSYNC.COLLECTIVE R56, `(.L_x_25) ;  /* 0x0000000038087348 */ /* 0x000fea0003c00000 */
[----:B------:R0:W1:Y:S02]  /*3a20*/  SHFL.IDX P0, R49, R45, R58, R57 ;  /* 0x0000003a2d317389 */ /* 0x0000640000000039 */
[----:B01----:R-:W-:Y:S05]  /*3a30*/  ENDCOLLECTIVE ;  /* 0x000000000000791b */ /* 0x003fea0003800000 */
.L_x_25:
[----:B------:R-:W-:-:S05]  /*3a40*/  IMAD.MOV.U32 R50, RZ, RZ, R49 ;  /* 0x000000ffff327224 */ /* 0x000fca00078e0031 */
[----:B------:R-:W-:-:S04]  /*3a50*/  LOP3.LUT P0, RZ, R50, 0x200000, RZ, 0xc0, !PT ;  /* 0x0020000032ff7812 */ /* 0x000fc8000780c0ff */
[----:B------:R-:W-:-:S05]  /*3a60*/  FSEL R47, R18, RZ, P0 ;  /* 0x000000ff122f7208 */ /* 0x000fca0000000000 */
[----:B------:R-:W-:-:S07]  /*3a70*/  FADD R48, R48, R47 ;  /* 0x0000002f30307221 */ /* 0x000fce0000000000 */
[----:B------:R-:W-:Y:S05]  /*3a80*/  WARPSYNC.COLLECTIVE R56, `(.L_x_26) ;  /* 0x0000000038087348 */ /* 0x000fea0003c00000 */
[----:B------:R0:W1:Y:S02]  /*3a90*/  SHFL.IDX P0, R49, R45, R58, R57 ;  /* 0x0000003a2d317389 */ /* 0x0000640000000039 */
[----:B01----:R-:W-:Y:S05]  /*3aa0*/  ENDCOLLECTIVE ;  /* 0x000000000000791b */ /* 0x003fea0003800000 */
.L_x_26:
[----:B------:R-:W-:-:S04]  /*3ab0*/  LOP3.LUT P0, RZ, R49, 0x100000, RZ, 0xc0, !PT ;  /* 0x0010000031ff7812 */ /* 0x000fc8000780c0ff */
[----:B------:R-:W-:-:S05]  /*3ac0*/  FSEL R47, R17, RZ, P0 ;  /* 0x000000ff112f7208 */ /* 0x000fca0000000000 */
[----:B------:R-:W-:-:S07]  /*3ad0*/  FADD R48, R48, R47 ;  /* 0x0000002f30307221 */ /* 0x000fce0000000000 */
[----:B------:R-:W-:Y:S05]  /*3ae0*/  WARPSYNC.COLLECTIVE R56, `(.L_x_27) ;  /* 0x0000000038087348 */ /* 0x000fea0003c00000 */
[----:B------:R0:W1:Y:S02]  /*3af0*/  SHFL.IDX P0, R49, R45, R58, R57 ;  /* 0x0000003a2d317389 */ /* 0x0000640000000039 */
[----:B01----:R-:W-:Y:S05]  /*3b00*/  ENDCOLLECTIVE ;  /* 0x000000000000791b */ /* 0x003fea0003800000 */
.L_x_27:
[----:B------:R-:W-:-:S05]  /*3b10*/  IMAD.MOV.U32 R47, RZ, RZ, R49 ;  /* 0x000000ffff2f7224 */ /* 0x000fca00078e0031 */
[----:B------:R-:W-:-:S04]  /*3b20*/  LOP3.LUT P0, RZ, R47, 0x80000, RZ, 0xc0, !PT ;  /* 0x000800002fff7812 */ /* 0x000fc8000780c0ff */
[----:B------:R-:W-:-:S05]  /*3b30*/  FSEL R47, R16, RZ, P0 ;  /* 0x000000ff102f7208 */ /* 0x000fca0000000000 */
[----:B------:R-:W-:-:S07]  /*3b40*/  FADD R48, R48, R47 ;  /* 0x0000002f30307221 */ /* 0x000fce0000000000 */
[----:B------:R-:W-:Y:S05]  /*3b50*/  WARPSYNC.COLLECTIVE R56, `(.L_x_28) ;  /* 0x0000000038087348 */ /* 0x000fea0003c00000 */
[----:B------:R0:W1:Y:S02]  /*3b60*/  SHFL.IDX P0, R49, R45, R58, R57 ;  /* 0x0000003a2d317389 */ /* 0x0000640000000039 */
[----:B01----:R-:W-:Y:S05]  /*3b70*/  ENDCOLLECTIVE ;  /* 0x000000000000791b */ /* 0x003fea0003800000 */
.L_x_28:
[----:B------:R-:W-:-:S04]  /*3b80*/  LOP3.LUT P0, RZ, R49, 0x40000, RZ, 0xc0, !PT ;  /* 0x0004000031ff7812 */ /* 0x000fc8000780c0ff */
[----:B------:R-:W-:-:S05]  /*3b90*/  FSEL R47, R15, RZ, P0 ;  /* 0x000000ff0f2f7208 */ /* 0x000fca0000000000 */
[----:B------:R-:W-:-:S07]  /*3ba0*/  FADD R48, R48, R47 ;  /* 0x0000002f30307221 */ /* 0x000fce0000000000 */
[----:B------:R-:W-:Y:S05]  /*3bb0*/  WARPSYNC.COLLECTIVE R56, `(.L_x_29) ;  /* 0x0000000038087348 */ /* 0x000fea0003c00000 */
[----:B------:R0:W1:Y:S02]  /*3bc0*/  SHFL.IDX P0, R49, R45, R58, R57 ;  /* 0x0000003a2d317389 */ /* 0x0000640000000039 */
[----:B01----:R-:W-:Y:S05]  /*3bd0*/  ENDCOLLECTIVE ;  /* 0x000000000000791b */ /* 0x003fea0003800000 */
.L_x_29:
[----:B------:R-:W-:-:S04]  /*3be0*/  LOP3.LUT P0, RZ, R49, 0x20000, RZ, 0xc0, !PT ;  /* 0x0002000031ff7812 */ /* 0x000fc8000780c0ff */
[----:B------:R-:W-:-:S05]  /*3bf0*/  FSEL R47, R14, RZ, P0 ;  /* 0x000000ff0e2f7208 */ /* 0x000fca0000000000 */
[----:B------:R-:W-:-:S07]  /*3c00*/  FADD R48, R48, R47 ;  /* 0x0000002f30307221 */ /* 0x000fce0000000000 */
[----:B------:R-:W-:Y:S05]  /*3c10*/  WARPSYNC.COLLECTIVE R56, `(.L_x_30) ;  /* 0x0000000038087348 */ /* 0x000fea0003c00000 */
[----:B------:R0:W1:Y:S02]  /*3c20*/  SHFL.IDX P0, R49, R45, R58, R57 ;  /* 0x0000003a2d317389 */ /* 0x0000640000000039 */
[----:B01----:R-:W-:Y:S05]  /*3c30*/  ENDCOLLECTIVE ;  /* 0x000000000000791b */ /* 0x003fea0003800000 */
.L_x_30:
[----:B------:R-:W-:-:S05]  /*3c40*/  IMAD.MOV.U32 R53, RZ, RZ, R49 ;  /* 0x000000ffff357224 */ /* 0x000fca00078e0031 */
[----:B------:R-:W-:-:S04]  /*3c50*/  LOP3.LUT P0, RZ, R53, 0x10000, RZ, 0xc0, !PT ;  /* 0x0001000035ff7812 */ /* 0x000fc8000780c0ff */
[----:B------:R-:W-:-:S05]  /*3c60*/  FSEL R47, R13, RZ, P0 ;  /* 0x000000ff0d2f7208 */ /* 0x000fca0000000000 */
[----:B------:R-:W-:-:S07]  /*3c70*/  FADD R48, R48, R47 ;  /* 0x0000002f30307221 */ /* 0x000fce0000000000 */
[----:B------:R-:W-:Y:S05]  /*3c80*/  WARPSYNC.COLLECTIVE R56, `(.L_x_31) ;  /* 0x0000000038087348 */ /* 0x000fea0003c00000 */
[----:B------:R0:W1:Y:S02]  /*3c90*/  SHFL.IDX P0, R49, R45, R58, R57 ;  /* 0x0000003a2d317389 */ /* 0x0000640000000039 */
[----:B01----:R-:W-:Y:S05]  /*3ca0*/  ENDCOLLECTIVE ;  /* 0x000000000000791b */ /* 0x003fea0003800000 */
.L_x_31:
[----:B------:R-:W-:-:S05]  /*3cb0*/  IMAD.MOV.U32 R50, RZ, RZ, R49 ;  /* 0x000000ffff327224 */ /* 0x000fca00078e0031 */
[----:B------:R-:W-:-:S04]  /*3cc0*/  LOP3.LUT P0, RZ, R50, 0x8000, RZ, 0xc0, !PT ;  /* 0x0000800032ff7812 */ /* 0x000fc8000780c0ff */
[----:B------:R-:W-:-:S05]  /*3cd0*/  FSEL R47, R12, RZ, P0 ;  /* 0x000000ff0c2f7208 */ /* 0x000fca0000000000 */
[----:B------:R-:W-:-:S07]  /*3ce0*/  FADD R48, R48, R47 ;  /* 0x0000002f30307221 */ /* 0x000fce0000000000 */
[----:B------:R-:W-:Y:S05]  /*3cf0*/  WARPSYNC.COLLECTIVE R56, `(.L_x_32) ;  /* 0x0000000038087348 */ /* 0x000fea0003c00000 */
[----:B------:R0:W1:Y:S02]  /*3d00*/  SHFL.IDX P0, R49, R45, R58, R57 ;  /* 0x0000003a2d317389 */ /* 0x0000640000000039 */
[----:B01----:R-:W-:Y:S05]  /*3d10*/  ENDCOLLECTIVE ;  /* 0x000000000000791b */ /* 0x003fea0003800000 */
.L_x_32:
[----:B------:R-:W-:-:S05]  /*3d20*/  IMAD.MOV.U32 R54, RZ, RZ, R49 ;  /* 0x000000ffff367224 */ /* 0x000fca00078e0031 */
[----:B------:R-:W-:-:S04]  /*3d30*/  LOP3.LUT P0, RZ, R54, 0x4000, RZ, 0xc0, !PT ;  /* 0x0000400036ff7812 */ /* 0x000fc8000780c0ff */
[----:B------:R-:W-:-:S05]  /*3d40*/  FSEL R47, R11, RZ, P0 ;  /* 0x000000ff0b2f7208 */ /* 0x000fca0000000000 */
[----:B------:R-:W-:-:S07]  /*3d50*/  FADD R48, R48, R47 ;  /* 0x0000002f30307221 */ /* 0x000fce0000000000 */
[----:B------:R-:W-:Y:S05]  /*3d60*/  WARPSYNC.COLLECTIVE R56, `(.L_x_33) ;  /* 0x0000000038087348 */ /* 0x000fea0003c00000 */
[----:B------:R0:W1:Y:S02]  /*3d70*/  SHFL.IDX P0, R49, R45, R58, R57 ;  /* 0x0000003a2d317389 */ /* 0x0000640000000039 */
[----:B01----:R-:W-:Y:S05]  /*3d80*/  ENDCOLLECTIVE ;  /* 0x000000000000791b */ /* 0x003fea0003800000 */
.L_x_33:
[----:B------:R-:W-:-:S05]  /*3d90*/  IMAD.MOV.U32 R52, RZ, RZ, R49 ;  /* 0x000000ffff347224 */ /* 0x000fca00078e0031 */
[----:B------:R-:W-:-:S04]  /*3da0*/  LOP3.LUT P0, RZ, R52, 0x2000, RZ, 0xc0, !PT ;  /* 0x0000200034ff7812 */ /* 0x000fc8000780c0ff */
[----:B------:R-:W-:-:S05]  /*3db0*/  FSEL R47, R10, RZ, P0 ;  /* 0x000000ff0a2f7208 */ /* 0x000fca0000000000 */
[----:B------:R-:W-:-:S07]  /*3dc0*/  FADD R48, R48, R47 ;  /* 0x0000002f30307221 */ /* 0x000fce0000000000 */
[----:B------:R-:W-:Y:S05]  /*3dd0*/  WARPSYNC.COLLECTIVE R56, `(.L_x_34) ;  /* 0x0000000038087348 */ /* 0x000fea0003c00000 */
[----:B------:R0:W1:Y:S02]  /*3de0*/  SHFL.IDX P0, R49, R45, R58, R57 ;  /* 0x0000003a2d317389 */ /* 0x0000640000000039 */
[----:B01----:R-:W-:Y:S05]  /*3df0*/  ENDCOLLECTIVE ;  /* 0x000000000000791b */ /* 0x003fea0003800000 */
.L_x_34:
[----:B------:R-:W-:-:S04]  /*3e00*/  LOP3.LUT P0, RZ, R49, 0x1000, RZ, 0xc0, !PT ;  /* 0x0000100031ff7812 */ /* 0x000fc8000780c0ff */
[----:B------:R-:W-:-:S05]  /*3e10*/  FSEL R47, R9, RZ, P0 ;  /* 0x000000ff092f7208 */ /* 0x000fca0000000000 */
[----:B------:R-:W-:-:S07]  /*3e20*/  FADD R48, R48, R47 ;  /* 0x0000002f30307221 */ /* 0x000fce0000000000 */
[----:B------:R-:W-:Y:S05]  /*3e30*/  WARPSYNC.COLLECTIVE R56, `(.L_x_35) ;  /* 0x0000000038087348 */ /* 0x000fea0003c00000 */
[----:B------:R0:W1:Y:S02]  /*3e40*/  SHFL.IDX P0, R49, R45, R58, R57 ;  /* 0x0000003a2d317389 */ /* 0x0000640000000039 */
[----:B01----:R-:W-:Y:S05]  /*3e50*/  ENDCOLLECTIVE ;  /* 0x000000000000791b */ /* 0x003fea0003800000 */
.L_x_35:
[----:B------:R-:W-:-:S05]  /*3e60*/  IMAD.MOV.U32 R54, RZ, RZ, R49 ;  /* 0x000000ffff367224 */ /* 0x000fca00078e0031 */
[----:B------:R-:W-:-:S04]  /*3e70*/  LOP3.LUT P0, RZ, R54, 0x800, RZ, 0xc0, !PT ;  /* 0x0000080036ff7812 */ /* 0x000fc8000780c0ff */
[----:B------:R-:W-:-:S05]  /*3e80*/  FSEL R47, R8, RZ, P0 ;  /* 0x000000ff082f7208 */ /* 0x000fca0000000000 */
[----:B------:R-:W-:-:S07]  /*3e90*/  FADD R48, R48, R47 ;  /* 0x0000002f30307221 */ /* 0x000fce0000000000 */
[----:B------:R-:W-:Y:S05]  /*3ea0*/  WARPSYNC.COLLECTIVE R56, `(.L_x_36) ;  /* 0x0000000038087348 */ /* 0x000fea0003c00000 */
[----:B------:R0:W1:Y:S02]  /*3eb0*/  SHFL.IDX P0, R49, R45, R58, R57 ;  /* 0x0000003a2d317389 */ /* 0x0000640000000039 */
[----:B01----:R-:W-:Y:S05]  /*3ec0*/  ENDCOLLECTIVE ;  /* 0x000000000000791b */ /* 0x003fea0003800000 */
.L_x_36:
[----:B------:R-:W-:-:S05]  /*3ed0*/  IMAD.MOV.U32 R52, RZ, RZ, R49 ;  /* 0x000000ffff347224 */ /* 0x000fca00078e0031 */
[----:B------:R-:W-:-:S04]  /*3ee0*/  LOP3.LUT P0, RZ, R52, 0x400, RZ, 0xc0, !PT ;  /* 0x0000040034ff7812 */ /* 0x000fc8000780c0ff */
[----:B------:R-:W-:-:S05]  /*3ef0*/  FSEL R47, R7, RZ, P0 ;  /* 0x000000ff072f7208 */ /* 0x000fca0000000000 */
[----:B------:R-:W-:-:S07]  /*3f00*/  FADD R48, R48, R47 ;  /* 0x0000002f30307221 */ /* 0x000fce0000000000 */
[----:B------:R-:W-:Y:S05]  /*3f10*/  WARPSYNC.COLLECTIVE R56, `(.L_x_37) ;  /* 0x0000000038087348 */ /* 0x000fea0003c00000 */
[----:B------:R0:W1:Y:S02]  /*3f20*/  SHFL.IDX P0, R49, R45, R58, R57 ;  /* 0x0000003a2d317389 */ /* 0x0000640000000039 */
[----:B01----:R-:W-:Y:S05]  /*3f30*/  ENDCOLLECTIVE ;  /* 0x000000000000791b */ /* 0x003fea0003800000 */
.L_x_37:
[----:B------:R-:W-:-:S05]  /*3f40*/  IMAD.MOV.U32 R47, RZ, RZ, R49 ;  /* 0x000000ffff2f7224 */ /* 0x000fca00078e0031 */
[----:B------:R-:W-:-:S04]  /*3f50*/  LOP3.LUT P0, RZ, R47, 0x200, RZ, 0xc0, !PT ;  /* 0x000002002fff7812 */ /* 0x000fc8000780c0ff */
[----:B------:R-:W-:-:S05]  /*3f60*/  FSEL R47, R6, RZ, P0 ;  /* 0x000000ff062f7208 */ /* 0x000fca0000000000 */
[----:B------:R-:W-:-:S07]  /*3f70*/  FADD R48, R48, R47 ;  /* 0x0000002f30307221 */ /* 0x000fce0000000000 */
[----:B------:R-:W-:Y:S05]  /*3f80*/  WARPSYNC.COLLECTIVE R56, `(.L_x_38) ;  /* 0x0000000038087348 */ /* 0x000fea0003c00000 */
[----:B------:R0:W1:Y:S02]  /*3f90*/  SHFL.IDX P0, R49, R45, R58, R57 ;  /* 0x0000003a2d317389 */ /* 0x0000640000000039 */
[----:B01----:R-:W-:Y:S05]  /*3fa0*/  ENDCOLLECTIVE ;  /* 0x000000000000791b */ /* 0x003fea0003800000 */
.L_x_38:
[----:B------:R-:W-:-:S05]  /*3fb0*/  IMAD.MOV.U32 R54, RZ, RZ, R49 ;  /* 0x000000ffff367224 */ /* 0x000fca00078e0031 */
[----:B------:R-:W-:-:S04]  /*3fc0*/  LOP3.LUT P0, RZ, R54, 0x100, RZ, 0xc0, !PT ;  /* 0x0000010036ff7812 */ /* 0x000fc8000780c0ff */
[----:B------:R-:W-:-:S05]  /*3fd0*/  FSEL R47, R5, RZ, P0 ;  /* 0x000000ff052f7208 */ /* 0x000fca0000000000 */
[----:B------:R-:W-:-:S07]  /*3fe0*/  FADD R48, R48, R47 ;  /* 0x0000002f30307221 */ /* 0x000fce0000000000 */
[----:B------:R-:W-:Y:S05]  /*3ff0*/  WARPSYNC.COLLECTIVE R56, `(.L_x_39) ;  /* 0x0000000038087348 */ /* 0x000fea0003c00000 */
[----:B------:R0:W1:Y:S02]  /*4000*/  SHFL.IDX P0, R49, R45, R58, R57 ;  /* 0x0000003a2d317389 */ /* 0x0000640000000039 */
[----:B01----:R-:W-:Y:S05]  /*4010*/  ENDCOLLECTIVE ;  /* 0x000000000000791b */ /* 0x003fea0003800000 */
.L_x_39:
[----:B------:R-:W-:-:S05]  /*4020*/  IMAD.MOV.U32 R47, RZ, RZ, R49 ;  /* 0x000000ffff2f7224 */ /* 0x000fca00078e0031 */
[----:B------:R-:W-:-:S04]  /*4030*/  LOP3.LUT P0, RZ, R47, 0x80, RZ, 0xc0, !PT ;  /* 0x000000802fff7812 */ /* 0x000fc8000780c0ff */
[----:B------:R-:W-:-:S05]  /*4040*/  FSEL R51, R4, RZ, P0 ;  /* 0x000000ff04337208 */ /* 0x000fca0000000000 */
[----:B------:R-:W-:-:S07]  /*4050*/  FADD R51, R48, R51 ;  /* 0x0000003330337221 */ /* 0x000fce0000000000 */
[----:B------:R-:W-:Y:S05]  /*4060*/  WARPSYNC.COLLECTIVE R56, `(.L_x_40) ;  /* 0x0000000038087348 */ /* 0x000fea0003c00000 */
[----:B------:R0:W1:Y:S02]  /*4070*/  SHFL.IDX P0, R49, R45, R58, R57 ;  /* 0x0000003a2d317389 */ /* 0x0000640000000039 */
[----:B01----:R-:W-:Y:S05]  /*4080*/  ENDCOLLECTIVE ;  /* 0x000000000000791b */ /* 0x003fea0003800000 */
.L_x_40:
[----:B------:R-:W-:-:S05]  /*4090*/  IMAD.MOV.U32 R50, RZ, RZ, R49 ;  /* 0x000000ffff327224 */ /* 0x000fca00078e0031 */
[----:B------:R-:W-:-:S04]  /*40a0*/  LOP3.LUT P0, RZ, R50, 0x40, RZ, 0xc0, !PT ;  /* 0x0000004032ff7812 */ /* 0x000fc8000780c0ff */
[----:B------:R-:W-:-:S05]  /*40b0*/  FSEL R48, R3, RZ, P0 ;  /* 0x000000ff03307208 */ /* 0x000fca0000000000 */
[----:B------:R-:W-:-:S07]  /*40c0*/  FADD R55, R51, R48 ;  /* 0x0000003033377221 */ /* 0x000fce0000000000 */
[----:B------:R-:W-:Y:S05]  /*40d0*/  WARPSYNC.COLLECTIVE R56, `(.L_x_41) ;  /* 0x0000000038087348 */ /* 0x000fea0003c00000 */
[----:B------:R0:W1:Y:S02]  /*40e0*/  SHFL.IDX P0, R49, R45, R58, R57 ;  /* 0x0000003a2d317389 */ /* 0x0000640000000039 */
[----:B01----:R-:W-:Y:S05]  /*40f0*/  ENDCOLLECTIVE ;  /* 0x000000000000791b */ /* 0x003fea0003800000 */
.L_x_41:
[----:B------:R-:W-:-:S05]  /*4100*/  IMAD.MOV.U32 R51, RZ, RZ, R49 ;  /* 0x000000ffff337224 */ /* 0x000fca00078e0031 */
[----:B------:R-:W-:-:S04]  /*4110*/  LOP3.LUT P0, RZ, R51, 0x20, RZ, 0xc0, !PT ;  /* 0x0000002033ff7812 */ /* 0x000fc8000780c0ff */
[----:B------:R-:W-:-:S05]  /*4120*/  FSEL R48, R2, RZ, P0 ;  /* 0x000000ff02307208 */ /* 0x000fca0000000000 */
[----:B------:R-:W-:-:S07]  /*4130*/  FADD R55, R55, R48 ;  /* 0x0000003037377221 */ /* 0x000fce0000000000 */
[----:B------:R-:W-:Y:S05]  /*4140*/  WARPSYNC.COLLECTIVE R56, `(.L_x_42) ;  /* 0x0000000038087348 */ /* 0x000fea0003c00000 */
[----:B------:R0:W1:Y:S02]  /*4150*/  SHFL.IDX P0, R49, R45, R58, R57 ;  /* 0x0000003a2d317389 */ /* 0x0000640000000039 */
[----:B01----:R-:W-:Y:S05]  /*4160*/  ENDCOLLECTIVE ;  /* 0x000000000000791b */ /* 0x003fea0003800000 */
.L_x_42:
[----:B------:R-:W-:-:S05]  /*4170*/  IMAD.MOV.U32 R54, RZ, RZ, R49 ;  /* 0x000000ffff367224 */ /* 0x000fca00078e0031 */
[----:B------:R-:W-:-:S04]  /*4180*/  LOP3.LUT P0, RZ, R54, 0x10, RZ, 0xc0, !PT ;  /* 0x0000001036ff7812 */ /* 0x000fc8000780c0ff */
[----:B------:R-:W-:-:S05]  /*4190*/  FSEL R48, R0, RZ, P0 ;  /* 0x000000ff00307208 */ /* 0x000fca0000000000 */
[----:B------:R-:W-:-:S07]  /*41a0*/  FADD R55, R55, R48 ;  /* 0x0000003037377221 */ /* 0x000fce0000000000 */
[----:B------:R-:W-:Y:S05]  /*41b0*/  WARPSYNC.COLLECTIVE R56, `(.L_x_43) ;  /* 0x0000000038087348 */ /* 0x000fea0003c00000 */
[----:B------:R0:W1:Y:S02]  /*41c0*/  SHFL.IDX P0, R49, R45, R58, R57 ;  /* 0x0000003a2d317389 */ /* 0x0000640000000039 */
[----:B01----:R-:W-:Y:S05]  /*41d0*/  ENDCOLLECTIVE ;  /* 0x000000000000791b */ /* 0x003fea0003800000 */
.L_x_43:
[----:B------:R-:W-:-:S04]  /*41e0*/  LOP3.LUT P0, RZ, R49, 0x8, RZ, 0xc0, !PT ;  /* 0x0000000831ff7812 */ /* 0x000fc8000780c0ff */
[----:B------:R-:W-:-:S05]  /*41f0*/  FSEL R48, R44, RZ, P0 ;  /* 0x000000ff2c307208 */ /* 0x000fca0000000000 */
[----:B------:R-:W-:-:S07]  /*4200*/  FADD R48, R55, R48 ;  /* 0x0000003037307221 */ /* 0x000fce0000000000 */
[----:B------:R-:W-:Y:S05]  /*4210*/  WARPSYNC.COLLECTIVE R56, `(.L_x_44) ;  /* 0x0000000038087348 */ /* 0x000fea0003c00000 */
[----:B------:R0:W1:Y:S02]  /*4220*/  SHFL.IDX P0, R49, R45, R58, R57 ;  /* 0x0000003a2d317389 */ /* 0x0000640000000039 */
[----:B01----:R-:W-:Y:S05]  /*4230*/  ENDCOLLECTIVE ;  /* 0x000000000000791b */ /* 0x003fea0003800000 */
.L_x_44:
[----:B------:R-:W-:-:S05]  /*4240*/  IMAD.MOV.U32 R51, RZ, RZ, R49 ;  /* 0x000000ffff337224 */ /* 0x000fca00078e0031 */
[----:B------:R-:W-:-:S04]  /*4250*/  LOP3.LUT P0, RZ, R51, 0x4, RZ, 0xc0, !PT ;  /* 0x0000000433ff7812 */ /* 0x000fc8000780c0ff */
[----:B------:R-:W-:-:S05]  /*4260*/  FSEL R51, R43, RZ, P0 ;  /* 0x000000ff2b337208 */ /* 0x000fca0000000000 */
[----:B------:R-:W-:-:S07]  /*4270*/  FADD R51, R48, R51 ;  /* 0x0000003330337221 */ /* 0x000fce0000000000 */
[----:B------:R-:W-:Y:S05]  /*4280*/  WARPSYNC.COLLECTIVE R56, `(.L_x_45) ;  /* 0x0000000038087348 */ /* 0x000fea0003c00000 */
[----:B------:R0:W1:Y:S02]  /*4290*/  SHFL.IDX P0, R49, R45, R58, R57 ;  /* 0x0000003a2d317389 */ /* 0x0000640000000039 */
[----:B01----:R-:W-:Y:S05]  /*42a0*/  ENDCOLLECTIVE ;  /* 0x000000000000791b */ /* 0x003fea0003800000 */
.L_x_45:
[----:B------:R-:W-:-:S05]  /*42b0*/  IMAD.MOV.U32 R53, RZ, RZ, R49 ;  /* 0x000000ffff357224 */ /* 0x000fca00078e0031 */
[----:B------:R-:W-:-:S04]  /*42c0*/  LOP3.LUT P0, RZ, R53, 0x2, RZ, 0xc0, !PT ;  /* 0x0000000235ff7812 */ /* 0x000fc8000780c0ff */
[----:B------:R-:W-:-:S05]  /*42d0*/  FSEL R48, R33, RZ, P0 ;  /* 0x000000ff21307208 */ /* 0x000fca0000000000 */
[----:B------:R-:W-:-:S07]  /*42e0*/  FADD R51, R51, R48 ;  /* 0x0000003033337221 */ /* 0x000fce0000000000 */
[----:B------:R-:W-:Y:S05]  /*42f0*/  WARPSYNC.COLLECTIVE R56, `(.L_x_46) ;  /* 0x0000000038087348 */ /* 0x000fea0003c00000 */
[----:B------:R0:W1:Y:S02]  /*4300*/  SHFL.IDX P0, R49, R45, R58, R57 ;  /* 0x0000003a2d317389 */ /* 0x0000640000000039 */
[----:B01----:R-:W-:Y:S05]  /*4310*/  ENDCOLLECTIVE ;  /* 0x000000000000791b */ /* 0x003fea0003800000 */
.L_x_46:
[----:B------:R-:W-:Y:S02]  /*4320*/  IMAD.MOV.U32 R58, RZ, RZ, 0x1 ;  /* 0x00000001ff3a7424 */ /* 0x000fe400078e00ff */
[----:B------:R-:W-:-:S05]  /*4330*/  IMAD.MOV.U32 R48, RZ, RZ, R49 ;  /* 0x000000ffff307224 */ /* 0x000fca00078e0031 */
[----:B------:R-:W-:-:S04]  /*4340*/  LOP3.LUT R48, R48, 0x1, RZ, 0xc0, !PT ;  /* 0x0000000130307812 */ /* 0x000fc800078ec0ff */
[----:B------:R-:W-:-:S04]  /*4350*/  ISETP.NE.U32.AND P0, PT, R48, 0x1, PT ;  /* 0x000000013000780c */ /* 0x000fc80003f05070 */
[----:B------:R-:W-:-:S05]  /*4360*/  FSEL R48, R32, RZ, !P0 ;  /* 0x000000ff20307208 */ /* 0x000fca0004000000 */
[----:B------:R-:W-:-:S07]  /*4370*/  FADD R48, R51, R48 ;  /* 0x0000003033307221 */ /* 0x000fce0000000000 */
[----:B------:R-:W-:Y:S05]  /*4380*/  WARPSYNC.COLLECTIVE R56, `(.L_x_47) ;  /* 0x0000000038087348 */ /* 0x000fea0003c00000 */
[----:B------:R0:W1:Y:S02]  /*4390*/  SHFL.IDX P0, R49, R45, R58, R57 ;  /* 0x0000003a2d317389 */ /* 0x0000640000000039 */
[----:B01----:R-:W-:Y:S05]  /*43a0*/  ENDCOLLECTIVE ;  /* 0x000000000000791b */ /* 0x003fea0003800000 */
.L_x_47:
[----:B------:R-:W-:-:S05]  /*43b0*/  IMAD.MOV.U32 R51, RZ, RZ, R49 ;  /* 0x000000ffff337224 */ /* 0x000fca00078e0031 */
[----:B------:R-:W-:-:S04]  /*43c0*/  ISETP.GT.AND P0, PT, R51, -0x1, PT ;  /* 0xffffffff3300780c */ /* 0x000fc80003f04270 */
[----:B------:R-:W-:-:S05]  /*43d0*/  FSEL R47, R28, RZ, !P0 ;  /* 0x000000ff1c2f7208 */ /* 0x000fca0004000000 */
[----:B------:R-:W-:-:S07]  /*43e0*/  FADD R46, R47, R46 ;  /* 0x0000002e2f2e7221 */ /* 0x000fce0000000000 */
[----:B------:R-:W-:Y:S05]  /*43f0*/  WARPSYNC.COLLECTIVE R56, `(.L_x_48) ;  /* 0x0000000038087348 */ /* 0x000fea0003c00000 */
[----:B------:R0:W1:Y:S02]  /*4400*/  SHFL.IDX P0, R49, R45, R58, R57 ;  /* 0x0000003a2d317389 */ /* 0x0000640000000039 */
[----:B01----:R-:W-:Y:S05]  /*4410*/  ENDCOLLECTIVE ;  /* 0x000000000000791b */ /* 0x003fea0003800000 */
.L_x_48:
[----:B------:R-:W-:-:S04]  /*4420*/  LOP3.LUT P0, RZ, R49, 0x40000000, RZ, 0xc0, !PT ;  /* 0x4000000031ff7812 */ /* 0x000fc8000780c0ff */
[----:B------:R-:W-:-:S05]  /*4430*/  FSEL R47, R27, RZ, P0 ;  /* 0x000000ff1b2f7208 */ /* 0x000fca0000000000 */
[----:B------:R-:W-:-:S07]  /*4440*/  FADD R46, R46, R47 ;  /* 0x0000002f2e2e7221 */ /* 0x000fce0000000000 */
[----:B------:R-:W-:Y:S05]  /*4450*/  WARPSYNC.COLLECTIVE R56, `(.L_x_49) ;  /* 0x0000000038087348 */ /* 0x000fea0003c00000 */
[----:B------:R0:W1:Y:S02]  /*4460*/  SHFL.IDX P0, R49, R45, R58, R57 ;  /* 0x0000003a2d317389 */ /* 0x0000640000000039 */
[----:B01----:R-:W-:Y:S05]  /*4470*/  ENDCOLLECTIVE ;  /* 0x000000000000791b */ /* 0x003fea0003800000 */
.L_x_49:
[----:B------:R-:W-:-:S05]  /*4480*/  IMAD.MOV.U32 R50, RZ, RZ, R49 ;  /* 0x000000ffff327224 */ /* 0x000fca00078e0031 */
[----:B------:R-:W-:-:S04]  /*4490*/  LOP3.LUT P0, RZ, R50, 0x20000000, RZ, 0xc0, !PT ;  /* 0x2000000032ff7812 */ /* 0x000fc8000780c0ff */
[----:B------:R-:W-:-:S05]  /*44a0*/  FSEL R47, R26, RZ, P0 ;  /* 0x000000ff1a2f7208 */ /* 0x000fca0000000000 */
[----:B------:R-:W-:-:S07]  /*44b0*/  FADD R46, R46, R47 ;  /* 0x0000002f2e2e7221 */ /* 0x000fce0000000000 */
[----:B------:R-:W-:Y:S05]  /*44c0*/  WARPSYNC.COLLECTIVE R56, `(.L_x_50) ;  /* 0x0000000038087348 */ /* 0x000fea0003c00000 */
[----:B------:R0:W1:Y:S02]  /*44d0*/  SHFL.IDX P0, R49, R45, R58, R57 ;  /* 0x0000003a2d317389 */ /* 0x0000640000000039 */
[----:B01----:R-:W-:Y:S05]  /*44e0*/  ENDCOLLECTIVE ;  /* 0x000000000000791b */ /* 0x003fea0003800000 */
.L_x_50:
[----:B------:R-:W-:-:S05]  /*44f0*/  IMAD.MOV.U32 R50, RZ, RZ, R49 ;  /* 0x000000ffff327224 */ /* 0x000fca00078e0031 */
[----:B------:R-:W-:-:S04]  /*4500*/  LOP3.LUT P0, RZ, R50, 0x10000000, RZ, 0xc0, !PT ;  /* 0x1000000032ff7812 */ /* 0x000fc8000780c0ff */
[----:B------:R-:W-:-:S05]  /*4510*/  FSEL R47, R25, RZ, P0 ;  /* 0x000000ff192f7208 */ /* 0x000fca0000000000 */
[----:B------:R-:W-:-:S07]  /*4520*/  FADD R46, R46, R47 ;  /* 0x0000002f2e2e7221 */ /* 0x000fce0000000000 */
[----:B------:R-:W-:Y:S05]  /*4530*/  WARPSYNC.COLLECTIVE R56, `(.L_x_51) ;  /* 0x0000000038087348 */ /* 0x000fea0003c00000 */
[----:B------:R0:W1:Y:S02]  /*4540*/  SHFL.IDX P0, R49, R45, R58, R57 ;  /* 0x0000003a2d317389 */ /* 0x0000640000000039 */
[----:B01----:R-:W-:Y:S05]  /*4550*/  ENDCOLLECTIVE ;  /* 0x000000000000791b */ /* 0x003fea0003800000 */
.L_x_51:
[----:B------:R-:W-:-:S04]  /*4560*/  LOP3.LUT P0, RZ, R49, 0x8000000, RZ, 0xc0, !PT ;  /* 0x0800000031ff7812 */ /* 0x000fc8000780c0ff */
[----:B------:R-:W-:-:S05]  /*4570*/  FSEL R47, R24, RZ, P0 ;  /* 0x000000ff182f7208 */ /* 0x000fca0000000000 */
[----:B------:R-:W-:-:S07]  /*4580*/  FADD R46, R46, R47 ;  /* 0x0000002f2e2e7221 */ /* 0x000fce0000000000 */
[----:B------:R-:W-:Y:S05]  /*4590*/  WARPSYNC.COLLECTIVE R56, `(.L_x_52) ;  /* 0x0000000038087348 */ /* 0x000fea0003c00000 */
[----:B------:R0:W1:Y:S02]  /*45a0*/  SHFL.IDX P0, R49, R45, R58, R57 ;  /* 0x0000003a2d317389 */ /* 0x0000640000000039 */
[----:B01----:R-:W-:Y:S05]  /*45b0*/  ENDCOLLECTIVE ;  /* 0x000000000000791b */ /* 0x003fea0003800000 */
.L_x_52:
[----:B------:R-:W-:-:S05]  /*45c0*/  IMAD.MOV.U32 R54, RZ, RZ, R49 ;  /* 0x000000ffff367224 */ /* 0x000fca00078e0031 */
[----:B------:R-:W-:-:S04]  /*45d0*/  LOP3.LUT P0, RZ, R54, 0x4000000, RZ, 0xc0, !PT ;  /* 0x0400000036ff7812 */ /* 0x000fc8000780c0ff */
[----:B------:R-:W-:-:S05]  /*45e0*/  FSEL R47, R23, RZ, P0 ;  /* 0x000000ff172f7208 */ /* 0x000fca0000000000 */
[----:B------:R-:W-:-:S07]  /*45f0*/  FADD R46, R46, R47 ;  /* 0x0000002f2e2e7221 */ /* 0x000fce0000000000 */
[----:B------:R-:W-:Y:S05]  /*4600*/  WARPSYNC.COLLECTIVE R56, `(.L_x_53) ;  /* 0x0000000038087348 */ /* 0x000fea0003c00000 */
[----:B------:R0:W1:Y:S02]  /*4610*/  SHFL.IDX P0, R49, R45, R58, R57 ;  /* 0x0000003a2d317389 */ /* 0x0000640000000039 */
[----:B01----:R-:W-:Y:S05]  /*4620*/  ENDCOLLECTIVE ;  /* 0x000000000000791b */ /* 0x003fea0003800000 */
.L_x_53:
[----:B------:R-:W-:-:S05]  /*4630*/  IMAD.MOV.U32 R50, RZ, RZ, R49 ;  /* 0x000000ffff327224 */ /* 0x000fca00078e0031 */
[----:B------:R-:W-:-:S04]  /*4640*/  LOP3.LUT P0, RZ, R50, 0x2000000, RZ, 0xc0, !PT ;  /* 0x0200000032ff7812 */ /* 0x000fc8000780c0ff */
[----:B------:R-:W-:-:S05]  /*4650*/  FSEL R47, R22, RZ, P0 ;  /* 0x000000ff162f7208 */ /* 0x000fca0000000000 */
[----:B------:R-:W-:-:S07]  /*4660*/  FADD R46, R46, R47 ;  /* 0x0000002f2e2e7221 */ /* 0x000fce0000000000 */
[----:B------:R-:W-:Y:S05]  /*4670*/  WARPSYNC.COLLECTIVE R56, `(.L_x_54) ;  /* 0x0000000038087348 */ /* 0x000fea0003c00000 */
[----:B------:R0:W1:Y:S02]  /*4680*/  SHFL.IDX P0, R49, R45, R58, R57 ;  /* 0x0000003a2d317389 */ /* 0x0000640000000039 */
[----:B01----:R-:W-:Y:S05]  /*4690*/  ENDCOLLECTIVE ;  /* 0x000000000000791b */ /* 0x003fea0003800000 */
.L_x_54:
[----:B------:R-:W-:-:S05]  /*46a0*/  IMAD.MOV.U32 R50, RZ, RZ, R49 ;  /* 0x000000ffff327224 */ /* 0x000fca00078e0031 */
[----:B------:R-:W-:-:S04]  /*46b0*/  LOP3.LUT P0, RZ, R50, 0x1000000, RZ, 0xc0, !PT ;  /* 0x0100000032ff7812 */ /* 0x000fc8000780c0ff */
[----:B------:R-:W-:-:S05]  /*46c0*/  FSEL R47, R21, RZ, P0 ;  /* 0x000000ff152f7208 */ /* 0x000fca0000000000 */
[----:B------:R-:W-:-:S07]  /*46d0*/  FADD R46, R46, R47 ;  /* 0x0000002f2e2e7221 */ /* 0x000fce0000000000 */
[----:B------:R-:W-:Y:S05]  /*46e0*/  WARPSYNC.COLLECTIVE R56, `(.L_x_55) ;  /* 0x0000000038087348 */ /* 0x000fea0003c00000 */
[----:B------:R0:W1:Y:S02]  /*46f0*/  SHFL.IDX P0, R49, R45, R58, R57 ;  /* 0x0000003a2d317389 */ /* 0x0000640000000039 */
[----:B01----:R-:W-:Y:S05]  /*4700*/  ENDCOLLECTIVE ;  /* 0x000000000000791b */ /* 0x003fea0003800000 */
.L_x_55:
[----:B------:R-:W-:-:S05]  /*4710*/  IMAD.MOV.U32 R53, RZ, RZ, R49 ;  /* 0x000000ffff357224 */ /* 0x000fca00078e0031 */
[----:B------:R-:W-:-:S04]  /*4720*/  LOP3.LUT P0, RZ, R53, 0x800000, RZ, 0xc0, !PT ;  /* 0x0080000035ff7812 */ /* 0x000fc8000780c0ff */
[----:B------:R-:W-:-:S05]  /*4730*/  FSEL R47, R20, RZ, P0 ;  /* 0x000000ff142f7208 */ /* 0x000fca0000000000 */
[----:B------:R-:W-:-:S07]  /*4740*/  FADD R46, R46, R47 ;  /* 0x0000002f2e2e7221 */ /* 0x000fce0000000000 */
[----:B------:R-:W-:Y:S05]  /*4750*/  WARPSYNC.COLLECTIVE R56, `(.L_x_56) ;  /* 0x0000000038087348 */ /* 0x000fea0003c00000 */
[----:B------:R0:W1:Y:S02]  /*4760*/  SHFL.IDX P0, R49, R45, R58, R57 ;  /* 0x0000003a2d317389 */ /* 0x0000640000000039 */
[----:B01----:R-:W-:Y:S05]  /*4770*/  ENDCOLLECTIVE ;  /* 0x000000000000791b */ /* 0x003fea0003800000 */
.L_x_56:
[----:B------:R-:W-:-:S05]  /*4780*/  IMAD.MOV.U32 R52, RZ, RZ, R49 ;  /* 0x000000ffff347224 */ /* 0x000fca00078e0031 */
[----:B------:R-:W-:-:S04]  /*4790*/  LOP3.LUT P0, RZ, R52, 0x400000, RZ, 0xc0, !PT ;  /* 0x0040000034ff7812 */ /* 0x000fc8000780c0ff */
[----:B------:R-:W-:-:S05]  /*47a0*/  FSEL R47, R19, RZ, P0 ;  /* 0x000000ff132f7208 */ /* 0x000fca0000000000 */
[----:B------:R-:W-:-:S07]  /*47b0*/  FADD R46, R46, R47 ;  /* 0x0000002f2e2e7221 */ /* 0x000fce0000000000 */
[----:B------:R-:W-:Y:S05]  /*47c0*/  WARPSYNC.COLLECTIVE R56, `(.L_x_57) ;  /* 0x0000000038087348 */ /* 0x000fea0003c00000 */
[----:B------:R0:W1:Y:S02]  /*47d0*/  SHFL.IDX P0, R49, R45, R58, R57 ;  /* 0x0000003a2d317389 */ /* 0x0000640000000039 */
[----:B01----:R-:W-:Y:S05]  /*47e0*/  ENDCOLLECTIVE ;  /* 0x000000000000791b */ /* 0x003fea0003800000 */
.L_x_57:
[----:B------:R-:W-:-:S05]  /*47f0*/  IMAD.MOV.U32 R54, RZ, RZ, R49 ;  /* 0x000000ffff367224 */ /* 0x000fca00078e0031 */
[----:B------:R-:W-:-:S04]  /*4800*/  LOP3.LUT P0, RZ, R54, 0x200000, RZ, 0xc0, !PT ;  /* 0x0020000036ff7812 */ /* 0x000fc8000780c0ff */
[----:B------:R-:W-:-:S05]  /*4810*/  FSEL R47, R18, RZ, P0 ;  /* 0x000000ff122f7208 */ /* 0x000fca0000000000 */
[----:B------:R-:W-:-:S07]  /*4820*/  FADD R46, R46, R47 ;  /* 0x0000002f2e2e7221 */ /* 0x000fce0000000000 */
[----:B------:R-:W-:Y:S05]  /*4830*/  WARPSYNC.COLLECTIVE R56, `(.L_x_58) ;  /* 0x0000000038087348 */ /* 0x000fea0003c00000 */
[----:B------:R0:W1:Y:S02]  /*4840*/  SHFL.IDX P0, R49, R45, R58, R57 ;  /* 0x0000003a2d317389 */ /* 0x0000640000000039 */
[----:B01----:R-:W-:Y:S05]  /*4850*/  ENDCOLLECTIVE ;  /* 0x000000000000791b */ /* 0x003fea0003800000 */
.L_x_58:
[----:B------:R-:W-:-:S05]  /*4860*/  IMAD.MOV.U32 R53, RZ, RZ, R49 ;  /* 0x000000ffff357224 */ /* 0x000fca00078e0031 */
[----:B------:R-:W-:-:S04]  /*4870*/  LOP3.LUT P0, RZ, R53, 0x100000, RZ, 0xc0, !PT ;  /* 0x0010000035ff7812 */ /* 0x000fc8000780c0ff */
[----:B------:R-:W-:-:S05]  /*4880*/  FSEL R47, R17, RZ, P0 ;  /* 0x000000ff112f7208 */ /* 0x000fca0000000000 */
[----:B------:R-:W-:-:S07]  /*4890*/  FADD R46, R46, R47 ;  /* 0x0000002f2e2e7221 */ /* 0x000fce0000000000 */
[----:B------:R-:W-:Y:S05]  /*48a0*/  WARPSYNC.COLLECTIVE R56, `(.L_x_59) ;  /* 0x0000000038087348 */ /* 0x000fea0003c00000 */
[----:B------:R0:W1:Y:S02]  /*48b0*/  SHFL.IDX P0, R49, R45, R58, R57 ;  /* 0x0000003a2d317389 */ /* 0x0000640000000039 */
[----:B01----:R-:W-:Y:S05]  /*48c0*/  ENDCOLLECTIVE ;  /* 0x000000000000791b */ /* 0x003fea0003800000 */
.L_x_59:
[----:B------:R-:W-:-:S05]  /*48d0*/  IMAD.MOV.U32 R50, RZ, RZ, R49 ;  /* 0x000000ffff327224 */ /* 0x000fca00078e0031 */
[----:B------:R-:W-:-:S04]  /*48e0*/  LOP3.LUT P0, RZ, R50, 0x80000, RZ, 0xc0, !PT ;  /* 0x0008000032ff7812 */ /* 0x000fc8000780c0ff */
[----:B------:R-:W-:-:S05]  /*48f0*/  FSEL R47, R16, RZ, P0 ;  /* 0x000000ff102f7208 */ /* 0x000fca0000000000 */
[----:B------:R-:W-:-:S07]  /*4900*/  FADD R46, R46, R47 ;  /* 0x0000002f2e2e7221 */ /* 0x000fce0000000000 */
[----:B------:R-:W-:Y:S05]  /*4910*/  WARPSYNC.COLLECTIVE R56, `(.L_x_60) ;  /* 0x0000000038087348 */ /* 0x000fea0003c00000 */
[----:B------:R0:W1:Y:S02]  /*4920*/  SHFL.IDX P0, R49, R45, R58, R57 ;  /* 0x0000003a2d317389 */ /* 0x0000640000000039 */
[----:B01----:R-:W-:Y:S05]  /*4930*/  ENDCOLLECTIVE ;  /* 0x000000000000791b */ /* 0x003fea0003800000 */
.L_x_60:
[----:B------:R-:W-:-:S05]  /*4940*/  IMAD.MOV.U32 R52, RZ, RZ, R49 ;  /* 0x000000ffff347224 */ /* 0x000fca00078e0031 */
[----:B------:R-:W-:-:S04]  /*4950*/  LOP3.LUT P0, RZ, R52, 0x40000, RZ, 0xc0, !PT ;  /* 0x0004000034ff7812 */ /* 0x000fc8000780c0ff */
[----:B------:R-:W-:-:S05]  /*4960*/  FSEL R47, R15, RZ, P0 ;  /* 0x000000ff0f2f7208 */ /* 0x000fca0000000000 */
[----:B------:R-:W-:-:S07]  /*4970*/  FADD R46, R46, R47 ;  /* 0x0000002f2e2e7221 */ /* 0x000fce0000000000 */
[----:B------:R-:W-:Y:S05]  /*4980*/  WARPSYNC.COLLECTIVE R56, `(.L_x_61) ;  /* 0x0000000038087348 */ /* 0x000fea0003c00000 */
[----:B------:R0:W1:Y:S02]  /*4990*/  SHFL.IDX P0, R49, R45, R58, R57 ;  /* 0x0000003a2d317389 */ /* 0x0000640000000039 */
[----:B01----:R-:W-:Y:S05]  /*49a0*/  ENDCOLLECTIVE ;  /* 0x000000000000791b */ /* 0x003fea0003800000 */
.L_x_61:
[----:B------:R-:W-:-:S05]  /*49b0*/  IMAD.MOV.U32 R47, RZ, RZ, R49 ;  /* 0x000000ffff2f7224 */ /* 0x000fca00078e0031 */
[----:B------:R-:W-:-:S04]  /*49c0*/  LOP3.LUT P0, RZ, R47, 0x20000, RZ, 0xc0, !PT ;  /* 0x000200002fff7812 */ /* 0x000fc8000780c0ff */
[----:B------:R-:W-:-:S05]  /*49d0*/  FSEL R47, R14, RZ, P0 ;  /* 0x000000ff0e2f7208 */ /* 0x000fca0000000000 */
[----:B------:R-:W-:-:S07]  /*49e0*/  FADD R46, R46, R47 ;  /* 0x0000002f2e2e7221 */ /* 0x000fce0000000000 */
[----:B------:R-:W-:Y:S05]  /*49f0*/  WARPSYNC.COLLECTIVE R56, `(.L_x_62) ;  /* 0x0000000038087348 */ /* 0x000fea0003c00000 */
[----:B------:R0:W1:Y:S02]  /*4a00*/  SHFL.IDX P0, R49, R45, R58, R57 ;  /* 0x0000003a2d317389 */ /* 0x0000640000000039 */
[----:B01----:R-:W-:Y:S05]  /*4a10*/  ENDCOLLECTIVE ;  /* 0x000000000000791b */ /* 0x003fea0003800000 */
.L_x_62:
[----:B------:R-:W-:-:S05]  /*4a20*/  IMAD.MOV.U32 R52, RZ, RZ, R49 ;  /* 0x000000ffff347224 */ /* 0x000fca00078e0031 */
[----:B------:R-:W-:-:S04]  /*4a30*/  LOP3.LUT P0, RZ, R52, 0x10000, RZ, 0xc0, !PT ;  /* 0x0001000034ff7812 */ /* 0x000fc8000780c0ff */
[----:B------:R-:W-:-:S05]  /*4a40*/  FSEL R47, R13, RZ, P0 ;  /* 0x000000ff0d2f7208 */ /* 0x000fca0000000000 */
[----:B------:R-:W-:-:S07]  /*4a50*/  FADD R46, R46, R47 ;  /* 0x0000002f2e2e7221 */ /* 0x000fce0000000000 */
[----:B------:R-:W-:Y:S05]  /*4a60*/  WARPSYNC.COLLECTIVE R56, `(.L_x_63) ;  /* 0x0000000038087348 */ /* 0x000fea0003c00000 */
[----:B------:R0:W1:Y:S02]  /*4a70*/  SHFL.IDX P0, R49, R45, R58, R57 ;  /* 0x0000003a2d317389 */ /* 0x0000640000000039 */
[----:B01----:R-:W-:Y:S05]  /*4a80*/  ENDCOLLECTIVE ;  /* 0x000000000000791b */ /* 0x003fea0003800000 */
.L_x_63:
[----:B------:R-:W-:-:S05]  /*4a90*/  IMAD.MOV.U32 R47, RZ, RZ, R49 ;  /* 0x000000ffff2f7224 */ /* 0x000fca00078e0031 */
[----:B------:R-:W-:-:S04]  /*4aa0*/  LOP3.LUT P0, RZ, R47, 0x8000, RZ, 0xc0, !PT ;  /* 0x000080002fff7812 */ /* 0x000fc8000780c0ff */
[----:B------:R-:W-:-:S05]  /*4ab0*/  FSEL R47, R12, RZ, P0 ;  /* 0x000000ff0c2f7208 */ /* 0x000fca0000000000 */
[----:B------:R-:W-:-:S07]  /*4ac0*/  FADD R46, R46, R47 ;  /* 0x0000002f2e2e7221 */ /* 0x000fce0000000000 */
[----:B------:R-:W-:Y:S05]  /*4ad0*/  WARPSYNC.COLLECTIVE R56, `(.L_x_64) ;  /* 0x0000000038087348 */ /* 0x000fea0003c00000 */
[----:B------:R0:W1:Y:S02]  /*4ae0*/  SHFL.IDX P0, R49, R45, R58, R57 ;  /* 0x0000003a2d317389 */ /* 0x0000640000000039 */
[----:B01----:R-:W-:Y:S05]  /*4af0*/  ENDCOLLECTIVE ;  /* 0x000000000000791b */ /* 0x003fea0003800000 */
.L_x_64:
[----:B------:R-:W-:-:S05]  /*4b00*/  IMAD.MOV.U32 R53, RZ, RZ, R49 ;  /* 0x000000ffff357224 */ /* 0x000fca00078e0031 */
[----:B------:R-:W-:-:S04]  /*4b10*/  LOP3.LUT P0, RZ, R53, 0x4000, RZ, 0xc0, !PT ;  /* 0x0000400035ff7812 */ /* 0x000fc8000780c0ff */
[----:B------:R-:W-:-:S05]  /*4b20*/  FSEL R47, R11, RZ, P0 ;  /* 0x000000ff0b2f7208 */ /* 0x000fca0000000000 */
[----:B------:R-:W-:-:S07]  /*4b30*/  FADD R46, R46, R47 ;  /* 0x0000002f2e2e7221 */ /* 0x000fce0000000000 */
[----:B------:R-:W-:Y:S05]  /*4b40*/  WARPSYNC.COLLECTIVE R56, `(.L_x_65) ;  /* 0x0000000038087348 */ /* 0x000fea0003c00000 */
[----:B------:R0:W1:Y:S02]  /*4b50*/  SHFL.IDX P0, R49, R45, R58, R57 ;  /* 0x0000003a2d317389 */ /* 0x0000640000000039 */
[----:B01----:R-:W-:Y:S05]  /*4b60*/  ENDCOLLECTIVE ;  /* 0x000000000000791b */ /* 0x003fea0003800000 */
.L_x_65:
[----:B------:R-:W-:-:S05]  /*4b70*/  IMAD.MOV.U32 R51, RZ, RZ, R49 ;  /* 0x000000ffff337224 */ /* 0x000fca00078e0031 */
[----:B------:R-:W-:-:S04]  /*4b80*/  LOP3.LUT P0, RZ, R51, 0x2000, RZ, 0xc0, !PT ;  /* 0x0000200033ff7812 */ /* 0x000fc8000780c0ff */
[----:B------:R-:W-:-:S05]  /*4b90*/  FSEL R47, R10, RZ, P0 ;  /* 0x000000ff0a2f7208 */ /* 0x000fca0000000000 */
[----:B------:R-:W-:-:S07]  /*4ba0*/  FADD R46, R46, R47 ;  /* 0x0000002f2e2e7221 */ /* 0x000fce0000000000 */
[----:B------:R-:W-:Y:S05]  /*4bb0*/  WARPSYNC.COLLECTIVE R56, `(.L_x_66) ;  /* 0x0000000038087348 */ /* 0x000fea0003c00000 */
[----:B------:R0:W1:Y:S02]  /*4bc0*/  SHFL.IDX P0, R49, R45, R58, R57 ;  /* 0x0000003a2d317389 */ /* 0x0000640000000039 */
[----:B01----:R-:W-:Y:S05]  /*4bd0*/  ENDCOLLECTIVE ;  /* 0x000000000000791b */ /* 0x003fea0003800000 */
.L_x_66:
[----:B------:R-:W-:-:S05]  /*4be0*/  IMAD.MOV.U32 R50, RZ, RZ, R49 ;  /* 0x000000ffff327224 */ /* 0x000fca00078e0031 */
[----:B------:R-:W-:-:S04]  /*4bf0*/  LOP3.LUT P0, RZ, R50, 0x1000, RZ, 0xc0, !PT ;  /* 0x0000100032ff7812 */ /* 0x000fc8000780c0ff */
[----:B------:R-:W-:-:S05]  /*4c00*/  FSEL R47, R9, RZ, P0 ;  /* 0x000000ff092f7208 */ /* 0x000fca0000000000 */
[----:B------:R-:W-:-:S07]  /*4c10*/  FADD R46, R46, R47 ;  /* 0x0000002f2e2e7221 */ /* 0x000fce0000000000 */
[----:B------:R-:W-:Y:S05]  /*4c20*/  WARPSYNC.COLLECTIVE R56, `(.L_x_67) ;  /* 0x0000000038087348 */ /* 0x000fea0003c00000 */
[----:B------:R0:W1:Y:S02]  /*4c30*/  SHFL.IDX P0, R49, R45, R58, R57 ;  /* 0x0000003a2d317389 */ /* 0x0000640000000039 */
[----:B01----:R-:W-:Y:S05]  /*4c40*/  ENDCOLLECTIVE ;  /* 0x000000000000791b */ /* 0x003fea0003800000 */
.L_x_67:
[----:B------:R-:W-:-:S05]  /*4c50*/  IMAD.MOV.U32 R53, RZ, RZ, R49 ;  /* 0x000000ffff357224 */ /* 0x000fca00078e0031 */
[----:B------:R-:W-:-:S04]  /*4c60*/  LOP3.LUT P0, RZ, R53, 0x800, RZ, 0xc0, !PT ;  /* 0x0000080035ff7812 */ /* 0x000fc8000780c0ff */
[----:B------:R-:W-:-:S05]  /*4c70*/  FSEL R47, R8, RZ, P0 ;  /* 0x000000ff082f7208 */ /* 0x000fca0000000000 */
[----:B------:R-:W-:-:S07]  /*4c80*/  FADD R46, R46, R47 ;  /* 0x0000002f2e2e7221 */ /* 0x000fce0000000000 */
[----:B------:R-:W-:Y:S05]  /*4c90*/  WARPSYNC.COLLECTIVE R56, `(.L_x_68) ;  /* 0x0000000038087348 */ /* 0x000fea0003c00000 */
[----:B------:R0:W1:Y:S02]  /*4ca0*/  SHFL.IDX P0, R49, R45, R58, R57 ;  /* 0x0000003a2d317389 */ /* 0x0000640000000039 */
[----:B01----:R-:W-:Y:S05]  /*4cb0*/  ENDCOLLECTIVE ;  /* 0x000000000000791b */ /* 0x003fea0003800000 */
.L_x_68:
[----:B------:R-:W-:-:S05]  /*4cc0*/  IMAD.MOV.U32 R51, RZ, RZ, R49 ;  /* 0x000000ffff337224 */ /* 0x000fca00078e0031 */
[----:B------:R-:W-:-:S04]  /*4cd0*/  LOP3.LUT P0, RZ, R51, 0x400, RZ, 0xc0, !PT ;  /* 0x0000040033ff7812 */ /* 0x000fc8000780c0ff */
[----:B------:R-:W-:-:S05]  /*4ce0*/  FSEL R47, R7, RZ, P0 ;  /* 0x000000ff072f7208 */ /* 0x000fca0000000000 */
[----:B------:R-:W-:-:S07]  /*4cf0*/  FADD R46, R46, R47 ;  /* 0x0000002f2e2e7221 */ /* 0x000fce0000000000 */
[----:B------:R-:W-:Y:S05]  /*4d00*/  WARPSYNC.COLLECTIVE R56, `(.L_x_69) ;  /* 0x0000000038087348 */ /* 0x000fea0003c00000 */
[----:B------:R0:W1:Y:S02]  /*4d10*/  SHFL.IDX P0, R49, R45, R58, R57 ;  /* 0x0000003a2d317389 */ /* 0x0000640000000039 */
[----:B01----:R-:W-:Y:S05]  /*4d20*/  ENDCOLLECTIVE ;  /* 0x000000000000791b */ /* 0x003fea0003800000 */
.L_x_69:
[----:B------:R-:W-:-:S04]  /*4d30*/  LOP3.LUT P0, RZ, R49, 0x200, RZ, 0xc0, !PT ;  /* 0x0000020031ff7812 */ /* 0x000fc8000780c0ff */
[----:B------:R-:W-:-:S05]  /*4d40*/  FSEL R47, R6, RZ, P0 ;  /* 0x000000ff062f7208 */ /* 0x000fca0000000000 */
[----:B------:R-:W-:-:S07]  /*4d50*/  FADD R46, R46, R47 ;  /* 0x0000002f2e2e7221 */ /* 0x000fce0000000000 */
[----:B------:R-:W-:Y:S05]  /*4d60*/  WARPSYNC.COLLECTIVE R56, `(.L_x_70) ;  /* 0x0000000038087348 */ /* 0x000fea0003c00000 */
[----:B------:R0:W1:Y:S02]  /*4d70*/  SHFL.IDX P0, R49, R45, R58, R57 ;  /* 0x0000003a2d317389 */ /* 0x0000640000000039 */
[----:B01----:R-:W-:Y:S05]  /*4d80*/  ENDCOLLECTIVE ;  /* 0x000000000000791b */ /* 0x003fea0003800000 */
.L_x_70:
[----:B------:R-:W-:-:S05]  /*4d90*/  IMAD.MOV.U32 R53, RZ, RZ, R49 ;  /* 0x000000ffff357224 */ /* 0x000fca00078e0031 */
[----:B------:R-:W-:-:S04]  /*4da0*/  LOP3.LUT P0, RZ, R53, 0x100, RZ, 0xc0, !PT ;  /* 0x0000010035ff7812 */ /* 0x000fc8000780c0ff */
[----:B------:R-:W-:-:S05]  /*4db0*/  FSEL R47, R5, RZ, P0 ;  /* 0x000000ff052f7208 */ /* 0x000fca0000000000 */
[----:B------:R-:W-:-:S07]  /*4dc0*/  FADD R46, R46, R47 ;  /* 0x0000002f2e2e7221 */ /* 0x000fce0000000000 */
[----:B------:R-:W-:Y:S05]  /*4dd0*/  WARPSYNC.COLLECTIVE R56, `(.L_x_71) ;  /* 0x0000000038087348 */ /* 0x000fea0003c00000 */
[----:B------:R0:W1:Y:S02]  /*4de0*/  SHFL.IDX P0, R49, R45, R58, R57 ;  /* 0x0000003a2d317389 */ /* 0x0000640000000039 */
[----:B01----:R-:W-:Y:S05]  /*4df0*/  ENDCOLLECTIVE ;  /* 0x000000000000791b */ /* 0x003fea0003800000 */
.L_x_71:
[----:B------:R-:W-:-:S05]  /*4e00*/  IMAD.MOV.U32 R51, RZ, RZ, R49 ;  /* 0x000000ffff337224 */ /* 0x000fca00078e0031 */
[----:B------:R-:W-:-:S04]  /*4e10*/  LOP3.LUT P0, RZ, R51, 0x80, RZ, 0xc0, !PT ;  /* 0x0000008033ff7812 */ /* 0x000fc8000780c0ff */
[----:B------:R-:W-:-:S05]  /*4e20*/  FSEL R53, R4, RZ, P0 ;  /* 0x000000ff04357208 */ /* 0x000fca0000000000 */
[----:B------:R-:W-:-:S07]  /*4e30*/  FADD R53, R46, R53 ;  /* 0x000000352e357221 */ /* 0x000fce0000000000 */
[----:B------:R-:W-:Y:S05]  /*4e40*/  WARPSYNC.COLLECTIVE R56, `(.L_x_72) ;  /* 0x0000000038087348 */ /* 0x000fea0003c00000 */
[----:B------:R0:W1:Y:S02]  /*4e50*/  SHFL.IDX P0, R49, R45, R58, R57 ;  /* 0x0000003a2d317389 */ /* 0x0000640000000039 */
[----:B01----:R-:W-:Y:S05]  /*4e60*/  ENDCOLLECTIVE ;  /* 0x000000000000791b */ /* 0x003fea0003800000 */
.L_x_72:
[----:B------:R-:W-:-:S05]  /*4e70*/  IMAD.MOV.U32 R47, RZ, RZ, R49 ;  /* 0x000000ffff2f7224 */ /* 0x000fca00078e0031 */
[----:B------:R-:W-:-:S04]  /*4e80*/  LOP3.LUT P0, RZ, R47, 0x40, RZ, 0xc0, !PT ;  /* 0x000000402fff7812 */ /* 0x000fc8000780c0ff */
[----:B------:R-:W-:-:S05]  /*4e90*/  FSEL R46, R3, RZ, P0 ;  /* 0x000000ff032e7208 */ /* 0x000fca0000000000 */
[----:B------:R-:W-:-:S07]  /*4ea0*/  FADD R53, R53, R46 ;  /* 0x0000002e35357221 */ /* 0x000fce0000000000 */
[----:B------:R-:W-:Y:S05]  /*4eb0*/  WARPSYNC.COLLECTIVE R56, `(.L_x_73) ;  /* 0x0000000038087348 */ /* 0x000fea0003c00000 */
[----:B------:R0:W1:Y:S02]  /*4ec0*/  SHFL.IDX P0, R49, R45, R58, R57 ;  /* 0x0000003a2d317389 */ /* 0x0000640000000039 */
[----:B01----:R-:W-:Y:S05]  /*4ed0*/  ENDCOLLECTIVE ;  /* 0x000000000000791b */ /* 0x003fea0003800000 */
.L_x_73:
[----:B------:R-:W-:-:S05]  /*4ee0*/  IMAD.MOV.U32 R50, RZ, RZ, R49 ;  /* 0x000000ffff327224 */ /* 0x000fca00078e0031 */
[----:B------:R-:W-:-:S04]  /*4ef0*/  LOP3.LUT P0, RZ, R50, 0x20, RZ, 0xc0, !PT ;  /* 0x0000002032ff7812 */ /* 0x000fc8000780c0ff */
[----:B------:R-:W-:-:S05]  /*4f00*/  FSEL R46, R2, RZ, P0 ;  /* 0x000000ff022e7208 */ /* 0x000fca0000000000 */
[----:B------:R-:W-:-:S07]  /*4f10*/  FADD R46, R53, R46 ;  /* 0x0000002e352e7221 */ /* 0x000fce0000000000 */
[----:B------:R-:W-:Y:S05]  /*4f20*/  WARPSYNC.COLLECTIVE R56, `(.L_x_74) ;  /* 0x0000000038087348 */ /* 0x000fea0003c00000 */
[----:B------:R0:W1:Y:S02]  /*4f30*/  SHFL.IDX P0, R49, R45, R58, R57 ;  /* 0x0000003a2d317389 */ /* 0x0000640000000039 */
[----:B01----:R-:W-:Y:S05]  /*4f40*/  ENDCOLLECTIVE ;  /* 0x000000000000791b */ /* 0x003fea0003800000 */
.L_x_74:
[----:B------:R-:W-:-:S05]  /*4f50*/  IMAD.MOV.U32 R53, RZ, RZ, R49 ;  /* 0x000000ffff357224 */ /* 0x000fca00078e0031 */
[----:B------:R-:W-:-:S04]  /*4f60*/  LOP3.LUT P0, RZ, R53, 0x10, RZ, 0xc0, !PT ;  /* 0x0000001035ff7812 */ /* 0x000fc8000780c0ff */
[----:B------:R-:W-:-:S05]  /*4f70*/  FSEL R47, R0, RZ, P0 ;  /* 0x000000ff002f7208 */ /* 0x000fca0000000000 */
[----:B------:R-:W-:-:S07]  /*4f80*/  FADD R46, R46, R47 ;  /* 0x0000002f2e2e7221 */ /* 0x000fce0000000000 */
[----:B------:R-:W-:Y:S05]  /*4f90*/  WARPSYNC.COLLECTIVE R56, `(.L_x_75) ;  /* 0x0000000038087348 */ /* 0x000fea0003c00000 */
[----:B------:R0:W1:Y:S02]  /*4fa0*/  SHFL.IDX P0, R49, R45, R58, R57 ;  /* 0x0000003a2d317389 */ /* 0x0000640000000039 */
[----:B01----:R-:W-:Y:S05]  /*4fb0*/  ENDCOLLECTIVE ;  /* 0x000000000000791b */ /* 0x003fea0003800000 */
.L_x_75:
[----:B------:R-:W-:-:S05]  /*4fc0*/  IMAD.MOV.U32 R47, RZ, RZ, R49 ;  /* 0x000000ffff2f7224 */ /* 0x000fca00078e0031 */
[----:B------:R-:W-:-:S04]  /*4fd0*/  LOP3.LUT P0, RZ, R47, 0x8, RZ, 0xc0, !PT ;  /* 0x000000082fff7812 */ /* 0x000fc8000780c0ff */
[----:B------:R-:W-:-:S05]  /*4fe0*/  FSEL R47, R44, RZ, P0 ;  /* 0x000000ff2c2f7208 */ /* 0x000fca0000000000 */
[----:B------:R-:W-:-:S07]  /*4ff0*/  FADD R46, R46, R47 ;  /* 0x0000002f2e2e7221 */ /* 0x000fce0000000000 */
[----:B------:R-:W-:Y:S05]  /*5000*/  WARPSYNC.COLLECTIVE R56, `(.L_x_76) ;  /* 0x0000000038087348 */ /* 0x000fea0003c00000 */
[----:B------:R0:W1:Y:S02]  /*5010*/  SHFL.IDX P0, R49, R45, R58, R57 ;  /* 0x0000003a2d317389 */ /* 0x0000640000000039 */
[----:B01----:R-:W-:Y:S05]  /*5020*/  ENDCOLLECTIVE ;  /* 0x000000000000791b */ /* 0x003fea0003800000 */
.L_x_76:
[----:B------:R-:W-:-:S05]  /*5030*/  IMAD.MOV.U32 R50, RZ, RZ, R49 ;  /* 0x000000ffff327224 */ /* 0x000fca00078e0031 */
[----:B------:R-:W-:-:S04]  /*5040*/  LOP3.LUT P0, RZ, R50, 0x4, RZ, 0xc0, !PT ;  /* 0x0000000432ff7812 */ /* 0x000fc8000780c0ff */
[----:B------:R-:W-:-:S05]  /*5050*/  FSEL R47, R43, RZ, P0 ;  /* 0x000000ff2b2f7208 */ /* 0x000fca0000000000 */
[----:B------:R-:W-:-:S07]  /*5060*/  FADD R46, R46, R47 ;  /* 0x0000002f2e2e7221 */ /* 0x000fce0000000000 */
[----:B------:R-:W-:Y:S05]  /*5070*/  WARPSYNC.COLLECTIVE R56, `(.L_x_77) ;  /* 0x0000000038087348 */ /* 0x000fea0003c00000 */
[----:B------:R0:W1:Y:S02]  /*5080*/  SHFL.IDX P0, R49, R45, R58, R57 ;  /* 0x0000003a2d317389 */ /* 0x0000640000000039 */
[----:B01----:R-:W-:Y:S05]  /*5090*/  ENDCOLLECTIVE ;  /* 0x000000000000791b */ /* 0x003fea0003800000 */
.L_x_77:
[----:B------:R-:W-:-:S05]  /*50a0*/  IMAD.MOV.U32 R52, RZ, RZ, R49 ;  /* 0x000000ffff347224 */ /* 0x000fca00078e0031 */
[----:B------:R-:W-:-:S04]  /*50b0*/  LOP3.LUT P0, RZ, R52, 0x2, RZ, 0xc0, !PT ;  /* 0x0000000234ff7812 */ /* 0x000fc8000780c0ff */
[----:B------:R-:W-:-:S05]  /*50c0*/  FSEL R47, R33, RZ, P0 ;  /* 0x000000ff212f7208 */ /* 0x000fca0000000000 */
[----:B------:R-:W-:-:S07]  /*50d0*/  FADD R46, R46, R47 ;  /* 0x0000002f2e2e7221 */ /* 0x000fce0000000000 */
[----:B------:R-:W-:Y:S05]  /*50e0*/  WARPSYNC.COLLECTIVE R56, `(.L_x_78) ;  /* 0x0000000038087348 */ /* 0x000fea0003c00000 */
[----:B------:R0:W1:Y:S02]  /*50f0*/  SHFL.IDX P0, R49, R45, R58, R57 ;  /* 0x0000003a2d317389 */ /* 0x0000640000000039 */
[----:B01----:R-:W-:Y:S05]  /*5100*/  ENDCOLLECTIVE ;  /* 0x000000000000791b */ /* 0x003fea0003800000 */
.L_x_78:
        /* <DEDUP_REMOVED lines=9> */
.L_x_79:
[----:B------:R-:W-:-:S05]  /*51a0*/  IMAD.MOV.U32 R50, RZ, RZ, R49 ;  /* 0x000000ffff327224 */ /* 0x000fca00078e0031 */
[----:B------:R-:W-:-:S04]  /*51b0*/  ISETP.GT.AND P0, PT, R50, -0x1, PT ;  /* 0xffffffff3200780c */ /* 0x000fc80003f04270 */
[----:B------:R-:W-:-:S05]  /*51c0*/  FSEL R47, R28, RZ, !P0 ;  /* 0x000000ff1c2f7208 */ /* 0x000fca0004000000 */
[----:B------:R-:W-:-:S07]  /*51d0*/  FADD R42, R47, R42 ;  /* 0x0000002a2f2a7221 */ /* 0x000fce0000000000 */
[----:B------:R-:W-:Y:S05]  /*51e0*/  WARPSYNC.COLLECTIVE R56, `(.L_x_80) ;  /* 0x0000000038087348 */ /* 0x000fea0003c00000 */
[----:B------:R0:W1:Y:S02]  /*51f0*/  SHFL.IDX P0, R49, R45, R58, R57 ;  /* 0x0000003a2d317389 */ /* 0x0000640000000039 */
[----:B01----:R-:W-:Y:S05]  /*5200*/  ENDCOLLECTIVE ;  /* 0x000000000000791b */ /* 0x003fea0003800000 */
.L_x_80:
[----:B------:R-:W-:-:S05]  /*5210*/  IMAD.MOV.U32 R50, RZ, RZ, R49 ;  /* 0x000000ffff327224 */ /* 0x000fca00078e0031 */
[----:B------:R-:W-:-:S04]  /*5220*/  LOP3.LUT P0, RZ, R50, 0x40000000, RZ, 0xc0, !PT ;  /* 0x4000000032ff7812 */ /* 0x000fc8000780c0ff */
[----:B------:R-:W-:-:S05]  /*5230*/  FSEL R47, R27, RZ, P0 ;  /* 0x000000ff1b2f7208 */ /* 0x000fca0000000000 */
[----:B------:R-:W-:-:S07]  /*5240*/  FADD R42, R42, R47 ;  /* 0x0000002f2a2a7221 */ /* 0x000fce0000000000 */
[----:B------:R-:W-:Y:S05]  /*5250*/  WARPSYNC.COLLECTIVE R56, `(.L_x_81) ;  /* 0x0000000038087348 */ /* 0x000fea0003c00000 */
[----:B------:R0:W1:Y:S02]  /*5260*/  SHFL.IDX P0, R49, R45, R58, R57 ;  /* 0x0000003a2d317389 */ /* 0x0000640000000039 */
[----:B01----:R-:W-:Y:S05]  /*5270*/  ENDCOLLECTIVE ;  /* 0x000000000000791b */ /* 0x003fea0003800000 */
.L_x_81:
[----:B------:R-:W-:-:S05]  /*5280*/  IMAD.MOV.U32 R51, RZ, RZ, R49 ;  /* 0x000000ffff337224 */ /* 0x000fca00078e0031 */
[----:B------:R-:W-:-:S04]  /*5290*/  LOP3.LUT P0, RZ, R51, 0x20000000, RZ, 0xc0, !PT ;  /* 0x2000000033ff7812 */ /* 0x000fc8000780c0ff */
[----:B------:R-:W-:-:S05]  /*52a0*/  FSEL R47, R26, RZ, P0 ;  /* 0x000000ff1a2f7208 */ /* 0x000fca0000000000 */
[----:B------:R-:W-:-:S07]  /*52b0*/  FADD R42, R42, R47 ;  /* 0x0000002f2a2a7221 */ /* 0x000fce0000000000 */
[----:B------:R-:W-:Y:S05]  /*52c0*/  WARPSYNC.COLLECTIVE R56, `(.L_x_82) ;  /* 0x0000000038087348 */ /* 0x000fea0003c00000 */
[----:B------:R0:W1:Y:S02]  /*52d0*/  SHFL.IDX P0, R49, R45, R58, R57 ;  /* 0x0000003a2d317389 */ /* 0x0000640000000039 */
[----:B01----:R-:W-:Y:S05]  /*52e0*/  ENDCOLLECTIVE ;  /* 0x000000000000791b */ /* 0x003fea0003800000 */
.L_x_82:
[----:B------:R-:W-:-:S04]  /*52f0*/  LOP3.LUT P0, RZ, R49, 0x10000000, RZ, 0xc0, !PT ;  /* 0x1000000031ff7812 */ /* 0x000fc8000780c0ff */
[----:B------:R-:W-:-:S05]  /*5300*/  FSEL R47, R25, RZ, P0 ;  /* 0x000000ff192f7208 */ /* 0x000fca0000000000 */
[----:B------:R-:W-:-:S07]  /*5310*/  FADD R42, R42, R47 ;  /* 0x0000002f2a2a7221 */ /* 0x000fce0000000000 */
[----:B------:R-:W-:Y:S05]  /*5320*/  WARPSYNC.COLLECTIVE R56, `(.L_x_83) ;  /* 0x0000000038087348 */ /* 0x000fea0003c00000 */
[----:B------:R0:W1:Y:S02]  /*5330*/  SHFL.IDX P0, R49, R45, R58, R57 ;  /* 0x0000003a2d317389 */ /* 0x0000640000000039 */
[----:B01----:R-:W-:Y:S05]  /*5340*/  ENDCOLLECTIVE ;  /* 0x000000000000791b */ /* 0x003fea0003800000 */
.L_x_83:
[----:B------:R-:W-:-:S05]  /*5350*/  IMAD.MOV.U32 R52, RZ, RZ, R49 ;  /* 0x000000ffff347224 */ /* 0x000fca00078e0031 */
[----:B------:R-:W-:-:S04]  /*5360*/  LOP3.LUT P0, RZ, R52, 0x8000000, RZ, 0xc0, !PT ;  /* 0x0800000034ff7812 */ /* 0x000fc8000780c0ff */
[----:B------:R-:W-:-:S05]  /*5370*/  FSEL R47, R24, RZ, P0 ;  /* 0x000000ff182f7208 */ /* 0x000fca0000000000 */
[----:B------:R-:W-:-:S07]  /*5380*/  FADD R42, R42, R47 ;  /* 0x0000002f2a2a7221 */ /* 0x000fce0000000000 */
[----:B------:R-:W-:Y:S05]  /*5390*/  WARPSYNC.COLLECTIVE R56, `(.L_x_84) ;  /* 0x0000000038087348 */ /* 0x000fea0003c00000 */
[----:B------:R0:W1:Y:S02]  /*53a0*/  SHFL.IDX P0, R49, R45, R58, R57 ;  /* 0x0000003a2d317389 */ /* 0x0000640000000039 */
[----:B01----:R-:W-:Y:S05]  /*53b0*/  ENDCOLLECTIVE ;  /* 0x000000000000791b */ /* 0x003fea0003800000 */
.L_x_84:
[----:B------:R-:W-:-:S05]  /*53c0*/  IMAD.MOV.U32 R51, RZ, RZ, R49 ;  /* 0x000000ffff337224 */ /* 0x000fca00078e0031 */
[----:B------:R-:W-:-:S04]  /*53d0*/  LOP3.LUT P0, RZ, R51, 0x4000000, RZ, 0xc0, !PT ;  /* 0x0400000033ff7812 */ /* 0x000fc8000780c0ff */
[----:B------:R-:W-:-:S05]  /*53e0*/  FSEL R47, R23, RZ, P0 ;  /* 0x000000ff172f7208 */ /* 0x000fca0000000000 */
[----:B------:R-:W-:-:S07]  /*53f0*/  FADD R42, R42, R47 ;  /* 0x0000002f2a2a7221 */ /* 0x000fce0000000000 */
[----:B------:R-:W-:Y:S05]  /*5400*/  WARPSYNC.COLLECTIVE R56, `(.L_x_85) ;  /* 0x0000000038087348 */ /* 0x000fea0003c00000 */
[----:B------:R0:W1:Y:S02]  /*5410*/  SHFL.IDX P0, R49, R45, R58, R57 ;  /* 0x0000003a2d317389 */ /* 0x0000640000000039 */
[----:B01----:R-:W-:Y:S05]  /*5420*/  ENDCOLLECTIVE ;  /* 0x000000000000791b */ /* 0x003fea0003800000 */
.L_x_85:
[----:B------:R-:W-:-:S04]  /*5430*/  LOP3.LUT P0, RZ, R49, 0x2000000, RZ, 0xc0, !PT ;  /* 0x0200000031ff7812 */ /* 0x000fc8000780c0ff */
[----:B------:R-:W-:-:S05]  /*5440*/  FSEL R47, R22, RZ, P0 ;  /* 0x000000ff162f7208 */ /* 0x000fca0000000000 */
[----:B------:R-:W-:-:S07]  /*5450*/  FADD R42, R42, R47 ;  /* 0x0000002f2a2a7221 */ /* 0x000fce0000000000 */
[----:B------:R-:W-:Y:S05]  /*5460*/  WARPSYNC.COLLECTIVE R56, `(.L_x_86) ;  /* 0x0000000038087348 */ /* 0x000fea0003c00000 */
[----:B------:R0:W1:Y:S02]  /*5470*/  SHFL.IDX P0, R49, R45, R58, R57 ;  /* 0x0000003a2d317389 */ /* 0x0000640000000039 */
[----:B01----:R-:W-:Y:S05]  /*5480*/  ENDCOLLECTIVE ;  /* 0x000000000000791b */ /* 0x003fea0003800000 */
.L_x_86:
[----:B------:R-:W-:-:S05]  /*5490*/  IMAD.MOV.U32 R52, RZ, RZ, R49 ;  /* 0x000000ffff347224 */ /* 0x000fca00078e0031 */
[----:B------:R-:W-:-:S04]  /*54a0*/  LOP3.LUT P0, RZ, R52, 0x1000000, RZ, 0xc0, !PT ;  /* 0x0100000034ff7812 */ /* 0x000fc8000780c0ff */
[----:B------:R-:W-:-:S05]  /*54b0*/  FSEL R47, R21, RZ, P0 ;  /* 0x000000ff152f7208 */ /* 0x000fca0000000000 */
[----:B------:R-:W-:-:S07]  /*54c0*/  FADD R42, R42, R47 ;  /* 0x0000002f2a2a7221 */ /* 0x000fce0000000000 */
[----:B------:R-:W-:Y:S05]  /*54d0*/  WARPSYNC.COLLECTIVE R56, `(.L_x_87) ;  /* 0x0000000038087348 */ /* 0x000fea0003c00000 */
[----:B------:R0:W1:Y:S02]  /*54e0*/  SHFL.IDX P0, R49, R45, R58, R57 ;  /* 0x0000003a2d317389 */ /* 0x0000640000000039 */
[----:B01----:R-:W-:Y:S05]  /*54f0*/  ENDCOLLECTIVE ;  /* 0x000000000000791b */ /* 0x003fea0003800000 */
.L_x_87:
[----:B------:R-:W-:-:S04]  /*5500*/  LOP3.LUT P0, RZ, R49, 0x800000, RZ, 0xc0, !PT ;  /* 0x0080000031ff7812 */ /* 0x000fc8000780c0ff */
[----:B------:R-:W-:-:S05]  /*5510*/  FSEL R47, R20, RZ, P0 ;  /* 0x000000ff142f7208 */ /* 0x000fca0000000000 */
[----:B------:R-:W-:-:S07]  /*5520*/  FADD R42, R42, R47 ;  /* 0x0000002f2a2a7221 */ /* 0x000fce0000000000 */
[----:B------:R-:W-:Y:S05]  /*5530*/  WARPSYNC.COLLECTIVE R56, `(.L_x_88) ;  /* 0x0000000038087348 */ /* 0x000fea0003c00000 */
[----:B------:R0:W1:Y:S02]  /*5540*/  SHFL.IDX P0, R49, R45, R58, R57 ;  /* 0x0000003a2d317389 */ /* 0x0000640000000039 */
[----:B01----:R-:W-:Y:S05]  /*5550*/  ENDCOLLECTIVE ;  /* 0x000000000000791b */ /* 0x003fea0003800000 */
.L_x_88:
[----:B------:R-:W-:-:S05]  /*5560*/  IMAD.MOV.U32 R50, RZ, RZ, R49 ;  /* 0x000000ffff327224 */ /* 0x000fca00078e0031 */
[----:B------:R-:W-:-:S04]  /*5570*/  LOP3.LUT P0, RZ, R50, 0x400000, RZ, 0xc0, !PT ;  /* 0x0040000032ff7812 */ /* 0x000fc8000780c0ff */
[----:B------:R-:W-:-:S05]  /*5580*/  FSEL R47, R19, RZ, P0 ;  /* 0x000000ff132f7208 */ /* 0x000fca0000000000 */
[----:B------:R-:W-:-:S07]  /*5590*/  FADD R42, R42, R47 ;  /* 0x0000002f2a2a7221 */ /* 0x000fce0000000000 */
[----:B------:R-:W-:Y:S05]  /*55a0*/  WARPSYNC.COLLECTIVE R56, `(.L_x_89) ;  /* 0x0000000038087348 */ /* 0x000fea0003c00000 */
[----:B------:R0:W1:Y:S02]  /*55b0*/  SHFL.IDX P0, R49, R45, R58, R57 ;  /* 0x0000003a2d317389 */ /* 0x0000640000000039 */
[----:B01----:R-:W-:Y:S05]  /*55c0*/  ENDCOLLECTIVE ;  /* 0x000000000000791b */ /* 0x003fea0003800000 */
.L_x_89:
[----:B------:R-:W-:-:S05]  /*55d0*/  IMAD.MOV.U32 R55, RZ, RZ, R49 ;  /* 0x000000ffff377224 */ /* 0x000fca00078e0031 */
[----:B------:R-:W-:-:S04]  /*55e0*/  LOP3.LUT P0, RZ, R55, 0x200000, RZ, 0xc0, !PT ;  /* 0x0020000037ff7812 */ /* 0x000fc8000780c0ff */
[----:B------:R-:W-:-:S05]  /*55f0*/  FSEL R47, R18, RZ, P0 ;  /* 0x000000ff122f7208 */ /* 0x000fca0000000000 */
[----:B------:R-:W-:-:S07]  /*5600*/  FADD R42, R42, R47 ;  /* 0x0000002f2a2a7221 */ /* 0x000fce0000000000 */
[----:B------:R-:W-:Y:S05]  /*5610*/  WARPSYNC.COLLECTIVE R56, `(.L_x_90) ;  /* 0x0000000038087348 */ /* 0x000fea0003c00000 */
[----:B------:R0:W1:Y:S02]  /*5620*/  SHFL.IDX P0, R49, R45, R58, R57 ;  /* 0x0000003a2d317389 */ /* 0x0000640000000039 */
[----:B01----:R-:W-:Y:S05]  /*5630*/  ENDCOLLECTIVE ;  /* 0x000000000000791b */ /* 0x003fea0003800000 */
.L_x_90:
[----:B------:R-:W-:-:S05]  /*5640*/  IMAD.MOV.U32 R52, RZ, RZ, R49 ;  /* 0x000000ffff347224 */ /* 0x000fca00078e0031 */
[----:B------:R-:W-:-:S04]  /*5650*/  LOP3.LUT P0, RZ, R52, 0x100000, RZ, 0xc0, !PT ;  /* 0x0010000034ff7812 */ /* 0x000fc8000780c0ff */
[----:B------:R-:W-:-:S05]  /*5660*/  FSEL R47, R17, RZ, P0 ;  /* 0x000000ff112f7208 */ /* 0x000fca0000000000 */
[----:B------:R-:W-:-:S07]  /*5670*/  FADD R42, R42, R47 ;  /* 0x0000002f2a2a7221 */ /* 0x000fce0000000000 */
[----:B------:R-:W-:Y:S05]  /*5680*/  WARPSYNC.COLLECTIVE R56, `(.L_x_91) ;  /* 0x0000000038087348 */ /* 0x000fea0003c00000 */
[----:B------:R0:W1:Y:S02]  /*5690*/  SHFL.IDX P0, R49, R45, R58, R57 ;  /* 0x0000003a2d317389 */ /* 0x0000640000000039 */
[----:B01----:R-:W-:Y:S05]  /*56a0*/  ENDCOLLECTIVE ;  /* 0x000000000000791b */ /* 0x003fea0003800000 */
.L_x_91:
[----:B------:R-:W-:-:S05]  /*56b0*/  IMAD.MOV.U32 R51, RZ, RZ, R49 ;  /* 0x000000ffff337224 */ /* 0x000fca00078e0031 */
[----:B------:R-:W-:-:S04]  /*56c0*/  LOP3.LUT P0, RZ, R51, 0x80000, RZ, 0xc0, !PT ;  /* 0x0008000033ff7812 */ /* 0x000fc8000780c0ff */
[----:B------:R-:W-:-:S05]  /*56d0*/  FSEL R47, R16, RZ, P0 ;  /* 0x000000ff102f7208 */ /* 0x000fca0000000000 */
[----:B------:R-:W-:-:S07]  /*56e0*/  FADD R42, R42, R47 ;  /* 0x0000002f2a2a7221 */ /* 0x000fce0000000000 */
[----:B------:R-:W-:Y:S05]  /*56f0*/  WARPSYNC.COLLECTIVE R56, `(.L_x_92) ;  /* 0x0000000038087348 */ /* 0x000fea0003c00000 */
[----:B------:R0:W1:Y:S02]  /*5700*/  SHFL.IDX P0, R49, R45, R58, R57 ;  /* 0x0000003a2d317389 */ /* 0x0000640000000039 */
[----:B01----:R-:W-:Y:S05]  /*5710*/  ENDCOLLECTIVE ;  /* 0x000000000000791b */ /* 0x003fea0003800000 */
.L_x_92:
[----:B------:R-:W-:-:S05]  /*5720*/  IMAD.MOV.U32 R50, RZ, RZ, R49 ;  /* 0x000000ffff327224 */ /* 0x000fca00078e0031 */
[----:B------:R-:W-:-:S04]  /*5730*/  LOP3.LUT P0, RZ, R50, 0x40000, RZ, 0xc0, !PT ;  /* 0x0004000032ff7812 */ /* 0x000fc8000780c0ff */
[----:B------:R-:W-:-:S05]  /*5740*/  FSEL R47, R15, RZ, P0 ;  /* 0x000000ff0f2f7208 */ /* 0x000fca0000000000 */
[----:B------:R-:W-:-:S07]  /*5750*/  FADD R42, R42, R47 ;  /* 0x0000002f2a2a7221 */ /* 0x000fce0000000000 */
[----:B------:R-:W-:Y:S05]  /*5760*/  WARPSYNC.COLLECTIVE R56, `(.L_x_93) ;  /* 0x0000000038087348 */ /* 0x000fea0003c00000 */
[----:B------:R0:W1:Y:S02]  /*5770*/  SHFL.IDX P0, R49, R45, R58, R57 ;  /* 0x0000003a2d317389 */ /* 0x0000640000000039 */
[----:B01----:R-:W-:Y:S05]  /*5780*/  ENDCOLLECTIVE ;  /* 0x000000000000791b */ /* 0x003fea0003800000 */
.L_x_93:
[----:B------:R-:W-:-:S05]  /*5790*/  IMAD.MOV.U32 R51, RZ, RZ, R49 ;  /* 0x000000ffff337224 */ /* 0x000fca00078e0031 */
[----:B------:R-:W-:-:S04]  /*57a0*/  LOP3.LUT P0, RZ, R51, 0x20000, RZ, 0xc0, !PT ;  /* 0x0002000033ff7812 */ /* 0x000fc8000780c0ff */
[----:B------:R-:W-:-:S05]  /*57b0*/  FSEL R47, R14, RZ, P0 ;  /* 0x000000ff0e2f7208 */ /* 0x000fca0000000000 */
[----:B------:R-:W-:-:S07]  /*57c0*/  FADD R42, R42, R47 ;  /* 0x0000002f2a2a7221 */ /* 0x000fce0000000000 */
[----:B------:R-:W-:Y:S05]  /*57d0*/  WARPSYNC.COLLECTIVE R56, `(.L_x_94) ;  /* 0x0000000038087348 */ /* 0x000fea0003c00000 */
[----:B------:R0:W1:Y:S02]  /*57e0*/  SHFL.IDX P0, R49, R45, R58, R57 ;  /* 0x0000003a2d317389 */ /* 0x0000640000000039 */
[----:B01----:R-:W-:Y:S05]  /*57f0*/  ENDCOLLECTIVE ;  /* 0x000000000000791b */ /* 0x003fea0003800000 */
.L_x_94:
[----:B------:R-:W-:-:S05]  /*5800*/  IMAD.MOV.U32 R54, RZ, RZ, R49 ;  /* 0x000000ffff367224 */ /* 0x000fca00078e0031 */
[----:B------:R-:W-:-:S04]  /*5810*/  LOP3.LUT P0, RZ, R54, 0x10000, RZ, 0xc0, !PT ;  /* 0x0001000036ff7812 */ /* 0x000fc8000780c0ff */
[----:B------:R-:W-:-:S05]  /*5820*/  FSEL R47, R13, RZ, P0 ;  /* 0x000000ff0d2f7208 */ /* 0x000fca0000000000 */
[----:B------:R-:W-:-:S07]  /*5830*/  FADD R42, R42, R47 ;  /* 0x0000002f2a2a7221 */ /* 0x000fce0000000000 */
[----:B------:R-:W-:Y:S05]  /*5840*/  WARPSYNC.COLLECTIVE R56, `(.L_x_95) ;  /* 0x0000000038087348 */ /* 0x000fea0003c00000 */
[----:B------:R0:W1:Y:S02]  /*5850*/  SHFL.IDX P0, R49, R45, R58, R57 ;  /* 0x0000003a2d317389 */ /* 0x0000640000000039 */
[----:B01----:R-:W-:Y:S05]  /*5860*/  ENDCOLLECTIVE ;  /* 0x000000000000791b */ /* 0x003fea0003800000 */
.L_x_95:
[----:B------:R-:W-:-:S04]  /*5870*/  LOP3.LUT P0, RZ, R49, 0x8000, RZ, 0xc0, !PT ;  /* 0x0000800031ff7812 */ /* 0x000fc8000780c0ff */
[----:B------:R-:W-:-:S05]  /*5880*/  FSEL R47, R12, RZ, P0 ;  /* 0x000000ff0c2f7208 */ /* 0x000fca0000000000 */
[----:B------:R-:W-:-:S07]  /*5890*/  FADD R42, R42, R47 ;  /* 0x0000002f2a2a7221 */ /* 0x000fce0000000000 */
[----:B------:R-:W-:Y:S05]  /*58a0*/  WARPSYNC.COLLECTIVE R56, `(.L_x_96) ;  /* 0x0000000038087348 */ /* 0x000fea0003c00000 */
[----:B------:R0:W1:Y:S02]  /*58b0*/  SHFL.IDX P0, R49, R45, R58, R57 ;  /* 0x0000003a2d317389 */ /* 0x0000640000000039 */
[----:B01----:R-:W-:Y:S05]  /*58c0*/  ENDCOLLECTIVE ;  /* 0x000000000000791b */ /* 0x003fea0003800000 */
.L_x_96:
[----:B------:R-:W-:-:S05]  /*58d0*/  IMAD.MOV.U32 R50, RZ, RZ, R49 ;  /* 0x000000ffff327224 */ /* 0x000fca00078e0031 */
[----:B------:R-:W-:-:S04]  /*58e0*/  LOP3.LUT P0, RZ, R50, 0x4000, RZ, 0xc0, !PT ;  /* 0x0000400032ff7812 */ /* 0x000fc8000780c0ff */
[----:B------:R-:W-:-:S05]  /*58f0*/  FSEL R47, R11, RZ, P0 ;  /* 0x000000ff0b2f7208 */ /* 0x000fca0000000000 */
[----:B------:R-:W-:-:S07]  /*5900*/  FADD R42, R42, R47 ;  /* 0x0000002f2a2a7221 */ /* 0x000fce0000000000 */
[----:B------:R-:W-:Y:S05]  /*5910*/  WARPSYNC.COLLECTIVE R56, `(.L_x_97) ;  /* 0x0000000038087348 */ /* 0x000fea0003c00000 */
[----:B------:R0:W1:Y:S02]  /*5920*/  SHFL.IDX P0, R49, R45, R58, R57 ;  /* 0x0000003a2d317389 */ /* 0x0000640000000039 */
[----:B01----:R-:W-:Y:S05]  /*5930*/  ENDCOLLECTIVE ;  /* 0x000000000000791b */ /* 0x003fea0003800000 */
.L_x_97:
[----:B------:R-:W-:-:S05]  /*5940*/  IMAD.MOV.U32 R47, RZ, RZ, R49 ;  /* 0x000000ffff2f7224 */ /* 0x000fca00078e0031 */
[----:B------:R-:W-:-:S04]  /*5950*/  LOP3.LUT P0, RZ, R47, 0x2000, RZ, 0xc0, !PT ;  /* 0x000020002fff7812 */ /* 0x000fc8000780c0ff */
[----:B------:R-:W-:-:S05]  /*5960*/  FSEL R47, R10, RZ, P0 ;  /* 0x000000ff0a2f7208 */ /* 0x000fca0000000000 */
[----:B------:R-:W-:-:S07]  /*5970*/  FADD R42, R42, R47 ;  /* 0x0000002f2a2a7221 */ /* 0x000fce0000000000 */
[----:B------:R-:W-:Y:S05]  /*5980*/  WARPSYNC.COLLECTIVE R56, `(.L_x_98) ;  /* 0x0000000038087348 */ /* 0x000fea0003c00000 */
[----:B------:R0:W1:Y:S02]  /*5990*/  SHFL.IDX P0, R49, R45, R58, R57 ;  /* 0x0000003a2d317389 */ /* 0x0000640000000039 */
[----:B01----:R-:W-:Y:S05]  /*59a0*/  ENDCOLLECTIVE ;  /* 0x000000000000791b */ /* 0x003fea0003800000 */
.L_x_98:
[----:B------:R-:W-:-:S05]  /*59b0*/  IMAD.MOV.U32 R47, RZ, RZ, R49 ;  /* 0x000000ffff2f7224 */ /* 0x000fca00078e0031 */
[----:B------:R-:W-:-:S04]  /*59c0*/  LOP3.LUT P0, RZ, R47, 0x1000, RZ, 0xc0, !PT ;  /* 0x000010002fff7812 */ /* 0x000fc8000780c0ff */
[----:B------:R-:W-:-:S05]  /*59d0*/  FSEL R47, R9, RZ, P0 ;  /* 0x000000ff092f7208 */ /* 0x000fca0000000000 */
[----:B------:R-:W-:-:S07]  /*59e0*/  FADD R42, R42, R47 ;  /* 0x0000002f2a2a7221 */ /* 0x000fce0000000000 */
[----:B------:R-:W-:Y:S05]  /*59f0*/  WARPSYNC.COLLECTIVE R56, `(.L_x_99) ;  /* 0x0000000038087348 */ /* 0x000fea0003c00000 */
[----:B------:R0:W1:Y:S02]  /*5a00*/  SHFL.IDX P0, R49, R45, R58, R57 ;  /* 0x0000003a2d317389 */ /* 0x0000640000000039 */
[----:B01----:R-:W-:Y:S05]  /*5a10*/  ENDCOLLECTIVE ;  /* 0x000000000000791b */ /* 0x003fea0003800000 */
.L_x_99:
[----:B------:R-:W-:-:S04]  /*5a20*/  LOP3.LUT P0, RZ, R49, 0x800, RZ, 0xc0, !PT ;  /* 0x0000080031ff7812 */ /* 0x000fc8000780c0ff */
[----:B------:R-:W-:-:S05]  /*5a30*/  FSEL R47, R8, RZ, P0 ;  /* 0x000000ff082f7208 */ /* 0x000fca0000000000 */
[----:B------:R-:W-:-:S07]  /*5a40*/  FADD R42, R42, R47 ;  /* 0x0000002f2a2a7221 */ /* 0x000fce0000000000 */
[----:B------:R-:W-:Y:S05]  /*5a50*/  WARPSYNC.COLLECTIVE R56, `(.L_x_100) ;  /* 0x0000000038087348 */ /* 0x000fea0003c00000 */
[----:B------:R0:W1:Y:S02]  /*5a60*/  SHFL.IDX P0, R49, R45, R58, R57 ;  /* 0x0000003a2d317389 */ /* 0x0000640000000039 */
[----:B01----:R-:W-:Y:S05]  /*5a70*/  ENDCOLLECTIVE ;  /* 0x000000000000791b */ /* 0x003fea0003800000 */
.L_x_100:
[----:B------:R-:W-:-:S05]  /*5a80*/  IMAD.MOV.U32 R50, RZ, RZ, R49 ;  /* 0x000000ffff327224 */ /* 0x000fca00078e0031 */
[----:B------:R-:W-:-:S04]  /*5a90*/  LOP3.LUT P0, RZ, R50, 0x400, RZ, 0xc0, !PT ;  /* 0x0000040032ff7812 */ /* 0x000fc8000780c0ff */
[----:B------:R-:W-:-:S05]  /*5aa0*/  FSEL R47, R7, RZ, P0 ;  /* 0x000000ff072f7208 */ /* 0x000fca0000000000 */
[----:B------:R-:W-:-:S07]  /*5ab0*/  FADD R42, R42, R47 ;  /* 0x0000002f2a2a7221 */ /* 0x000fce0000000000 */
[----:B------:R-:W-:Y:S05]  /*5ac0*/  WARPSYNC.COLLECTIVE R56, `(.L_x_101) ;  /* 0x0000000038087348 */ /* 0x000fea0003c00000 */
[----:B------:R0:W1:Y:S02]  /*5ad0*/  SHFL.IDX P0, R49, R45, R58, R57 ;  /* 0x0000003a2d317389 */ /* 0x0000640000000039 */
[----:B01----:R-:W-:Y:S05]  /*5ae0*/  ENDCOLLECTIVE ;  /* 0x000000000000791b */ /* 0x003fea0003800000 */
.L_x_101:
[----:B------:R-:W-:-:S05]  /*5af0*/  IMAD.MOV.U32 R50, RZ, RZ, R49 ;  /* 0x000000ffff327224 */ /* 0x000fca00078e0031 */
[----:B------:R-:W-:-:S04]  /*5b00*/  LOP3.LUT P0, RZ, R50, 0x200, RZ, 0xc0, !PT ;  /* 0x0000020032ff7812 */ /* 0x000fc8000780c0ff */
[----:B------:R-:W-:-:S05]  /*5b10*/  FSEL R47, R6, RZ, P0 ;  /* 0x000000ff062f7208 */ /* 0x000fca0000000000 */
[----:B------:R-:W-:-:S07]  /*5b20*/  FADD R42, R42, R47 ;  /* 0x0000002f2a2a7221 */ /* 0x000fce0000000000 */
[----:B------:R-:W-:Y:S05]  /*5b30*/  WARPSYNC.COLLECTIVE R56, `(.L_x_102) ;  /* 0x0000000038087348 */ /* 0x000fea0003c00000 */
[----:B------:R0:W1:Y:S02]  /*5b40*/  SHFL.IDX P0, R49, R45, R58, R57 ;  /* 0x0000003a2d317389 */ /* 0x0000640000000039 */
[----:B01----:R-:W-:Y:S05]  /*5b50*/  ENDCOLLECTIVE ;  /* 0x000000000000791b */ /* 0x003fea0003800000 */
.L_x_102:
[----:B------:R-:W-:-:S05]  /*5b60*/  IMAD.MOV.U32 R52, RZ, RZ, R49 ;  /* 0x000000ffff347224 */ /* 0x000fca00078e0031 */
[----:B------:R-:W-:-:S04]  /*5b70*/  LOP3.LUT P0, RZ, R52, 0x100, RZ, 0xc0, !PT ;  /* 0x0000010034ff7812 */ /* 0x000fc8000780c0ff */
[----:B------:R-:W-:-:S05]  /*5b80*/  FSEL R47, R5, RZ, P0 ;  /* 0x000000ff052f7208 */ /* 0x000fca0000000000 */
[----:B------:R-:W-:-:S07]  /*5b90*/  FADD R47, R42, R47 ;  /* 0x0000002f2a2f7221 */ /* 0x000fce0000000000 */
[----:B------:R-:W-:Y:S05]  /*5ba0*/  WARPSYNC.COLLECTIVE R56, `(.L_x_103) ;  /* 0x0000000038087348 */ /* 0x000fea0003c00000 */
[----:B------:R0:W1:Y:S02]  /*5bb0*/  SHFL.IDX P0, R49, R45, R58, R57 ;  /* 0x0000003a2d317389 */ /* 0x0000640000000039 */
[----:B01----:R-:W-:Y:S05]  /*5bc0*/  ENDCOLLECTIVE ;  /* 0x000000000000791b */ /* 0x003fea0003800000 */
.L_x_103:
[----:B------:R-:W-:-:S04]  /*5bd0*/  LOP3.LUT P0, RZ, R49, 0x80, RZ, 0xc0, !PT ;  /* 0x0000008031ff7812 */ /* 0x000fc8000780c0ff */
[----:B------:R-:W-:-:S05]  /*5be0*/  FSEL R42, R4, RZ, P0 ;  /* 0x000000ff042a7208 */ /* 0x000fca0000000000 */
[----:B------:R-:W-:-:S07]  /*5bf0*/  FADD R47, R47, R42 ;  /* 0x0000002a2f2f7221 */ /* 0x000fce0000000000 */
[----:B------:R-:W-:Y:S05]  /*5c00*/  WARPSYNC.COLLECTIVE R56, `(.L_x_104) ;  /* 0x0000000038087348 */ /* 0x000fea0003c00000 */
[----:B------:R0:W1:Y:S02]  /*5c10*/  SHFL.IDX P0, R49, R45, R58, R57 ;  /* 0x0000003a2d317389 */ /* 0x0000640000000039 */
[----:B01----:R-:W-:Y:S05]  /*5c20*/  ENDCOLLECTIVE ;  /* 0x000000000000791b */ /* 0x003fea0003800000 */
.L_x_104:
[----:B------:R-:W-:-:S04]  /*5c30*/  LOP3.LUT P0, RZ, R49, 0x40, RZ, 0xc0, !PT ;  /* 0x0000004031ff7812 */ /* 0x000fc8000780c0ff */
[----:B------:R-:W-:-:S05]  /*5c40*/  FSEL R42, R3, RZ, P0 ;  /* 0x000000ff032a7208 */ /* 0x000fca0000000000 */
[----:B------:R-:W-:-:S07]  /*5c50*/  FADD R47, R47, R42 ;  /* 0x0000002a2f2f7221 */ /* 0x000fce0000000000 */
[----:B------:R-:W-:Y:S05]  /*5c60*/  WARPSYNC.COLLECTIVE R56, `(.L_x_105) ;  /* 0x0000000038087348 */ /* 0x000fea0003c00000 */
[----:B------:R0:W1:Y:S02]  /*5c70*/  SHFL.IDX P0, R49, R45, R58, R57 ;  /* 0x0000003a2d317389 */ /* 0x0000640000000039 */
[----:B01----:R-:W-:Y:S05]  /*5c80*/  ENDCOLLECTIVE ;  /* 0x000000000000791b */ /* 0x003fea0003800000 */
.L_x_105:
[----:B------:R-:W-:-:S05]  /*5c90*/  IMAD.MOV.U32 R52, RZ, RZ, R49 ;  /* 0x000000ffff347224 */ /* 0x000fca00078e0031 */
[----:B------:R-:W-:-:S04]  /*5ca0*/  LOP3.LUT P0, RZ, R52, 0x20, RZ, 0xc0, !PT ;  /* 0x0000002034ff7812 */ /* 0x000fc8000780c0ff */
[----:B------:R-:W-:-:S05]  /*5cb0*/  FSEL R42, R2, RZ, P0 ;  /* 0x000000ff022a7208 */ /* 0x000fca0000000000 */
[----:B------:R-:W-:-:S07]  /*5cc0*/  FADD R42, R47, R42 ;  /* 0x0000002a2f2a7221 */ /* 0x000fce0000000000 */
[----:B------:R-:W-:Y:S05]  /*5cd0*/  WARPSYNC.COLLECTIVE R56, `(.L_x_106) ;  /* 0x0000000038087348 */ /* 0x000fea0003c00000 */
[----:B------:R0:W1:Y:S02]  /*5ce0*/  SHFL.IDX P0, R49, R45, R58, R57 ;  /* 0x0000003a2d317389 */ /* 0x0000640000000039 */
[----:B01----:R-:W-:Y:S05]  /*5cf0*/  ENDCOLLECTIVE ;  /* 0x000000000000791b */ /* 0x003fea0003800000 */
.L_x_106:
[----:B------:R-:W-:-:S05]  /*5d00*/  IMAD.MOV.U32 R47, RZ, RZ, R49 ;  /* 0x000000ffff2f7224 */ /* 0x000fca00078e0031 */
[----:B------:R-:W-:-:S04]  /*5d10*/  LOP3.LUT P0, RZ, R47, 0x10, RZ, 0xc0, !PT ;  /* 0x000000102fff7812 */ /* 0x000fc8000780c0ff */
[----:B------:R-:W-:-:S05]  /*5d20*/  FSEL R47, R0, RZ, P0 ;  /* 0x000000ff002f7208 */ /* 0x000fca0000000000 */
[----:B------:R-:W-:-:S07]  /*5d30*/  FADD R42, R42, R47 ;  /* 0x0000002f2a2a7221 */ /* 0x000fce0000000000 */
[----:B------:R-:W-:Y:S05]  /*5d40*/  WARPSYNC.COLLECTIVE R56, `(.L_x_107) ;  /* 0x0000000038087348 */ /* 0x000fea0003c00000 */
[----:B------:R0:W1:Y:S02]  /*5d50*/  SHFL.IDX P0, R49, R45, R58, R57 ;  /* 0x0000003a2d317389 */ /* 0x0000640000000039 */
[----:B01----:R-:W-:Y:S05]  /*5d60*/  ENDCOLLECTIVE ;  /* 0x000000000000791b */ /* 0x003fea0003800000 */
.L_x_107:
[----:B------:R-:W-:-:S05]  /*5d70*/  IMAD.MOV.U32 R54, RZ, RZ, R49 ;  /* 0x000000ffff367224 */ /* 0x000fca00078e0031 */
[----:B------:R-:W-:-:S04]  /*5d80*/  LOP3.LUT P0, RZ, R54, 0x8, RZ, 0xc0, !PT ;  /* 0x0000000836ff7812 */ /* 0x000fc8000780c0ff */
[----:B------:R-:W-:-:S05]  /*5d90*/  FSEL R47, R44, RZ, P0 ;  /* 0x000000ff2c2f7208 */ /* 0x000fca0000000000 */
[----:B------:R-:W-:-:S07]  /*5da0*/  FADD R47, R42, R47 ;  /* 0x0000002f2a2f7221 */ /* 0x000fce0000000000 */
[----:B------:R-:W-:Y:S05]  /*5db0*/  WARPSYNC.COLLECTIVE R56, `(.L_x_108) ;  /* 0x0000000038087348 */ /* 0x000fea0003c00000 */
[----:B------:R0:W1:Y:S02]  /*5dc0*/  SHFL.IDX P0, R49, R45, R58, R57 ;  /* 0x0000003a2d317389 */ /* 0x0000640000000039 */
[----:B01----:R-:W-:Y:S05]  /*5dd0*/  ENDCOLLECTIVE ;  /* 0x000000000000791b */ /* 0x003fea0003800000 */
.L_x_108:
[----:B------:R-:W-:-:S05]  /*5de0*/  IMAD.MOV.U32 R55, RZ, RZ, R49 ;  /* 0x000000ffff377224 */ /* 0x000fca00078e0031 */
[----:B------:R-:W-:-:S04]  /*5df0*/  LOP3.LUT P0, RZ, R55, 0x4, RZ, 0xc0, !PT ;  /* 0x0000000437ff7812 */ /* 0x000fc8000780c0ff */
[----:B------:R-:W-:-:S05]  /*5e00*/  FSEL R42, R43, RZ, P0 ;  /* 0x000000ff2b2a7208 */ /* 0x000fca0000000000 */
[----:B------:R-:W-:-:S07]  /*5e10*/  FADD R47, R47, R42 ;  /* 0x0000002a2f2f7221 */ /* 0x000fce0000000000 */
[----:B------:R-:W-:Y:S05]  /*5e20*/  WARPSYNC.COLLECTIVE R56, `(.L_x_109) ;  /* 0x0000000038087348 */ /* 0x000fea0003c00000 */
[----:B------:R0:W1:Y:S02]  /*5e30*/  SHFL.IDX P0, R49, R45, R58, R57 ;  /* 0x0000003a2d317389 */ /* 0x0000640000000039 */
[----:B01----:R-:W-:Y:S05]  /*5e40*/  ENDCOLLECTIVE ;  /* 0x000000000000791b */ /* 0x003fea0003800000 */
.L_x_109:
[----:B------:R-:W-:-:S04]  /*5e50*/  LOP3.LUT P0, RZ, R49, 0x2, RZ, 0xc0, !PT ;  /* 0x0000000231ff7812 */ /* 0x000fc8000780c0ff */
[----:B------:R-:W-:-:S05]  /*5e60*/  FSEL R42, R33, RZ, P0 ;  /* 0x000000ff212a7208 */ /* 0x000fca0000000000 */
[----:B------:R-:W-:-:S07]  /*5e70*/  FADD R42, R47, R42 ;  /* 0x0000002a2f2a7221 */ /* 0x000fce0000000000 */
[----:B------:R-:W-:Y:S05]  /*5e80*/  WARPSYNC.COLLECTIVE R56, `(.L_x_110) ;  /* 0x0000000038087348 */ /* 0x000fea0003c00000 */
[----:B------:R0:W1:Y:S02]  /*5e90*/  SHFL.IDX P0, R49, R45, R58, R57 ;  /* 0x0000003a2d317389 */ /* 0x0000640000000039 */
[----:B01----:R-:W-:Y:S05]  /*5ea0*/  ENDCOLLECTIVE ;  /* 0x000000000000791b */ /* 0x003fea0003800000 */
.L_x_110:
        /* <DEDUP_REMOVED lines=9> */
.L_x_111:
[----:B------:R-:W-:-:S05]  /*5f40*/  IMAD.MOV.U32 R51, RZ, RZ, R49 ;  /* 0x000000ffff337224 */ /* 0x000fca00078e0031 */
[----:B------:R-:W-:-:S04]  /*5f50*/  ISETP.GT.AND P0, PT, R51, -0x1, PT ;  /* 0xffffffff3300780c */ /* 0x000fc80003f04270 */
[----:B------:R-:W-:-:S05]  /*5f60*/  FSEL R47, R28, RZ, !P0 ;  /* 0x000000ff1c2f7208 */ /* 0x000fca0004000000 */
[----:B------:R-:W-:Y:S01]  /*5f70*/  FADD R36, R47, R36 ;  /* 0x000000242f247221 */ /* 0x000fe20000000000 */
[----:B------:R-:W-:-:S07]  /*5f80*/  IMAD.MOV.U32 R47, RZ, RZ, R48 ;  /* 0x000000ffff2f7224 */ /* 0x000fce00078e0030 */
[----:B------:R-:W-:Y:S05]  /*5f90*/  WARPSYNC.COLLECTIVE R56, `(.L_x_112) ;  /* 0x0000000038087348 */ /* 0x000fea0003c00000 */
[----:B------:R0:W1:Y:S02]  /*5fa0*/  SHFL.IDX P0, R49, R45, R58, R57 ;  /* 0x0000003a2d317389 */ /* 0x0000640000000039 */
[----:B01----:R-:W-:Y:S05]  /*5fb0*/  ENDCOLLECTIVE ;  /* 0x000000000000791b */ /* 0x003fea0003800000 */
.L_x_112:
[----:B------:R-:W-:-:S05]  /*5fc0*/  IMAD.MOV.U32 R52, RZ, RZ, R49 ;  /* 0x000000ffff347224 */ /* 0x000fca00078e0031 */
[----:B------:R-:W-:-:S04]  /*5fd0*/  LOP3.LUT P0, RZ, R52, 0x40000000, RZ, 0xc0, !PT ;  /* 0x4000000034ff7812 */ /* 0x000fc8000780c0ff */
[----:B------:R-:W-:-:S05]  /*5fe0*/  FSEL R27, R27, RZ, P0 ;  /* 0x000000ff1b1b7208 */ /* 0x000fca0000000000 */
[----:B------:R-:W-:-:S07]  /*5ff0*/  FADD R27, R36, R27 ;  /* 0x0000001b241b7221 */ /* 0x000fce0000000000 */
[----:B------:R-:W-:Y:S05]  /*6000*/  WARPSYNC.COLLECTIVE R56, `(.L_x_113) ;  /* 0x0000000038087348 */ /* 0x000fea0003c00000 */
[----:B------:R0:W1:Y:S02]  /*6010*/  SHFL.IDX P0, R49, R45, R58, R57 ;  /* 0x0000003a2d317389 */ /* 0x0000640000000039 */
[----:B01----:R-:W-:Y:S05]  /*6020*/  ENDCOLLECTIVE ;  /* 0x000000000000791b */ /* 0x003fea0003800000 */
.L_x_113:
[----:B------:R-:W-:-:S05]  /*6030*/  IMAD.MOV.U32 R28, RZ, RZ, R49 ;  /* 0x000000ffff1c7224 */ /* 0x000fca00078e0031 */
[----:B------:R-:W-:-:S04]  /*6040*/  LOP3.LUT P0, RZ, R28, 0x20000000, RZ, 0xc0, !PT ;  /* 0x200000001cff7812 */ /* 0x000fc8000780c0ff */
[----:B------:R-:W-:-:S05]  /*6050*/  FSEL R26, R26, RZ, P0 ;  /* 0x000000ff1a1a7208 */ /* 0x000fca0000000000 */
[----:B------:R-:W-:-:S07]  /*6060*/  FADD R27, R27, R26 ;  /* 0x0000001a1b1b7221 */ /* 0x000fce0000000000 */
[----:B------:R-:W-:Y:S05]  /*6070*/  WARPSYNC.COLLECTIVE R56, `(.L_x_114) ;  /* 0x0000000038087348 */ /* 0x000fea0003c00000 */
[----:B------:R0:W1:Y:S02]  /*6080*/  SHFL.IDX P0, R49, R45, R58, R57 ;  /* 0x0000003a2d317389 */ /* 0x0000640000000039 */
[----:B01----:R-:W-:Y:S05]  /*6090*/  ENDCOLLECTIVE ;  /* 0x000000000000791b */ /* 0x003fea0003800000 */
.L_x_114:
[----:B------:R-:W-:-:S05]  /*60a0*/  IMAD.MOV.U32 R36, RZ, RZ, R49 ;  /* 0x000000ffff247224 */ /* 0x000fca00078e0031 */
[----:B------:R-:W-:-:S04]  /*60b0*/  LOP3.LUT P0, RZ, R36, 0x10000000, RZ, 0xc0, !PT ;  /* 0x1000000024ff7812 */ /* 0x000fc8000780c0ff */
[----:B------:R-:W-:-:S05]  /*60c0*/  FSEL R26, R25, RZ, P0 ;  /* 0x000000ff191a7208 */ /* 0x000fca0000000000 */
[----:B------:R-:W-:-:S07]  /*60d0*/  FADD R25, R27, R26 ;  /* 0x0000001a1b197221 */ /* 0x000fce0000000000 */
[----:B------:R-:W-:Y:S05]  /*60e0*/  WARPSYNC.COLLECTIVE R56, `(.L_x_115) ;  /* 0x0000000038087348 */ /* 0x000fea0003c00000 */
[----:B------:R0:W1:Y:S02]  /*60f0*/  SHFL.IDX P0, R49, R45, R58, R57 ;  /* 0x0000003a2d317389 */ /* 0x0000640000000039 */
[----:B01----:R-:W-:Y:S05]  /*6100*/  ENDCOLLECTIVE ;  /* 0x000000000000791b */ /* 0x003fea0003800000 */
.L_x_115:
[----:B------:R-:W-:-:S05]  /*6110*/  IMAD.MOV.U32 R36, RZ, RZ, R49 ;  /* 0x000000ffff247224 */ /* 0x000fca00078e0031 */
[----:B------:R-:W-:-:S04]  /*6120*/  LOP3.LUT P0, RZ, R36, 0x8000000, RZ, 0xc0, !PT ;  /* 0x0800000024ff7812 */ /* 0x000fc8000780c0ff */
[----:B------:R-:W-:-:S05]  /*6130*/  FSEL R24, R24, RZ, P0 ;  /* 0x000000ff18187208 */ /* 0x000fca0000000000 */
[----:B------:R-:W-:-:S07]  /*6140*/  FADD R25, R25, R24 ;  /* 0x0000001819197221 */ /* 0x000fce0000000000 */
[----:B------:R-:W-:Y:S05]  /*6150*/  WARPSYNC.COLLECTIVE R56, `(.L_x_116) ;  /* 0x0000000038087348 */ /* 0x000fea0003c00000 */
[----:B------:R0:W1:Y:S02]  /*6160*/  SHFL.IDX P0, R49, R45, R58, R57 ;  /* 0x0000003a2d317389 */ /* 0x0000640000000039 */
[----:B01----:R-:W-:Y:S05]  /*6170*/  ENDCOLLECTIVE ;  /* 0x000000000000791b */ /* 0x003fea0003800000 */
.L_x_116:
[----:B------:R-:W-:-:S05]  /*6180*/  IMAD.MOV.U32 R28, RZ, RZ, R49 ;  /* 0x000000ffff1c7224 */ /* 0x000fca00078e0031 */
[----:B------:R-:W-:-:S04]  /*6190*/  LOP3.LUT P0, RZ, R28, 0x4000000, RZ, 0xc0, !PT ;  /* 0x040000001cff7812 */ /* 0x000fc8000780c0ff */
[----:B------:R-:W-:-:S05]  /*61a0*/  FSEL R24, R23, RZ, P0 ;  /* 0x000000ff17187208 */ /* 0x000fca0000000000 */
[----:B------:R-:W-:-:S07]  /*61b0*/  FADD R25, R25, R24 ;  /* 0x0000001819197221 */ /* 0x000fce0000000000 */
[----:B------:R-:W-:Y:S05]  /*61c0*/  WARPSYNC.COLLECTIVE R56, `(.L_x_117) ;  /* 0x0000000038087348 */ /* 0x000fea0003c00000 */
[----:B------:R0:W1:Y:S02]  /*61d0*/  SHFL.IDX P0, R49, R45, R58, R57 ;  /* 0x0000003a2d317389 */ /* 0x0000640000000039 */
[----:B01----:R-:W-:Y:S05]  /*61e0*/  ENDCOLLECTIVE ;  /* 0x000000000000791b */ /* 0x003fea0003800000 */
.L_x_117:
[----:B------:R-:W-:-:S05]  /*61f0*/  IMAD.MOV.U32 R26, RZ, RZ, R49 ;  /* 0x000000ffff1a7224 */ /* 0x000fca00078e0031 */
[----:B------:R-:W-:-:S04]  /*6200*/  LOP3.LUT P0, RZ, R26, 0x2000000, RZ, 0xc0, !PT ;  /* 0x020000001aff7812 */ /* 0x000fc8000780c0ff */
[----:B------:R-:W-:-:S05]  /*6210*/  FSEL R22, R22, RZ, P0 ;  /* 0x000000ff16167208 */ /* 0x000fca0000000000 */
[----:B------:R-:W-:-:S07]  /*6220*/  FADD R22, R25, R22 ;  /* 0x0000001619167221 */ /* 0x000fce0000000000 */
[----:B------:R-:W-:Y:S05]  /*6230*/  WARPSYNC.COLLECTIVE R56, `(.L_x_118) ;  /* 0x0000000038087348 */ /* 0x000fea0003c00000 */
[----:B------:R0:W1:Y:S02]  /*6240*/  SHFL.IDX P0, R49, R45, R58, R57 ;  /* 0x0000003a2d317389 */ /* 0x0000640000000039 */
[----:B01----:R-:W-:Y:S05]  /*6250*/  ENDCOLLECTIVE ;  /* 0x000000000000791b */ /* 0x003fea0003800000 */
.L_x_118:
[----:B------:R-:W-:-:S05]  /*6260*/  IMAD.MOV.U32 R24, RZ, RZ, R49 ;  /* 0x000000ffff187224 */ /* 0x000fca00078e0031 */
[----:B------:R-:W-:-:S04]  /*6270*/  LOP3.LUT P0, RZ, R24, 0x1000000, RZ, 0xc0, !PT ;  /* 0x0100000018ff7812 */ /* 0x000fc8000780c0ff */
[----:B------:R-:W-:-:S05]  /*6280*/  FSEL R21, R21, RZ, P0 ;  /* 0x000000ff15157208 */ /* 0x000fca0000000000 */
[----:B------:R-:W-:-:S07]  /*6290*/  FADD R51, R22, R21 ;  /* 0x0000001516337221 */ /* 0x000fce0000000000 */
[----:B------:R-:W-:Y:S05]  /*62a0*/  WARPSYNC.COLLECTIVE R56, `(.L_x_119) ;  /* 0x0000000038087348 */ /* 0x000fea0003c00000 */
[----:B------:R0:W1:Y:S02]  /*62b0*/  SHFL.IDX P0, R49, R45, R58, R57 ;  /* 0x0000003a2d317389 */ /* 0x0000640000000039 */
[----:B01----:R-:W-:Y:S05]  /*62c0*/  ENDCOLLECTIVE ;  /* 0x000000000000791b */ /* 0x003fea0003800000 */
.L_x_119:
[----:B------:R-:W-:-:S07]  /*62d0*/  IMAD.MOV.U32 R26, RZ, RZ, R49 ;  /* 0x000000ffff1a7224 */ /* 0x000fce00078e0031 */
[----:B------:R-:W-:Y:S05]  /*62e0*/  WARPSYNC.COLLECTIVE R56, `(.L_x_120) ;  /* 0x0000000038087348 */ /* 0x000fea0003c00000 */
[----:B------:R0:W1:Y:S02]  /*62f0*/  SHFL.IDX P0, R49, R45, R58, R57 ;  /* 0x0000003a2d317389 */ /* 0x0000640000000039 */
[----:B01----:R-:W-:Y:S05]  /*6300*/  ENDCOLLECTIVE ;  /* 0x000000000000791b */ /* 0x003fea0003800000 */
.L_x_120:
[----:B------:R-:W-:-:S04]  /*6310*/  LOP3.LUT P1, RZ, R26, 0x800000, RZ, 0xc0, !PT ;  /* 0x008000001aff7812 */ /* 0x000fc8000782c0ff */
[----:B------:R-:W-:-:S05]  /*6320*/  FSEL R20, R20, RZ, P1 ;  /* 0x000000ff14147208 */ /* 0x000fca0000800000 */
[----:B------:R-:W-:Y:S01]  /*6330*/  FADD R21, R51, R20 ;  /* 0x0000001433157221 */ /* 0x000fe20000000000 */
[----:B------:R-:W-:-:S07]  /*6340*/  IMAD.MOV.U32 R23, RZ, RZ, R49 ;  /* 0x000000ffff177224 */ /* 0x000fce00078e0031 */
[----:B------:R-:W-:Y:S05]  /*6350*/  WARPSYNC.COLLECTIVE R56, `(.L_x_121) ;  /* 0x0000000038087348 */ /* 0x000fea0003c00000 */
[----:B------:R0:W1:Y:S02]  /*6360*/  SHFL.IDX P0, R49, R45, R58, R57 ;  /* 0x0000003a2d317389 */ /* 0x0000640000000039 */
[----:B01----:R-:W-:Y:S05]  /*6370*/  ENDCOLLECTIVE ;  /* 0x000000000000791b */ /* 0x003fea0003800000 */
.L_x_121:
[----:B------:R-:W-:-:S04]  /*6380*/  LOP3.LUT P2, RZ, R23, 0x400000, RZ, 0xc0, !PT ;  /* 0x0040000017ff7812 */ /* 0x000fc8000784c0ff */
[----:B------:R-:W-:-:S05]  /*6390*/  FSEL R20, R19, RZ, P2 ;  /* 0x000000ff13147208 */ /* 0x000fca0001000000 */
[----:B------:R-:W-:Y:S01]  /*63a0*/  FADD R21, R21, R20 ;  /* 0x0000001415157221 */ /* 0x000fe20000000000 */
[----:B------:R-:W-:-:S07]  /*63b0*/  IMAD.MOV.U32 R22, RZ, RZ, R49 ;  /* 0x000000ffff167224 */ /* 0x000fce00078e0031 */
[----:B------:R-:W-:Y:S05]  /*63c0*/  WARPSYNC.COLLECTIVE R56, `(.L_x_122) ;  /* 0x0000000038087348 */ /* 0x000fea0003c00000 */
[----:B------:R0:W1:Y:S02]  /*63d0*/  SHFL.IDX P0, R49, R45, R58, R57 ;  /* 0x0000003a2d317389 */ /* 0x0000640000000039 */
[----:B01----:R-:W-:Y:S05]  /*63e0*/  ENDCOLLECTIVE ;  /* 0x000000000000791b */ /* 0x003fea0003800000 */
.L_x_122:
[----:B------:R-:W-:-:S04]  /*63f0*/  LOP3.LUT P1, RZ, R22, 0x200000, RZ, 0xc0, !PT ;  /* 0x0020000016ff7812 */ /* 0x000fc8000782c0ff */
[----:B------:R-:W-:-:S05]  /*6400*/  FSEL R18, R18, RZ, P1 ;  /* 0x000000ff12127208 */ /* 0x000fca0000800000 */
[----:B------:R-:W-:Y:S01]  /*6410*/  FADD R18, R21, R18 ;  /* 0x0000001215127221 */ /* 0x000fe20000000000 */
[----:B------:R-:W-:-:S07]  /*6420*/  IMAD.MOV.U32 R24, RZ, RZ, R49 ;  /* 0x000000ffff187224 */ /* 0x000fce00078e0031 */
[----:B------:R-:W-:Y:S05]  /*6430*/  WARPSYNC.COLLECTIVE R56, `(.L_x_123) ;  /* 0x0000000038087348 */ /* 0x000fea0003c00000 */
[----:B------:R0:W1:Y:S02]  /*6440*/  SHFL.IDX P0, R49, R45, R58, R57 ;  /* 0x0000003a2d317389 */ /* 0x0000640000000039 */
[----:B01----:R-:W-:Y:S05]  /*6450*/  ENDCOLLECTIVE ;  /* 0x000000000000791b */ /* 0x003fea0003800000 */
.L_x_123:
[----:B------:R-:W-:-:S04]  /*6460*/  LOP3.LUT P2, RZ, R24, 0x100000, RZ, 0xc0, !PT ;  /* 0x0010000018ff7812 */ /* 0x000fc8000784c0ff */
[----:B------:R-:W-:-:S05]  /*6470*/  FSEL R17, R17, RZ, P2 ;  /* 0x000000ff11117208 */ /* 0x000fca0001000000 */
[----:B------:R-:W-:Y:S01]  /*6480*/  FADD R17, R18, R17 ;  /* 0x0000001112117221 */ /* 0x000fe20000000000 */
[----:B------:R-:W-:-:S07]  /*6490*/  IMAD.MOV.U32 R23, RZ, RZ, R49 ;  /* 0x000000ffff177224 */ /* 0x000fce00078e0031 */
[----:B------:R-:W-:Y:S05]  /*64a0*/  WARPSYNC.COLLECTIVE R56, `(.L_x_124) ;  /* 0x0000000038087348 */ /* 0x000fea0003c00000 */
[----:B------:R0:W1:Y:S02]  /*64b0*/  SHFL.IDX P0, R49, R45, R58, R57 ;  /* 0x0000003a2d317389 */ /* 0x0000640000000039 */
[----:B01----:R-:W-:Y:S05]  /*64c0*/  ENDCOLLECTIVE ;  /* 0x000000000000791b */ /* 0x003fea0003800000 */
.L_x_124:
[----:B------:R-:W-:-:S07]  /*64d0*/  IMAD.MOV.U32 R20, RZ, RZ, R49 ;  /* 0x000000ffff147224 */ /* 0x000fce00078e0031 */
[----:B------:R-:W-:Y:S05]  /*64e0*/  WARPSYNC.COLLECTIVE R56, `(.L_x_125) ;  /* 0x0000000038087348 */ /* 0x000fea0003c00000 */
[----:B------:R0:W1:Y:S02]  /*64f0*/  SHFL.IDX P0, R49, R45, R58, R57 ;  /* 0x0000003a2d317389 */ /* 0x0000640000000039 */
[----:B01----:R-:W-:Y:S05]  /*6500*/  ENDCOLLECTIVE ;  /* 0x000000000000791b */ /* 0x003fea0003800000 */
.L_x_125:
[----:B------:R-:W-:-:S04]  /*6510*/  LOP3.LUT P1, RZ, R20, 0x40000, RZ, 0xc0, !PT ;  /* 0x0004000014ff7812 */ /* 0x000fc8000782c0ff */
[----:B------:R-:W-:Y:S01]  /*6520*/  FSEL R18, R15, RZ, P1 ;  /* 0x000000ff0f127208 */ /* 0x000fe20000800000 */
[----:B------:R-:W-:-:S08]  /*6530*/  IMAD.MOV.U32 R22, RZ, RZ, R49 ;  /* 0x000000ffff167224 */ /* 0x000fd000078e0031 */
[----:B------:R-:W-:Y:S05]  /*6540*/  WARPSYNC.COLLECTIVE R56, `(.L_x_126) ;  /* 0x0000000038087348 */ /* 0x000fea0003c00000 */
[----:B------:R0:W1:Y:S02]  /*6550*/  SHFL.IDX P0, R49, R45, R58, R57 ;  /* 0x0000003a2d317389 */ /* 0x0000640000000039 */
[----:B01----:R-:W-:Y:S05]  /*6560*/  ENDCOLLECTIVE ;  /* 0x000000000000791b */ /* 0x003fea0003800000 */
.L_x_126:
[----:B------:R-:W-:-:S04]  /*6570*/  LOP3.LUT P2, RZ, R22, 0x20000, RZ, 0xc0, !PT ;  /* 0x0002000016ff7812 */ /* 0x000fc8000784c0ff */
[----:B------:R-:W-:Y:S02]  /*6580*/  FSEL R15, R14, RZ, P2 ;  /* 0x000000ff0e0f7208 */ /* 0x000fe40001000000 */
[----:B------:R-:W-:Y:S01]  /*6590*/  LOP3.LUT P0, RZ, R23, 0x80000, RZ, 0xc0, !PT ;  /* 0x0008000017ff7812 */ /* 0x000fe2000780c0ff */
[----:B------:R-:W-:-:S03]  /*65a0*/  IMAD.MOV.U32 R21, RZ, RZ, R49 ;  /* 0x000000ffff157224 */ /* 0x000fc600078e0031 */
[----:B------:R-:W-:Y:S02]  /*65b0*/  FSEL R16, R16, RZ, P0 ;  /* 0x000000ff10107208 */ /* 0x000fe40000000000 */
[----:B------:R-:W-:-:S03]  /*65c0*/  LOP3.LUT P1, RZ, R21, 0x10000, RZ, 0xc0, !PT ;  /* 0x0001000015ff7812 */ /* 0x000fc6000782c0ff */
[----:B------:R-:W-:Y:S01]  /*65d0*/  FADD R17, R17, R16 ;  /* 0x0000001011117221 */ /* 0x000fe20000000000 */
[----:B------:R-:W-:-:S09]  /*65e0*/  FSEL R13, R13, RZ, P1 ;  /* 0x000000ff0d0d7208 */ /* 0x000fd20000800000 */
[----:B------:R-:W-:Y:S05]  /*65f0*/  WARPSYNC.COLLECTIVE R56, `(.L_x_127) ;  /* 0x0000000038087348 */ /* 0x000fea0003c00000 */
[----:B------:R0:W1:Y:S02]  /*6600*/  SHFL.IDX P0, R49, R45, R58, R57 ;  /* 0x0000003a2d317389 */ /* 0x0000640000000039 */
[----:B01----:R-:W-:Y:S05]  /*6610*/  ENDCOLLECTIVE ;  /* 0x000000000000791b */ /* 0x003fea0003800000 */
.L_x_127:
[----:B------:R-:W-:-:S04]  /*6620*/  FADD R18, R17, R18 ;  /* 0x0000001211127221 */ /* 0x000fc80000000000 */
[----:B------:R-:W-:Y:S01]  /*6630*/  FADD R18, R18, R15 ;  /* 0x0000000f12127221 */ /* 0x000fe20000000000 */
[----:B------:R-:W-:-:S07]  /*6640*/  IMAD.MOV.U32 R20, RZ, RZ, R49 ;  /* 0x000000ffff147224 */ /* 0x000fce00078e0031 */
[----:B------:R-:W-:Y:S05]  /*6650*/  WARPSYNC.COLLECTIVE R56, `(.L_x_128) ;  /* 0x0000000038087348 */ /* 0x000fea0003c00000 */
[----:B------:R0:W1:Y:S02]  /*6660*/  SHFL.IDX P0, R49, R45, R58, R57 ;  /* 0x0000003a2d317389 */ /* 0x0000640000000039 */
[----:B01----:R-:W-:Y:S05]  /*6670*/  ENDCOLLECTIVE ;  /* 0x000000000000791b */ /* 0x003fea0003800000 */
.L_x_128:
[----:B------:R-:W-:Y:S01]  /*6680*/  LOP3.LUT P1, RZ, R20, 0x8000, RZ, 0xc0, !PT ;  /* 0x0000800014ff7812 */ /* 0x000fe2000782c0ff */
[----:B------:R-:W-:-:S03]  /*6690*/  FADD R20, R18, R13 ;  /* 0x0000000d12147221 */ /* 0x000fc60000000000 */
[----:B------:R-:W-:-:S05]  /*66a0*/  FSEL R13, R12, RZ, P1 ;  /* 0x000000ff0c0d7208 */ /* 0x000fca0000800000 */
[----:B------:R-:W-:Y:S01]  /*66b0*/  FADD R20, R20, R13 ;  /* 0x0000000d14147221 */ /* 0x000fe20000000000 */
[----:B------:R-:W-:-:S07]  /*66c0*/  IMAD.MOV.U32 R22, RZ, RZ, R49 ;  /* 0x000000ffff167224 */ /* 0x000fce00078e0031 */
[----:B------:R-:W-:Y:S05]  /*66d0*/  WARPSYNC.COLLECTIVE R56, `(.L_x_129) ;  /* 0x0000000038087348 */ /* 0x000fea0003c00000 */
[----:B------:R0:W1:Y:S02]  /*66e0*/  SHFL.IDX P0, R49, R45, R58, R57 ;  /* 0x0000003a2d317389 */ /* 0x0000640000000039 */
[----:B01----:R-:W-:Y:S05]  /*66f0*/  ENDCOLLECTIVE ;  /* 0x000000000000791b */ /* 0x003fea0003800000 */
.L_x_129:
[----:B------:R-:W-:-:S04]  /*6700*/  LOP3.LUT P1, RZ, R22, 0x4000, RZ, 0xc0, !PT ;  /* 0x0000400016ff7812 */ /* 0x000fc8000782c0ff */
[----:B------:R-:W-:Y:S01]  /*6710*/  FSEL R11, R11, RZ, P1 ;  /* 0x000000ff0b0b7208 */ /* 0x000fe20000800000 */
[----:B------:R-:W-:-:S08]  /*6720*/  IMAD.MOV.U32 R17, RZ, RZ, R49 ;  /* 0x000000ffff117224 */ /* 0x000fd000078e0031 */
[----:B------:R-:W-:Y:S05]  /*6730*/  WARPSYNC.COLLECTIVE R56, `(.L_x_130) ;  /* 0x0000000038087348 */ /* 0x000fea0003c00000 */
[----:B------:R0:W1:Y:S02]  /*6740*/  SHFL.IDX P0, R49, R45, R58, R57 ;  /* 0x0000003a2d317389 */ /* 0x0000640000000039 */
[----:B01----:R-:W-:Y:S05]  /*6750*/  ENDCOLLECTIVE ;  /* 0x000000000000791b */ /* 0x003fea0003800000 */
.L_x_130:
[----:B------:R-:W-:-:S04]  /*6760*/  LOP3.LUT P2, RZ, R17, 0x2000, RZ, 0xc0, !PT ;  /* 0x0000200011ff7812 */ /* 0x000fc8000784c0ff */
[----:B------:R-:W-:Y:S01]  /*6770*/  FSEL R19, R10, RZ, P2 ;  /* 0x000000ff0a137208 */ /* 0x000fe20001000000 */
[----:B------:R-:W-:-:S04]  /*6780*/  FADD R10, R20, R11 ;  /* 0x0000000b140a7221 */ /* 0x000fc80000000000 */
[----:B------:R-:W-:Y:S01]  /*6790*/  FADD R10, R10, R19 ;  /* 0x000000130a0a7221 */ /* 0x000fe20000000000 */
[----:B------:R-:W-:-:S07]  /*67a0*/  IMAD.MOV.U32 R16, RZ, RZ, R49 ;  /* 0x000000ffff107224 */ /* 0x000fce00078e0031 */
[----:B------:R-:W-:Y:S05]  /*67b0*/  WARPSYNC.COLLECTIVE R56, `(.L_x_131) ;  /* 0x0000000038087348 */ /* 0x000fea0003c00000 */
[----:B------:R0:W1:Y:S02]  /*67c0*/  SHFL.IDX P0, R49, R45, R58, R57 ;  /* 0x0000003a2d317389 */ /* 0x0000640000000039 */
[----:B01----:R-:W-:Y:S05]  /*67d0*/  ENDCOLLECTIVE ;  /* 0x000000000000791b */ /* 0x003fea0003800000 */
.L_x_131:
[----:B------:R-:W-:-:S04]  /*67e0*/  LOP3.LUT P1, RZ, R16, 0x1000, RZ, 0xc0, !PT ;  /* 0x0000100010ff7812 */ /* 0x000fc8000782c0ff */
[----:B------:R-:W-:-:S05]  /*67f0*/  FSEL R9, R9, RZ, P1 ;  /* 0x000000ff09097208 */ /* 0x000fca0000800000 */
[----:B------:R-:W-:Y:S01]  /*6800*/  FADD R53, R10, R9 ;  /* 0x000000090a357221 */ /* 0x000fe20000000000 */
[----:B------:R-:W-:-:S07]  /*6810*/  IMAD.MOV.U32 R14, RZ, RZ, R49 ;  /* 0x000000ffff0e7224 */ /* 0x000fce00078e0031 */
[----:B------:R-:W-:Y:S05]  /*6820*/  WARPSYNC.COLLECTIVE R56, `(.L_x_132) ;  /* 0x0000000038087348 */ /* 0x000fea0003c00000 */
[----:B------:R0:W1:Y:S02]  /*6830*/  SHFL.IDX P0, R49, R45, R58, R57 ;  /* 0x0000003a2d317389 */ /* 0x0000640000000039 */
[----:B01----:R-:W-:Y:S05]  /*6840*/  ENDCOLLECTIVE ;  /* 0x000000000000791b */ /* 0x003fea0003800000 */
.L_x_132:
[----:B------:R-:W-:-:S04]  /*6850*/  LOP3.LUT P2, RZ, R14, 0x800, RZ, 0xc0, !PT ;  /* 0x000008000eff7812 */ /* 0x000fc8000784c0ff */
[----:B------:R-:W-:-:S05]  /*6860*/  FSEL R8, R8, RZ, P2 ;  /* 0x000000ff08087208 */ /* 0x000fca0001000000 */
[----:B------:R-:W-:Y:S01]  /*6870*/  FADD R14, R53, R8 ;  /* 0x00000008350e7221 */ /* 0x000fe20000000000 */
[----:B------:R-:W-:-:S07]  /*6880*/  IMAD.MOV.U32 R21, RZ, RZ, R49 ;  /* 0x000000ffff157224 */ /* 0x000fce00078e0031 */
[----:B------:R-:W-:Y:S05]  /*6890*/  WARPSYNC.COLLECTIVE R56, `(.L_x_133) ;  /* 0x0000000038087348 */ /* 0x000fea0003c00000 */
[----:B------:R0:W1:Y:S02]  /*68a0*/  SHFL.IDX P0, R49, R45, R58, R57 ;  /* 0x0000003a2d317389 */ /* 0x0000640000000039 */
[----:B01----:R-:W-:Y:S05]  /*68b0*/  ENDCOLLECTIVE ;  /* 0x000000000000791b */ /* 0x003fea0003800000 */
.L_x_133:
[----:B------:R-:W-:-:S04]  /*68c0*/  LOP3.LUT P1, RZ, R21, 0x400, RZ, 0xc0, !PT ;  /* 0x0000040015ff7812 */ /* 0x000fc8000782c0ff */
[----:B------:R-:W-:-:S05]  /*68d0*/  FSEL R7, R7, RZ, P1 ;  /* 0x000000ff07077208 */ /* 0x000fca0000800000 */
[----:B------:R-:W-:Y:S01]  /*68e0*/  FADD R25, R14, R7 ;  /* 0x000000070e197221 */ /* 0x000fe20000000000 */
[----:B------:R-:W-:-:S07]  /*68f0*/  IMAD.MOV.U32 R15, RZ, RZ, R49 ;  /* 0x000000ffff0f7224 */ /* 0x000fce00078e0031 */
[----:B------:R-:W-:Y:S05]  /*6900*/  WARPSYNC.COLLECTIVE R56, `(.L_x_134) ;  /* 0x0000000038087348 */ /* 0x000fea0003c00000 */
[----:B------:R0:W1:Y:S02]  /*6910*/  SHFL.IDX P0, R49, R45, R58, R57 ;  /* 0x0000003a2d317389 */ /* 0x0000640000000039 */
[----:B01----:R-:W-:Y:S05]  /*6920*/  ENDCOLLECTIVE ;  /* 0x000000000000791b */ /* 0x003fea0003800000 */
.L_x_134:
[----:B------:R-:W-:-:S04]  /*6930*/  LOP3.LUT P2, RZ, R15, 0x200, RZ, 0xc0, !PT ;  /* 0x000002000fff7812 */ /* 0x000fc8000784c0ff */
[----:B------:R-:W-:-:S05]  /*6940*/  FSEL R8, R6, RZ, P2 ;  /* 0x000000ff06087208 */ /* 0x000fca0001000000 */
[----:B------:R-:W-:Y:S01]  /*6950*/  FADD R14, R25, R8 ;  /* 0x00000008190e7221 */ /* 0x000fe20000000000 */
[----:B------:R-:W-:-:S07]  /*6960*/  IMAD.MOV.U32 R13, RZ, RZ, R49 ;  /* 0x000000ffff0d7224 */ /* 0x000fce00078e0031 */
[----:B------:R-:W-:Y:S05]  /*6970*/  WARPSYNC.COLLECTIVE R56, `(.L_x_135) ;  /* 0x0000000038087348 */ /* 0x000fea0003c00000 */
[----:B------:R0:W1:Y:S02]  /*6980*/  SHFL.IDX P0, R49, R45, R58, R57 ;  /* 0x0000003a2d317389 */ /* 0x0000640000000039 */
[----:B01----:R-:W-:Y:S05]  /*6990*/  ENDCOLLECTIVE ;  /* 0x000000000000791b */ /* 0x003fea0003800000 */
.L_x_135:
[----:B------:R-:W-:-:S04]  /*69a0*/  LOP3.LUT P1, RZ, R13, 0x100, RZ, 0xc0, !PT ;  /* 0x000001000dff7812 */ /* 0x000fc8000782c0ff */
[----:B------:R-:W-:-:S05]  /*69b0*/  FSEL R5, R5, RZ, P1 ;  /* 0x000000ff05057208 */ /* 0x000fca0000800000 */
[----:B------:R-:W-:Y:S01]  /*69c0*/  FADD R5, R14, R5 ;  /* 0x000000050e057221 */ /* 0x000fe20000000000 */
[----:B------:R-:W-:-:S07]  /*69d0*/  IMAD.MOV.U32 R17, RZ, RZ, R49 ;  /* 0x000000ffff117224 */ /* 0x000fce00078e0031 */
[----:B------:R-:W-:Y:S05]  /*69e0*/  WARPSYNC.COLLECTIVE R56, `(.L_x_136) ;  /* 0x0000000038087348 */ /* 0x000fea0003c00000 */
[----:B------:R0:W1:Y:S02]  /*69f0*/  SHFL.IDX P0, R49, R45, R58, R57 ;  /* 0x0000003a2d317389 */ /* 0x0000640000000039 */
[----:B01----:R-:W-:Y:S05]  /*6a00*/  ENDCOLLECTIVE ;  /* 0x000000000000791b */ /* 0x003fea0003800000 */
.L_x_136:
[----:B------:R-:W-:-:S04]  /*6a10*/  LOP3.LUT P2, RZ, R17, 0x80, RZ, 0xc0, !PT ;  /* 0x0000008011ff7812 */ /* 0x000fc8000784c0ff */
[----:B------:R-:W-:-:S05]  /*6a20*/  FSEL R4, R4, RZ, P2 ;  /* 0x000000ff04047208 */ /* 0x000fca0001000000 */
[----:B------:R-:W-:Y:S01]  /*6a30*/  FADD R4, R5, R4 ;  /* 0x0000000405047221 */ /* 0x000fe20000000000 */
[----:B------:R-:W-:-:S07]  /*6a40*/  IMAD.MOV.U32 R12, RZ, RZ, R49 ;  /* 0x000000ffff0c7224 */ /* 0x000fce00078e0031 */
[----:B------:R-:W-:Y:S05]  /*6a50*/  WARPSYNC.COLLECTIVE R56, `(.L_x_137) ;  /* 0x0000000038087348 */ /* 0x000fea0003c00000 */
[----:B------:R0:W1:Y:S02]  /*6a60*/  SHFL.IDX P0, R49, R45, R58, R57 ;  /* 0x0000003a2d317389 */ /* 0x0000640000000039 */
[----:B01----:R-:W-:Y:S05]  /*6a70*/  ENDCOLLECTIVE ;  /* 0x000000000000791b */ /* 0x003fea0003800000 */
.L_x_137:
[----:B------:R-:W-:-:S07]  /*6a80*/  IMAD.MOV.U32 R16, RZ, RZ, R49 ;  /* 0x000000ffff107224 */ /* 0x000fce00078e0031 */
[----:B------:R-:W-:Y:S05]  /*6a90*/  WARPSYNC.COLLECTIVE R56, `(.L_x_138) ;  /* 0x0000000038087348 */ /* 0x000fea0003c00000 */
[----:B------:R0:W1:Y:S02]  /*6aa0*/  SHFL.IDX P0, R49, R45, R58, R57 ;  /* 0x0000003a2d317389 */ /* 0x0000640000000039 */
[----:B01----:R-:W-:Y:S05]  /*6ab0*/  ENDCOLLECTIVE ;  /* 0x000000000000791b */ /* 0x003fea0003800000 */
.L_x_138:
[----:B------:R-:W-:-:S04]  /*6ac0*/  LOP3.LUT P1, RZ, R16, 0x20, RZ, 0xc0, !PT ;  /* 0x0000002010ff7812 */ /* 0x000fc8000782c0ff */
[----:B------:R-:W-:Y:S01]  /*6ad0*/  FSEL R2, R2, RZ, P1 ;  /* 0x000000ff02027208 */ /* 0x000fe20000800000 */
[----:B------:R-:W-:-:S08]  /*6ae0*/  IMAD.MOV.U32 R22, RZ, RZ, R49 ;  /* 0x000000ffff167224 */ /* 0x000fd000078e0031 */
[----:B------:R-:W-:Y:S05]  /*6af0*/  WARPSYNC.COLLECTIVE R56, `(.L_x_139) ;  /* 0x0000000038087348 */ /* 0x000fea0003c00000 */
[----:B------:R0:W1:Y:S02]  /*6b00*/  SHFL.IDX P0, R49, R45, R58, R57 ;  /* 0x0000003a2d317389 */ /* 0x0000640000000039 */
[----:B01----:R-:W-:Y:S05]  /*6b10*/  ENDCOLLECTIVE ;  /* 0x000000000000791b */ /* 0x003fea0003800000 */
.L_x_139:
[----:B------:R-:W-:-:S07]  /*6b20*/  IMAD.MOV.U32 R10, RZ, RZ, R49 ;  /* 0x000000ffff0a7224 */ /* 0x000fce00078e0031 */
[----:B------:R-:W-:Y:S05]  /*6b30*/  WARPSYNC.COLLECTIVE R56, `(.L_x_140) ;  /* 0x0000000038087348 */ /* 0x000fea0003c00000 */
[----:B------:R0:W1:Y:S02]  /*6b40*/  SHFL.IDX P0, R49, R45, R58, R57 ;  /* 0x0000003a2d317389 */ /* 0x0000640000000039 */
[----:B01----:R-:W-:Y:S05]  /*6b50*/  ENDCOLLECTIVE ;  /* 0x000000000000791b */ /* 0x003fea0003800000 */
.L_x_140:
[----:B------:R-:W-:-:S04]  /*6b60*/  LOP3.LUT P1, RZ, R10, 0x8, RZ, 0xc0, !PT ;  /* 0x000000080aff7812 */ /* 0x000fc8000782c0ff */
[----:B------:R-:W-:Y:S01]  /*6b70*/  FSEL R44, R44, RZ, P1 ;  /* 0x000000ff2c2c7208 */ /* 0x000fe20000800000 */
[----:B------:R-:W-:-:S08]  /*6b80*/  IMAD.MOV.U32 R15, RZ, RZ, R49 ;  /* 0x000000ffff0f7224 */ /* 0x000fd000078e0031 */
[----:B------:R-:W-:Y:S05]  /*6b90*/  WARPSYNC.COLLECTIVE R56, `(.L_x_141) ;  /* 0x0000000038087348 */ /* 0x000fea0003c00000 */
[----:B------:R0:W1:Y:S02]  /*6ba0*/  SHFL.IDX P0, R49, R45, R58, R57 ;  /* 0x0000003a2d317389 */ /* 0x0000640000000039 */
[----:B01----:R-:W-:Y:S05]  /*6bb0*/  ENDCOLLECTIVE ;  /* 0x000000000000791b */ /* 0x003fea0003800000 */
.L_x_141:
[----:B------:R-:W-:-:S04]  /*6bc0*/  LOP3.LUT P2, RZ, R15, 0x4, RZ, 0xc0, !PT ;  /* 0x000000040fff7812 */ /* 0x000fc8000784c0ff */
[----:B------:R-:W-:Y:S02]  /*6bd0*/  FSEL R43, R43, RZ, P2 ;  /* 0x000000ff2b2b7208 */ /* 0x000fe40001000000 */
[----:B------:R-:W-:Y:S01]  /*6be0*/  LOP3.LUT P0, RZ, R12, 0x40, RZ, 0xc0, !PT ;  /* 0x000000400cff7812 */ /* 0x000fe2000780c0ff */
[----:B------:R-:W-:-:S03]  /*6bf0*/  IMAD.MOV.U32 R6, RZ, RZ, R49 ;  /* 0x000000ffff067224 */ /* 0x000fc600078e0031 */
[----:B------:R-:W-:Y:S02]  /*6c00*/  FSEL R3, R3, RZ, P0 ;  /* 0x000000ff03037208 */ /* 0x000fe40000000000 */
[----:B------:R-:W-:-:S03]  /*6c10*/  LOP3.LUT P0, RZ, R22, 0x10, RZ, 0xc0, !PT ;  /* 0x0000001016ff7812 */ /* 0x000fc6000780c0ff */
[----:B------:R-:W-:Y:S01]  /*6c20*/  FADD R3, R4, R3 ;  /* 0x0000000304037221 */ /* 0x000fe20000000000 */
[----:B------:R-:W-:-:S03]  /*6c30*/  FSEL R0, R0, RZ, P0 ;  /* 0x000000ff00007208 */ /* 0x000fc60000000000 */
[----:B------:R-:W-:-:S04]  /*6c40*/  FADD R3, R3, R2 ;  /* 0x0000000203037221 */ /* 0x000fc80000000000 */
[----:B------:R-:W-:-:S07]  /*6c50*/  FADD R3, R3, R0 ;  /* 0x0000000003037221 */ /* 0x000fce0000000000 */
[----:B------:R-:W-:Y:S05]  /*6c60*/  WARPSYNC.COLLECTIVE R56, `(.L_x_142) ;  /* 0x0000000038087348 */ /* 0x000fea0003c00000 */
[----:B------:R0:W1:Y:S02]  /*6c70*/  SHFL.IDX P0, R49, R45, R58, R57 ;  /* 0x0000003a2d317389 */ /* 0x0000640000000039 */
[----:B01----:R-:W-:Y:S05]  /*6c80*/  ENDCOLLECTIVE ;  /* 0x000000000000791b */ /* 0x003fea0003800000 */
.L_x_142:
[----:B------:R-:W-:Y:S02]  /*6c90*/  VIADD R0, R40, 0x7 ;  /* 0x0000000728007836 */ /* 0x000fe40000000000 */
[----:B------:R-:W-:-:S03]  /*6ca0*/  FADD R44, R3, R44 ;  /* 0x0000002c032c7221 */ /* 0x000fc60000000000 */
[----:B------:R-:W-:Y:S01]  /*6cb0*/  SHF.R.S32.HI R3, RZ, 0x1f, R0 ;  /* 0x0000001fff037819 */ /* 0x000fe20000011400 */
[----:B------:R-:W-:-:S03]  /*6cc0*/  FADD R44, R44, R43 ;  /* 0x0000002b2c2c7221 */ /* 0x000fc60000000000 */
[----:B------:R-:W-:-:S04]  /*6cd0*/  LEA.HI R0, R3, R0, RZ, 0x3 ;  /* 0x0000000003007211 */ /* 0x000fc800078f18ff */
[----:B------:R-:W-:Y:S02]  /*6ce0*/  LOP3.LUT R0, R0, 0xfffffff8, RZ, 0xc0, !PT ;  /* 0xfffffff800007812 */ /* 0x000fe400078ec0ff */
[----:B------:R-:W-:-:S04]  /*6cf0*/  LOP3.LUT P0, RZ, R6, 0x2, RZ, 0xc0, !PT ;  /* 0x0000000206ff7812 */ /* 0x000fc8000780c0ff */
[----:B------:R-:W-:-:S05]  /*6d00*/  FSEL R33, R33, RZ, P0 ;  /* 0x000000ff21217208 */ /* 0x000fca0000000000 */
[----:B------:R-:W-:Y:S01]  /*6d10*/  FADD R44, R44, R33 ;  /* 0x000000212c2c7221 */ /* 0x000fe20000000000 */
[----:B------:R-:W-:Y:S06]  /*6d20*/  BRA `(.L_x_143) ;  /* 0xffffffc000a07947 */ /* 0x000fec000383ffff */
.L_x_5:
[----:B------:R-:W-:Y:S01]  /*6d30*/  BSSY B0, `(.L_x_144) ;  /* 0x0000005000007945 */ /* 0x000fe20003800000 */
[----:B------:R-:W-:-:S07]  /*6d40*/  IMAD.MOV.U32 R56, RZ, RZ, -0x1 ;  /* 0xffffffffff387424 */ /* 0x000fce00078e00ff */
[----:B------:R-:W-:Y:S05]  /*6d50*/  WARPSYNC.COLLECTIVE R56, `(.L_x_145) ;  /* 0x0000000038087348 */ /* 0x000fea0003c00000 */
[----:B------:R-:W-:Y:S01]  /*6d60*/  VOTE.ANY R7, PT, P3 ;  /* 0x0000000000077806 */ /* 0x000fe200018e0100 */
[----:B------:R-:W-:Y:S06]  /*6d70*/  ENDCOLLECTIVE ;  /* 0x000000000000791b */ /* 0x000fec0003800000 */
.L_x_145:
[----:B------:R-:W-:Y:S05]  /*6d80*/  BSYNC B0 ;  /* 0x0000000000007941 */ /* 0x000fea0003800000 */
.L_x_144:
[----:B------:R-:W-:Y:S01]  /*6d90*/  PLOP3.LUT P3, PT, P2, PT, PT, 0x80, 0x8 ;  /* 0x000000000008781c */ /* 0x000fe2000176f070 */
[----:B------:R-:W-:Y:S02]  /*6da0*/  IMAD.MOV.U32 R56, RZ, RZ, -0x1 ;  /* 0xffffffffff387424 */ /* 0x000fe400078e00ff */
[----:B------:R-:W-:-:S04]  /*6db0*/  IMAD.MOV.U32 R0, RZ, RZ, R7 ;  /* 0x000000ffff007224 */ /* 0x000fc800078e0007 */
[----:B------:R0:W1:Y:S06]  /*6dc0*/  BREV R4, R0 ;  /* 0x0000000000047301 */ /* 0x00006c0000000000 */
[----:B01----:R-:W-:Y:S05]  /*6dd0*/  WARPSYNC.COLLECTIVE R56, `(.L_x_146) ;  /* 0x0000000038087348 */ /* 0x003fea0003c00000 */
[----:B------:R-:W-:Y:S01]  /*6de0*/  VOTE.ANY R7, PT, P3 ;  /* 0x0000000000077806 */ /* 0x000fe200018e0100 */
[----:B01----:R-:W-:Y:S06]  /*6df0*/  ENDCOLLECTIVE ;  /* 0x000000000000791b */ /* 0x003fec0003800000 */
.L_x_146:
[----:B------:R-:W-:Y:S01]  /*6e00*/  PLOP3.LUT P3, PT, P1, PT, PT, 0x80, 0x8 ;  /* 0x000000000008781c */ /* 0x000fe20000f6f070 */
[----:B------:R-:W-:-:S06]  /*6e10*/  IMAD.MOV.U32 R5, RZ, RZ, R7 ;  /* 0x000000ffff057224 */ /* 0x000fcc00078e0007 */
[----:B------:R-:W0:Y:S06]  /*6e20*/  BREV R5, R5 ;  /* 0x0000000500057301 */ /* 0x000e2c0000000000 */
[----:B0-----:R-:W-:Y:S05]  /*6e30*/  WARPSYNC.COLLECTIVE R56, `(.L_x_147) ;  /* 0x0000000038087348 */ /* 0x001fea0003c00000 */
[----:B------:R-:W-:Y:S01]  /*6e40*/  VOTE.ANY R7, PT, P3 ;  /* 0x0000000000077806 */ /* 0x000fe200018e0100 */
[----:B0-----:R-:W-:Y:S06]  /*6e50*/  ENDCOLLECTIVE ;  /* 0x000000000000791b */ /* 0x001fec0003800000 */
.L_x_147:
[----:B------:R-:W-:Y:S01]  /*6e60*/  PLOP3.LUT P3, PT, P0, PT, PT, 0x80, 0x8 ;  /* 0x000000000008781c */ /* 0x000fe2000076f070 */
[----:B------:R-:W-:-:S06]  /*6e70*/  IMAD.MOV.U32 R6, RZ, RZ, R7 ;  /* 0x000000ffff067224 */ /* 0x000fcc00078e0007 */
[----:B------:R-:W0:Y:S06]  /*6e80*/  BREV R6, R6 ;  /* 0x0000000600067301 */ /* 0x000e2c0000000000 */
[----:B0-----:R-:W-:Y:S05]  /*6e90*/  WARPSYNC.COLLECTIVE R56, `(.L_x_148) ;  /* 0x0000000038087348 */ /* 0x001fea0003c00000 */
[----:B------:R-:W-:Y:S01]  /*6ea0*/  VOTE.ANY R7, PT, P3 ;  /* 0x0000000000077806 */ /* 0x000fe200018e0100 */
[----:B0-----:R-:W-:Y:S06]  /*6eb0*/  ENDCOLLECTIVE ;  /* 0x000000000000791b */ /* 0x001fec0003800000 */
.L_x_148:
[----:B------:R-:W-:Y:S05]  /*6ec0*/  BRA `(.L_x_149) ;  /* 0xffffffc000ac7947 */ /* 0x000fea000383ffff */
.L_x_150:
[----:B------:R-:W-:-:S00]  /*6ed0*/  BRA `(.L_x_150) ;  /* 0xfffffffc00fc7947 */ /* 0x000fc0000383ffff */
[----:B------:R-:W-:-:S00]  /*6ee0*/  NOP ;  /* 0x0000000000007918 */ /* 0x000fc00000000000 */
        /* <DEDUP_REMOVED lines=9> */
.L_x_2985:


//--------------------- .text._Z21spmm4_full_bin_8_1024PKhPKfPjPKiS5_ii --------------------------
	.section	.text._Z21spmm4_full_bin_8_1024PKhPKfPjPKiS5_ii,"ax",@progbits
	.align	128
        .global         _Z21spmm4_full_bin_8_1024PKhPKfPjPKiS5_ii
        .type           _Z21spmm4_full_bin_8_1024PKhPKfPjPKiS5_ii,@function
        .size           _Z21spmm4_full_bin_8_1024PKhPKfPjPKiS5_ii,(.L_x_2986 - _Z21spmm4_full_bin_8_1024PKhPKfPjPKiS5_ii)
        .other          _Z21spmm4_full_bin_8_1024PKhPKfPjPKiS5_ii,@"STO_CUDA_ENTRY STV_DEFAULT"
_Z21spmm4_full_bin_8_1024PKhPKfPjPKiS5_ii:
.text._Z21spmm4_full_bin_8_1024PKhPKfPjPKiS5_ii:
        /* <DEDUP_REMOVED lines=43> */
.L_x_155:
        /* <DEDUP_REMOVED lines=720> */
.L_x_294:
        /* <DEDUP_REMOVED lines=12> */
.L_x_153:
[----:B------:R-:W-:Y:S02]  /*3070*/  FSETP.GE.AND P3, PT, R47, RZ, PT ;  /* 0x000000ff2f00720b */ /* 0x000fe40003f66000 */
[----:B------:R-:W-:Y:S02]  /*3080*/  FSETP.GE.AND P2, PT, R46, RZ, PT ;  /* 0x000000ff2e00720b */ /* 0x000fe40003f46000 */
[----:B------:R-:W-:Y:S02]  /*3090*/  FSETP.GE.AND P1, PT, R42, RZ, PT ;  /* 0x000000ff2a00720b */ /* 0x000fe40003f26000 */
[----:B------:R-:W-:-:S13]  /*30a0*/  FSETP.GE.AND P0, PT, R36, RZ, PT ;  /* 0x000000ff2400720b */ /* 0x000fda0003f06000 */
.L_x_152:
[----:B------:R-:W-:Y:S05]  /*30b0*/  BSYNC B0 ;  /* 0x0000000000007941 */ /* 0x000fea0003800000 */
.L_x_151:
        /* <DEDUP_REMOVED lines=12> */
.L_x_300:
        /* <DEDUP_REMOVED lines=8> */
.L_x_154:
        /* <DEDUP_REMOVED lines=9> */
.L_x_158:
[----:B------:R-:W-:Y:S05]  /*3290*/  BSYNC B2 ;  /* 0x0000000000027941 */ /* 0x000fea0003800000 */
.L_x_157:
        /* <DEDUP_REMOVED lines=9> */
.L_x_159:
[----:B------:R-:W-:Y:S02]  /*3330*/  IMAD.SHL.U32 R48, R48, 0x10000000, RZ ;  /* 0x1000000030307824 */ /* 0x000fe400078e00ff */
[----:B------:R-:W-:Y:S02]  /*3340*/  IMAD.MOV.U32 R58, RZ, RZ, R52 ;  /* 0x000000ffff3a7224 */ /* 0x000fe400078e0034 */
[----:B------:R-:W-:-:S07]  /*3350*/  IMAD.MOV.U32 R50, RZ, RZ, R49 ;  /* 0x000000ffff327224 */ /* 0x000fce00078e0031 */
[----:B------:R-:W-:Y:S05]  /*3360*/  WARPSYNC.COLLECTIVE R56, `(.L_x_160) ;  /* 0x0000000038087348 */ /* 0x000fea0003c00000 */
[----:B------:R0:W1:Y:S02]  /*3370*/  SHFL.IDX P0, R49, R45, R58, R57 ;  /* 0x0000003a2d317389 */ /* 0x0000640000000039 */
[----:B01----:R-:W-:Y:S05]  /*3380*/  ENDCOLLECTIVE ;  /* 0x000000000000791b */ /* 0x003fea0003800000 */
.L_x_160:
        /* <DEDUP_REMOVED lines=9> */
.L_x_161:
[----:B------:R-:W-:Y:S01]  /*3420*/  LOP3.LUT R52, R29, 0x1c, RZ, 0xfc, !PT ;  /* 0x0000001c1d347812 */ /* 0x000fe200078efcff */
[----:B------:R-:W-:Y:S02]  /*3430*/  IMAD.MOV.U32 R58, RZ, RZ, R51 ;  /* 0x000000ffff3a7224 */ /* 0x000fe400078e0033 */
[----:B------:R-:W-:-:S07]  /*3440*/  IMAD.MOV.U32 R60, RZ, RZ, R49 ;  /* 0x000000ffff3c7224 */ /* 0x000fce00078e0031 */
[----:B------:R-:W-:Y:S05]  /*3450*/  WARPSYNC.COLLECTIVE R56, `(.L_x_162) ;  /* 0x0000000038087348 */ /* 0x000fea0003c00000 */
[----:B------:R0:W1:Y:S02]  /*3460*/  SHFL.IDX P0, R49, R45, R58, R57 ;  /* 0x0000003a2d317389 */ /* 0x0000640000000039 */
[----:B01----:R-:W-:Y:S05]  /*3470*/  ENDCOLLECTIVE ;  /* 0x000000000000791b */ /* 0x003fea0003800000 */
.L_x_162:
        /* <DEDUP_REMOVED lines=8> */
.L_x_163:
[----:B------:R-:W-:Y:S02]  /*3500*/  IMAD.MOV.U32 R58, RZ, RZ, R54 ;  /* 0x000000ffff3a7224 */ /* 0x000fe400078e0036 */
[----:B------:R-:W-:-:S07]  /*3510*/  IMAD.MOV.U32 R50, RZ, RZ, R49 ;  /* 0x000000ffff327224 */ /* 0x000fce00078e0031 */
[----:B------:R-:W-:Y:S05]  /*3520*/  WARPSYNC.COLLECTIVE R56, `(.L_x_164) ;  /* 0x0000000038087348 */ /* 0x000fea0003c00000 */
[----:B------:R0:W1:Y:S02]  /*3530*/  SHFL.IDX P0, R49, R45, R58, R57 ;  /* 0x0000003a2d317389 */ /* 0x0000640000000039 */
[----:B01----:R-:W-:Y:S05]  /*3540*/  ENDCOLLECTIVE ;  /* 0x000000000000791b */ /* 0x003fea0003800000 */
.L_x_164:
        /* <DEDUP_REMOVED lines=8> */
.L_x_165:
[----:B------:R-:W-:Y:S01]  /*35d0*/  IMAD.MOV.U32 R58, RZ, RZ, RZ ;  /* 0x000000ffff3a7224 */ /* 0x000fe200078e00ff */
[----:B------:R-:W-:-:S07]  /*35e0*/  LOP3.LUT R45, R48, R49, RZ, 0xfc, !PT ;  /* 0x00000031302d7212 */ /* 0x000fce00078efcff */
[----:B------:R-:W-:Y:S05]  /*35f0*/  WARPSYNC.COLLECTIVE R56, `(.L_x_166) ;  /* 0x0000000038087348 */ /* 0x000fea0003c00000 */
[----:B------:R0:W1:Y:S02]  /*3600*/  SHFL.IDX P0, R49, R45, R58, R57 ;  /* 0x0000003a2d317389 */ /* 0x0000640000000039 */
[----:B01----:R-:W-:Y:S05]  /*3610*/  ENDCOLLECTIVE ;  /* 0x000000000000791b */ /* 0x003fea0003800000 */
.L_x_166:
[----:B------:R-:W-:-:S04]  /*3620*/  ISETP.GT.AND P0, PT, R49, -0x1, PT ;  /* 0xffffffff3100780c */ /* 0x000fc80003f04270 */
[----:B------:R-:W-:-:S05]  /*3630*/  FSEL R48, R28, RZ, !P0 ;  /* 0x000000ff1c307208 */ /* 0x000fca0004000000 */
[----:B------:R-:W-:-:S07]  /*3640*/  FADD R47, R48, R47 ;  /* 0x0000002f302f7221 */ /* 0x000fce0000000000 */
[----:B------:R-:W-:Y:S05]  /*3650*/  WARPSYNC.COLLECTIVE R56, `(.L_x_167) ;  /* 0x0000000038087348 */ /* 0x000fea0003c00000 */
[----:B------:R0:W1:Y:S02]  /*3660*/  SHFL.IDX P0, R49, R45, R58, R57 ;  /* 0x0000003a2d317389 */ /* 0x0000640000000039 */
[----:B01----:R-:W-:Y:S05]  /*3670*/  ENDCOLLECTIVE ;  /* 0x000000000000791b */ /* 0x003fea0003800000 */
.L_x_167:
[----:B------:R-:W-:-:S04]  /*3680*/  LOP3.LUT P0, RZ, R49, 0x40000000, RZ, 0xc0, !PT ;  /* 0x4000000031ff7812 */ /* 0x000fc8000780c0ff */
[----:B------:R-:W-:-:S05]  /*3690*/  FSEL R48, R27, RZ, P0 ;  /* 0x000000ff1b307208 */ /* 0x000fca0000000000 */
[----:B------:R-:W-:-:S07]  /*36a0*/  FADD R47, R47, R48 ;  /* 0x000000302f2f7221 */ /* 0x000fce0000000000 */
[----:B------:R-:W-:Y:S05]  /*36b0*/  WARPSYNC.COLLECTIVE R56, `(.L_x_168) ;  /* 0x0000000038087348 */ /* 0x000fea0003c00000 */
[----:B------:R0:W1:Y:S02]  /*36c0*/  SHFL.IDX P0, R49, R45, R58, R57 ;  /* 0x0000003a2d317389 */ /* 0x0000640000000039 */
[----:B01----:R-:W-:Y:S05]  /*36d0*/  ENDCOLLECTIVE ;  /* 0x000000000000791b */ /* 0x003fea0003800000 */
.L_x_168:
[----:B------:R-:W-:-:S04]  /*36e0*/  LOP3.LUT P0, RZ, R49, 0x20000000, RZ, 0xc0, !PT ;  /* 0x2000000031ff7812 */ /* 0x000fc8000780c0ff */
[----:B------:R-:W-:-:S05]  /*36f0*/  FSEL R48, R26, RZ, P0 ;  /* 0x000000ff1a307208 */ /* 0x000fca0000000000 */
[----:B------:R-:W-:-:S07]  /*3700*/  FADD R47, R47, R48 ;  /* 0x000000302f2f7221 */ /* 0x000fce0000000000 */
[----:B------:R-:W-:Y:S05]  /*3710*/  WARPSYNC.COLLECTIVE R56, `(.L_x_169) ;  /* 0x0000000038087348 */ /* 0x000fea0003c00000 */
[----:B------:R0:W1:Y:S02]  /*3720*/  SHFL.IDX P0, R49, R45, R58, R57 ;  /* 0x0000003a2d317389 */ /* 0x0000640000000039 */
[----:B01----:R-:W-:Y:S05]  /*3730*/  ENDCOLLECTIVE ;  /* 0x000000000000791b */ /* 0x003fea0003800000 */
.L_x_169:
[----:B------:R-:W-:-:S05]  /*3740*/  IMAD.MOV.U32 R48, RZ, RZ, R49 ;  /* 0x000000ffff307224 */ /* 0x000fca00078e0031 */
[----:B------:R-:W-:-:S04]  /*3750*/  LOP3.LUT P0, RZ, R48, 0x10000000, RZ, 0xc0, !PT ;  /* 0x1000000030ff7812 */ /* 0x000fc8000780c0ff */
[----:B------:R-:W-:-:S05]  /*3760*/  FSEL R48, R25, RZ, P0 ;  /* 0x000000ff19307208 */ /* 0x000fca0000000000 */
[----:B------:R-:W-:-:S07]  /*3770*/  FADD R47, R47, R48 ;  /* 0x000000302f2f7221 */ /* 0x000fce0000000000 */
[----:B------:R-:W-:Y:S05]  /*3780*/  WARPSYNC.COLLECTIVE R56, `(.L_x_170) ;  /* 0x0000000038087348 */ /* 0x000fea0003c00000 */
[----:B------:R0:W1:Y:S02]  /*3790*/  SHFL.IDX P0, R49, R45, R58, R57 ;  /* 0x0000003a2d317389 */ /* 0x0000640000000039 */
[----:B01----:R-:W-:Y:S05]  /*37a0*/  ENDCOLLECTIVE ;  /* 0x000000000000791b */ /* 0x003fea0003800000 */
.L_x_170:
[----:B------:R-:W-:-:S05]  /*37b0*/  IMAD.MOV.U32 R50, RZ, RZ, R49 ;  /* 0x000000ffff327224 */ /* 0x000fca00078e0031 */
[----:B------:R-:W-:-:S04]  /*37c0*/  LOP3.LUT P0, RZ, R50, 0x8000000, RZ, 0xc0, !PT ;  /* 0x0800000032ff7812 */ /* 0x000fc8000780c0ff */
[----:B------:R-:W-:-:S05]  /*37d0*/  FSEL R48, R24, RZ, P0 ;  /* 0x000000ff18307208 */ /* 0x000fca0000000000 */
[----:B------:R-:W-:-:S07]  /*37e0*/  FADD R47, R47, R48 ;  /* 0x000000302f2f7221 */ /* 0x000fce0000000000 */
[----:B------:R-:W-:Y:S05]  /*37f0*/  WARPSYNC.COLLECTIVE R56, `(.L_x_171) ;  /* 0x0000000038087348 */ /* 0x000fea0003c00000 */
[----:B------:R0:W1:Y:S02]  /*3800*/  SHFL.IDX P0, R49, R45, R58, R57 ;  /* 0x0000003a2d317389 */ /* 0x0000640000000039 */
[----:B01----:R-:W-:Y:S05]  /*3810*/  ENDCOLLECTIVE ;  /* 0x000000000000791b */ /* 0x003fea0003800000 */
.L_x_171:
[----:B------:R-:W-:-:S05]  /*3820*/  IMAD.MOV.U32 R48, RZ, RZ, R49 ;  /* 0x000000ffff307224 */ /* 0x000fca00078e0031 */
[----:B------:R-:W-:-:S04]  /*3830*/  LOP3.LUT P0, RZ, R48, 0x4000000, RZ, 0xc0, !PT ;  /* 0x0400000030ff7812 */ /* 0x000fc8000780c0ff */
[----:B------:R-:W-:-:S05]  /*3840*/  FSEL R48, R23, RZ, P0 ;  /* 0x000000ff17307208 */ /* 0x000fca0000000000 */
[----:B------:R-:W-:-:S07]  /*3850*/  FADD R47, R47, R48 ;  /* 0x000000302f2f7221 */ /* 0x000fce0000000000 */
[----:B------:R-:W-:Y:S05]  /*3860*/  WARPSYNC.COLLECTIVE R56, `(.L_x_172) ;  /* 0x0000000038087348 */ /* 0x000fea0003c00000 */
[----:B------:R0:W1:Y:S02]  /*3870*/  SHFL.IDX P0, R49, R45, R58, R57 ;  /* 0x0000003a2d317389 */ /* 0x0000640000000039 */
[----:B01----:R-:W-:Y:S05]  /*3880*/  ENDCOLLECTIVE ;  /* 0x000000000000791b */ /* 0x003fea0003800000 */
.L_x_172:
[----:B------:R-:W-:-:S05]  /*3890*/  IMAD.MOV.U32 R48, RZ, RZ, R49 ;  /* 0x000000ffff307224 */ /* 0x000fca00078e0031 */
[----:B------:R-:W-:-:S04]  /*38a0*/  LOP3.LUT P0, RZ, R48, 0x2000000, RZ, 0xc0, !PT ;  /* 0x0200000030ff7812 */ /* 0x000fc8000780c0ff */
[----:B------:R-:W-:-:S05]  /*38b0*/  FSEL R48, R22, RZ, P0 ;  /* 0x000000ff16307208 */ /* 0x000fca0000000000 */
[----:B------:R-:W-:-:S07]  /*38c0*/  FADD R47, R47, R48 ;  /* 0x000000302f2f7221 */ /* 0x000fce0000000000 */
[----:B------:R-:W-:Y:S05]  /*38d0*/  WARPSYNC.COLLECTIVE R56, `(.L_x_173) ;  /* 0x0000000038087348 */ /* 0x000fea0003c00000 */
[----:B------:R0:W1:Y:S02]  /*38e0*/  SHFL.IDX P0, R49, R45, R58, R57 ;  /* 0x0000003a2d317389 */ /* 0x0000640000000039 */
[----:B01----:R-:W-:Y:S05]  /*38f0*/  ENDCOLLECTIVE ;  /* 0x000000000000791b */ /* 0x003fea0003800000 */
.L_x_173:
[----:B------:R-:W-:-:S04]  /*3900*/  LOP3.LUT P0, RZ, R49, 0x1000000, RZ, 0xc0, !PT ;  /* 0x0100000031ff7812 */ /* 0x000fc8000780c0ff */
[----:B------:R-:W-:-:S05]  /*3910*/  FSEL R48, R21, RZ, P0 ;  /* 0x000000ff15307208 */ /* 0x000fca0000000000 */
[----:B------:R-:W-:-:S07]  /*3920*/  FADD R47, R47, R48 ;  /* 0x000000302f2f7221 */ /* 0x000fce0000000000 */
[----:B------:R-:W-:Y:S05]  /*3930*/  WARPSYNC.COLLECTIVE R56, `(.L_x_174) ;  /* 0x0000000038087348 */ /* 0x000fea0003c00000 */
[----:B------:R0:W1:Y:S02]  /*3940*/  SHFL.IDX P0, R49, R45, R58, R57 ;  /* 0x0000003a2d317389 */ /* 0x0000640000000039 */
[----:B01----:R-:W-:Y:S05]  /*3950*/  ENDCOLLECTIVE ;  /* 0x000000000000791b */ /* 0x003fea0003800000 */
.L_x_174:
[----:B------:R-:W-:-:S05]  /*3960*/  IMAD.MOV.U32 R48, RZ, RZ, R49 ;  /* 0x000000ffff307224 */ /* 0x000fca00078e0031 */
[----:B------:R-:W-:-:S04]  /*3970*/  LOP3.LUT P0, RZ, R48, 0x800000, RZ, 0xc0, !PT ;  /* 0x0080000030ff7812 */ /* 0x000fc8000780c0ff */
[----:B------:R-:W-:-:S05]  /*3980*/  FSEL R48, R20, RZ, P0 ;  /* 0x000000ff14307208 */ /* 0x000fca0000000000 */
[----:B------:R-:W-:-:S07]  /*3990*/  FADD R47, R47, R48 ;  /* 0x000000302f2f7221 */ /* 0x000fce0000000000 */
[----:B------:R-:W-:Y:S05]  /*39a0*/  WARPSYNC.COLLECTIVE R56, `(.L_x_175) ;  /* 0x0000000038087348 */ /* 0x000fea0003c00000 */
[----:B------:R0:W1:Y:S02]  /*39b0*/  SHFL.IDX P0, R49, R45, R58, R57 ;  /* 0x0000003a2d317389 */ /* 0x0000640000000039 */
[----:B01----:R-:W-:Y:S05]  /*39c0*/  ENDCOLLECTIVE ;  /* 0x000000000000791b */ /* 0x003fea0003800000 */
.L_x_175:
[----:B------:R-:W-:-:S05]  /*39d0*/  IMAD.MOV.U32 R54, RZ, RZ, R49 ;  /* 0x000000ffff367224 */ /* 0x000fca00078e0031 */
[----:B------:R-:W-:-:S04]  /*39e0*/  LOP3.LUT P0, RZ, R54, 0x400000, RZ, 0xc0, !PT ;  /* 0x0040000036ff7812 */ /* 0x000fc8000780c0ff */
[----:B------:R-:W-:-:S05]  /*39f0*/  FSEL R48, R19, RZ, P0 ;  /* 0x000000ff13307208 */ /* 0x000fca0000000000 */
[----:B------:R-:W-:-:S07]  /*3a00*/  FADD R48, R47, R48 ;  /* 0x000000302f307221 */ /* 0x000fce0000000000 */
[----:B------:R-:W-:Y:S05]  /*3a10*/  WARPSYNC.COLLECTIVE R56, `(.L_x_176) ;  /* 0x0000000038087348 */ /* 0x000fea0003c00000 */
[----:B------:R0:W1:Y:S02]  /*3a20*/  SHFL.IDX P0, R49, R45, R58, R57 ;  /* 0x0000003a2d317389 */ /* 0x0000640000000039 */
[----:B01----:R-:W-:Y:S05]  /*3a30*/  ENDCOLLECTIVE ;  /* 0x000000000000791b */ /* 0x003fea0003800000 */
.L_x_176:
[----:B------:R-:W-:-:S05]  /*3a40*/  IMAD.MOV.U32 R50, RZ, RZ, R49 ;  /* 0x000000ffff327224 */ /* 0x000fca00078e0031 */
[----:B------:R-:W-:-:S04]  /*3a50*/  LOP3.LUT P0, RZ, R50, 0x200000, RZ, 0xc0, !PT ;  /* 0x0020000032ff7812 */ /* 0x000fc8000780c0ff */
[----:B------:R-:W-:-:S05]  /*3a60*/  FSEL R47, R18, RZ, P0 ;  /* 0x000000ff122f7208 */ /* 0x000fca0000000000 */
[----:B------:R-:W-:-:S07]  /*3a70*/  FADD R48, R48, R47 ;  /* 0x0000002f30307221 */ /* 0x000fce0000000000 */
[----:B------:R-:W-:Y:S05]  /*3a80*/  WARPSYNC.COLLECTIVE R56, `(.L_x_177) ;  /* 0x0000000038087348 */ /* 0x000fea0003c00000 */
[----:B------:R0:W1:Y:S02]  /*3a90*/  SHFL.IDX P0, R49, R45, R58, R57 ;  /* 0x0000003a2d317389 */ /* 0x0000640000000039 */
[----:B01----:R-:W-:Y:S05]  /*3aa0*/  ENDCOLLECTIVE ;  /* 0x000000000000791b */ /* 0x003fea0003800000 */
.L_x_177:
[----:B------:R-:W-:-:S04]  /*3ab0*/  LOP3.LUT P0, RZ, R49, 0x100000, RZ, 0xc0, !PT ;  /* 0x0010000031ff7812 */ /* 0x000fc8000780c0ff */
[----:B------:R-:W-:-:S05]  /*3ac0*/  FSEL R47, R17, RZ, P0 ;  /* 0x000000ff112f7208 */ /* 0x000fca0000000000 */
[----:B------:R-:W-:-:S07]  /*3ad0*/  FADD R48, R48, R47 ;  /* 0x0000002f30307221 */ /* 0x000fce0000000000 */
[----:B------:R-:W-:Y:S05]  /*3ae0*/  WARPSYNC.COLLECTIVE R56, `(.L_x_178) ;  /* 0x0000000038087348 */ /* 0x000fea0003c00000 */
[----:B------:R0:W1:Y:S02]  /*3af0*/  SHFL.IDX P0, R49, R45, R58, R57 ;  /* 0x0000003a2d317389 */ /* 0x0000640000000039 */
[----:B01----:R-:W-:Y:S05]  /*3b00*/  ENDCOLLECTIVE ;  /* 0x000000000000791b */ /* 0x003fea0003800000 */
.L_x_178:
[----:B------:R-:W-:-:S05]  /*3b10*/  IMAD.MOV.U32 R47, RZ, RZ, R49 ;  /* 0x000000ffff2f7224 */ /* 0x000fca00078e0031 */
[----:B------:R-:W-:-:S04]  /*3b20*/  LOP3.LUT P0, RZ, R47, 0x80000, RZ, 0xc0, !PT ;  /* 0x000800002fff7812 */ /* 0x000fc8000780c0ff */
[----:B------:R-:W-:-:S05]  /*3b30*/  FSEL R47, R16, RZ, P0 ;  /* 0x000000ff102f7208 */ /* 0x000fca0000000000 */
[----:B------:R-:W-:-:S07]  /*3b40*/  FADD R48, R48, R47 ;  /* 0x0000002f30307221 */ /* 0x000fce0000000000 */
[----:B------:R-:W-:Y:S05]  /*3b50*/  WARPSYNC.COLLECTIVE R56, `(.L_x_179) ;  /* 0x0000000038087348 */ /* 0x000fea0003c00000 */
[----:B------:R0:W1:Y:S02]  /*3b60*/  SHFL.IDX P0, R49, R45, R58, R57 ;  /* 0x0000003a2d317389 */ /* 0x0000640000000039 */
[----:B01----:R-:W-:Y:S05]  /*3b70*/  ENDCOLLECTIVE ;  /* 0x000000000000791b */ /* 0x003fea0003800000 */
.L_x_179:
[----:B------:R-:W-:-:S04]  /*3b80*/  LOP3.LUT P0, RZ, R49, 0x40000, RZ, 0xc0, !PT ;  /* 0x0004000031ff7812 */ /* 0x000fc8000780c0ff */
[----:B------:R-:W-:-:S05]  /*3b90*/  FSEL R47, R15, RZ, P0 ;  /* 0x000000ff0f2f7208 */ /* 0x000fca0000000000 */
[----:B------:R-:W-:-:S07]  /*3ba0*/  FADD R48, R48, R47 ;  /* 0x0000002f30307221 */ /* 0x000fce0000000000 */
[----:B------:R-:W-:Y:S05]  /*3bb0*/  WARPSYNC.COLLECTIVE R56, `(.L_x_180) ;  /* 0x0000000038087348 */ /* 0x000fea0003c00000 */
[----:B------:R0:W1:Y:S02]  /*3bc0*/  SHFL.IDX P0, R49, R45, R58, R57 ;  /* 0x0000003a2d317389 */ /* 0x0000640000000039 */
[----:B01----:R-:W-:Y:S05]  /*3bd0*/  ENDCOLLECTIVE ;  /* 0x000000000000791b */ /* 0x003fea0003800000 */
.L_x_180:
[----:B------:R-:W-:-:S04]  /*3be0*/  LOP3.LUT P0, RZ, R49, 0x20000, RZ, 0xc0, !PT ;  /* 0x0002000031ff7812 */ /* 0x000fc8000780c0ff */
[----:B------:R-:W-:-:S05]  /*3bf0*/  FSEL R47, R14, RZ, P0 ;  /* 0x000000ff0e2f7208 */ /* 0x000fca0000000000 */
[----:B------:R-:W-:-:S07]  /*3c00*/  FADD R48, R48, R47 ;  /* 0x0000002f30307221 */ /* 0x000fce0000000000 */
[----:B------:R-:W-:Y:S05]  /*3c10*/  WARPSYNC.COLLECTIVE R56, `(.L_x_181) ;  /* 0x0000000038087348 */ /* 0x000fea0003c00000 */
[----:B------:R0:W1:Y:S02]  /*3c20*/  SHFL.IDX P0, R49, R45, R58, R57 ;  /* 0x0000003a2d317389 */ /* 0x0000640000000039 */
[----:B01----:R-:W-:Y:S05]  /*3c30*/  ENDCOLLECTIVE ;  /* 0x000000000000791b */ /* 0x003fea0003800000 */
.L_x_181:
[----:B------:R-:W-:-:S05]  /*3c40*/  IMAD.MOV.U32 R53, RZ, RZ, R49 ;  /* 0x000000ffff357224 */ /* 0x000fca00078e0031 */
[----:B------:R-:W-:-:S04]  /*3c50*/  LOP3.LUT P0, RZ, R53, 0x10000, RZ, 0xc0, !PT ;  /* 0x0001000035ff7812 */ /* 0x000fc8000780c0ff */
[----:B------:R-:W-:-:S05]  /*3c60*/  FSEL R47, R13, RZ, P0 ;  /* 0x000000ff0d2f7208 */ /* 0x000fca0000000000 */
[----:B------:R-:W-:-:S07]  /*3c70*/  FADD R48, R48, R47 ;  /* 0x0000002f30307221 */ /* 0x000fce0000000000 */
[----:B------:R-:W-:Y:S05]  /*3c80*/  WARPSYNC.COLLECTIVE R56, `(.L_x_182) ;  /* 0x0000000038087348 */ /* 0x000fea0003c00000 */
[----:B------:R0:W1:Y:S02]  /*3c90*/  SHFL.IDX P0, R49, R45, R58, R57 ;  /* 0x0000003a2d317389 */ /* 0x0000640000000039 */
[----:B01----:R-:W-:Y:S05]  /*3ca0*/  ENDCOLLECTIVE ;  /* 0x000000000000791b */ /* 0x003fea0003800000 */
.L_x_182:
[----:B------:R-:W-:-:S05]  /*3cb0*/  IMAD.MOV.U32 R50, RZ, RZ, R49 ;  /* 0x000000ffff327224 */ /* 0x000fca00078e0031 */
[----:B------:R-:W-:-:S04]  /*3cc0*/  LOP3.LUT P0, RZ, R50, 0x8000, RZ, 0xc0, !PT ;  /* 0x0000800032ff7812 */ /* 0x000fc8000780c0ff */
[----:B------:R-:W-:-:S05]  /*3cd0*/  FSEL R47, R12, RZ, P0 ;  /* 0x000000ff0c2f7208 */ /* 0x000fca0000000000 */
[----:B------:R-:W-:-:S07]  /*3ce0*/  FADD R48, R48, R47 ;  /* 0x0000002f30307221 */ /* 0x000fce0000000000 */
[----:B------:R-:W-:Y:S05]  /*3cf0*/  WARPSYNC.COLLECTIVE R56, `(.L_x_183) ;  /* 0x0000000038087348 */ /* 0x000fea0003c00000 */
[----:B------:R0:W1:Y:S02]  /*3d00*/  SHFL.IDX P0, R49, R45, R58, R57 ;  /* 0x0000003a2d317389 */ /* 0x0000640000000039 */
[----:B01----:R-:W-:Y:S05]  /*3d10*/  ENDCOLLECTIVE ;  /* 0x000000000000791b */ /* 0x003fea0003800000 */
.L_x_183:
[----:B------:R-:W-:-:S05]  /*3d20*/  IMAD.MOV.U32 R54, RZ, RZ, R49 ;  /* 0x000000ffff367224 */ /* 0x000fca00078e0031 */
[----:B------:R-:W-:-:S04]  /*3d30*/  LOP3.LUT P0, RZ, R54, 0x4000, RZ, 0xc0, !PT ;  /* 0x0000400036ff7812 */ /* 0x000fc8000780c0ff */
[----:B------:R-:W-:-:S05]  /*3d40*/  FSEL R47, R11, RZ, P0 ;  /* 0x000000ff0b2f7208 */ /* 0x000fca0000000000 */
[----:B------:R-:W-:-:S07]  /*3d50*/  FADD R48, R48, R47 ;  /* 0x0000002f30307221 */ /* 0x000fce0000000000 */
[----:B------:R-:W-:Y:S05]  /*3d60*/  WARPSYNC.COLLECTIVE R56, `(.L_x_184) ;  /* 0x0000000038087348 */ /* 0x000fea0003c00000 */
[----:B------:R0:W1:Y:S02]  /*3d70*/  SHFL.IDX P0, R49, R45, R58, R57 ;  /* 0x0000003a2d317389 */ /* 0x0000640000000039 */
[----:B01----:R-:W-:Y:S05]  /*3d80*/  ENDCOLLECTIVE ;  /* 0x000000000000791b */ /* 0x003fea0003800000 */
.L_x_184:
[----:B------:R-:W-:-:S05]  /*3d90*/  IMAD.MOV.U32 R52, RZ, RZ, R49 ;  /* 0x000000ffff347224 */ /* 0x000fca00078e0031 */
[----:B------:R-:W-:-:S04]  /*3da0*/  LOP3.LUT P0, RZ, R52, 0x2000, RZ, 0xc0, !PT ;  /* 0x0000200034ff7812 */ /* 0x000fc8000780c0ff */
[----:B------:R-:W-:-:S05]  /*3db0*/  FSEL R47, R10, RZ, P0 ;  /* 0x000000ff0a2f7208 */ /* 0x000fca0000000000 */
[----:B------:R-:W-:-:S07]  /*3dc0*/  FADD R48, R48, R47 ;  /* 0x0000002f30307221 */ /* 0x000fce0000000000 */
[----:B------:R-:W-:Y:S05]  /*3dd0*/  WARPSYNC.COLLECTIVE R56, `(.L_x_185) ;  /* 0x0000000038087348 */ /* 0x000fea0003c00000 */
[----:B------:R0:W1:Y:S02]  /*3de0*/  SHFL.IDX P0, R49, R45, R58, R57 ;  /* 0x0000003a2d317389 */ /* 0x0000640000000039 */
[----:B01----:R-:W-:Y:S05]  /*3df0*/  ENDCOLLECTIVE ;  /* 0x000000000000791b */ /* 0x003fea0003800000 */
.L_x_185:
[----:B------:R-:W-:-:S04]  /*3e00*/  LOP3.LUT P0, RZ, R49, 0x1000, RZ, 0xc0, !PT ;  /* 0x0000100031ff7812 */ /* 0x000fc8000780c0ff */
[----:B------:R-:W-:-:S05]  /*3e10*/  FSEL R47, R9, RZ, P0 ;  /* 0x000000ff092f7208 */ /* 0x000fca0000000000 */
[----:B------:R-:W-:-:S07]  /*3e20*/  FADD R48, R48, R47 ;  /* 0x0000002f30307221 */ /* 0x000fce0000000000 */
[----:B------:R-:W-:Y:S05]  /*3e30*/  WARPSYNC.COLLECTIVE R56, `(.L_x_186) ;  /* 0x0000000038087348 */ /* 0x000fea0003c00000 */
[----:B------:R0:W1:Y:S02]  /*3e40*/  SHFL.IDX P0, R49, R45, R58, R57 ;  /* 0x0000003a2d317389 */ /* 0x0000640000000039 */
[----:B01----:R-:W-:Y:S05]  /*3e50*/  ENDCOLLECTIVE ;  /* 0x000000000000791b */ /* 0x003fea0003800000 */
.L_x_186:
[----:B------:R-:W-:-:S05]  /*3e60*/  IMAD.MOV.U32 R54, RZ, RZ, R49 ;  /* 0x000000ffff367224 */ /* 0x000fca00078e0031 */
[----:B------:R-:W-:-:S04]  /*3e70*/  LOP3.LUT P0, RZ, R54, 0x800, RZ, 0xc0, !PT ;  /* 0x0000080036ff7812 */ /* 0x000fc8000780c0ff */
[----:B------:R-:W-:-:S05]  /*3e80*/  FSEL R47, R8, RZ, P0 ;  /* 0x000000ff082f7208 */ /* 0x000fca0000000000 */
[----:B------:R-:W-:-:S07]  /*3e90*/  FADD R48, R48, R47 ;  /* 0x0000002f30307221 */ /* 0x000fce0000000000 */
[----:B------:R-:W-:Y:S05]  /*3ea0*/  WARPSYNC.COLLECTIVE R56, `(.L_x_187) ;  /* 0x0000000038087348 */ /* 0x000fea0003c00000 */
[----:B------:R0:W1:Y:S02]  /*3eb0*/  SHFL.IDX P0, R49, R45, R58, R57 ;  /* 0x0000003a2d317389 */ /* 0x0000640000000039 */
[----:B01----:R-:W-:Y:S05]  /*3ec0*/  ENDCOLLECTIVE ;  /* 0x000000000000791b */ /* 0x003fea0003800000 */
.L_x_187:
[----:B------:R-:W-:-:S05]  /*3ed0*/  IMAD.MOV.U32 R52, RZ, RZ, R49 ;  /* 0x000000ffff347224 */ /* 0x000fca00078e0031 */
[----:B------:R-:W-:-:S04]  /*3ee0*/  LOP3.LUT P0, RZ, R52, 0x400, RZ, 0xc0, !PT ;  /* 0x0000040034ff7812 */ /* 0x000fc8000780c0ff */
[----:B------:R-:W-:-:S05]  /*3ef0*/  FSEL R47, R7, RZ, P0 ;  /* 0x000000ff072f7208 */ /* 0x000fca0000000000 */
[----:B------:R-:W-:-:S07]  /*3f00*/  FADD R48, R48, R47 ;  /* 0x0000002f30307221 */ /* 0x000fce0000000000 */
[----:B------:R-:W-:Y:S05]  /*3f10*/  WARPSYNC.COLLECTIVE R56, `(.L_x_188) ;  /* 0x0000000038087348 */ /* 0x000fea0003c00000 */
[----:B------:R0:W1:Y:S02]  /*3f20*/  SHFL.IDX P0, R49, R45, R58, R57 ;  /* 0x0000003a2d317389 */ /* 0x0000640000000039 */
[----:B01----:R-:W-:Y:S05]  /*3f30*/  ENDCOLLECTIVE ;  /* 0x000000000000791b */ /* 0x003fea0003800000 */
.L_x_188:
[----:B------:R-:W-:-:S05]  /*3f40*/  IMAD.MOV.U32 R47, RZ, RZ, R49 ;  /* 0x000000ffff2f7224 */ /* 0x000fca00078e0031 */
[----:B------:R-:W-:-:S04]  /*3f50*/  LOP3.LUT P0, RZ, R47, 0x200, RZ, 0xc0, !PT ;  /* 0x000002002fff7812 */ /* 0x000fc8000780c0ff */
[----:B------:R-:W-:-:S05]  /*3f60*/  FSEL R47, R6, RZ, P0 ;  /* 0x000000ff062f7208 */ /* 0x000fca0000000000 */
[----:B------:R-:W-:-:S07]  /*3f70*/  FADD R48, R48, R47 ;  /* 0x0000002f30307221 */ /* 0x000fce0000000000 */
[----:B------:R-:W-:Y:S05]  /*3f80*/  WARPSYNC.COLLECTIVE R56, `(.L_x_189) ;  /* 0x0000000038087348 */ /* 0x000fea0003c00000 */
[----:B------:R0:W1:Y:S02]  /*3f90*/  SHFL.IDX P0, R49, R45, R58, R57 ;  /* 0x0000003a2d317389 */ /* 0x0000640000000039 */
[----:B01----:R-:W-:Y:S05]  /*3fa0*/  ENDCOLLECTIVE ;  /* 0x000000000000791b */ /* 0x003fea0003800000 */
.L_x_189:
[----:B------:R-:W-:-:S05]  /*3fb0*/  IMAD.MOV.U32 R54, RZ, RZ, R49 ;  /* 0x000000ffff367224 */ /* 0x000fca00078e0031 */
[----:B------:R-:W-:-:S04]  /*3fc0*/  LOP3.LUT P0, RZ, R54, 0x100, RZ, 0xc0, !PT ;  /* 0x0000010036ff7812 */ /* 0x000fc8000780c0ff */
[----:B------:R-:W-:-:S05]  /*3fd0*/  FSEL R47, R5, RZ, P0 ;  /* 0x000000ff052f7208 */ /* 0x000fca0000000000 */
[----:B------:R-:W-:-:S07]  /*3fe0*/  FADD R48, R48, R47 ;  /* 0x0000002f30307221 */ /* 0x000fce0000000000 */
[----:B------:R-:W-:Y:S05]  /*3ff0*/  WARPSYNC.COLLECTIVE R56, `(.L_x_190) ;  /* 0x0000000038087348 */ /* 0x000fea0003c00000 */
[----:B------:R0:W1:Y:S02]  /*4000*/  SHFL.IDX P0, R49, R45, R58, R57 ;  /* 0x0000003a2d317389 */ /* 0x0000640000000039 */
[----:B01----:R-:W-:Y:S05]  /*4010*/  ENDCOLLECTIVE ;  /* 0x000000000000791b */ /* 0x003fea0003800000 */
.L_x_190:
[----:B------:R-:W-:-:S05]  /*4020*/  IMAD.MOV.U32 R47, RZ, RZ, R49 ;  /* 0x000000ffff2f7224 */ /* 0x000fca00078e0031 */
[----:B------:R-:W-:-:S04]  /*4030*/  LOP3.LUT P0, RZ, R47, 0x80, RZ, 0xc0, !PT ;  /* 0x000000802fff7812 */ /* 0x000fc8000780c0ff */
[----:B------:R-:W-:-:S05]  /*4040*/  FSEL R51, R4, RZ, P0 ;  /* 0x000000ff04337208 */ /* 0x000fca0000000000 */
[----:B------:R-:W-:-:S07]  /*4050*/  FADD R51, R48, R51 ;  /* 0x0000003330337221 */ /* 0x000fce0000000000 */
[----:B------:R-:W-:Y:S05]  /*4060*/  WARPSYNC.COLLECTIVE R56, `(.L_x_191) ;  /* 0x0000000038087348 */ /* 0x000fea0003c00000 */
[----:B------:R0:W1:Y:S02]  /*4070*/  SHFL.IDX P0, R49, R45, R58, R57 ;  /* 0x0000003a2d317389 */ /* 0x0000640000000039 */
[----:B01----:R-:W-:Y:S05]  /*4080*/  ENDCOLLECTIVE ;  /* 0x000000000000791b */ /* 0x003fea0003800000 */
.L_x_191:
[----:B------:R-:W-:-:S05]  /*4090*/  IMAD.MOV.U32 R50, RZ, RZ, R49 ;  /* 0x000000ffff327224 */ /* 0x000fca00078e0031 */
[----:B------:R-:W-:-:S04]  /*40a0*/  LOP3.LUT P0, RZ, R50, 0x40, RZ, 0xc0, !PT ;  /* 0x0000004032ff7812 */ /* 0x000fc8000780c0ff */
[----:B------:R-:W-:-:S05]  /*40b0*/  FSEL R48, R3, RZ, P0 ;  /* 0x000000ff03307208 */ /* 0x000fca0000000000 */
[----:B------:R-:W-:-:S07]  /*40c0*/  FADD R55, R51, R48 ;  /* 0x0000003033377221 */ /* 0x000fce0000000000 */
[----:B------:R-:W-:Y:S05]  /*40d0*/  WARPSYNC.COLLECTIVE R56, `(.L_x_192) ;  /* 0x0000000038087348 */ /* 0x000fea0003c00000 */
[----:B------:R0:W1:Y:S02]  /*40e0*/  SHFL.IDX P0, R49, R45, R58, R57 ;  /* 0x0000003a2d317389 */ /* 0x0000640000000039 */
[----:B01----:R-:W-:Y:S05]  /*40f0*/  ENDCOLLECTIVE ;  /* 0x000000000000791b */ /* 0x003fea0003800000 */
.L_x_192:
[----:B------:R-:W-:-:S05]  /*4100*/  IMAD.MOV.U32 R51, RZ, RZ, R49 ;  /* 0x000000ffff337224 */ /* 0x000fca00078e0031 */
[----:B------:R-:W-:-:S04]  /*4110*/  LOP3.LUT P0, RZ, R51, 0x20, RZ, 0xc0, !PT ;  /* 0x0000002033ff7812 */ /* 0x000fc8000780c0ff */
[----:B------:R-:W-:-:S05]  /*4120*/  FSEL R48, R2, RZ, P0 ;  /* 0x000000ff02307208 */ /* 0x000fca0000000000 */
[----:B------:R-:W-:-:S07]  /*4130*/  FADD R55, R55, R48 ;  /* 0x0000003037377221 */ /* 0x000fce0000000000 */
[----:B------:R-:W-:Y:S05]  /*4140*/  WARPSYNC.COLLECTIVE R56, `(.L_x_193) ;  /* 0x0000000038087348 */ /* 0x000fea0003c00000 */
[----:B------:R0:W1:Y:S02]  /*4150*/  SHFL.IDX P0, R49, R45, R58, R57 ;  /* 0x0000003a2d317389 */ /* 0x0000640000000039 */
[----:B01----:R-:W-:Y:S05]  /*4160*/  ENDCOLLECTIVE ;  /* 0x000000000000791b */ /* 0x003fea0003800000 */
.L_x_193:
[----:B------:R-:W-:-:S05]  /*4170*/  IMAD.MOV.U32 R54, RZ, RZ, R49 ;  /* 0x000000ffff367224 */ /* 0x000fca00078e0031 */
[----:B------:R-:W-:-:S04]  /*4180*/  LOP3.LUT P0, RZ, R54, 0x10, RZ, 0xc0, !PT ;  /* 0x0000001036ff7812 */ /* 0x000fc8000780c0ff */
[----:B------:R-:W-:-:S05]  /*4190*/  FSEL R48, R0, RZ, P0 ;  /* 0x000000ff00307208 */ /* 0x000fca0000000000 */
[----:B------:R-:W-:-:S07]  /*41a0*/  FADD R55, R55, R48 ;  /* 0x0000003037377221 */ /* 0x000fce0000000000 */
[----:B------:R-:W-:Y:S05]  /*41b0*/  WARPSYNC.COLLECTIVE R56, `(.L_x_194) ;  /* 0x0000000038087348 */ /* 0x000fea0003c00000 */
[----:B------:R0:W1:Y:S02]  /*41c0*/  SHFL.IDX P0, R49, R45, R58, R57 ;  /* 0x0000003a2d317389 */ /* 0x0000640000000039 */
[----:B01----:R-:W-:Y:S05]  /*41d0*/  ENDCOLLECTIVE ;  /* 0x000000000000791b */ /* 0x003fea0003800000 */
.L_x_194:
[----:B------:R-:W-:-:S04]  /*41e0*/  LOP3.LUT P0, RZ, R49, 0x8, RZ, 0xc0, !PT ;  /* 0x0000000831ff7812 */ /* 0x000fc8000780c0ff */
[----:B------:R-:W-:-:S05]  /*41f0*/  FSEL R48, R44, RZ, P0 ;  /* 0x000000ff2c307208 */ /* 0x000fca0000000000 */
[----:B------:R-:W-:-:S07]  /*4200*/  FADD R48, R55, R48 ;  /* 0x0000003037307221 */ /* 0x000fce0000000000 */
[----:B------:R-:W-:Y:S05]  /*4210*/  WARPSYNC.COLLECTIVE R56, `(.L_x_195) ;  /* 0x0000000038087348 */ /* 0x000fea0003c00000 */
[----:B------:R0:W1:Y:S02]  /*4220*/  SHFL.IDX P0, R49, R45, R58, R57 ;  /* 0x0000003a2d317389 */ /* 0x0000640000000039 */
[----:B01----:R-:W-:Y:S05]  /*4230*/  ENDCOLLECTIVE ;  /* 0x000000000000791b */ /* 0x003fea0003800000 */
.L_x_195:
[----:B------:R-:W-:-:S05]  /*4240*/  IMAD.MOV.U32 R51, RZ, RZ, R49 ;  /* 0x000000ffff337224 */ /* 0x000fca00078e0031 */
[----:B------:R-:W-:-:S04]  /*4250*/  LOP3.LUT P0, RZ, R51, 0x4, RZ, 0xc0, !PT ;  /* 0x0000000433ff7812 */ /* 0x000fc8000780c0ff */
[----:B------:R-:W-:-:S05]  /*4260*/  FSEL R51, R43, RZ, P0 ;  /* 0x000000ff2b337208 */ /* 0x000fca0000000000 */
[----:B------:R-:W-:-:S07]  /*4270*/  FADD R51, R48, R51 ;  /* 0x0000003330337221 */ /* 0x000fce0000000000 */
[----:B------:R-:W-:Y:S05]  /*4280*/  WARPSYNC.COLLECTIVE R56, `(.L_x_196) ;  /* 0x0000000038087348 */ /* 0x000fea0003c00000 */
[----:B------:R0:W1:Y:S02]  /*4290*/  SHFL.IDX P0, R49, R45, R58, R57 ;  /* 0x0000003a2d317389 */ /* 0x0000640000000039 */
[----:B01----:R-:W-:Y:S05]  /*42a0*/  ENDCOLLECTIVE ;  /* 0x000000000000791b */ /* 0x003fea0003800000 */
.L_x_196:
[----:B------:R-:W-:-:S05]  /*42b0*/  IMAD.MOV.U32 R53, RZ, RZ, R49 ;  /* 0x000000ffff357224 */ /* 0x000fca00078e0031 */
[----:B------:R-:W-:-:S04]  /*42c0*/  LOP3.LUT P0, RZ, R53, 0x2, RZ, 0xc0, !PT ;  /* 0x0000000235ff7812 */ /* 0x000fc8000780c0ff */
[----:B------:R-:W-:-:S05]  /*42d0*/  FSEL R48, R33, RZ, P0 ;  /* 0x000000ff21307208 */ /* 0x000fca0000000000 */
[----:B------:R-:W-:-:S07]  /*42e0*/  FADD R51, R51, R48 ;  /* 0x0000003033337221 */ /* 0x000fce0000000000 */
[----:B------:R-:W-:Y:S05]  /*42f0*/  WARPSYNC.COLLECTIVE R56, `(.L_x_197) ;  /* 0x0000000038087348 */ /* 0x000fea0003c00000 */
[----:B------:R0:W1:Y:S02]  /*4300*/  SHFL.IDX P0, R49, R45, R58, R57 ;  /* 0x0000003a2d317389 */ /* 0x0000640000000039 */
[----:B01----:R-:W-:Y:S05]  /*4310*/  ENDCOLLECTIVE ;  /* 0x000000000000791b */ /* 0x003fea0003800000 */
.L_x_197:
        /* <DEDUP_REMOVED lines=9> */
.L_x_198:
[----:B------:R-:W-:-:S05]  /*43b0*/  IMAD.MOV.U32 R51, RZ, RZ, R49 ;  /* 0x000000ffff337224 */ /* 0x000fca00078e0031 */
[----:B------:R-:W-:-:S04]  /*43c0*/  ISETP.GT.AND P0, PT, R51, -0x1, PT ;  /* 0xffffffff3300780c */ /* 0x000fc80003f04270 */
[----:B------:R-:W-:-:S05]  /*43d0*/  FSEL R47, R28, RZ, !P0 ;  /* 0x000000ff1c2f7208 */ /* 0x000fca0004000000 */
[----:B------:R-:W-:-:S07]  /*43e0*/  FADD R46, R47, R46 ;  /* 0x0000002e2f2e7221 */ /* 0x000fce0000000000 */
[----:B------:R-:W-:Y:S05]  /*43f0*/  WARPSYNC.COLLECTIVE R56, `(.L_x_199) ;  /* 0x0000000038087348 */ /* 0x000fea0003c00000 */
[----:B------:R0:W1:Y:S02]  /*4400*/  SHFL.IDX P0, R49, R45, R58, R57 ;  /* 0x0000003a2d317389 */ /* 0x0000640000000039 */
[----:B01----:R-:W-:Y:S05]  /*4410*/  ENDCOLLECTIVE ;  /* 0x000000000000791b */ /* 0x003fea0003800000 */
.L_x_199:
[----:B------:R-:W-:-:S04]  /*4420*/  LOP3.LUT P0, RZ, R49, 0x40000000, RZ, 0xc0, !PT ;  /* 0x4000000031ff7812 */ /* 0x000fc8000780c0ff */
[----:B------:R-:W-:-:S05]  /*4430*/  FSEL R47, R27, RZ, P0 ;  /* 0x000000ff1b2f7208 */ /* 0x000fca0000000000 */
[----:B------:R-:W-:-:S07]  /*4440*/  FADD R46, R46, R47 ;  /* 0x0000002f2e2e7221 */ /* 0x000fce0000000000 */
[----:B------:R-:W-:Y:S05]  /*4450*/  WARPSYNC.COLLECTIVE R56, `(.L_x_200) ;  /* 0x0000000038087348 */ /* 0x000fea0003c00000 */
[----:B------:R0:W1:Y:S02]  /*4460*/  SHFL.IDX P0, R49, R45, R58, R57 ;  /* 0x0000003a2d317389 */ /* 0x0000640000000039 */
[----:B01----:R-:W-:Y:S05]  /*4470*/  ENDCOLLECTIVE ;  /* 0x000000000000791b */ /* 0x003fea0003800000 */
.L_x_200:
[----:B------:R-:W-:-:S05]  /*4480*/  IMAD.MOV.U32 R50, RZ, RZ, R49 ;  /* 0x000000ffff327224 */ /* 0x000fca00078e0031 */
[----:B------:R-:W-:-:S04]  /*4490*/  LOP3.LUT P0, RZ, R50, 0x20000000, RZ, 0xc0, !PT ;  /* 0x2000000032ff7812 */ /* 0x000fc8000780c0ff */
[----:B------:R-:W-:-:S05]  /*44a0*/  FSEL R47, R26, RZ, P0 ;  /* 0x000000ff1a2f7208 */ /* 0x000fca0000000000 */
[----:B------:R-:W-:-:S07]  /*44b0*/  FADD R46, R46, R47 ;  /* 0x0000002f2e2e7221 */ /* 0x000fce0000000000 */
[----:B------:R-:W-:Y:S05]  /*44c0*/  WARPSYNC.COLLECTIVE R56, `(.L_x_201) ;  /* 0x0000000038087348 */ /* 0x000fea0003c00000 */
[----:B------:R0:W1:Y:S02]  /*44d0*/  SHFL.IDX P0, R49, R45, R58, R57 ;  /* 0x0000003a2d317389 */ /* 0x0000640000000039 */
[----:B01----:R-:W-:Y:S05]  /*44e0*/  ENDCOLLECTIVE ;  /* 0x000000000000791b */ /* 0x003fea0003800000 */
.L_x_201:
[----:B------:R-:W-:-:S05]  /*44f0*/  IMAD.MOV.U32 R50, RZ, RZ, R49 ;  /* 0x000000ffff327224 */ /* 0x000fca00078e0031 */
[----:B------:R-:W-:-:S04]  /*4500*/  LOP3.LUT P0, RZ, R50, 0x10000000, RZ, 0xc0, !PT ;  /* 0x1000000032ff7812 */ /* 0x000fc8000780c0ff */
[----:B------:R-:W-:-:S05]  /*4510*/  FSEL R47, R25, RZ, P0 ;  /* 0x000000ff192f7208 */ /* 0x000fca0000000000 */
[----:B------:R-:W-:-:S07]  /*4520*/  FADD R46, R46, R47 ;  /* 0x0000002f2e2e7221 */ /* 0x000fce0000000000 */
[----:B------:R-:W-:Y:S05]  /*4530*/  WARPSYNC.COLLECTIVE R56, `(.L_x_202) ;  /* 0x0000000038087348 */ /* 0x000fea0003c00000 */
[----:B------:R0:W1:Y:S02]  /*4540*/  SHFL.IDX P0, R49, R45, R58, R57 ;  /* 0x0000003a2d317389 */ /* 0x0000640000000039 */
[----:B01----:R-:W-:Y:S05]  /*4550*/  ENDCOLLECTIVE ;  /* 0x000000000000791b */ /* 0x003fea0003800000 */
.L_x_202:
[----:B------:R-:W-:-:S04]  /*4560*/  LOP3.LUT P0, RZ, R49, 0x8000000, RZ, 0xc0, !PT ;  /* 0x0800000031ff7812 */ /* 0x000fc8000780c0ff */
[----:B------:R-:W-:-:S05]  /*4570*/  FSEL R47, R24, RZ, P0 ;  /* 0x000000ff182f7208 */ /* 0x000fca0000000000 */
[----:B------:R-:W-:-:S07]  /*4580*/  FADD R46, R46, R47 ;  /* 0x0000002f2e2e7221 */ /* 0x000fce0000000000 */
[----:B------:R-:W-:Y:S05]  /*4590*/  WARPSYNC.COLLECTIVE R56, `(.L_x_203) ;  /* 0x0000000038087348 */ /* 0x000fea0003c00000 */
[----:B------:R0:W1:Y:S02]  /*45a0*/  SHFL.IDX P0, R49, R45, R58, R57 ;  /* 0x0000003a2d317389 */ /* 0x0000640000000039 */
[----:B01----:R-:W-:Y:S05]  /*45b0*/  ENDCOLLECTIVE ;  /* 0x000000000000791b */ /* 0x003fea0003800000 */
.L_x_203:
[----:B------:R-:W-:-:S05]  /*45c0*/  IMAD.MOV.U32 R54, RZ, RZ, R49 ;  /* 0x000000ffff367224 */ /* 0x000fca00078e0031 */
[----:B------:R-:W-:-:S04]  /*45d0*/  LOP3.LUT P0, RZ, R54, 0x4000000, RZ, 0xc0, !PT ;  /* 0x0400000036ff7812 */ /* 0x000fc8000780c0ff */
[----:B------:R-:W-:-:S05]  /*45e0*/  FSEL R47, R23, RZ, P0 ;  /* 0x000000ff172f7208 */ /* 0x000fca0000000000 */
[----:B------:R-:W-:-:S07]  /*45f0*/  FADD R46, R46, R47 ;  /* 0x0000002f2e2e7221 */ /* 0x000fce0000000000 */
[----:B------:R-:W-:Y:S05]  /*4600*/  WARPSYNC.COLLECTIVE R56, `(.L_x_204) ;  /* 0x0000000038087348 */ /* 0x000fea0003c00000 */
[----:B------:R0:W1:Y:S02]  /*4610*/  SHFL.IDX P0, R49, R45, R58, R57 ;  /* 0x0000003a2d317389 */ /* 0x0000640000000039 */
[----:B01----:R-:W-:Y:S05]  /*4620*/  ENDCOLLECTIVE ;  /* 0x000000000000791b */ /* 0x003fea0003800000 */
.L_x_204:
[----:B------:R-:W-:-:S05]  /*4630*/  IMAD.MOV.U32 R50, RZ, RZ, R49 ;  /* 0x000000ffff327224 */ /* 0x000fca00078e0031 */
[----:B------:R-:W-:-:S04]  /*4640*/  LOP3.LUT P0, RZ, R50, 0x2000000, RZ, 0xc0, !PT ;  /* 0x0200000032ff7812 */ /* 0x000fc8000780c0ff */
[----:B------:R-:W-:-:S05]  /*4650*/  FSEL R47, R22, RZ, P0 ;  /* 0x000000ff162f7208 */ /* 0x000fca0000000000 */
[----:B------:R-:W-:-:S07]  /*4660*/  FADD R46, R46, R47 ;  /* 0x0000002f2e2e7221 */ /* 0x000fce0000000000 */
[----:B------:R-:W-:Y:S05]  /*4670*/  WARPSYNC.COLLECTIVE R56, `(.L_x_205) ;  /* 0x0000000038087348 */ /* 0x000fea0003c00000 */
[----:B------:R0:W1:Y:S02]  /*4680*/  SHFL.IDX P0, R49, R45, R58, R57 ;  /* 0x0000003a2d317389 */ /* 0x0000640000000039 */
[----:B01----:R-:W-:Y:S05]  /*4690*/  ENDCOLLECTIVE ;  /* 0x000000000000791b */ /* 0x003fea0003800000 */
.L_x_205:
[----:B------:R-:W-:-:S05]  /*46a0*/  IMAD.MOV.U32 R50, RZ, RZ, R49 ;  /* 0x000000ffff327224 */ /* 0x000fca00078e0031 */
[----:B------:R-:W-:-:S04]  /*46b0*/  LOP3.LUT P0, RZ, R50, 0x1000000, RZ, 0xc0, !PT ;  /* 0x0100000032ff7812 */ /* 0x000fc8000780c0ff */
[----:B------:R-:W-:-:S05]  /*46c0*/  FSEL R47, R21, RZ, P0 ;  /* 0x000000ff152f7208 */ /* 0x000fca0000000000 */
[----:B------:R-:W-:-:S07]  /*46d0*/  FADD R46, R46, R47 ;  /* 0x0000002f2e2e7221 */ /* 0x000fce0000000000 */
[----:B------:R-:W-:Y:S05]  /*46e0*/  WARPSYNC.COLLECTIVE R56, `(.L_x_206) ;  /* 0x0000000038087348 */ /* 0x000fea0003c00000 */
[----:B------:R0:W1:Y:S02]  /*46f0*/  SHFL.IDX P0, R49, R45, R58, R57 ;  /* 0x0000003a2d317389 */ /* 0x0000640000000039 */
[----:B01----:R-:W-:Y:S05]  /*4700*/  ENDCOLLECTIVE ;  /* 0x000000000000791b */ /* 0x003fea0003800000 */
.L_x_206:
[----:B------:R-:W-:-:S05]  /*4710*/  IMAD.MOV.U32 R53, RZ, RZ, R49 ;  /* 0x000000ffff357224 */ /* 0x000fca00078e0031 */
[----:B------:R-:W-:-:S04]  /*4720*/  LOP3.LUT P0, RZ, R53, 0x800000, RZ, 0xc0, !PT ;  /* 0x0080000035ff7812 */ /* 0x000fc8000780c0ff */
[----:B------:R-:W-:-:S05]  /*4730*/  FSEL R47, R20, RZ, P0 ;  /* 0x000000ff142f7208 */ /* 0x000fca0000000000 */
[----:B------:R-:W-:-:S07]  /*4740*/  FADD R46, R46, R47 ;  /* 0x0000002f2e2e7221 */ /* 0x000fce0000000000 */
[----:B------:R-:W-:Y:S05]  /*4750*/  WARPSYNC.COLLECTIVE R56, `(.L_x_207) ;  /* 0x0000000038087348 */ /* 0x000fea0003c00000 */
[----:B------:R0:W1:Y:S02]  /*4760*/  SHFL.IDX P0, R49, R45, R58, R57 ;  /* 0x0000003a2d317389 */ /* 0x0000640000000039 */
[----:B01----:R-:W-:Y:S05]  /*4770*/  ENDCOLLECTIVE ;  /* 0x000000000000791b */ /* 0x003fea0003800000 */
.L_x_207:
[----:B------:R-:W-:-:S05]  /*4780*/  IMAD.MOV.U32 R52, RZ, RZ, R49 ;  /* 0x000000ffff347224 */ /* 0x000fca00078e0031 */
[----:B------:R-:W-:-:S04]  /*4790*/  LOP3.LUT P0, RZ, R52, 0x400000, RZ, 0xc0, !PT ;  /* 0x0040000034ff7812 */ /* 0x000fc8000780c0ff */
[----:B------:R-:W-:-:S05]  /*47a0*/  FSEL R47, R19, RZ, P0 ;  /* 0x000000ff132f7208 */ /* 0x000fca0000000000 */
[----:B------:R-:W-:-:S07]  /*47b0*/  FADD R46, R46, R47 ;  /* 0x0000002f2e2e7221 */ /* 0x000fce0000000000 */
[----:B------:R-:W-:Y:S05]  /*47c0*/  WARPSYNC.COLLECTIVE R56, `(.L_x_208) ;  /* 0x0000000038087348 */ /* 0x000fea0003c00000 */
[----:B------:R0:W1:Y:S02]  /*47d0*/  SHFL.IDX P0, R49, R45, R58, R57 ;  /* 0x0000003a2d317389 */ /* 0x0000640000000039 */
[----:B01----:R-:W-:Y:S05]  /*47e0*/  ENDCOLLECTIVE ;  /* 0x000000000000791b */ /* 0x003fea0003800000 */
.L_x_208:
[----:B------:R-:W-:-:S05]  /*47f0*/  IMAD.MOV.U32 R54, RZ, RZ, R49 ;  /* 0x000000ffff367224 */ /* 0x000fca00078e0031 */
[----:B------:R-:W-:-:S04]  /*4800*/  LOP3.LUT P0, RZ, R54, 0x200000, RZ, 0xc0, !PT ;  /* 0x0020000036ff7812 */ /* 0x000fc8000780c0ff */
[----:B------:R-:W-:-:S05]  /*4810*/  FSEL R47, R18, RZ, P0 ;  /* 0x000000ff122f7208 */ /* 0x000fca0000000000 */
[----:B------:R-:W-:-:S07]  /*4820*/  FADD R46, R46, R47 ;  /* 0x0000002f2e2e7221 */ /* 0x000fce0000000000 */
[----:B------:R-:W-:Y:S05]  /*4830*/  WARPSYNC.COLLECTIVE R56, `(.L_x_209) ;  /* 0x0000000038087348 */ /* 0x000fea0003c00000 */
[----:B------:R0:W1:Y:S02]  /*4840*/  SHFL.IDX P0, R49, R45, R58, R57 ;  /* 0x0000003a2d317389 */ /* 0x0000640000000039 */
[----:B01----:R-:W-:Y:S05]  /*4850*/  ENDCOLLECTIVE ;  /* 0x000000000000791b */ /* 0x003fea0003800000 */
.L_x_209:
[----:B------:R-:W-:-:S05]  /*4860*/  IMAD.MOV.U32 R53, RZ, RZ, R49 ;  /* 0x000000ffff357224 */ /* 0x000fca00078e0031 */
[----:B------:R-:W-:-:S04]  /*4870*/  LOP3.LUT P0, RZ, R53, 0x100000, RZ, 0xc0, !PT ;  /* 0x0010000035ff7812 */ /* 0x000fc8000780c0ff */
[----:B------:R-:W-:-:S05]  /*4880*/  FSEL R47, R17, RZ, P0 ;  /* 0x000000ff112f7208 */ /* 0x000fca0000000000 */
[----:B------:R-:W-:-:S07]  /*4890*/  FADD R46, R46, R47 ;  /* 0x0000002f2e2e7221 */ /* 0x000fce0000000000 */
[----:B------:R-:W-:Y:S05]  /*48a0*/  WARPSYNC.COLLECTIVE R56, `(.L_x_210) ;  /* 0x0000000038087348 */ /* 0x000fea0003c00000 */
[----:B------:R0:W1:Y:S02]  /*48b0*/  SHFL.IDX P0, R49, R45, R58, R57 ;  /* 0x0000003a2d317389 */ /* 0x0000640000000039 */
[----:B01----:R-:W-:Y:S05]  /*48c0*/  ENDCOLLECTIVE ;  /* 0x000000000000791b */ /* 0x003fea0003800000 */
.L_x_210:
[----:B------:R-:W-:-:S05]  /*48d0*/  IMAD.MOV.U32 R50, RZ, RZ, R49 ;  /* 0x000000ffff327224 */ /* 0x000fca00078e0031 */
[----:B------:R-:W-:-:S04]  /*48e0*/  LOP3.LUT P0, RZ, R50, 0x80000, RZ, 0xc0, !PT ;  /* 0x0008000032ff7812 */ /* 0x000fc8000780c0ff */
[----:B------:R-:W-:-:S05]  /*48f0*/  FSEL R47, R16, RZ, P0 ;  /* 0x000000ff102f7208 */ /* 0x000fca0000000000 */
[----:B------:R-:W-:-:S07]  /*4900*/  FADD R46, R46, R47 ;  /* 0x0000002f2e2e7221 */ /* 0x000fce0000000000 */
[----:B------:R-:W-:Y:S05]  /*4910*/  WARPSYNC.COLLECTIVE R56, `(.L_x_211) ;  /* 0x0000000038087348 */ /* 0x000fea0003c00000 */
[----:B------:R0:W1:Y:S02]  /*4920*/  SHFL.IDX P0, R49, R45, R58, R57 ;  /* 0x0000003a2d317389 */ /* 0x0000640000000039 */
[----:B01----:R-:W-:Y:S05]  /*4930*/  ENDCOLLECTIVE ;  /* 0x000000000000791b */ /* 0x003fea0003800000 */
.L_x_211:
[----:B------:R-:W-:-:S05]  /*4940*/  IMAD.MOV.U32 R52, RZ, RZ, R49 ;  /* 0x000000ffff347224 */ /* 0x000fca00078e0031 */
[----:B------:R-:W-:-:S04]  /*4950*/  LOP3.LUT P0, RZ, R52, 0x40000, RZ, 0xc0, !PT ;  /* 0x0004000034ff7812 */ /* 0x000fc8000780c0ff */
[----:B------:R-:W-:-:S05]  /*4960*/  FSEL R47, R15, RZ, P0 ;  /* 0x000000ff0f2f7208 */ /* 0x000fca0000000000 */
[----:B------:R-:W-:-:S07]  /*4970*/  FADD R46, R46, R47 ;  /* 0x0000002f2e2e7221 */ /* 0x000fce0000000000 */
[----:B------:R-:W-:Y:S05]  /*4980*/  WARPSYNC.COLLECTIVE R56, `(.L_x_212) ;  /* 0x0000000038087348 */ /* 0x000fea0003c00000 */
[----:B------:R0:W1:Y:S02]  /*4990*/  SHFL.IDX P0, R49, R45, R58, R57 ;  /* 0x0000003a2d317389 */ /* 0x0000640000000039 */
[----:B01----:R-:W-:Y:S05]  /*49a0*/  ENDCOLLECTIVE ;  /* 0x000000000000791b */ /* 0x003fea0003800000 */
.L_x_212:
[----:B------:R-:W-:-:S05]  /*49b0*/  IMAD.MOV.U32 R47, RZ, RZ, R49 ;  /* 0x000000ffff2f7224 */ /* 0x000fca00078e0031 */
[----:B------:R-:W-:-:S04]  /*49c0*/  LOP3.LUT P0, RZ, R47, 0x20000, RZ, 0xc0, !PT ;  /* 0x000200002fff7812 */ /* 0x000fc8000780c0ff */
[----:B------:R-:W-:-:S05]  /*49d0*/  FSEL R47, R14, RZ, P0 ;  /* 0x000000ff0e2f7208 */ /* 0x000fca0000000000 */
[----:B------:R-:W-:-:S07]  /*49e0*/  FADD R46, R46, R47 ;  /* 0x0000002f2e2e7221 */ /* 0x000fce0000000000 */
[----:B------:R-:W-:Y:S05]  /*49f0*/  WARPSYNC.COLLECTIVE R56, `(.L_x_213) ;  /* 0x0000000038087348 */ /* 0x000fea0003c00000 */
[----:B------:R0:W1:Y:S02]  /*4a00*/  SHFL.IDX P0, R49, R45, R58, R57 ;  /* 0x0000003a2d317389 */ /* 0x0000640000000039 */
[----:B01----:R-:W-:Y:S05]  /*4a10*/  ENDCOLLECTIVE ;  /* 0x000000000000791b */ /* 0x003fea0003800000 */
.L_x_213:
[----:B------:R-:W-:-:S05]  /*4a20*/  IMAD.MOV.U32 R52, RZ, RZ, R49 ;  /* 0x000000ffff347224 */ /* 0x000fca00078e0031 */
[----:B------:R-:W-:-:S04]  /*4a30*/  LOP3.LUT P0, RZ, R52, 0x10000, RZ, 0xc0, !PT ;  /* 0x0001000034ff7812 */ /* 0x000fc8000780c0ff */
[----:B------:R-:W-:-:S05]  /*4a40*/  FSEL R47, R13, RZ, P0 ;  /* 0x000000ff0d2f7208 */ /* 0x000fca0000000000 */
[----:B------:R-:W-:-:S07]  /*4a50*/  FADD R46, R46, R47 ;  /* 0x0000002f2e2e7221 */ /* 0x000fce0000000000 */
[----:B------:R-:W-:Y:S05]  /*4a60*/  WARPSYNC.COLLECTIVE R56, `(.L_x_214) ;  /* 0x0000000038087348 */ /* 0x000fea0003c00000 */
[----:B------:R0:W1:Y:S02]  /*4a70*/  SHFL.IDX P0, R49, R45, R58, R57 ;  /* 0x0000003a2d317389 */ /* 0x0000640000000039 */
[----:B01----:R-:W-:Y:S05]  /*4a80*/  ENDCOLLECTIVE ;  /* 0x000000000000791b */ /* 0x003fea0003800000 */
.L_x_214:
[----:B------:R-:W-:-:S05]  /*4a90*/  IMAD.MOV.U32 R47, RZ, RZ, R49 ;  /* 0x000000ffff2f7224 */ /* 0x000fca00078e0031 */
[----:B------:R-:W-:-:S04]  /*4aa0*/  LOP3.LUT P0, RZ, R47, 0x8000, RZ, 0xc0, !PT ;  /* 0x000080002fff7812 */ /* 0x000fc8000780c0ff */
[----:B------:R-:W-:-:S05]  /*4ab0*/  FSEL R47, R12, RZ, P0 ;  /* 0x000000ff0c2f7208 */ /* 0x000fca0000000000 */
[----:B------:R-:W-:-:S07]  /*4ac0*/  FADD R46, R46, R47 ;  /* 0x0000002f2e2e7221 */ /* 0x000fce0000000000 */
[----:B------:R-:W-:Y:S05]  /*4ad0*/  WARPSYNC.COLLECTIVE R56, `(.L_x_215) ;  /* 0x0000000038087348 */ /* 0x000fea0003c00000 */
[----:B------:R0:W1:Y:S02]  /*4ae0*/  SHFL.IDX P0, R49, R45, R58, R57 ;  /* 0x0000003a2d317389 */ /* 0x0000640000000039 */
[----:B01----:R-:W-:Y:S05]  /*4af0*/  ENDCOLLECTIVE ;  /* 0x000000000000791b */ /* 0x003fea0003800000 */
.L_x_215:
[----:B------:R-:W-:-:S05]  /*4b00*/  IMAD.MOV.U32 R53, RZ, RZ, R49 ;  /* 0x000000ffff357224 */ /* 0x000fca00078e0031 */
[----:B------:R-:W-:-:S04]  /*4b10*/  LOP3.LUT P0, RZ, R53, 0x4000, RZ, 0xc0, !PT ;  /* 0x0000400035ff7812 */ /* 0x000fc8000780c0ff */
[----:B------:R-:W-:-:S05]  /*4b20*/  FSEL R47, R11, RZ, P0 ;  /* 0x000000ff0b2f7208 */ /* 0x000fca0000000000 */
[----:B------:R-:W-:-:S07]  /*4b30*/  FADD R46, R46, R47 ;  /* 0x0000002f2e2e7221 */ /* 0x000fce0000000000 */
[----:B------:R-:W-:Y:S05]  /*4b40*/  WARPSYNC.COLLECTIVE R56, `(.L_x_216) ;  /* 0x0000000038087348 */ /* 0x000fea0003c00000 */
[----:B------:R0:W1:Y:S02]  /*4b50*/  SHFL.IDX P0, R49, R45, R58, R57 ;  /* 0x0000003a2d317389 */ /* 0x0000640000000039 */
[----:B01----:R-:W-:Y:S05]  /*4b60*/  ENDCOLLECTIVE ;  /* 0x000000000000791b */ /* 0x003fea0003800000 */
.L_x_216:
[----:B------:R-:W-:-:S05]  /*4b70*/  IMAD.MOV.U32 R51, RZ, RZ, R49 ;  /* 0x000000ffff337224 */ /* 0x000fca00078e0031 */
[----:B------:R-:W-:-:S04]  /*4b80*/  LOP3.LUT P0, RZ, R51, 0x2000, RZ, 0xc0, !PT ;  /* 0x0000200033ff7812 */ /* 0x000fc8000780c0ff */
[----:B------:R-:W-:-:S05]  /*4b90*/  FSEL R47, R10, RZ, P0 ;  /* 0x000000ff0a2f7208 */ /* 0x000fca0000000000 */
[----:B------:R-:W-:-:S07]  /*4ba0*/  FADD R46, R46, R47 ;  /* 0x0000002f2e2e7221 */ /* 0x000fce0000000000 */
[----:B------:R-:W-:Y:S05]  /*4bb0*/  WARPSYNC.COLLECTIVE R56, `(.L_x_217) ;  /* 0x0000000038087348 */ /* 0x000fea0003c00000 */
[----:B------:R0:W1:Y:S02]  /*4bc0*/  SHFL.IDX P0, R49, R45, R58, R57 ;  /* 0x0000003a2d317389 */ /* 0x0000640000000039 */
[----:B01----:R-:W-:Y:S05]  /*4bd0*/  ENDCOLLECTIVE ;  /* 0x000000000000791b */ /* 0x003fea0003800000 */
.L_x_217:
[----:B------:R-:W-:-:S05]  /*4be0*/  IMAD.MOV.U32 R50, RZ, RZ, R49 ;  /* 0x000000ffff327224 */ /* 0x000fca00078e0031 */
[----:B------:R-:W-:-:S04]  /*4bf0*/  LOP3.LUT P0, RZ, R50, 0x1000, RZ, 0xc0, !PT ;  /* 0x0000100032ff7812 */ /* 0x000fc8000780c0ff */
[----:B------:R-:W-:-:S05]  /*4c00*/  FSEL R47, R9, RZ, P0 ;  /* 0x000000ff092f7208 */ /* 0x000fca0000000000 */
[----:B------:R-:W-:-:S07]  /*4c10*/  FADD R46, R46, R47 ;  /* 0x0000002f2e2e7221 */ /* 0x000fce0000000000 */
[----:B------:R-:W-:Y:S05]  /*4c20*/  WARPSYNC.COLLECTIVE R56, `(.L_x_218) ;  /* 0x0000000038087348 */ /* 0x000fea0003c00000 */
[----:B------:R0:W1:Y:S02]  /*4c30*/  SHFL.IDX P0, R49, R45, R58, R57 ;  /* 0x0000003a2d317389 */ /* 0x0000640000000039 */
[----:B01----:R-:W-:Y:S05]  /*4c40*/  ENDCOLLECTIVE ;  /* 0x000000000000791b */ /* 0x003fea0003800000 */
.L_x_218:
[----:B------:R-:W-:-:S05]  /*4c50*/  IMAD.MOV.U32 R53, RZ, RZ, R49 ;  /* 0x000000ffff357224 */ /* 0x000fca00078e0031 */
[----:B------:R-:W-:-:S04]  /*4c60*/  LOP3.LUT P0, RZ, R53, 0x800, RZ, 0xc0, !PT ;  /* 0x0000080035ff7812 */ /* 0x000fc8000780c0ff */
[----:B------:R-:W-:-:S05]  /*4c70*/  FSEL R47, R8, RZ, P0 ;  /* 0x000000ff082f7208 */ /* 0x000fca0000000000 */
[----:B------:R-:W-:-:S07]  /*4c80*/  FADD R46, R46, R47 ;  /* 0x0000002f2e2e7221 */ /* 0x000fce0000000000 */
[----:B------:R-:W-:Y:S05]  /*4c90*/  WARPSYNC.COLLECTIVE R56, `(.L_x_219) ;  /* 0x0000000038087348 */ /* 0x000fea0003c00000 */
[----:B------:R0:W1:Y:S02]  /*4ca0*/  SHFL.IDX P0, R49, R45, R58, R57 ;  /* 0x0000003a2d317389 */ /* 0x0000640000000039 */
[----:B01----:R-:W-:Y:S05]  /*4cb0*/  ENDCOLLECTIVE ;  /* 0x000000000000791b */ /* 0x003fea0003800000 */
.L_x_219:
[----:B------:R-:W-:-:S05]  /*4cc0*/  IMAD.MOV.U32 R51, RZ, RZ, R49 ;  /* 0x000000ffff337224 */ /* 0x000fca00078e0031 */
[----:B------:R-:W-:-:S04]  /*4cd0*/  LOP3.LUT P0, RZ, R51, 0x400, RZ, 0xc0, !PT ;  /* 0x0000040033ff7812 */ /* 0x000fc8000780c0ff */
[----:B------:R-:W-:-:S05]  /*4ce0*/  FSEL R47, R7, RZ, P0 ;  /* 0x000000ff072f7208 */ /* 0x000fca0000000000 */
[----:B------:R-:W-:-:S07]  /*4cf0*/  FADD R46, R46, R47 ;  /* 0x0000002f2e2e7221 */ /* 0x000fce0000000000 */
[----:B------:R-:W-:Y:S05]  /*4d00*/  WARPSYNC.COLLECTIVE R56, `(.L_x_220) ;  /* 0x0000000038087348 */ /* 0x000fea0003c00000 */
[----:B------:R0:W1:Y:S02]  /*4d10*/  SHFL.IDX P0, R49, R45, R58, R57 ;  /* 0x0000003a2d317389 */ /* 0x0000640000000039 */
[----:B01----:R-:W-:Y:S05]  /*4d20*/  ENDCOLLECTIVE ;  /* 0x000000000000791b */ /* 0x003fea0003800000 */
.L_x_220:
[----:B------:R-:W-:-:S04]  /*4d30*/  LOP3.LUT P0, RZ, R49, 0x200, RZ, 0xc0, !PT ;  /* 0x0000020031ff7812 */ /* 0x000fc8000780c0ff */
[----:B------:R-:W-:-:S05]  /*4d40*/  FSEL R47, R6, RZ, P0 ;  /* 0x000000ff062f7208 */ /* 0x000fca0000000000 */
[----:B------:R-:W-:-:S07]  /*4d50*/  FADD R46, R46, R47 ;  /* 0x0000002f2e2e7221 */ /* 0x000fce0000000000 */
[----:B------:R-:W-:Y:S05]  /*4d60*/  WARPSYNC.COLLECTIVE R56, `(.L_x_221) ;  /* 0x0000000038087348 */ /* 0x000fea0003c00000 */
[----:B------:R0:W1:Y:S02]  /*4d70*/  SHFL.IDX P0, R49, R45, R58, R57 ;  /* 0x0000003a2d317389 */ /* 0x0000640000000039 */
[----:B01----:R-:W-:Y:S05]  /*4d80*/  ENDCOLLECTIVE ;  /* 0x000000000000791b */ /* 0x003fea0003800000 */
.L_x_221:
[----:B------:R-:W-:-:S05]  /*4d90*/  IMAD.MOV.U32 R53, RZ, RZ, R49 ;  /* 0x000000ffff357224 */ /* 0x000fca00078e0031 */
[----:B------:R-:W-:-:S04]  /*4da0*/  LOP3.LUT P0, RZ, R53, 0x100, RZ, 0xc0, !PT ;  /* 0x0000010035ff7812 */ /* 0x000fc8000780c0ff */
[----:B------:R-:W-:-:S05]  /*4db0*/  FSEL R47, R5, RZ, P0 ;  /* 0x000000ff052f7208 */ /* 0x000fca0000000000 */
[----:B------:R-:W-:-:S07]  /*4dc0*/  FADD R46, R46, R47 ;  /* 0x0000002f2e2e7221 */ /* 0x000fce0000000000 */
[----:B------:R-:W-:Y:S05]  /*4dd0*/  WARPSYNC.COLLECTIVE R56, `(.L_x_222) ;  /* 0x0000000038087348 */ /* 0x000fea0003c00000 */
[----:B------:R0:W1:Y:S02]  /*4de0*/  SHFL.IDX P0, R49, R45, R58, R57 ;  /* 0x0000003a2d317389 */ /* 0x0000640000000039 */
[----:B01----:R-:W-:Y:S05]  /*4df0*/  ENDCOLLECTIVE ;  /* 0x000000000000791b */ /* 0x003fea0003800000 */
.L_x_222:
[----:B------:R-:W-:-:S05]  /*4e00*/  IMAD.MOV.U32 R51, RZ, RZ, R49 ;  /* 0x000000ffff337224 */ /* 0x000fca00078e0031 */
[----:B------:R-:W-:-:S04]  /*4e10*/  LOP3.LUT P0, RZ, R51, 0x80, RZ, 0xc0, !PT ;  /* 0x0000008033ff7812 */ /* 0x000fc8000780c0ff */
[----:B------:R-:W-:-:S05]  /*4e20*/  FSEL R53, R4, RZ, P0 ;  /* 0x000000ff04357208 */ /* 0x000fca0000000000 */
[----:B------:R-:W-:-:S07]  /*4e30*/  FADD R53, R46, R53 ;  /* 0x000000352e357221 */ /* 0x000fce0000000000 */
[----:B------:R-:W-:Y:S05]  /*4e40*/  WARPSYNC.COLLECTIVE R56, `(.L_x_223) ;  /* 0x0000000038087348 */ /* 0x000fea0003c00000 */
[----:B------:R0:W1:Y:S02]  /*4e50*/  SHFL.IDX P0, R49, R45, R58, R57 ;  /* 0x0000003a2d317389 */ /* 0x0000640000000039 */
[----:B01----:R-:W-:Y:S05]  /*4e60*/  ENDCOLLECTIVE ;  /* 0x000000000000791b */ /* 0x003fea0003800000 */
.L_x_223:
[----:B------:R-:W-:-:S05]  /*4e70*/  IMAD.MOV.U32 R47, RZ, RZ, R49 ;  /* 0x000000ffff2f7224 */ /* 0x000fca00078e0031 */
[----:B------:R-:W-:-:S04]  /*4e80*/  LOP3.LUT P0, RZ, R47, 0x40, RZ, 0xc0, !PT ;  /* 0x000000402fff7812 */ /* 0x000fc8000780c0ff */
[----:B------:R-:W-:-:S05]  /*4e90*/  FSEL R46, R3, RZ, P0 ;  /* 0x000000ff032e7208 */ /* 0x000fca0000000000 */
[----:B------:R-:W-:-:S07]  /*4ea0*/  FADD R53, R53, R46 ;  /* 0x0000002e35357221 */ /* 0x000fce0000000000 */
[----:B------:R-:W-:Y:S05]  /*4eb0*/  WARPSYNC.COLLECTIVE R56, `(.L_x_224) ;  /* 0x0000000038087348 */ /* 0x000fea0003c00000 */
[----:B------:R0:W1:Y:S02]  /*4ec0*/  SHFL.IDX P0, R49, R45, R58, R57 ;  /* 0x0000003a2d317389 */ /* 0x0000640000000039 */
[----:B01----:R-:W-:Y:S05]  /*4ed0*/  ENDCOLLECTIVE ;  /* 0x000000000000791b */ /* 0x003fea0003800000 */
.L_x_224:
[----:B------:R-:W-:-:S05]  /*4ee0*/  IMAD.MOV.U32 R50, RZ, RZ, R49 ;  /* 0x000000ffff327224 */ /* 0x000fca00078e0031 */
[----:B------:R-:W-:-:S04]  /*4ef0*/  LOP3.LUT P0, RZ, R50, 0x20, RZ, 0xc0, !PT ;  /* 0x0000002032ff7812 */ /* 0x000fc8000780c0ff */
[----:B------:R-:W-:-:S05]  /*4f00*/  FSEL R46, R2, RZ, P0 ;  /* 0x000000ff022e7208 */ /* 0x000fca0000000000 */
[----:B------:R-:W-:-:S07]  /*4f10*/  FADD R46, R53, R46 ;  /* 0x0000002e352e7221 */ /* 0x000fce0000000000 */
[----:B------:R-:W-:Y:S05]  /*4f20*/  WARPSYNC.COLLECTIVE R56, `(.L_x_225) ;  /* 0x0000000038087348 */ /* 0x000fea0003c00000 */
[----:B------:R0:W1:Y:S02]  /*4f30*/  SHFL.IDX P0, R49, R45, R58, R57 ;  /* 0x0000003a2d317389 */ /* 0x0000640000000039 */
[----:B01----:R-:W-:Y:S05]  /*4f40*/  ENDCOLLECTIVE ;  /* 0x000000000000791b */ /* 0x003fea0003800000 */
.L_x_225:
[----:B------:R-:W-:-:S05]  /*4f50*/  IMAD.MOV.U32 R53, RZ, RZ, R49 ;  /* 0x000000ffff357224 */ /* 0x000fca00078e0031 */
[----:B------:R-:W-:-:S04]  /*4f60*/  LOP3.LUT P0, RZ, R53, 0x10, RZ, 0xc0, !PT ;  /* 0x0000001035ff7812 */ /* 0x000fc8000780c0ff */
[----:B------:R-:W-:-:S05]  /*4f70*/  FSEL R47, R0, RZ, P0 ;  /* 0x000000ff002f7208 */ /* 0x000fca0000000000 */
[----:B------:R-:W-:-:S07]  /*4f80*/  FADD R46, R46, R47 ;  /* 0x0000002f2e2e7221 */ /* 0x000fce0000000000 */
[----:B------:R-:W-:Y:S05]  /*4f90*/  WARPSYNC.COLLECTIVE R56, `(.L_x_226) ;  /* 0x0000000038087348 */ /* 0x000fea0003c00000 */
[----:B------:R0:W1:Y:S02]  /*4fa0*/  SHFL.IDX P0, R49, R45, R58, R57 ;  /* 0x0000003a2d317389 */ /* 0x0000640000000039 */
[----:B01----:R-:W-:Y:S05]  /*4fb0*/  ENDCOLLECTIVE ;  /* 0x000000000000791b */ /* 0x003fea0003800000 */
.L_x_226:
[----:B------:R-:W-:-:S05]  /*4fc0*/  IMAD.MOV.U32 R47, RZ, RZ, R49 ;  /* 0x000000ffff2f7224 */ /* 0x000fca00078e0031 */
[----:B------:R-:W-:-:S04]  /*4fd0*/  LOP3.LUT P0, RZ, R47, 0x8, RZ, 0xc0, !PT ;  /* 0x000000082fff7812 */ /* 0x000fc8000780c0ff */
[----:B------:R-:W-:-:S05]  /*4fe0*/  FSEL R47, R44, RZ, P0 ;  /* 0x000000ff2c2f7208 */ /* 0x000fca0000000000 */
[----:B------:R-:W-:-:S07]  /*4ff0*/  FADD R46, R46, R47 ;  /* 0x0000002f2e2e7221 */ /* 0x000fce0000000000 */
[----:B------:R-:W-:Y:S05]  /*5000*/  WARPSYNC.COLLECTIVE R56, `(.L_x_227) ;  /* 0x0000000038087348 */ /* 0x000fea0003c00000 */
[----:B------:R0:W1:Y:S02]  /*5010*/  SHFL.IDX P0, R49, R45, R58, R57 ;  /* 0x0000003a2d317389 */ /* 0x0000640000000039 */
[----:B01----:R-:W-:Y:S05]  /*5020*/  ENDCOLLECTIVE ;  /* 0x000000000000791b */ /* 0x003fea0003800000 */
.L_x_227:
[----:B------:R-:W-:-:S05]  /*5030*/  IMAD.MOV.U32 R50, RZ, RZ, R49 ;  /* 0x000000ffff327224 */ /* 0x000fca00078e0031 */
[----:B------:R-:W-:-:S04]  /*5040*/  LOP3.LUT P0, RZ, R50, 0x4, RZ, 0xc0, !PT ;  /* 0x0000000432ff7812 */ /* 0x000fc8000780c0ff */
[----:B------:R-:W-:-:S05]  /*5050*/  FSEL R47, R43, RZ, P0 ;  /* 0x000000ff2b2f7208 */ /* 0x000fca0000000000 */
[----:B------:R-:W-:-:S07]  /*5060*/  FADD R46, R46, R47 ;  /* 0x0000002f2e2e7221 */ /* 0x000fce0000000000 */
[----:B------:R-:W-:Y:S05]  /*5070*/  WARPSYNC.COLLECTIVE R56, `(.L_x_228) ;  /* 0x0000000038087348 */ /* 0x000fea0003c00000 */
[----:B------:R0:W1:Y:S02]  /*5080*/  SHFL.IDX P0, R49, R45, R58, R57 ;  /* 0x0000003a2d317389 */ /* 0x0000640000000039 */
[----:B01----:R-:W-:Y:S05]  /*5090*/  ENDCOLLECTIVE ;  /* 0x000000000000791b */ /* 0x003fea0003800000 */
.L_x_228:
[----:B------:R-:W-:-:S05]  /*50a0*/  IMAD.MOV.U32 R52, RZ, RZ, R49 ;  /* 0x000000ffff347224 */ /* 0x000fca00078e0031 */
[----:B------:R-:W-:-:S04]  /*50b0*/  LOP3.LUT P0, RZ, R52, 0x2, RZ, 0xc0, !PT ;  /* 0x0000000234ff7812 */ /* 0x000fc8000780c0ff */
[----:B------:R-:W-:-:S05]  /*50c0*/  FSEL R47, R33, RZ, P0 ;  /* 0x000000ff212f7208 */ /* 0x000fca0000000000 */
[----:B------:R-:W-:-:S07]  /*50d0*/  FADD R46, R46, R47 ;  /* 0x0000002f2e2e7221 */ /* 0x000fce0000000000 */
[----:B------:R-:W-:Y:S05]  /*50e0*/  WARPSYNC.COLLECTIVE R56, `(.L_x_229) ;  /* 0x0000000038087348 */ /* 0x000fea0003c00000 */
[----:B------:R0:W1:Y:S02]  /*50f0*/  SHFL.IDX P0, R49, R45, R58, R57 ;  /* 0x0000003a2d317389 */ /* 0x0000640000000039 */
[----:B01----:R-:W-:Y:S05]  /*5100*/  ENDCOLLECTIVE ;  /* 0x000000000000791b */ /* 0x003fea0003800000 */
.L_x_229:
        /* <DEDUP_REMOVED lines=9> */
.L_x_230:
[----:B------:R-:W-:-:S05]  /*51a0*/  IMAD.MOV.U32 R50, RZ, RZ, R49 ;  /* 0x000000ffff327224 */ /* 0x000fca00078e0031 */
[----:B------:R-:W-:-:S04]  /*51b0*/  ISETP.GT.AND P0, PT, R50, -0x1, PT ;  /* 0xffffffff3200780c */ /* 0x000fc80003f04270 */
[----:B------:R-:W-:-:S05]  /*51c0*/  FSEL R47, R28, RZ, !P0 ;  /* 0x000000ff1c2f7208 */ /* 0x000fca0004000000 */
[----:B------:R-:W-:-:S07]  /*51d0*/  FADD R42, R47, R42 ;  /* 0x0000002a2f2a7221 */ /* 0x000fce0000000000 */
[----:B------:R-:W-:Y:S05]  /*51e0*/  WARPSYNC.COLLECTIVE R56, `(.L_x_231) ;  /* 0x0000000038087348 */ /* 0x000fea0003c00000 */
[----:B------:R0:W1:Y:S02]  /*51f0*/  SHFL.IDX P0, R49, R45, R58, R57 ;  /* 0x0000003a2d317389 */ /* 0x0000640000000039 */
[----:B01----:R-:W-:Y:S05]  /*5200*/  ENDCOLLECTIVE ;  /* 0x000000000000791b */ /* 0x003fea0003800000 */
.L_x_231:
[----:B------:R-:W-:-:S05]  /*5210*/  IMAD.MOV.U32 R50, RZ, RZ, R49 ;  /* 0x000000ffff327224 */ /* 0x000fca00078e0031 */
[----:B------:R-:W-:-:S04]  /*5220*/  LOP3.LUT P0, RZ, R50, 0x40000000, RZ, 0xc0, !PT ;  /* 0x4000000032ff7812 */ /* 0x000fc8000780c0ff */
[----:B------:R-:W-:-:S05]  /*5230*/  FSEL R47, R27, RZ, P0 ;  /* 0x000000ff1b2f7208 */ /* 0x000fca0000000000 */
[----:B------:R-:W-:-:S07]  /*5240*/  FADD R42, R42, R47 ;  /* 0x0000002f2a2a7221 */ /* 0x000fce0000000000 */
[----:B------:R-:W-:Y:S05]  /*5250*/  WARPSYNC.COLLECTIVE R56, `(.L_x_232) ;  /* 0x0000000038087348 */ /* 0x000fea0003c00000 */
[----:B------:R0:W1:Y:S02]  /*5260*/  SHFL.IDX P0, R49, R45, R58, R57 ;  /* 0x0000003a2d317389 */ /* 0x0000640000000039 */
[----:B01----:R-:W-:Y:S05]  /*5270*/  ENDCOLLECTIVE ;  /* 0x000000000000791b */ /* 0x003fea0003800000 */
.L_x_232:
[----:B------:R-:W-:-:S05]  /*5280*/  IMAD.MOV.U32 R51, RZ, RZ, R49 ;  /* 0x000000ffff337224 */ /* 0x000fca00078e0031 */
[----:B------:R-:W-:-:S04]  /*5290*/  LOP3.LUT P0, RZ, R51, 0x20000000, RZ, 0xc0, !PT ;  /* 0x2000000033ff7812 */ /* 0x000fc8000780c0ff */
[----:B------:R-:W-:-:S05]  /*52a0*/  FSEL R47, R26, RZ, P0 ;  /* 0x000000ff1a2f7208 */ /* 0x000fca0000000000 */
[----:B------:R-:W-:-:S07]  /*52b0*/  FADD R42, R42, R47 ;  /* 0x0000002f2a2a7221 */ /* 0x000fce0000000000 */
[----:B------:R-:W-:Y:S05]  /*52c0*/  WARPSYNC.COLLECTIVE R56, `(.L_x_233) ;  /* 0x0000000038087348 */ /* 0x000fea0003c00000 */
[----:B------:R0:W1:Y:S02]  /*52d0*/  SHFL.IDX P0, R49, R45, R58, R57 ;  /* 0x0000003a2d317389 */ /* 0x0000640000000039 */
[----:B01----:R-:W-:Y:S05]  /*52e0*/  ENDCOLLECTIVE ;  /* 0x000000000000791b */ /* 0x003fea0003800000 */
.L_x_233:
[----:B------:R-:W-:-:S04]  /*52f0*/  LOP3.LUT P0, RZ, R49, 0x10000000, RZ, 0xc0, !PT ;  /* 0x1000000031ff7812 */ /* 0x000fc8000780c0ff */
[----:B------:R-:W-:-:S05]  /*5300*/  FSEL R47, R25, RZ, P0 ;  /* 0x000000ff192f7208 */ /* 0x000fca0000000000 */
[----:B------:R-:W-:-:S07]  /*5310*/  FADD R42, R42, R47 ;  /* 0x0000002f2a2a7221 */ /* 0x000fce0000000000 */
[----:B------:R-:W-:Y:S05]  /*5320*/  WARPSYNC.COLLECTIVE R56, `(.L_x_234) ;  /* 0x0000000038087348 */ /* 0x000fea0003c00000 */
[----:B------:R0:W1:Y:S02]  /*5330*/  SHFL.IDX P0, R49, R45, R58, R57 ;  /* 0x0000003a2d317389 */ /* 0x0000640000000039 */
[----:B01----:R-:W-:Y:S05]  /*5340*/  ENDCOLLECTIVE ;  /* 0x000000000000791b */ /* 0x003fea0003800000 */
.L_x_234:
[----:B------:R-:W-:-:S05]  /*5350*/  IMAD.MOV.U32 R52, RZ, RZ, R49 ;  /* 0x000000ffff347224 */ /* 0x000fca00078e0031 */
[----:B------:R-:W-:-:S04]  /*5360*/  LOP3.LUT P0, RZ, R52, 0x8000000, RZ, 0xc0, !PT ;  /* 0x0800000034ff7812 */ /* 0x000fc8000780c0ff */
[----:B------:R-:W-:-:S05]  /*5370*/  FSEL R47, R24, RZ, P0 ;  /* 0x000000ff182f7208 */ /* 0x000fca0000000000 */
[----:B------:R-:W-:-:S07]  /*5380*/  FADD R42, R42, R47 ;  /* 0x0000002f2a2a7221 */ /* 0x000fce0000000000 */
[----:B------:R-:W-:Y:S05]  /*5390*/  WARPSYNC.COLLECTIVE R56, `(.L_x_235) ;  /* 0x0000000038087348 */ /* 0x000fea0003c00000 */
[----:B------:R0:W1:Y:S02]  /*53a0*/  SHFL.IDX P0, R49, R45, R58, R57 ;  /* 0x0000003a2d317389 */ /* 0x0000640000000039 */
[----:B01----:R-:W-:Y:S05]  /*53b0*/  ENDCOLLECTIVE ;  /* 0x000000000000791b */ /* 0x003fea0003800000 */
.L_x_235:
[----:B------:R-:W-:-:S05]  /*53c0*/  IMAD.MOV.U32 R51, RZ, RZ, R49 ;  /* 0x000000ffff337224 */ /* 0x000fca00078e0031 */
[----:B------:R-:W-:-:S04]  /*53d0*/  LOP3.LUT P0, RZ, R51, 0x4000000, RZ, 0xc0, !PT ;  /* 0x0400000033ff7812 */ /* 0x000fc8000780c0ff */
[----:B------:R-:W-:-:S05]  /*53e0*/  FSEL R47, R23, RZ, P0 ;  /* 0x000000ff172f7208 */ /* 0x000fca0000000000 */
[----:B------:R-:W-:-:S07]  /*53f0*/  FADD R42, R42, R47 ;  /* 0x0000002f2a2a7221 */ /* 0x000fce0000000000 */
[----:B------:R-:W-:Y:S05]  /*5400*/  WARPSYNC.COLLECTIVE R56, `(.L_x_236) ;  /* 0x0000000038087348 */ /* 0x000fea0003c00000 */
[----:B------:R0:W1:Y:S02]  /*5410*/  SHFL.IDX P0, R49, R45, R58, R57 ;  /* 0x0000003a2d317389 */ /* 0x0000640000000039 */
[----:B01----:R-:W-:Y:S05]  /*5420*/  ENDCOLLECTIVE ;  /* 0x000000000000791b */ /* 0x003fea0003800000 */
.L_x_236:
[----:B------:R-:W-:-:S04]  /*5430*/  LOP3.LUT P0, RZ, R49, 0x2000000, RZ, 0xc0, !PT ;  /* 0x0200000031ff7812 */ /* 0x000fc8000780c0ff */
[----:B------:R-:W-:-:S05]  /*5440*/  FSEL R47, R22, RZ, P0 ;  /* 0x000000ff162f7208 */ /* 0x000fca0000000000 */
[----:B------:R-:W-:-:S07]  /*5450*/  FADD R42, R42, R47 ;  /* 0x0000002f2a2a7221 */ /* 0x000fce0000000000 */
[----:B------:R-:W-:Y:S05]  /*5460*/  WARPSYNC.COLLECTIVE R56, `(.L_x_237) ;  /* 0x0000000038087348 */ /* 0x000fea0003c00000 */
[----:B------:R0:W1:Y:S02]  /*5470*/  SHFL.IDX P0, R49, R45, R58, R57 ;  /* 0x0000003a2d317389 */ /* 0x0000640000000039 */
[----:B01----:R-:W-:Y:S05]  /*5480*/  ENDCOLLECTIVE ;  /* 0x000000000000791b */ /* 0x003fea0003800000 */
.L_x_237:
[----:B------:R-:W-:-:S05]  /*5490*/  IMAD.MOV.U32 R52, RZ, RZ, R49 ;  /* 0x000000ffff347224 */ /* 0x000fca00078e0031 */
[----:B------:R-:W-:-:S04]  /*54a0*/  LOP3.LUT P0, RZ, R52, 0x1000000, RZ, 0xc0, !PT ;  /* 0x0100000034ff7812 */ /* 0x000fc8000780c0ff */
[----:B------:R-:W-:-:S05]  /*54b0*/  FSEL R47, R21, RZ, P0 ;  /* 0x000000ff152f7208 */ /* 0x000fca0000000000 */
[----:B------:R-:W-:-:S07]  /*54c0*/  FADD R42, R42, R47 ;  /* 0x0000002f2a2a7221 */ /* 0x000fce0000000000 */
[----:B------:R-:W-:Y:S05]  /*54d0*/  WARPSYNC.COLLECTIVE R56, `(.L_x_238) ;  /* 0x0000000038087348 */ /* 0x000fea0003c00000 */
[----:B------:R0:W1:Y:S02]  /*54e0*/  SHFL.IDX P0, R49, R45, R58, R57 ;  /* 0x0000003a2d317389 */ /* 0x0000640000000039 */
[----:B01----:R-:W-:Y:S05]  /*54f0*/  ENDCOLLECTIVE ;  /* 0x000000000000791b */ /* 0x003fea0003800000 */
.L_x_238:
[----:B------:R-:W-:-:S04]  /*5500*/  LOP3.LUT P0, RZ, R49, 0x800000, RZ, 0xc0, !PT ;  /* 0x0080000031ff7812 */ /* 0x000fc8000780c0ff */
[----:B------:R-:W-:-:S05]  /*5510*/  FSEL R47, R20, RZ, P0 ;  /* 0x000000ff142f7208 */ /* 0x000fca0000000000 */
[----:B------:R-:W-:-:S07]  /*5520*/  FADD R42, R42, R47 ;  /* 0x0000002f2a2a7221 */ /* 0x000fce0000000000 */
[----:B------:R-:W-:Y:S05]  /*5530*/  WARPSYNC.COLLECTIVE R56, `(.L_x_239) ;  /* 0x0000000038087348 */ /* 0x000fea0003c00000 */
[----:B------:R0:W1:Y:S02]  /*5540*/  SHFL.IDX P0, R49, R45, R58, R57 ;  /* 0x0000003a2d317389 */ /* 0x0000640000000039 */
[----:B01----:R-:W-:Y:S05]  /*5550*/  ENDCOLLECTIVE ;  /* 0x000000000000791b */ /* 0x003fea0003800000 */
.L_x_239:
[----:B------:R-:W-:-:S05]  /*5560*/  IMAD.MOV.U32 R50, RZ, RZ, R49 ;  /* 0x000000ffff327224 */ /* 0x000fca00078e0031 */
[----:B------:R-:W-:-:S04]  /*5570*/  LOP3.LUT P0, RZ, R50, 0x400000, RZ, 0xc0, !PT ;  /* 0x0040000032ff7812 */ /* 0x000fc8000780c0ff */
[----:B------:R-:W-:-:S05]  /*5580*/  FSEL R47, R19, RZ, P0 ;  /* 0x000000ff132f7208 */ /* 0x000fca0000000000 */
[----:B------:R-:W-:-:S07]  /*5590*/  FADD R42, R42, R47 ;  /* 0x0000002f2a2a7221 */ /* 0x000fce0000000000 */
[----:B------:R-:W-:Y:S05]  /*55a0*/  WARPSYNC.COLLECTIVE R56, `(.L_x_240) ;  /* 0x0000000038087348 */ /* 0x000fea0003c00000 */
[----:B------:R0:W1:Y:S02]  /*55b0*/  SHFL.IDX P0, R49, R45, R58, R57 ;  /* 0x0000003a2d317389 */ /* 0x0000640000000039 */
[----:B01----:R-:W-:Y:S05]  /*55c0*/  ENDCOLLECTIVE ;  /* 0x000000000000791b */ /* 0x003fea0003800000 */
.L_x_240:
[----:B------:R-:W-:-:S05]  /*55d0*/  IMAD.MOV.U32 R55, RZ, RZ, R49 ;  /* 0x000000ffff377224 */ /* 0x000fca00078e0031 */
[----:B------:R-:W-:-:S04]  /*55e0*/  LOP3.LUT P0, RZ, R55, 0x200000, RZ, 0xc0, !PT ;  /* 0x0020000037ff7812 */ /* 0x000fc8000780c0ff */
[----:B------:R-:W-:-:S05]  /*55f0*/  FSEL R47, R18, RZ, P0 ;  /* 0x000000ff122f7208 */ /* 0x000fca0000000000 */
[----:B------:R-:W-:-:S07]  /*5600*/  FADD R42, R42, R47 ;  /* 0x0000002f2a2a7221 */ /* 0x000fce0000000000 */
[----:B------:R-:W-:Y:S05]  /*5610*/  WARPSYNC.COLLECTIVE R56, `(.L_x_241) ;  /* 0x0000000038087348 */ /* 0x000fea0003c00000 */
[----:B------:R0:W1:Y:S02]  /*5620*/  SHFL.IDX P0, R49, R45, R58, R57 ;  /* 0x0000003a2d317389 */ /* 0x0000640000000039 */
[----:B01----:R-:W-:Y:S05]  /*5630*/  ENDCOLLECTIVE ;  /* 0x000000000000791b */ /* 0x003fea0003800000 */
.L_x_241:
[----:B------:R-:W-:-:S05]  /*5640*/  IMAD.MOV.U32 R52, RZ, RZ, R49 ;  /* 0x000000ffff347224 */ /* 0x000fca00078e0031 */
[----:B------:R-:W-:-:S04]  /*5650*/  LOP3.LUT P0, RZ, R52, 0x100000, RZ, 0xc0, !PT ;  /* 0x0010000034ff7812 */ /* 0x000fc8000780c0ff */
[----:B------:R-:W-:-:S05]  /*5660*/  FSEL R47, R17, RZ, P0 ;  /* 0x000000ff112f7208 */ /* 0x000fca0000000000 */
[----:B------:R-:W-:-:S07]  /*5670*/  FADD R42, R42, R47 ;  /* 0x0000002f2a2a7221 */ /* 0x000fce0000000000 */
[----:B------:R-:W-:Y:S05]  /*5680*/  WARPSYNC.COLLECTIVE R56, `(.L_x_242) ;  /* 0x0000000038087348 */ /* 0x000fea0003c00000 */
[----:B------:R0:W1:Y:S02]  /*5690*/  SHFL.IDX P0, R49, R45, R58, R57 ;  /* 0x0000003a2d317389 */ /* 0x0000640000000039 */
[----:B01----:R-:W-:Y:S05]  /*56a0*/  ENDCOLLECTIVE ;  /* 0x000000000000791b */ /* 0x003fea0003800000 */
.L_x_242:
[----:B------:R-:W-:-:S05]  /*56b0*/  IMAD.MOV.U32 R51, RZ, RZ, R49 ;  /* 0x000000ffff337224 */ /* 0x000fca00078e0031 */
[----:B------:R-:W-:-:S04]  /*56c0*/  LOP3.LUT P0, RZ, R51, 0x80000, RZ, 0xc0, !PT ;  /* 0x0008000033ff7812 */ /* 0x000fc8000780c0ff */
[----:B------:R-:W-:-:S05]  /*56d0*/  FSEL R47, R16, RZ, P0 ;  /* 0x000000ff102f7208 */ /* 0x000fca0000000000 */
[----:B------:R-:W-:-:S07]  /*56e0*/  FADD R42, R42, R47 ;  /* 0x0000002f2a2a7221 */ /* 0x000fce0000000000 */
[----:B------:R-:W-:Y:S05]  /*56f0*/  WARPSYNC.COLLECTIVE R56, `(.L_x_243) ;  /* 0x0000000038087348 */ /* 0x000fea0003c00000 */
[----:B------:R0:W1:Y:S02]  /*5700*/  SHFL.IDX P0, R49, R45, R58, R57 ;  /* 0x0000003a2d317389 */ /* 0x0000640000000039 */
[----:B01----:R-:W-:Y:S05]  /*5710*/  ENDCOLLECTIVE ;  /* 0x000000000000791b */ /* 0x003fea0003800000 */
.L_x_243:
[----:B------:R-:W-:-:S05]  /*5720*/  IMAD.MOV.U32 R50, RZ, RZ, R49 ;  /* 0x000000ffff327224 */ /* 0x000fca00078e0031 */
[----:B------:R-:W-:-:S04]  /*5730*/  LOP3.LUT P0, RZ, R50, 0x40000, RZ, 0xc0, !PT ;  /* 0x0004000032ff7812 */ /* 0x000fc8000780c0ff */
[----:B------:R-:W-:-:S05]  /*5740*/  FSEL R47, R15, RZ, P0 ;  /* 0x000000ff0f2f7208 */ /* 0x000fca0000000000 */
[----:B------:R-:W-:-:S07]  /*5750*/  FADD R42, R42, R47 ;  /* 0x0000002f2a2a7221 */ /* 0x000fce0000000000 */
[----:B------:R-:W-:Y:S05]  /*5760*/  WARPSYNC.COLLECTIVE R56, `(.L_x_244) ;  /* 0x0000000038087348 */ /* 0x000fea0003c00000 */
[----:B------:R0:W1:Y:S02]  /*5770*/  SHFL.IDX P0, R49, R45, R58, R57 ;  /* 0x0000003a2d317389 */ /* 0x0000640000000039 */
[----:B01----:R-:W-:Y:S05]  /*5780*/  ENDCOLLECTIVE ;  /* 0x000000000000791b */ /* 0x003fea0003800000 */
.L_x_244:
[----:B------:R-:W-:-:S05]  /*5790*/  IMAD.MOV.U32 R51, RZ, RZ, R49 ;  /* 0x000000ffff337224 */ /* 0x000fca00078e0031 */
[----:B------:R-:W-:-:S04]  /*57a0*/  LOP3.LUT P0, RZ, R51, 0x20000, RZ, 0xc0, !PT ;  /* 0x0002000033ff7812 */ /* 0x000fc8000780c0ff */
[----:B------:R-:W-:-:S05]  /*57b0*/  FSEL R47, R14, RZ, P0 ;  /* 0x000000ff0e2f7208 */ /* 0x000fca0000000000 */
[----:B------:R-:W-:-:S07]  /*57c0*/  FADD R42, R42, R47 ;  /* 0x0000002f2a2a7221 */ /* 0x000fce0000000000 */
[----:B------:R-:W-:Y:S05]  /*57d0*/  WARPSYNC.COLLECTIVE R56, `(.L_x_245) ;  /* 0x0000000038087348 */ /* 0x000fea0003c00000 */
[----:B------:R0:W1:Y:S02]  /*57e0*/  SHFL.IDX P0, R49, R45, R58, R57 ;  /* 0x0000003a2d317389 */ /* 0x0000640000000039 */
[----:B01----:R-:W-:Y:S05]  /*57f0*/  ENDCOLLECTIVE ;  /* 0x000000000000791b */ /* 0x003fea0003800000 */
.L_x_245:
[----:B------:R-:W-:-:S05]  /*5800*/  IMAD.MOV.U32 R54, RZ, RZ, R49 ;  /* 0x000000ffff367224 */ /* 0x000fca00078e0031 */
[----:B------:R-:W-:-:S04]  /*5810*/  LOP3.LUT P0, RZ, R54, 0x10000, RZ, 0xc0, !PT ;  /* 0x0001000036ff7812 */ /* 0x000fc8000780c0ff */
[----:B------:R-:W-:-:S05]  /*5820*/  FSEL R47, R13, RZ, P0 ;  /* 0x000000ff0d2f7208 */ /* 0x000fca0000000000 */
[----:B------:R-:W-:-:S07]  /*5830*/  FADD R42, R42, R47 ;  /* 0x0000002f2a2a7221 */ /* 0x000fce0000000000 */
[----:B------:R-:W-:Y:S05]  /*5840*/  WARPSYNC.COLLECTIVE R56, `(.L_x_246) ;  /* 0x0000000038087348 */ /* 0x000fea0003c00000 */
[----:B------:R0:W1:Y:S02]  /*5850*/  SHFL.IDX P0, R49, R45, R58, R57 ;  /* 0x0000003a2d317389 */ /* 0x0000640000000039 */
[----:B01----:R-:W-:Y:S05]  /*5860*/  ENDCOLLECTIVE ;  /* 0x000000000000791b */ /* 0x003fea0003800000 */
.L_x_246:
[----:B------:R-:W-:-:S04]  /*5870*/  LOP3.LUT P0, RZ, R49, 0x8000, RZ, 0xc0, !PT ;  /* 0x0000800031ff7812 */ /* 0x000fc8000780c0ff */
[----:B------:R-:W-:-:S05]  /*5880*/  FSEL R47, R12, RZ, P0 ;  /* 0x000000ff0c2f7208 */ /* 0x000fca0000000000 */
[----:B------:R-:W-:-:S07]  /*5890*/  FADD R42, R42, R47 ;  /* 0x0000002f2a2a7221 */ /* 0x000fce0000000000 */
[----:B------:R-:W-:Y:S05]  /*58a0*/  WARPSYNC.COLLECTIVE R56, `(.L_x_247) ;  /* 0x0000000038087348 */ /* 0x000fea0003c00000 */
[----:B------:R0:W1:Y:S02]  /*58b0*/  SHFL.IDX P0, R49, R45, R58, R57 ;  /* 0x0000003a2d317389 */ /* 0x0000640000000039 */
[----:B01----:R-:W-:Y:S05]  /*58c0*/  ENDCOLLECTIVE ;  /* 0x000000000000791b */ /* 0x003fea0003800000 */
.L_x_247:
[----:B------:R-:W-:-:S05]  /*58d0*/  IMAD.MOV.U32 R50, RZ, RZ, R49 ;  /* 0x000000ffff327224 */ /* 0x000fca00078e0031 */
[----:B------:R-:W-:-:S04]  /*58e0*/  LOP3.LUT P0, RZ, R50, 0x4000, RZ, 0xc0, !PT ;  /* 0x0000400032ff7812 */ /* 0x000fc8000780c0ff */
[----:B------:R-:W-:-:S05]  /*58f0*/  FSEL R47, R11, RZ, P0 ;  /* 0x000000ff0b2f7208 */ /* 0x000fca0000000000 */
[----:B------:R-:W-:-:S07]  /*5900*/  FADD R42, R42, R47 ;  /* 0x0000002f2a2a7221 */ /* 0x000fce0000000000 */
[----:B------:R-:W-:Y:S05]  /*5910*/  WARPSYNC.COLLECTIVE R56, `(.L_x_248) ;  /* 0x0000000038087348 */ /* 0x000fea0003c00000 */
[----:B------:R0:W1:Y:S02]  /*5920*/  SHFL.IDX P0, R49, R45, R58, R57 ;  /* 0x0000003a2d317389 */ /* 0x0000640000000039 */
[----:B01----:R-:W-:Y:S05]  /*5930*/  ENDCOLLECTIVE ;  /* 0x000000000000791b */ /* 0x003fea0003800000 */
.L_x_248:
[----:B------:R-:W-:-:S05]  /*5940*/  IMAD.MOV.U32 R47, RZ, RZ, R49 ;  /* 0x000000ffff2f7224 */ /* 0x000fca00078e0031 */
[----:B------:R-:W-:-:S04]  /*5950*/  LOP3.LUT P0, RZ, R47, 0x2000, RZ, 0xc0, !PT ;  /* 0x000020002fff7812 */ /* 0x000fc8000780c0ff */
[----:B------:R-:W-:-:S05]  /*5960*/  FSEL R47, R10, RZ, P0 ;  /* 0x000000ff0a2f7208 */ /* 0x000fca0000000000 */
[----:B------:R-:W-:-:S07]  /*5970*/  FADD R42, R42, R47 ;  /* 0x0000002f2a2a7221 */ /* 0x000fce0000000000 */
[----:B------:R-:W-:Y:S05]  /*5980*/  WARPSYNC.COLLECTIVE R56, `(.L_x_249) ;  /* 0x0000000038087348 */ /* 0x000fea0003c00000 */
[----:B------:R0:W1:Y:S02]  /*5990*/  SHFL.IDX P0, R49, R45, R58, R57 ;  /* 0x0000003a2d317389 */ /* 0x0000640000000039 */
[----:B01----:R-:W-:Y:S05]  /*59a0*/  ENDCOLLECTIVE ;  /* 0x000000000000791b */ /* 0x003fea0003800000 */
.L_x_249:
[----:B------:R-:W-:-:S05]  /*59b0*/  IMAD.MOV.U32 R47, RZ, RZ, R49 ;  /* 0x000000ffff2f7224 */ /* 0x000fca00078e0031 */
[----:B------:R-:W-:-:S04]  /*59c0*/  LOP3.LUT P0, RZ, R47, 0x1000, RZ, 0xc0, !PT ;  /* 0x000010002fff7812 */ /* 0x000fc8000780c0ff */
[----:B------:R-:W-:-:S05]  /*59d0*/  FSEL R47, R9, RZ, P0 ;  /* 0x000000ff092f7208 */ /* 0x000fca0000000000 */
[----:B------:R-:W-:-:S07]  /*59e0*/  FADD R42, R42, R47 ;  /* 0x0000002f2a2a7221 */ /* 0x000fce0000000000 */
[----:B------:R-:W-:Y:S05]  /*59f0*/  WARPSYNC.COLLECTIVE R56, `(.L_x_250) ;  /* 0x0000000038087348 */ /* 0x000fea0003c00000 */
[----:B------:R0:W1:Y:S02]  /*5a00*/  SHFL.IDX P0, R49, R45, R58, R57 ;  /* 0x0000003a2d317389 */ /* 0x0000640000000039 */
[----:B01----:R-:W-:Y:S05]  /*5a10*/  ENDCOLLECTIVE ;  /* 0x000000000000791b */ /* 0x003fea0003800000 */
.L_x_250:
[----:B------:R-:W-:-:S04]  /*5a20*/  LOP3.LUT P0, RZ, R49, 0x800, RZ, 0xc0, !PT ;  /* 0x0000080031ff7812 */ /* 0x000fc8000780c0ff */
[----:B------:R-:W-:-:S05]  /*5a30*/  FSEL R47, R8, RZ, P0 ;  /* 0x000000ff082f7208 */ /* 0x000fca0000000000 */
[----:B------:R-:W-:-:S07]  /*5a40*/  FADD R42, R42, R47 ;  /* 0x0000002f2a2a7221 */ /* 0x000fce0000000000 */
[----:B------:R-:W-:Y:S05]  /*5a50*/  WARPSYNC.COLLECTIVE R56, `(.L_x_251) ;  /* 0x0000000038087348 */ /* 0x000fea0003c00000 */
[----:B------:R0:W1:Y:S02]  /*5a60*/  SHFL.IDX P0, R49, R45, R58, R57 ;  /* 0x0000003a2d317389 */ /* 0x0000640000000039 */
[----:B01----:R-:W-:Y:S05]  /*5a70*/  ENDCOLLECTIVE ;  /* 0x000000000000791b */ /* 0x003fea0003800000 */
.L_x_251:
[----:B------:R-:W-:-:S05]  /*5a80*/  IMAD.MOV.U32 R50, RZ, RZ, R49 ;  /* 0x000000ffff327224 */ /* 0x000fca00078e0031 */
[----:B------:R-:W-:-:S04]  /*5a90*/  LOP3.LUT P0, RZ, R50, 0x400, RZ, 0xc0, !PT ;  /* 0x0000040032ff7812 */ /* 0x000fc8000780c0ff */
[----:B------:R-:W-:-:S05]  /*5aa0*/  FSEL R47, R7, RZ, P0 ;  /* 0x000000ff072f7208 */ /* 0x000fca0000000000 */
[----:B------:R-:W-:-:S07]  /*5ab0*/  FADD R42, R42, R47 ;  /* 0x0000002f2a2a7221 */ /* 0x000fce0000000000 */
[----:B------:R-:W-:Y:S05]  /*5ac0*/  WARPSYNC.COLLECTIVE R56, `(.L_x_252) ;  /* 0x0000000038087348 */ /* 0x000fea0003c00000 */
[----:B------:R0:W1:Y:S02]  /*5ad0*/  SHFL.IDX P0, R49, R45, R58, R57 ;  /* 0x0000003a2d317389 */ /* 0x0000640000000039 */
[----:B01----:R-:W-:Y:S05]  /*5ae0*/  ENDCOLLECTIVE ;  /* 0x000000000000791b */ /* 0x003fea0003800000 */
.L_x_252:
[----:B------:R-:W-:-:S05]  /*5af0*/  IMAD.MOV.U32 R50, RZ, RZ, R49 ;  /* 0x000000ffff327224 */ /* 0x000fca00078e0031 */
[----:B------:R-:W-:-:S04]  /*5b00*/  LOP3.LUT P0, RZ, R50, 0x200, RZ, 0xc0, !PT ;  /* 0x0000020032ff7812 */ /* 0x000fc8000780c0ff */
[----:B------:R-:W-:-:S05]  /*5b10*/  FSEL R47, R6, RZ, P0 ;  /* 0x000000ff062f7208 */ /* 0x000fca0000000000 */
[----:B------:R-:W-:-:S07]  /*5b20*/  FADD R42, R42, R47 ;  /* 0x0000002f2a2a7221 */ /* 0x000fce0000000000 */
[----:B------:R-:W-:Y:S05]  /*5b30*/  WARPSYNC.COLLECTIVE R56, `(.L_x_253) ;  /* 0x0000000038087348 */ /* 0x000fea0003c00000 */
[----:B------:R0:W1:Y:S02]  /*5b40*/  SHFL.IDX P0, R49, R45, R58, R57 ;  /* 0x0000003a2d317389 */ /* 0x0000640000000039 */
[----:B01----:R-:W-:Y:S05]  /*5b50*/  ENDCOLLECTIVE ;  /* 0x000000000000791b */ /* 0x003fea0003800000 */
.L_x_253:
[----:B------:R-:W-:-:S05]  /*5b60*/  IMAD.MOV.U32 R52, RZ, RZ, R49 ;  /* 0x000000ffff347224 */ /* 0x000fca00078e0031 */
[----:B------:R-:W-:-:S04]  /*5b70*/  LOP3.LUT P0, RZ, R52, 0x100, RZ, 0xc0, !PT ;  /* 0x0000010034ff7812 */ /* 0x000fc8000780c0ff */
[----:B------:R-:W-:-:S05]  /*5b80*/  FSEL R47, R5, RZ, P0 ;  /* 0x000000ff052f7208 */ /* 0x000fca0000000000 */
[----:B------:R-:W-:-:S07]  /*5b90*/  FADD R47, R42, R47 ;  /* 0x0000002f2a2f7221 */ /* 0x000fce0000000000 */
[----:B------:R-:W-:Y:S05]  /*5ba0*/  WARPSYNC.COLLECTIVE R56, `(.L_x_254) ;  /* 0x0000000038087348 */ /* 0x000fea0003c00000 */
[----:B------:R0:W1:Y:S02]  /*5bb0*/  SHFL.IDX P0, R49, R45, R58, R57 ;  /* 0x0000003a2d317389 */ /* 0x0000640000000039 */
[----:B01----:R-:W-:Y:S05]  /*5bc0*/  ENDCOLLECTIVE ;  /* 0x000000000000791b */ /* 0x003fea0003800000 */
.L_x_254:
[----:B------:R-:W-:-:S04]  /*5bd0*/  LOP3.LUT P0, RZ, R49, 0x80, RZ, 0xc0, !PT ;  /* 0x0000008031ff7812 */ /* 0x000fc8000780c0ff */
[----:B------:R-:W-:-:S05]  /*5be0*/  FSEL R42, R4, RZ, P0 ;  /* 0x000000ff042a7208 */ /* 0x000fca0000000000 */
[----:B------:R-:W-:-:S07]  /*5bf0*/  FADD R47, R47, R42 ;  /* 0x0000002a2f2f7221 */ /* 0x000fce0000000000 */
[----:B------:R-:W-:Y:S05]  /*5c00*/  WARPSYNC.COLLECTIVE R56, `(.L_x_255) ;  /* 0x0000000038087348 */ /* 0x000fea0003c00000 */
[----:B------:R0:W1:Y:S02]  /*5c10*/  SHFL.IDX P0, R49, R45, R58, R57 ;  /* 0x0000003a2d317389 */ /* 0x0000640000000039 */
[----:B01----:R-:W-:Y:S05]  /*5c20*/  ENDCOLLECTIVE ;  /* 0x000000000000791b */ /* 0x003fea0003800000 */
.L_x_255:
[----:B------:R-:W-:-:S04]  /*5c30*/  LOP3.LUT P0, RZ, R49, 0x40, RZ, 0xc0, !PT ;  /* 0x0000004031ff7812 */ /* 0x000fc8000780c0ff */
[----:B------:R-:W-:-:S05]  /*5c40*/  FSEL R42, R3, RZ, P0 ;  /* 0x000000ff032a7208 */ /* 0x000fca0000000000 */
[----:B------:R-:W-:-:S07]  /*5c50*/  FADD R47, R47, R42 ;  /* 0x0000002a2f2f7221 */ /* 0x000fce0000000000 */
[----:B------:R-:W-:Y:S05]  /*5c60*/  WARPSYNC.COLLECTIVE R56, `(.L_x_256) ;  /* 0x0000000038087348 */ /* 0x000fea0003c00000 */
[----:B------:R0:W1:Y:S02]  /*5c70*/  SHFL.IDX P0, R49, R45, R58, R57 ;  /* 0x0000003a2d317389 */ /* 0x0000640000000039 */
[----:B01----:R-:W-:Y:S05]  /*5c80*/  ENDCOLLECTIVE ;  /* 0x000000000000791b */ /* 0x003fea0003800000 */
.L_x_256:
[----:B------:R-:W-:-:S05]  /*5c90*/  IMAD.MOV.U32 R52, RZ, RZ, R49 ;  /* 0x000000ffff347224 */ /* 0x000fca00078e0031 */
[----:B------:R-:W-:-:S04]  /*5ca0*/  LOP3.LUT P0, RZ, R52, 0x20, RZ, 0xc0, !PT ;  /* 0x0000002034ff7812 */ /* 0x000fc8000780c0ff */
[----:B------:R-:W-:-:S05]  /*5cb0*/  FSEL R42, R2, RZ, P0 ;  /* 0x000000ff022a7208 */ /* 0x000fca0000000000 */
[----:B------:R-:W-:-:S07]  /*5cc0*/  FADD R42, R47, R42 ;  /* 0x0000002a2f2a7221 */ /* 0x000fce0000000000 */
[----:B------:R-:W-:Y:S05]  /*5cd0*/  WARPSYNC.COLLECTIVE R56, `(.L_x_257) ;  /* 0x0000000038087348 */ /* 0x000fea0003c00000 */
[----:B------:R0:W1:Y:S02]  /*5ce0*/  SHFL.IDX P0, R49, R45, R58, R57 ;  /* 0x0000003a2d317389 */ /* 0x0000640000000039 */
[----:B01----:R-:W-:Y:S05]  /*5cf0*/  ENDCOLLECTIVE ;  /* 0x000000000000791b */ /* 0x003fea0003800000 */
.L_x_257:
[----:B------:R-:W-:-:S05]  /*5d00*/  IMAD.MOV.U32 R47, RZ, RZ, R49 ;  /* 0x000000ffff2f7224 */ /* 0x000fca00078e0031 */
[----:B------:R-:W-:-:S04]  /*5d10*/  LOP3.LUT P0, RZ, R47, 0x10, RZ, 0xc0, !PT ;  /* 0x000000102fff7812 */ /* 0x000fc8000780c0ff */
[----:B------:R-:W-:-:S05]  /*5d20*/  FSEL R47, R0, RZ, P0 ;  /* 0x000000ff002f7208 */ /* 0x000fca0000000000 */
[----:B------:R-:W-:-:S07]  /*5d30*/  FADD R42, R42, R47 ;  /* 0x0000002f2a2a7221 */ /* 0x000fce0000000000 */
[----:B------:R-:W-:Y:S05]  /*5d40*/  WARPSYNC.COLLECTIVE R56, `(.L_x_258) ;  /* 0x0000000038087348 */ /* 0x000fea0003c00000 */
[----:B------:R0:W1:Y:S02]  /*5d50*/  SHFL.IDX P0, R49, R45, R58, R57 ;  /* 0x0000003a2d317389 */ /* 0x0000640000000039 */
[----:B01----:R-:W-:Y:S05]  /*5d60*/  ENDCOLLECTIVE ;  /* 0x000000000000791b */ /* 0x003fea0003800000 */
.L_x_258:
[----:B------:R-:W-:-:S05]  /*5d70*/  IMAD.MOV.U32 R54, RZ, RZ, R49 ;  /* 0x000000ffff367224 */ /* 0x000fca00078e0031 */
[----:B------:R-:W-:-:S04]  /*5d80*/  LOP3.LUT P0, RZ, R54, 0x8, RZ, 0xc0, !PT ;  /* 0x0000000836ff7812 */ /* 0x000fc8000780c0ff */
[----:B------:R-:W-:-:S05]  /*5d90*/  FSEL R47, R44, RZ, P0 ;  /* 0x000000ff2c2f7208 */ /* 0x000fca0000000000 */
[----:B------:R-:W-:-:S07]  /*5da0*/  FADD R47, R42, R47 ;  /* 0x0000002f2a2f7221 */ /* 0x000fce0000000000 */
[----:B------:R-:W-:Y:S05]  /*5db0*/  WARPSYNC.COLLECTIVE R56, `(.L_x_259) ;  /* 0x0000000038087348 */ /* 0x000fea0003c00000 */
[----:B------:R0:W1:Y:S02]  /*5dc0*/  SHFL.IDX P0, R49, R45, R58, R57 ;  /* 0x0000003a2d317389 */ /* 0x0000640000000039 */
[----:B01----:R-:W-:Y:S05]  /*5dd0*/  ENDCOLLECTIVE ;  /* 0x000000000000791b */ /* 0x003fea0003800000 */
.L_x_259:
[----:B------:R-:W-:-:S05]  /*5de0*/  IMAD.MOV.U32 R55, RZ, RZ, R49 ;  /* 0x000000ffff377224 */ /* 0x000fca00078e0031 */
[----:B------:R-:W-:-:S04]  /*5df0*/  LOP3.LUT P0, RZ, R55, 0x4, RZ, 0xc0, !PT ;  /* 0x0000000437ff7812 */ /* 0x000fc8000780c0ff */
[----:B------:R-:W-:-:S05]  /*5e00*/  FSEL R42, R43, RZ, P0 ;  /* 0x000000ff2b2a7208 */ /* 0x000fca0000000000 */
[----:B------:R-:W-:-:S07]  /*5e10*/  FADD R47, R47, R42 ;  /* 0x0000002a2f2f7221 */ /* 0x000fce0000000000 */
[----:B------:R-:W-:Y:S05]  /*5e20*/  WARPSYNC.COLLECTIVE R56, `(.L_x_260) ;  /* 0x0000000038087348 */ /* 0x000fea0003c00000 */
[----:B------:R0:W1:Y:S02]  /*5e30*/  SHFL.IDX P0, R49, R45, R58, R57 ;  /* 0x0000003a2d317389 */ /* 0x0000640000000039 */
[----:B01----:R-:W-:Y:S05]  /*5e40*/  ENDCOLLECTIVE ;  /* 0x000000000000791b */ /* 0x003fea0003800000 */
.L_x_260:
[----:B------:R-:W-:-:S04]  /*5e50*/  LOP3.LUT P0, RZ, R49, 0x2, RZ, 0xc0, !PT ;  /* 0x0000000231ff7812 */ /* 0x000fc8000780c0ff */
[----:B------:R-:W-:-:S05]  /*5e60*/  FSEL R42, R33, RZ, P0 ;  /* 0x000000ff212a7208 */ /* 0x000fca0000000000 */
[----:B------:R-:W-:-:S07]  /*5e70*/  FADD R42, R47, R42 ;  /* 0x0000002a2f2a7221 */ /* 0x000fce0000000000 */
[----:B------:R-:W-:Y:S05]  /*5e80*/  WARPSYNC.COLLECTIVE R56, `(.L_x_261) ;  /* 0x0000000038087348 */ /* 0x000fea0003c00000 */
[----:B------:R0:W1:Y:S02]  /*5e90*/  SHFL.IDX P0, R49, R45, R58, R57 ;  /* 0x0000003a2d317389 */ /* 0x0000640000000039 */
[----:B01----:R-:W-:Y:S05]  /*5ea0*/  ENDCOLLECTIVE ;  /* 0x000000000000791b */ /* 0x003fea0003800000 */
.L_x_261:
        /* <DEDUP_REMOVED lines=9> */
.L_x_262:
        /* <DEDUP_REMOVED lines=8> */
.L_x_263:
[----:B------:R-:W-:-:S05]  /*5fc0*/  IMAD.MOV.U32 R52, RZ, RZ, R49 ;  /* 0x000000ffff347224 */ /* 0x000fca00078e0031 */
[----:B------:R-:W-:-:S04]  /*5fd0*/  LOP3.LUT P0, RZ, R52, 0x40000000, RZ, 0xc0, !PT ;  /* 0x4000000034ff7812 */ /* 0x000fc8000780c0ff */
[----:B------:R-:W-:-:S05]  /*5fe0*/  FSEL R27, R27, RZ, P0 ;  /* 0x000000ff1b1b7208 */ /* 0x000fca0000000000 */
[----:B------:R-:W-:-:S07]  /*5ff0*/  FADD R27, R36, R27 ;  /* 0x0000001b241b7221 */ /* 0x000fce0000000000 */
[----:B------:R-:W-:Y:S05]  /*6000*/  WARPSYNC.COLLECTIVE R56, `(.L_x_264) ;  /* 0x0000000038087348 */ /* 0x000fea0003c00000 */
[----:B------:R0:W1:Y:S02]  /*6010*/  SHFL.IDX P0, R49, R45, R58, R57 ;  /* 0x0000003a2d317389 */ /* 0x0000640000000039 */
[----:B01----:R-:W-:Y:S05]  /*6020*/  ENDCOLLECTIVE ;  /* 0x000000000000791b */ /* 0x003fea0003800000 */
.L_x_264:
[----:B------:R-:W-:-:S05]  /*6030*/  IMAD.MOV.U32 R28, RZ, RZ, R49 ;  /* 0x000000ffff1c7224 */ /* 0x000fca00078e0031 */
[----:B------:R-:W-:-:S04]  /*6040*/  LOP3.LUT P0, RZ, R28, 0x20000000, RZ, 0xc0, !PT ;  /* 0x200000001cff7812 */ /* 0x000fc8000780c0ff */
[----:B------:R-:W-:-:S05]  /*6050*/  FSEL R26, R26, RZ, P0 ;  /* 0x000000ff1a1a7208 */ /* 0x000fca0000000000 */
[----:B------:R-:W-:-:S07]  /*6060*/  FADD R27, R27, R26 ;  /* 0x0000001a1b1b7221 */ /* 0x000fce0000000000 */
[----:B------:R-:W-:Y:S05]  /*6070*/  WARPSYNC.COLLECTIVE R56, `(.L_x_265) ;  /* 0x0000000038087348 */ /* 0x000fea0003c00000 */
[----:B------:R0:W1:Y:S02]  /*6080*/  SHFL.IDX P0, R49, R45, R58, R57 ;  /* 0x0000003a2d317389 */ /* 0x0000640000000039 */
[----:B01----:R-:W-:Y:S05]  /*6090*/  ENDCOLLECTIVE ;  /* 0x000000000000791b */ /* 0x003fea0003800000 */
.L_x_265:
[----:B------:R-:W-:-:S05]  /*60a0*/  IMAD.MOV.U32 R36, RZ, RZ, R49 ;  /* 0x000000ffff247224 */ /* 0x000fca00078e0031 */
[----:B------:R-:W-:-:S04]  /*60b0*/  LOP3.LUT P0, RZ, R36, 0x10000000, RZ, 0xc0, !PT ;  /* 0x1000000024ff7812 */ /* 0x000fc8000780c0ff */
[----:B------:R-:W-:-:S05]  /*60c0*/  FSEL R26, R25, RZ, P0 ;  /* 0x000000ff191a7208 */ /* 0x000fca0000000000 */
[----:B------:R-:W-:-:S07]  /*60d0*/  FADD R25, R27, R26 ;  /* 0x0000001a1b197221 */ /* 0x000fce0000000000 */
[----:B------:R-:W-:Y:S05]  /*60e0*/  WARPSYNC.COLLECTIVE R56, `(.L_x_266) ;  /* 0x0000000038087348 */ /* 0x000fea0003c00000 */
[----:B------:R0:W1:Y:S02]  /*60f0*/  SHFL.IDX P0, R49, R45, R58, R57 ;  /* 0x0000003a2d317389 */ /* 0x0000640000000039 */
[----:B01----:R-:W-:Y:S05]  /*6100*/  ENDCOLLECTIVE ;  /* 0x000000000000791b */ /* 0x003fea0003800000 */
.L_x_266:
[----:B------:R-:W-:-:S05]  /*6110*/  IMAD.MOV.U32 R36, RZ, RZ, R49 ;  /* 0x000000ffff247224 */ /* 0x000fca00078e0031 */
[----:B------:R-:W-:-:S04]  /*6120*/  LOP3.LUT P0, RZ, R36, 0x8000000, RZ, 0xc0, !PT ;  /* 0x0800000024ff7812 */ /* 0x000fc8000780c0ff */
[----:B------:R-:W-:-:S05]  /*6130*/  FSEL R24, R24, RZ, P0 ;  /* 0x000000ff18187208 */ /* 0x000fca0000000000 */
[----:B------:R-:W-:-:S07]  /*6140*/  FADD R25, R25, R24 ;  /* 0x0000001819197221 */ /* 0x000fce0000000000 */
[----:B------:R-:W-:Y:S05]  /*6150*/  WARPSYNC.COLLECTIVE R56, `(.L_x_267) ;  /* 0x0000000038087348 */ /* 0x000fea0003c00000 */
[----:B------:R0:W1:Y:S02]  /*6160*/  SHFL.IDX P0, R49, R45, R58, R57 ;  /* 0x0000003a2d317389 */ /* 0x0000640000000039 */
[----:B01----:R-:W-:Y:S05]  /*6170*/  ENDCOLLECTIVE ;  /* 0x000000000000791b */ /* 0x003fea0003800000 */
.L_x_267:
[----:B------:R-:W-:-:S05]  /*6180*/  IMAD.MOV.U32 R28, RZ, RZ, R49 ;  /* 0x000000ffff1c7224 */ /* 0x000fca00078e0031 */
[----:B------:R-:W-:-:S04]  /*6190*/  LOP3.LUT P0, RZ, R28, 0x4000000, RZ, 0xc0, !PT ;  /* 0x040000001cff7812 */ /* 0x000fc8000780c0ff */
[----:B------:R-:W-:-:S05]  /*61a0*/  FSEL R24, R23, RZ, P0 ;  /* 0x000000ff17187208 */ /* 0x000fca0000000000 */
[----:B------:R-:W-:-:S07]  /*61b0*/  FADD R25, R25, R24 ;  /* 0x0000001819197221 */ /* 0x000fce0000000000 */
[----:B------:R-:W-:Y:S05]  /*61c0*/  WARPSYNC.COLLECTIVE R56, `(.L_x_268) ;  /* 0x0000000038087348 */ /* 0x000fea0003c00000 */
[----:B------:R0:W1:Y:S02]  /*61d0*/  SHFL.IDX P0, R49, R45, R58, R57 ;  /* 0x0000003a2d317389 */ /* 0x0000640000000039 */
[----:B01----:R-:W-:Y:S05]  /*61e0*/  ENDCOLLECTIVE ;  /* 0x000000000000791b */ /* 0x003fea0003800000 */
.L_x_268:
[----:B------:R-:W-:-:S05]  /*61f0*/  IMAD.MOV.U32 R26, RZ, RZ, R49 ;  /* 0x000000ffff1a7224 */ /* 0x000fca00078e0031 */
[----:B------:R-:W-:-:S04]  /*6200*/  LOP3.LUT P0, RZ, R26, 0x2000000, RZ, 0xc0, !PT ;  /* 0x020000001aff7812 */ /* 0x000fc8000780c0ff */
[----:B------:R-:W-:-:S05]  /*6210*/  FSEL R22, R22, RZ, P0 ;  /* 0x000000ff16167208 */ /* 0x000fca0000000000 */
[----:B------:R-:W-:-:S07]  /*6220*/  FADD R22, R25, R22 ;  /* 0x0000001619167221 */ /* 0x000fce0000000000 */
[----:B------:R-:W-:Y:S05]  /*6230*/  WARPSYNC.COLLECTIVE R56, `(.L_x_269) ;  /* 0x0000000038087348 */ /* 0x000fea0003c00000 */
[----:B------:R0:W1:Y:S02]  /*6240*/  SHFL.IDX P0, R49, R45, R58, R57 ;  /* 0x0000003a2d317389 */ /* 0x0000640000000039 */
[----:B01----:R-:W-:Y:S05]  /*6250*/  ENDCOLLECTIVE ;  /* 0x000000000000791b */ /* 0x003fea0003800000 */
.L_x_269:
[----:B------:R-:W-:-:S05]  /*6260*/  IMAD.MOV.U32 R24, RZ, RZ, R49 ;  /* 0x000000ffff187224 */ /* 0x000fca00078e0031 */
[----:B------:R-:W-:-:S04]  /*6270*/  LOP3.LUT P0, RZ, R24, 0x1000000, RZ, 0xc0, !PT ;  /* 0x0100000018ff7812 */ /* 0x000fc8000780c0ff */
[----:B------:R-:W-:-:S05]  /*6280*/  FSEL R21, R21, RZ, P0 ;  /* 0x000000ff15157208 */ /* 0x000fca0000000000 */
[----:B------:R-:W-:-:S07]  /*6290*/  FADD R51, R22, R21 ;  /* 0x0000001516337221 */ /* 0x000fce0000000000 */
[----:B------:R-:W-:Y:S05]  /*62a0*/  WARPSYNC.COLLECTIVE R56, `(.L_x_270) ;  /* 0x0000000038087348 */ /* 0x000fea0003c00000 */
[----:B------:R0:W1:Y:S02]  /*62b0*/  SHFL.IDX P0, R49, R45, R58, R57 ;  /* 0x0000003a2d317389 */ /* 0x0000640000000039 */
[----:B01----:R-:W-:Y:S05]  /*62c0*/  ENDCOLLECTIVE ;  /* 0x000000000000791b */ /* 0x003fea0003800000 */
.L_x_270:
[----:B------:R-:W-:-:S07]  /*62d0*/  IMAD.MOV.U32 R26, RZ, RZ, R49 ;  /* 0x000000ffff1a7224 */ /* 0x000fce00078e0031 */
[----:B------:R-:W-:Y:S05]  /*62e0*/  WARPSYNC.COLLECTIVE R56, `(.L_x_271) ;  /* 0x0000000038087348 */ /* 0x000fea0003c00000 */
[----:B------:R0:W1:Y:S02]  /*62f0*/  SHFL.IDX P0, R49, R45, R58, R57 ;  /* 0x0000003a2d317389 */ /* 0x0000640000000039 */
[----:B01----:R-:W-:Y:S05]  /*6300*/  ENDCOLLECTIVE ;  /* 0x000000000000791b */ /* 0x003fea0003800000 */
.L_x_271:
[----:B------:R-:W-:-:S04]  /*6310*/  LOP3.LUT P1, RZ, R26, 0x800000, RZ, 0xc0, !PT ;  /* 0x008000001aff7812 */ /* 0x000fc8000782c0ff */
[----:B------:R-:W-:-:S05]  /*6320*/  FSEL R20, R20, RZ, P1 ;  /* 0x000000ff14147208 */ /* 0x000fca0000800000 */
[----:B------:R-:W-:Y:S01]  /*6330*/  FADD R21, R51, R20 ;  /* 0x0000001433157221 */ /* 0x000fe20000000000 */
[----:B------:R-:W-:-:S07]  /*6340*/  IMAD.MOV.U32 R23, RZ, RZ, R49 ;  /* 0x000000ffff177224 */ /* 0x000fce00078e0031 */
[----:B------:R-:W-:Y:S05]  /*6350*/  WARPSYNC.COLLECTIVE R56, `(.L_x_272) ;  /* 0x0000000038087348 */ /* 0x000fea0003c00000 */
[----:B------:R0:W1:Y:S02]  /*6360*/  SHFL.IDX P0, R49, R45, R58, R57 ;  /* 0x0000003a2d317389 */ /* 0x0000640000000039 */
[----:B01----:R-:W-:Y:S05]  /*6370*/  ENDCOLLECTIVE ;  /* 0x000000000000791b */ /* 0x003fea0003800000 */
.L_x_272:
[----:B------:R-:W-:-:S04]  /*6380*/  LOP3.LUT P2, RZ, R23, 0x400000, RZ, 0xc0, !PT ;  /* 0x0040000017ff7812 */ /* 0x000fc8000784c0ff */
[----:B------:R-:W-:-:S05]  /*6390*/  FSEL R20, R19, RZ, P2 ;  /* 0x000000ff13147208 */ /* 0x000fca0001000000 */
[----:B------:R-:W-:Y:S01]  /*63a0*/  FADD R21, R21, R20 ;  /* 0x0000001415157221 */ /* 0x000fe20000000000 */
[----:B------:R-:W-:-:S07]  /*63b0*/  IMAD.MOV.U32 R22, RZ, RZ, R49 ;  /* 0x000000ffff167224 */ /* 0x000fce00078e0031 */
[----:B------:R-:W-:Y:S05]  /*63c0*/  WARPSYNC.COLLECTIVE R56, `(.L_x_273) ;  /* 0x0000000038087348 */ /* 0x000fea0003c00000 */
[----:B------:R0:W1:Y:S02]  /*63d0*/  SHFL.IDX P0, R49, R45, R58, R57 ;  /* 0x0000003a2d317389 */ /* 0x0000640000000039 */
[----:B01----:R-:W-:Y:S05]  /*63e0*/  ENDCOLLECTIVE ;  /* 0x000000000000791b */ /* 0x003fea0003800000 */
.L_x_273:
[----:B------:R-:W-:-:S04]  /*63f0*/  LOP3.LUT P1, RZ, R22, 0x200000, RZ, 0xc0, !PT ;  /* 0x0020000016ff7812 */ /* 0x000fc8000782c0ff */
[----:B------:R-:W-:-:S05]  /*6400*/  FSEL R18, R18, RZ, P1 ;  /* 0x000000ff12127208 */ /* 0x000fca0000800000 */
[----:B------:R-:W-:Y:S01]  /*6410*/  FADD R18, R21, R18 ;  /* 0x0000001215127221 */ /* 0x000fe20000000000 */
[----:B------:R-:W-:-:S07]  /*6420*/  IMAD.MOV.U32 R24, RZ, RZ, R49 ;  /* 0x000000ffff187224 */ /* 0x000fce00078e0031 */
[----:B------:R-:W-:Y:S05]  /*6430*/  WARPSYNC.COLLECTIVE R56, `(.L_x_274) ;  /* 0x0000000038087348 */ /* 0x000fea0003c00000 */
[----:B------:R0:W1:Y:S02]  /*6440*/  SHFL.IDX P0, R49, R45, R58, R57 ;  /* 0x0000003a2d317389 */ /* 0x0000640000000039 */
[----:B01----:R-:W-:Y:S05]  /*6450*/  ENDCOLLECTIVE ;  /* 0x000000000000791b */ /* 0x003fea0003800000 */
.L_x_274:
[----:B------:R-:W-:-:S04]  /*6460*/  LOP3.LUT P2, RZ, R24, 0x100000, RZ, 0xc0, !PT ;  /* 0x0010000018ff7812 */ /* 0x000fc8000784c0ff */
[----:B------:R-:W-:-:S05]  /*6470*/  FSEL R17, R17, RZ, P2 ;  /* 0x000000ff11117208 */ /* 0x000fca0001000000 */
[----:B------:R-:W-:Y:S01]  /*6480*/  FADD R17, R18, R17 ;  /* 0x0000001112117221 */ /* 0x000fe20000000000 */
[----:B------:R-:W-:-:S07]  /*6490*/  IMAD.MOV.U32 R23, RZ, RZ, R49 ;  /* 0x000000ffff177224 */ /* 0x000fce00078e0031 */
[----:B------:R-:W-:Y:S05]  /*64a0*/  WARPSYNC.COLLECTIVE R56, `(.L_x_275) ;  /* 0x0000000038087348 */ /* 0x000fea0003c00000 */
[----:B------:R0:W1:Y:S02]  /*64b0*/  SHFL.IDX P0, R49, R45, R58, R57 ;  /* 0x0000003a2d317389 */ /* 0x0000640000000039 */
[----:B01----:R-:W-:Y:S05]  /*64c0*/  ENDCOLLECTIVE ;  /* 0x000000000000791b */ /* 0x003fea0003800000 */
.L_x_275:
[----:B------:R-:W-:-:S07]  /*64d0*/  IMAD.MOV.U32 R20, RZ, RZ, R49 ;  /* 0x000000ffff147224 */ /* 0x000fce00078e0031 */
[----:B------:R-:W-:Y:S05]  /*64e0*/  WARPSYNC.COLLECTIVE R56, `(.L_x_276) ;  /* 0x0000000038087348 */ /* 0x000fea0003c00000 */
[----:B------:R0:W1:Y:S02]  /*64f0*/  SHFL.IDX P0, R49, R45, R58, R57 ;  /* 0x0000003a2d317389 */ /* 0x0000640000000039 */
[----:B01----:R-:W-:Y:S05]  /*6500*/  ENDCOLLECTIVE ;  /* 0x000000000000791b */ /* 0x003fea0003800000 */
.L_x_276:
[----:B------:R-:W-:-:S04]  /*6510*/  LOP3.LUT P1, RZ, R20, 0x40000, RZ, 0xc0, !PT ;  /* 0x0004000014ff7812 */ /* 0x000fc8000782c0ff */
[----:B------:R-:W-:Y:S01]  /*6520*/  FSEL R18, R15, RZ, P1 ;  /* 0x000000ff0f127208 */ /* 0x000fe20000800000 */
[----:B------:R-:W-:-:S08]  /*6530*/  IMAD.MOV.U32 R22, RZ, RZ, R49 ;  /* 0x000000ffff167224 */ /* 0x000fd000078e0031 */
[----:B------:R-:W-:Y:S05]  /*6540*/  WARPSYNC.COLLECTIVE R56, `(.L_x_277) ;  /* 0x0000000038087348 */ /* 0x000fea0003c00000 */
[----:B------:R0:W1:Y:S02]  /*6550*/  SHFL.IDX P0, R49, R45, R58, R57 ;  /* 0x0000003a2d317389 */ /* 0x0000640000000039 */
[----:B01----:R-:W-:Y:S05]  /*6560*/  ENDCOLLECTIVE ;  /* 0x000000000000791b */ /* 0x003fea0003800000 */
.L_x_277:
        /* <DEDUP_REMOVED lines=11> */
.L_x_278:
[----:B------:R-:W-:-:S04]  /*6620*/  FADD R18, R17, R18 ;  /* 0x0000001211127221 */ /* 0x000fc80000000000 */
[----:B------:R-:W-:Y:S01]  /*6630*/  FADD R18, R18, R15 ;  /* 0x0000000f12127221 */ /* 0x000fe20000000000 */
[----:B------:R-:W-:-:S07]  /*6640*/  IMAD.MOV.U32 R20, RZ, RZ, R49 ;  /* 0x000000ffff147224 */ /* 0x000fce00078e0031 */
[----:B------:R-:W-:Y:S05]  /*6650*/  WARPSYNC.COLLECTIVE R56, `(.L_x_279) ;  /* 0x0000000038087348 */ /* 0x000fea0003c00000 */
[----:B------:R0:W1:Y:S02]  /*6660*/  SHFL.IDX P0, R49, R45, R58, R57 ;  /* 0x0000003a2d317389 */ /* 0x0000640000000039 */
[----:B01----:R-:W-:Y:S05]  /*6670*/  ENDCOLLECTIVE ;  /* 0x000000000000791b */ /* 0x003fea0003800000 */
.L_x_279:
        /* <DEDUP_REMOVED lines=8> */
.L_x_280:
[----:B------:R-:W-:-:S04]  /*6700*/  LOP3.LUT P1, RZ, R22, 0x4000, RZ, 0xc0, !PT ;  /* 0x0000400016ff7812 */ /* 0x000fc8000782c0ff */
[----:B------:R-:W-:Y:S01]  /*6710*/  FSEL R11, R11, RZ, P1 ;  /* 0x000000ff0b0b7208 */ /* 0x000fe20000800000 */
[----:B------:R-:W-:-:S08]  /*6720*/  IMAD.MOV.U32 R17, RZ, RZ, R49 ;  /* 0x000000ffff117224 */ /* 0x000fd000078e0031 */
[----:B------:R-:W-:Y:S05]  /*6730*/  WARPSYNC.COLLECTIVE R56, `(.L_x_281) ;  /* 0x0000000038087348 */ /* 0x000fea0003c00000 */
[----:B------:R0:W1:Y:S02]  /*6740*/  SHFL.IDX P0, R49, R45, R58, R57 ;  /* 0x0000003a2d317389 */ /* 0x0000640000000039 */
[----:B01----:R-:W-:Y:S05]  /*6750*/  ENDCOLLECTIVE ;  /* 0x000000000000791b */ /* 0x003fea0003800000 */
.L_x_281:
        /* <DEDUP_REMOVED lines=8> */
.L_x_282:
[----:B------:R-:W-:-:S04]  /*67e0*/  LOP3.LUT P1, RZ, R16, 0x1000, RZ, 0xc0, !PT ;  /* 0x0000100010ff7812 */ /* 0x000fc8000782c0ff */
[----:B------:R-:W-:-:S05]  /*67f0*/  FSEL R9, R9, RZ, P1 ;  /* 0x000000ff09097208 */ /* 0x000fca0000800000 */
[----:B------:R-:W-:Y:S01]  /*6800*/  FADD R53, R10, R9 ;  /* 0x000000090a357221 */ /* 0x000fe20000000000 */
[----:B------:R-:W-:-:S07]  /*6810*/  IMAD.MOV.U32 R14, RZ, RZ, R49 ;  /* 0x000000ffff0e7224 */ /* 0x000fce00078e0031 */
[----:B------:R-:W-:Y:S05]  /*6820*/  WARPSYNC.COLLECTIVE R56, `(.L_x_283) ;  /* 0x0000000038087348 */ /* 0x000fea0003c00000 */
[----:B------:R0:W1:Y:S02]  /*6830*/  SHFL.IDX P0, R49, R45, R58, R57 ;  /* 0x0000003a2d317389 */ /* 0x0000640000000039 */
[----:B01----:R-:W-:Y:S05]  /*6840*/  ENDCOLLECTIVE ;  /* 0x000000000000791b */ /* 0x003fea0003800000 */
.L_x_283:
[----:B------:R-:W-:-:S04]  /*6850*/  LOP3.LUT P2, RZ, R14, 0x800, RZ, 0xc0, !PT ;  /* 0x000008000eff7812 */ /* 0x000fc8000784c0ff */
[----:B------:R-:W-:-:S05]  /*6860*/  FSEL R8, R8, RZ, P2 ;  /* 0x000000ff08087208 */ /* 0x000fca0001000000 */
[----:B------:R-:W-:Y:S01]  /*6870*/  FADD R14, R53, R8 ;  /* 0x00000008350e7221 */ /* 0x000fe20000000000 */
[----:B------:R-:W-:-:S07]  /*6880*/  IMAD.MOV.U32 R21, RZ, RZ, R49 ;  /* 0x000000ffff157224 */ /* 0x000fce00078e0031 */
[----:B------:R-:W-:Y:S05]  /*6890*/  WARPSYNC.COLLECTIVE R56, `(.L_x_284) ;  /* 0x0000000038087348 */ /* 0x000fea0003c00000 */
[----:B------:R0:W1:Y:S02]  /*68a0*/  SHFL.IDX P0, R49, R45, R58, R57 ;  /* 0x0000003a2d317389 */ /* 0x0000640000000039 */
[----:B01----:R-:W-:Y:S05]  /*68b0*/  ENDCOLLECTIVE ;  /* 0x000000000000791b */ /* 0x003fea0003800000 */
.L_x_284:
[----:B------:R-:W-:-:S04]  /*68c0*/  LOP3.LUT P1, RZ, R21, 0x400, RZ, 0xc0, !PT ;  /* 0x0000040015ff7812 */ /* 0x000fc8000782c0ff */
[----:B------:R-:W-:-:S05]  /*68d0*/  FSEL R7, R7, RZ, P1 ;  /* 0x000000ff07077208 */ /* 0x000fca0000800000 */
[----:B------:R-:W-:Y:S01]  /*68e0*/  FADD R25, R14, R7 ;  /* 0x000000070e197221 */ /* 0x000fe20000000000 */
[----:B------:R-:W-:-:S07]  /*68f0*/  IMAD.MOV.U32 R15, RZ, RZ, R49 ;  /* 0x000000ffff0f7224 */ /* 0x000fce00078e0031 */
[----:B------:R-:W-:Y:S05]  /*6900*/  WARPSYNC.COLLECTIVE R56, `(.L_x_285) ;  /* 0x0000000038087348 */ /* 0x000fea0003c00000 */
[----:B------:R0:W1:Y:S02]  /*6910*/  SHFL.IDX P0, R49, R45, R58, R57 ;  /* 0x0000003a2d317389 */ /* 0x0000640000000039 */
[----:B01----:R-:W-:Y:S05]  /*6920*/  ENDCOLLECTIVE ;  /* 0x000000000000791b */ /* 0x003fea0003800000 */
.L_x_285:
[----:B------:R-:W-:-:S04]  /*6930*/  LOP3.LUT P2, RZ, R15, 0x200, RZ, 0xc0, !PT ;  /* 0x000002000fff7812 */ /* 0x000fc8000784c0ff */
[----:B------:R-:W-:-:S05]  /*6940*/  FSEL R8, R6, RZ, P2 ;  /* 0x000000ff06087208 */ /* 0x000fca0001000000 */
[----:B------:R-:W-:Y:S01]  /*6950*/  FADD R14, R25, R8 ;  /* 0x00000008190e7221 */ /* 0x000fe20000000000 */
[----:B------:R-:W-:-:S07]  /*6960*/  IMAD.MOV.U32 R13, RZ, RZ, R49 ;  /* 0x000000ffff0d7224 */ /* 0x000fce00078e0031 */
[----:B------:R-:W-:Y:S05]  /*6970*/  WARPSYNC.COLLECTIVE R56, `(.L_x_286) ;  /* 0x0000000038087348 */ /* 0x000fea0003c00000 */
[----:B------:R0:W1:Y:S02]  /*6980*/  SHFL.IDX P0, R49, R45, R58, R57 ;  /* 0x0000003a2d317389 */ /* 0x0000640000000039 */
[----:B01----:R-:W-:Y:S05]  /*6990*/  ENDCOLLECTIVE ;  /* 0x000000000000791b */ /* 0x003fea0003800000 */
.L_x_286:
[----:B------:R-:W-:-:S04]  /*69a0*/  LOP3.LUT P1, RZ, R13, 0x100, RZ, 0xc0, !PT ;  /* 0x000001000dff7812 */ /* 0x000fc8000782c0ff */
[----:B------:R-:W-:-:S05]  /*69b0*/  FSEL R5, R5, RZ, P1 ;  /* 0x000000ff05057208 */ /* 0x000fca0000800000 */
[----:B------:R-:W-:Y:S01]  /*69c0*/  FADD R5, R14, R5 ;  /* 0x000000050e057221 */ /* 0x000fe20000000000 */
[----:B------:R-:W-:-:S07]  /*69d0*/  IMAD.MOV.U32 R17, RZ, RZ, R49 ;  /* 0x000000ffff117224 */ /* 0x000fce00078e0031 */
[----:B------:R-:W-:Y:S05]  /*69e0*/  WARPSYNC.COLLECTIVE R56, `(.L_x_287) ;  /* 0x0000000038087348 */ /* 0x000fea0003c00000 */
[----:B------:R0:W1:Y:S02]  /*69f0*/  SHFL.IDX P0, R49, R45, R58, R57 ;  /* 0x0000003a2d317389 */ /* 0x0000640000000039 */
[----:B01----:R-:W-:Y:S05]  /*6a00*/  ENDCOLLECTIVE ;  /* 0x000000000000791b */ /* 0x003fea0003800000 */
.L_x_287:
[----:B------:R-:W-:-:S04]  /*6a10*/  LOP3.LUT P2, RZ, R17, 0x80, RZ, 0xc0, !PT ;  /* 0x0000008011ff7812 */ /* 0x000fc8000784c0ff */
[----:B------:R-:W-:-:S05]  /*6a20*/  FSEL R4, R4, RZ, P2 ;  /* 0x000000ff04047208 */ /* 0x000fca0001000000 */
[----:B------:R-:W-:Y:S01]  /*6a30*/  FADD R4, R5, R4 ;  /* 0x0000000405047221 */ /* 0x000fe20000000000 */
[----:B------:R-:W-:-:S07]  /*6a40*/  IMAD.MOV.U32 R12, RZ, RZ, R49 ;  /* 0x000000ffff0c7224 */ /* 0x000fce00078e0031 */
[----:B------:R-:W-:Y:S05]  /*6a50*/  WARPSYNC.COLLECTIVE R56, `(.L_x_288) ;  /* 0x0000000038087348 */ /* 0x000fea0003c00000 */
[----:B------:R0:W1:Y:S02]  /*6a60*/  SHFL.IDX P0, R49, R45, R58, R57 ;  /* 0x0000003a2d317389 */ /* 0x0000640000000039 */
[----:B01----:R-:W-:Y:S05]  /*6a70*/  ENDCOLLECTIVE ;  /* 0x000000000000791b */ /* 0x003fea0003800000 */
.L_x_288:
[----:B------:R-:W-:-:S07]  /*6a80*/  IMAD.MOV.U32 R16, RZ, RZ, R49 ;  /* 0x000000ffff107224 */ /* 0x000fce00078e0031 */
[----:B------:R-:W-:Y:S05]  /*6a90*/  WARPSYNC.COLLECTIVE R56, `(.L_x_289) ;  /* 0x0000000038087348 */ /* 0x000fea0003c00000 */
[----:B------:R0:W1:Y:S02]  /*6aa0*/  SHFL.IDX P0, R49, R45, R58, R57 ;  /* 0x0000003a2d317389 */ /* 0x0000640000000039 */
[----:B01----:R-:W-:Y:S05]  /*6ab0*/  ENDCOLLECTIVE ;  /* 0x000000000000791b */ /* 0x003fea0003800000 */
.L_x_289:
[----:B------:R-:W-:-:S04]  /*6ac0*/  LOP3.LUT P1, RZ, R16, 0x20, RZ, 0xc0, !PT ;  /* 0x0000002010ff7812 */ /* 0x000fc8000782c0ff */
[----:B------:R-:W-:Y:S01]  /*6ad0*/  FSEL R2, R2, RZ, P1 ;  /* 0x000000ff02027208 */ /* 0x000fe20000800000 */
[----:B------:R-:W-:-:S08]  /*6ae0*/  IMAD.MOV.U32 R22, RZ, RZ, R49 ;  /* 0x000000ffff167224 */ /* 0x000fd000078e0031 */
[----:B------:R-:W-:Y:S05]  /*6af0*/  WARPSYNC.COLLECTIVE R56, `(.L_x_290) ;  /* 0x0000000038087348 */ /* 0x000fea0003c00000 */
[----:B------:R0:W1:Y:S02]  /*6b00*/  SHFL.IDX P0, R49, R45, R58, R57 ;  /* 0x0000003a2d317389 */ /* 0x0000640000000039 */
[----:B01----:R-:W-:Y:S05]  /*6b10*/  ENDCOLLECTIVE ;  /* 0x000000000000791b */ /* 0x003fea0003800000 */
.L_x_290:
[----:B------:R-:W-:-:S07]  /*6b20*/  IMAD.MOV.U32 R10, RZ, RZ, R49 ;  /* 0x000000ffff0a7224 */ /* 0x000fce00078e0031 */
[----:B------:R-:W-:Y:S05]  /*6b30*/  WARPSYNC.COLLECTIVE R56, `(.L_x_291) ;  /* 0x0000000038087348 */ /* 0x000fea0003c00000 */
[----:B------:R0:W1:Y:S02]  /*6b40*/  SHFL.IDX P0, R49, R45, R58, R57 ;  /* 0x0000003a2d317389 */ /* 0x0000640000000039 */
[----:B01----:R-:W-:Y:S05]  /*6b50*/  ENDCOLLECTIVE ;  /* 0x000000000000791b */ /* 0x003fea0003800000 */
.L_x_291:
[----:B------:R-:W-:-:S04]  /*6b60*/  LOP3.LUT P1, RZ, R10, 0x8, RZ, 0xc0, !PT ;  /* 0x000000080aff7812 */ /* 0x000fc8000782c0ff */
[----:B------:R-:W-:Y:S01]  /*6b70*/  FSEL R44, R44, RZ, P1 ;  /* 0x000000ff2c2c7208 */ /* 0x000fe20000800000 */
[----:B------:R-:W-:-:S08]  /*6b80*/  IMAD.MOV.U32 R15, RZ, RZ, R49 ;  /* 0x000000ffff0f7224 */ /* 0x000fd000078e0031 */
[----:B------:R-:W-:Y:S05]  /*6b90*/  WARPSYNC.COLLECTIVE R56, `(.L_x_292) ;  /* 0x0000000038087348 */ /* 0x000fea0003c00000 */
[----:B------:R0:W1:Y:S02]  /*6ba0*/  SHFL.IDX P0, R49, R45, R58, R57 ;  /* 0x0000003a2d317389 */ /* 0x0000640000000039 */
[----:B01----:R-:W-:Y:S05]  /*6bb0*/  ENDCOLLECTIVE ;  /* 0x000000000000791b */ /* 0x003fea0003800000 */
.L_x_292:
        /* <DEDUP_REMOVED lines=13> */
.L_x_293:
        /* <DEDUP_REMOVED lines=10> */
.L_x_156:
[----:B------:R-:W-:Y:S01]  /*6d30*/  BSSY B0, `(.L_x_295) ;  /* 0x0000005000007945 */ /* 0x000fe20003800000 */
[----:B------:R-:W-:-:S07]  /*6d40*/  IMAD.MOV.U32 R56, RZ, RZ, -0x1 ;  /* 0xffffffffff387424 */ /* 0x000fce00078e00ff */
[----:B------:R-:W-:Y:S05]  /*6d50*/  WARPSYNC.COLLECTIVE R56, `(.L_x_296) ;  /* 0x0000000038087348 */ /* 0x000fea0003c00000 */
[----:B------:R-:W-:Y:S01]  /*6d60*/  VOTE.ANY R7, PT, P3 ;  /* 0x0000000000077806 */ /* 0x000fe200018e0100 */
[----:B------:R-:W-:Y:S06]  /*6d70*/  ENDCOLLECTIVE ;  /* 0x000000000000791b */ /* 0x000fec0003800000 */
.L_x_296:
[----:B------:R-:W-:Y:S05]  /*6d80*/  BSYNC B0 ;  /* 0x0000000000007941 */ /* 0x000fea0003800000 */
.L_x_295:
[----:B------:R-:W-:Y:S01]  /*6d90*/  PLOP3.LUT P3, PT, P2, PT, PT, 0x80, 0x8 ;  /* 0x000000000008781c */ /* 0x000fe2000176f070 */
[----:B------:R-:W-:Y:S02]  /*6da0*/  IMAD.MOV.U32 R56, RZ, RZ, -0x1 ;  /* 0xffffffffff387424 */ /* 0x000fe400078e00ff */
[----:B------:R-:W-:-:S04]  /*6db0*/  IMAD.MOV.U32 R0, RZ, RZ, R7 ;  /* 0x000000ffff007224 */ /* 0x000fc800078e0007 */
[----:B------:R0:W1:Y:S06]  /*6dc0*/  BREV R4, R0 ;  /* 0x0000000000047301 */ /* 0x00006c0000000000 */
[----:B01----:R-:W-:Y:S05]  /*6dd0*/  WARPSYNC.COLLECTIVE R56, `(.L_x_297) ;  /* 0x0000000038087348 */ /* 0x003fea0003c00000 */
[----:B------:R-:W-:Y:S01]  /*6de0*/  VOTE.ANY R7, PT, P3 ;  /* 0x0000000000077806 */ /* 0x000fe200018e0100 */
[----:B01----:R-:W-:Y:S06]  /*6df0*/  ENDCOLLECTIVE ;  /* 0x000000000000791b */ /* 0x003fec0003800000 */
.L_x_297:
[----:B------:R-:W-:Y:S01]  /*6e00*/  PLOP3.LUT P3, PT, P1, PT, PT, 0x80, 0x8 ;  /* 0x000000000008781c */ /* 0x000fe20000f6f070 */
[----:B------:R-:W-:-:S06]  /*6e10*/  IMAD.MOV.U32 R5, RZ, RZ, R7 ;  /* 0x000000ffff057224 */ /* 0x000fcc00078e0007 */
[----:B------:R-:W0:Y:S06]  /*6e20*/  BREV R5, R5 ;  /* 0x0000000500057301 */ /* 0x000e2c0000000000 */
[----:B0-----:R-:W-:Y:S05]  /*6e30*/  WARPSYNC.COLLECTIVE R56, `(.L_x_298) ;  /* 0x0000000038087348 */ /* 0x001fea0003c00000 */
[----:B------:R-:W-:Y:S01]  /*6e40*/  VOTE.ANY R7, PT, P3 ;  /* 0x0000000000077806 */ /* 0x000fe200018e0100 */
[----:B0-----:R-:W-:Y:S06]  /*6e50*/  ENDCOLLECTIVE ;  /* 0x000000000000791b */ /* 0x001fec0003800000 */
.L_x_298:
[----:B------:R-:W-:Y:S01]  /*6e60*/  PLOP3.LUT P3, PT, P0, PT, PT, 0x80, 0x8 ;  /* 0x000000000008781c */ /* 0x000fe2000076f070 */
[----:B------:R-:W-:-:S06]  /*6e70*/  IMAD.MOV.U32 R6, RZ, RZ, R7 ;  /* 0x000000ffff067224 */ /* 0x000fcc00078e0007 */
[----:B------:R-:W0:Y:S06]  /*6e80*/  BREV R6, R6 ;  /* 0x0000000600067301 */ /* 0x000e2c0000000000 */
[----:B0-----:R-:W-:Y:S05]  /*6e90*/  WARPSYNC.COLLECTIVE R56, `(.L_x_299) ;  /* 0x0000000038087348 */ /* 0x001fea0003c00000 */
[----:B------:R-:W-:Y:S01]  /*6ea0*/  VOTE.ANY R7, PT, P3 ;  /* 0x0000000000077806 */ /* 0x000fe200018e0100 */
[----:B0-----:R-:W-:Y:S06]  /*6eb0*/  ENDCOLLECTIVE ;  /* 0x000000000000791b */ /* 0x001fec0003800000 */
.L_x_299:
[----:B------:R-:W-:Y:S05]  /*6ec0*/  BRA `(.L_x_300) ;  /* 0xffffffc000ac7947 */ /* 0x000fea000383ffff */
.L_x_301:
        /* <DEDUP_REMOVED lines=11> */
.L_x_2986:


//--------------------- .text._Z21spmm4_full_bin_4_1024PKhPKfPjPKiS5_ii --------------------------
	.section	.text._Z21spmm4_full_bin_4_1024PKhPKfPjPKiS5_ii,"ax",@progbits
	.align	128
        .global         _Z21spmm4_full_bin_4_1024PKhPKfPjPKiS5_ii
        .type           _Z21spmm4_full_bin_4_1024PKhPKfPjPKiS5_ii,@function
        .size           _Z21spmm4_full_bin_4_1024PKhPKfPjPKiS5_ii,(.L_x_2987 - _Z21spmm4_full_bin_4_1024PKhPKfPjPKiS5_ii)
        .other          _Z21spmm4_full_bin_4_1024PKhPKfPjPKiS5_ii,@"STO_CUDA_ENTRY STV_DEFAULT"
_Z21spmm4_full_bin_4_1024PKhPKfPjPKiS5_ii:
.text._Z21spmm4_full_bin_4_1024PKhPKfPjPKiS5_ii:
        /* <DEDUP_REMOVED lines=43> */
.L_x_306:
        /* <DEDUP_REMOVED lines=720> */
.L_x_445:
        /* <DEDUP_REMOVED lines=12> */
.L_x_304:
[----:B------:R-:W-:Y:S02]  /*3070*/  FSETP.GE.AND P3, PT, R47, RZ, PT ;  /* 0x000000ff2f00720b */ /* 0x000fe40003f66000 */
[----:B------:R-:W-:Y:S02]  /*3080*/  FSETP.GE.AND P2, PT, R46, RZ, PT ;  /* 0x000000ff2e00720b */ /* 0x000fe40003f46000 */
[----:B------:R-:W-:Y:S02]  /*3090*/  FSETP.GE.AND P1, PT, R42, RZ, PT ;  /* 0x000000ff2a00720b */ /* 0x000fe40003f26000 */
[----:B------:R-:W-:-:S13]  /*30a0*/  FSETP.GE.AND P0, PT, R36, RZ, PT ;  /* 0x000000ff2400720b */ /* 0x000fda0003f06000 */
.L_x_303:
[----:B------:R-:W-:Y:S05]  /*30b0*/  BSYNC B0 ;  /* 0x0000000000007941 */ /* 0x000fea0003800000 */
.L_x_302:
        /* <DEDUP_REMOVED lines=12> */
.L_x_451:
        /* <DEDUP_REMOVED lines=8> */
.L_x_305:
        /* <DEDUP_REMOVED lines=9> */
.L_x_309:
[----:B------:R-:W-:Y:S05]  /*3290*/  BSYNC B2 ;  /* 0x0000000000027941 */ /* 0x000fea0003800000 */
.L_x_308:
        /* <DEDUP_REMOVED lines=9> */
.L_x_310:
[----:B------:R-:W-:Y:S02]  /*3330*/  IMAD.SHL.U32 R48, R48, 0x10000000, RZ ;  /* 0x1000000030307824 */ /* 0x000fe400078e00ff */
[----:B------:R-:W-:Y:S02]  /*3340*/  IMAD.MOV.U32 R58, RZ, RZ, R52 ;  /* 0x000000ffff3a7224 */ /* 0x000fe400078e0034 */
[----:B------:R-:W-:-:S07]  /*3350*/  IMAD.MOV.U32 R50, RZ, RZ, R49 ;  /* 0x000000ffff327224 */ /* 0x000fce00078e0031 */
[----:B------:R-:W-:Y:S05]  /*3360*/  WARPSYNC.COLLECTIVE R56, `(.L_x_311) ;  /* 0x0000000038087348 */ /* 0x000fea0003c00000 */
[----:B------:R0:W1:Y:S02]  /*3370*/  SHFL.IDX P0, R49, R45, R58, R57 ;  /* 0x0000003a2d317389 */ /* 0x0000640000000039 */
[----:B01----:R-:W-:Y:S05]  /*3380*/  ENDCOLLECTIVE ;  /* 0x000000000000791b */ /* 0x003fea0003800000 */
.L_x_311:
        /* <DEDUP_REMOVED lines=9> */
.L_x_312:
[----:B------:R-:W-:Y:S01]  /*3420*/  LOP3.LUT R52, R29, 0x1c, RZ, 0xfc, !PT ;  /* 0x0000001c1d347812 */ /* 0x000fe200078efcff */
[----:B------:R-:W-:Y:S02]  /*3430*/  IMAD.MOV.U32 R58, RZ, RZ, R51 ;  /* 0x000000ffff3a7224 */ /* 0x000fe400078e0033 */
[----:B------:R-:W-:-:S07]  /*3440*/  IMAD.MOV.U32 R60, RZ, RZ, R49 ;  /* 0x000000ffff3c7224 */ /* 0x000fce00078e0031 */
[----:B------:R-:W-:Y:S05]  /*3450*/  WARPSYNC.COLLECTIVE R56, `(.L_x_313) ;  /* 0x0000000038087348 */ /* 0x000fea0003c00000 */
[----:B------:R0:W1:Y:S02]  /*3460*/  SHFL.IDX P0, R49, R45, R58, R57 ;  /* 0x0000003a2d317389 */ /* 0x0000640000000039 */
[----:B01----:R-:W-:Y:S05]  /*3470*/  ENDCOLLECTIVE ;  /* 0x000000000000791b */ /* 0x003fea0003800000 */
.L_x_313:
        /* <DEDUP_REMOVED lines=8> */
.L_x_314:
[----:B------:R-:W-:Y:S02]  /*3500*/  IMAD.MOV.U32 R58, RZ, RZ, R54 ;  /* 0x000000ffff3a7224 */ /* 0x000fe400078e0036 */
[----:B------:R-:W-:-:S07]  /*3510*/  IMAD.MOV.U32 R50, RZ, RZ, R49 ;  /* 0x000000ffff327224 */ /* 0x000fce00078e0031 */
[----:B------:R-:W-:Y:S05]  /*3520*/  WARPSYNC.COLLECTIVE R56, `(.L_x_315) ;  /* 0x0000000038087348 */ /* 0x000fea0003c00000 */
[----:B------:R0:W1:Y:S02]  /*3530*/  SHFL.IDX P0, R49, R45, R58, R57 ;  /* 0x0000003a2d317389 */ /* 0x0000640000000039 */
[----:B01----:R-:W-:Y:S05]  /*3540*/  ENDCOLLECTIVE ;  /* 0x000000000000791b */ /* 0x003fea0003800000 */
.L_x_315:
        /* <DEDUP_REMOVED lines=8> */
.L_x_316:
[----:B------:R-:W-:Y:S01]  /*35d0*/  IMAD.MOV.U32 R58, RZ, RZ, RZ ;  /* 0x000000ffff3a7224 */ /* 0x000fe200078e00ff */
[----:B------:R-:W-:-:S07]  /*35e0*/  LOP3.LUT R45, R48, R49, RZ, 0xfc, !PT ;  /* 0x00000031302d7212 */ /* 0x000fce00078efcff */
[----:B------:R-:W-:Y:S05]  /*35f0*/  WARPSYNC.COLLECTIVE R56, `(.L_x_317) ;  /* 0x0000000038087348 */ /* 0x000fea0003c00000 */
[----:B------:R0:W1:Y:S02]  /*3600*/  SHFL.IDX P0, R49, R45, R58, R57 ;  /* 0x0000003a2d317389 */ /* 0x0000640000000039 */
[----:B01----:R-:W-:Y:S05]  /*3610*/  ENDCOLLECTIVE ;  /* 0x000000000000791b */ /* 0x003fea0003800000 */
.L_x_317:
[----:B------:R-:W-:-:S04]  /*3620*/  ISETP.GT.AND P0, PT, R49, -0x1, PT ;  /* 0xffffffff3100780c */ /* 0x000fc80003f04270 */
[----:B------:R-:W-:-:S05]  /*3630*/  FSEL R48, R28, RZ, !P0 ;  /* 0x000000ff1c307208 */ /* 0x000fca0004000000 */
[----:B------:R-:W-:-:S07]  /*3640*/  FADD R47, R48, R47 ;  /* 0x0000002f302f7221 */ /* 0x000fce0000000000 */
[----:B------:R-:W-:Y:S05]  /*3650*/  WARPSYNC.COLLECTIVE R56, `(.L_x_318) ;  /* 0x0000000038087348 */ /* 0x000fea0003c00000 */
[----:B------:R0:W1:Y:S02]  /*3660*/  SHFL.IDX P0, R49, R45, R58, R57 ;  /* 0x0000003a2d317389 */ /* 0x0000640000000039 */
[----:B01----:R-:W-:Y:S05]  /*3670*/  ENDCOLLECTIVE ;  /* 0x000000000000791b */ /* 0x003fea0003800000 */
.L_x_318:
[----:B------:R-:W-:-:S04]  /*3680*/  LOP3.LUT P0, RZ, R49, 0x40000000, RZ, 0xc0, !PT ;  /* 0x4000000031ff7812 */ /* 0x000fc8000780c0ff */
[----:B------:R-:W-:-:S05]  /*3690*/  FSEL R48, R27, RZ, P0 ;  /* 0x000000ff1b307208 */ /* 0x000fca0000000000 */
[----:B------:R-:W-:-:S07]  /*36a0*/  FADD R47, R47, R48 ;  /* 0x000000302f2f7221 */ /* 0x000fce0000000000 */
[----:B------:R-:W-:Y:S05]  /*36b0*/  WARPSYNC.COLLECTIVE R56, `(.L_x_319) ;  /* 0x0000000038087348 */ /* 0x000fea0003c00000 */
[----:B------:R0:W1:Y:S02]  /*36c0*/  SHFL.IDX P0, R49, R45, R58, R57 ;  /* 0x0000003a2d317389 */ /* 0x0000640000000039 */
[----:B01----:R-:W-:Y:S05]  /*36d0*/  ENDCOLLECTIVE ;  /* 0x000000000000791b */ /* 0x003fea0003800000 */
.L_x_319:
[----:B------:R-:W-:-:S04]  /*36e0*/  LOP3.LUT P0, RZ, R49, 0x20000000, RZ, 0xc0, !PT ;  /* 0x2000000031ff7812 */ /* 0x000fc8000780c0ff */
[----:B------:R-:W-:-:S05]  /*36f0*/  FSEL R48, R26, RZ, P0 ;  /* 0x000000ff1a307208 */ /* 0x000fca0000000000 */
[----:B------:R-:W-:-:S07]  /*3700*/  FADD R47, R47, R48 ;  /* 0x000000302f2f7221 */ /* 0x000fce0000000000 */
[----:B------:R-:W-:Y:S05]  /*3710*/  WARPSYNC.COLLECTIVE R56, `(.L_x_320) ;  /* 0x0000000038087348 */ /* 0x000fea0003c00000 */
[----:B------:R0:W1:Y:S02]  /*3720*/  SHFL.IDX P0, R49, R45, R58, R57 ;  /* 0x0000003a2d317389 */ /* 0x0000640000000039 */
[----:B01----:R-:W-:Y:S05]  /*3730*/  ENDCOLLECTIVE ;  /* 0x000000000000791b */ /* 0x003fea0003800000 */
.L_x_320:
[----:B------:R-:W-:-:S05]  /*3740*/  IMAD.MOV.U32 R48, RZ, RZ, R49 ;  /* 0x000000ffff307224 */ /* 0x000fca00078e0031 */
[----:B------:R-:W-:-:S04]  /*3750*/  LOP3.LUT P0, RZ, R48, 0x10000000, RZ, 0xc0, !PT ;  /* 0x1000000030ff7812 */ /* 0x000fc8000780c0ff */
[----:B------:R-:W-:-:S05]  /*3760*/  FSEL R48, R25, RZ, P0 ;  /* 0x000000ff19307208 */ /* 0x000fca0000000000 */
[----:B------:R-:W-:-:S07]  /*3770*/  FADD R47, R47, R48 ;  /* 0x000000302f2f7221 */ /* 0x000fce0000000000 */
[----:B------:R-:W-:Y:S05]  /*3780*/  WARPSYNC.COLLECTIVE R56, `(.L_x_321) ;  /* 0x0000000038087348 */ /* 0x000fea0003c00000 */
[----:B------:R0:W1:Y:S02]  /*3790*/  SHFL.IDX P0, R49, R45, R58, R57 ;  /* 0x0000003a2d317389 */ /* 0x0000640000000039 */
[----:B01----:R-:W-:Y:S05]  /*37a0*/  ENDCOLLECTIVE ;  /* 0x000000000000791b */ /* 0x003fea0003800000 */
.L_x_321:
[----:B------:R-:W-:-:S05]  /*37b0*/  IMAD.MOV.U32 R50, RZ, RZ, R49 ;  /* 0x000000ffff327224 */ /* 0x000fca00078e0031 */
[----:B------:R-:W-:-:S04]  /*37c0*/  LOP3.LUT P0, RZ, R50, 0x8000000, RZ, 0xc0, !PT ;  /* 0x0800000032ff7812 */ /* 0x000fc8000780c0ff */
[----:B------:R-:W-:-:S05]  /*37d0*/  FSEL R48, R24, RZ, P0 ;  /* 0x000000ff18307208 */ /* 0x000fca0000000000 */
[----:B------:R-:W-:-:S07]  /*37e0*/  FADD R47, R47, R48 ;  /* 0x000000302f2f7221 */ /* 0x000fce0000000000 */
[----:B------:R-:W-:Y:S05]  /*37f0*/  WARPSYNC.COLLECTIVE R56, `(.L_x_322) ;  /* 0x0000000038087348 */ /* 0x000fea0003c00000 */
[----:B------:R0:W1:Y:S02]  /*3800*/  SHFL.IDX P0, R49, R45, R58, R57 ;  /* 0x0000003a2d317389 */ /* 0x0000640000000039 */
[----:B01----:R-:W-:Y:S05]  /*3810*/  ENDCOLLECTIVE ;  /* 0x000000000000791b */ /* 0x003fea0003800000 */
.L_x_322:
[----:B------:R-:W-:-:S05]  /*3820*/  IMAD.MOV.U32 R48, RZ, RZ, R49 ;  /* 0x000000ffff307224 */ /* 0x000fca00078e0031 */
[----:B------:R-:W-:-:S04]  /*3830*/  LOP3.LUT P0, RZ, R48, 0x4000000, RZ, 0xc0, !PT ;  /* 0x0400000030ff7812 */ /* 0x000fc8000780c0ff */
[----:B------:R-:W-:-:S05]  /*3840*/  FSEL R48, R23, RZ, P0 ;  /* 0x000000ff17307208 */ /* 0x000fca0000000000 */
[----:B------:R-:W-:-:S07]  /*3850*/  FADD R47, R47, R48 ;  /* 0x000000302f2f7221 */ /* 0x000fce0000000000 */
[----:B------:R-:W-:Y:S05]  /*3860*/  WARPSYNC.COLLECTIVE R56, `(.L_x_323) ;  /* 0x0000000038087348 */ /* 0x000fea0003c00000 */
[----:B------:R0:W1:Y:S02]  /*3870*/  SHFL.IDX P0, R49, R45, R58, R57 ;  /* 0x0000003a2d317389 */ /* 0x0000640000000039 */
[----:B01----:R-:W-:Y:S05]  /*3880*/  ENDCOLLECTIVE ;  /* 0x000000000000791b */ /* 0x003fea0003800000 */
.L_x_323:
[----:B------:R-:W-:-:S05]  /*3890*/  IMAD.MOV.U32 R48, RZ, RZ, R49 ;  /* 0x000000ffff307224 */ /* 0x000fca00078e0031 */
[----:B------:R-:W-:-:S04]  /*38a0*/  LOP3.LUT P0, RZ, R48, 0x2000000, RZ, 0xc0, !PT ;  /* 0x0200000030ff7812 */ /* 0x000fc8000780c0ff */
[----:B------:R-:W-:-:S05]  /*38b0*/  FSEL R48, R22, RZ, P0 ;  /* 0x000000ff16307208 */ /* 0x000fca0000000000 */
[----:B------:R-:W-:-:S07]  /*38c0*/  FADD R47, R47, R48 ;  /* 0x000000302f2f7221 */ /* 0x000fce0000000000 */
[----:B------:R-:W-:Y:S05]  /*38d0*/  WARPSYNC.COLLECTIVE R56, `(.L_x_324) ;  /* 0x0000000038087348 */ /* 0x000fea0003c00000 */
[----:B------:R0:W1:Y:S02]  /*38e0*/  SHFL.IDX P0, R49, R45, R58, R57 ;  /* 0x0000003a2d317389 */ /* 0x0000640000000039 */
[----:B01----:R-:W-:Y:S05]  /*38f0*/  ENDCOLLECTIVE ;  /* 0x000000000000791b */ /* 0x003fea0003800000 */
.L_x_324:
[----:B------:R-:W-:-:S04]  /*3900*/  LOP3.LUT P0, RZ, R49, 0x1000000, RZ, 0xc0, !PT ;  /* 0x0100000031ff7812 */ /* 0x000fc8000780c0ff */
[----:B------:R-:W-:-:S05]  /*3910*/  FSEL R48, R21, RZ, P0 ;  /* 0x000000ff15307208 */ /* 0x000fca0000000000 */
[----:B------:R-:W-:-:S07]  /*3920*/  FADD R47, R47, R48 ;  /* 0x000000302f2f7221 */ /* 0x000fce0000000000 */
[----:B------:R-:W-:Y:S05]  /*3930*/  WARPSYNC.COLLECTIVE R56, `(.L_x_325) ;  /* 0x0000000038087348 */ /* 0x000fea0003c00000 */
[----:B------:R0:W1:Y:S02]  /*3940*/  SHFL.IDX P0, R49, R45, R58, R57 ;  /* 0x0000003a2d317389 */ /* 0x0000640000000039 */
[----:B01----:R-:W-:Y:S05]  /*3950*/  ENDCOLLECTIVE ;  /* 0x000000000000791b */ /* 0x003fea0003800000 */
.L_x_325:
[----:B------:R-:W-:-:S05]  /*3960*/  IMAD.MOV.U32 R48, RZ, RZ, R49 ;  /* 0x000000ffff307224 */ /* 0x000fca00078e0031 */
[----:B------:R-:W-:-:S04]  /*3970*/  LOP3.LUT P0, RZ, R48, 0x800000, RZ, 0xc0, !PT ;  /* 0x0080000030ff7812 */ /* 0x000fc8000780c0ff */
[----:B------:R-:W-:-:S05]  /*3980*/  FSEL R48, R20, RZ, P0 ;  /* 0x000000ff14307208 */ /* 0x000fca0000000000 */
[----:B------:R-:W-:-:S07]  /*3990*/  FADD R47, R47, R48 ;  /* 0x000000302f2f7221 */ /* 0x000fce0000000000 */
[----:B------:R-:W-:Y:S05]  /*39a0*/  WARPSYNC.COLLECTIVE R56, `(.L_x_326) ;  /* 0x0000000038087348 */ /* 0x000fea0003c00000 */
[----:B------:R0:W1:Y:S02]  /*39b0*/  SHFL.IDX P0, R49, R45, R58, R57 ;  /* 0x0000003a2d317389 */ /* 0x0000640000000039 */
[----:B01----:R-:W-:Y:S05]  /*39c0*/  ENDCOLLECTIVE ;  /* 0x000000000000791b */ /* 0x003fea0003800000 */
.L_x_326:
[----:B------:R-:W-:-:S05]  /*39d0*/  IMAD.MOV.U32 R54, RZ, RZ, R49 ;  /* 0x000000ffff367224 */ /* 0x000fca00078e0031 */
[----:B------:R-:W-:-:S04]  /*39e0*/  LOP3.LUT P0, RZ, R54, 0x400000, RZ, 0xc0, !PT ;  /* 0x0040000036ff7812 */ /* 0x000fc8000780c0ff */
[----:B------:R-:W-:-:S05]  /*39f0*/  FSEL R48, R19, RZ, P0 ;  /* 0x000000ff13307208 */ /* 0x000fca0000000000 */
[----:B------:R-:W-:-:S07]  /*3a00*/  FADD R48, R47, R48 ;  /* 0x000000302f307221 */ /* 0x000fce0000000000 */
[----:B------:R-:W-:Y:S05]  /*3a10*/  WARPSYNC.COLLECTIVE R56, `(.L_x_327) ;  /* 0x0000000038087348 */ /* 0x000fea0003c00000 */
[----:B------:R0:W1:Y:S02]  /*3a20*/  SHFL.IDX P0, R49, R45, R58, R57 ;  /* 0x0000003a2d317389 */ /* 0x0000640000000039 */
[----:B01----:R-:W-:Y:S05]  /*3a30*/  ENDCOLLECTIVE ;  /* 0x000000000000791b */ /* 0x003fea0003800000 */
.L_x_327:
[----:B------:R-:W-:-:S05]  /*3a40*/  IMAD.MOV.U32 R50, RZ, RZ, R49 ;  /* 0x000000ffff327224 */ /* 0x000fca00078e0031 */
[----:B------:R-:W-:-:S04]  /*3a50*/  LOP3.LUT P0, RZ, R50, 0x200000, RZ, 0xc0, !PT ;  /* 0x0020000032ff7812 */ /* 0x000fc8000780c0ff */
[----:B------:R-:W-:-:S05]  /*3a60*/  FSEL R47, R18, RZ, P0 ;  /* 0x000000ff122f7208 */ /* 0x000fca0000000000 */
[----:B------:R-:W-:-:S07]  /*3a70*/  FADD R48, R48, R47 ;  /* 0x0000002f30307221 */ /* 0x000fce0000000000 */
[----:B------:R-:W-:Y:S05]  /*3a80*/  WARPSYNC.COLLECTIVE R56, `(.L_x_328) ;  /* 0x0000000038087348 */ /* 0x000fea0003c00000 */
[----:B------:R0:W1:Y:S02]  /*3a90*/  SHFL.IDX P0, R49, R45, R58, R57 ;  /* 0x0000003a2d317389 */ /* 0x0000640000000039 */
[----:B01----:R-:W-:Y:S05]  /*3aa0*/  ENDCOLLECTIVE ;  /* 0x000000000000791b */ /* 0x003fea0003800000 */
.L_x_328:
[----:B------:R-:W-:-:S04]  /*3ab0*/  LOP3.LUT P0, RZ, R49, 0x100000, RZ, 0xc0, !PT ;  /* 0x0010000031ff7812 */ /* 0x000fc8000780c0ff */
[----:B------:R-:W-:-:S05]  /*3ac0*/  FSEL R47, R17, RZ, P0 ;  /* 0x000000ff112f7208 */ /* 0x000fca0000000000 */
[----:B------:R-:W-:-:S07]  /*3ad0*/  FADD R48, R48, R47 ;  /* 0x0000002f30307221 */ /* 0x000fce0000000000 */
[----:B------:R-:W-:Y:S05]  /*3ae0*/  WARPSYNC.COLLECTIVE R56, `(.L_x_329) ;  /* 0x0000000038087348 */ /* 0x000fea0003c00000 */
[----:B------:R0:W1:Y:S02]  /*3af0*/  SHFL.IDX P0, R49, R45, R58, R57 ;  /* 0x0000003a2d317389 */ /* 0x0000640000000039 */
[----:B01----:R-:W-:Y:S05]  /*3b00*/  ENDCOLLECTIVE ;  /* 0x000000000000791b */ /* 0x003fea0003800000 */
.L_x_329:
[----:B------:R-:W-:-:S05]  /*3b10*/  IMAD.MOV.U32 R47, RZ, RZ, R49 ;  /* 0x000000ffff2f7224 */ /* 0x000fca00078e0031 */
[----:B------:R-:W-:-:S04]  /*3b20*/  LOP3.LUT P0, RZ, R47, 0x80000, RZ, 0xc0, !PT ;  /* 0x000800002fff7812 */ /* 0x000fc8000780c0ff */
[----:B------:R-:W-:-:S05]  /*3b30*/  FSEL R47, R16, RZ, P0 ;  /* 0x000000ff102f7208 */ /* 0x000fca0000000000 */
[----:B------:R-:W-:-:S07]  /*3b40*/  FADD R48, R48, R47 ;  /* 0x0000002f30307221 */ /* 0x000fce0000000000 */
[----:B------:R-:W-:Y:S05]  /*3b50*/  WARPSYNC.COLLECTIVE R56, `(.L_x_330) ;  /* 0x0000000038087348 */ /* 0x000fea0003c00000 */
[----:B------:R0:W1:Y:S02]  /*3b60*/  SHFL.IDX P0, R49, R45, R58, R57 ;  /* 0x0000003a2d317389 */ /* 0x0000640000000039 */
[----:B01----:R-:W-:Y:S05]  /*3b70*/  ENDCOLLECTIVE ;  /* 0x000000000000791b */ /* 0x003fea0003800000 */
.L_x_330:
[----:B------:R-:W-:-:S04]  /*3b80*/  LOP3.LUT P0, RZ, R49, 0x40000, RZ, 0xc0, !PT ;  /* 0x0004000031ff7812 */ /* 0x000fc8000780c0ff */
[----:B------:R-:W-:-:S05]  /*3b90*/  FSEL R47, R15, RZ, P0 ;  /* 0x000000ff0f2f7208 */ /* 0x000fca0000000000 */
[----:B------:R-:W-:-:S07]  /*3ba0*/  FADD R48, R48, R47 ;  /* 0x0000002f30307221 */ /* 0x000fce0000000000 */
[----:B------:R-:W-:Y:S05]  /*3bb0*/  WARPSYNC.COLLECTIVE R56, `(.L_x_331) ;  /* 0x0000000038087348 */ /* 0x000fea0003c00000 */
[----:B------:R0:W1:Y:S02]  /*3bc0*/  SHFL.IDX P0, R49, R45, R58, R57 ;  /* 0x0000003a2d317389 */ /* 0x0000640000000039 */
[----:B01----:R-:W-:Y:S05]  /*3bd0*/  ENDCOLLECTIVE ;  /* 0x000000000000791b */ /* 0x003fea0003800000 */
.L_x_331:
[----:B------:R-:W-:-:S04]  /*3be0*/  LOP3.LUT P0, RZ, R49, 0x20000, RZ, 0xc0, !PT ;  /* 0x0002000031ff7812 */ /* 0x000fc8000780c0ff */
[----:B------:R-:W-:-:S05]  /*3bf0*/  FSEL R47, R14, RZ, P0 ;  /* 0x000000ff0e2f7208 */ /* 0x000fca0000000000 */
[----:B------:R-:W-:-:S07]  /*3c00*/  FADD R48, R48, R47 ;  /* 0x0000002f30307221 */ /* 0x000fce0000000000 */
[----:B------:R-:W-:Y:S05]  /*3c10*/  WARPSYNC.COLLECTIVE R56, `(.L_x_332) ;  /* 0x0000000038087348 */ /* 0x000fea0003c00000 */
[----:B------:R0:W1:Y:S02]  /*3c20*/  SHFL.IDX P0, R49, R45, R58, R57 ;  /* 0x0000003a2d317389 */ /* 0x0000640000000039 */
[----:B01----:R-:W-:Y:S05]  /*3c30*/  ENDCOLLECTIVE ;  /* 0x000000000000791b */ /* 0x003fea0003800000 */
.L_x_332:
[----:B------:R-:W-:-:S05]  /*3c40*/  IMAD.MOV.U32 R53, RZ, RZ, R49 ;  /* 0x000000ffff357224 */ /* 0x000fca00078e0031 */
[----:B------:R-:W-:-:S04]  /*3c50*/  LOP3.LUT P0, RZ, R53, 0x10000, RZ, 0xc0, !PT ;  /* 0x0001000035ff7812 */ /* 0x000fc8000780c0ff */
[----:B------:R-:W-:-:S05]  /*3c60*/  FSEL R47, R13, RZ, P0 ;  /* 0x000000ff0d2f7208 */ /* 0x000fca0000000000 */
[----:B------:R-:W-:-:S07]  /*3c70*/  FADD R48, R48, R47 ;  /* 0x0000002f30307221 */ /* 0x000fce0000000000 */
[----:B------:R-:W-:Y:S05]  /*3c80*/  WARPSYNC.COLLECTIVE R56, `(.L_x_333) ;  /* 0x0000000038087348 */ /* 0x000fea0003c00000 */
[----:B------:R0:W1:Y:S02]  /*3c90*/  SHFL.IDX P0, R49, R45, R58, R57 ;  /* 0x0000003a2d317389 */ /* 0x0000640000000039 */
[----:B01----:R-:W-:Y:S05]  /*3ca0*/  ENDCOLLECTIVE ;  /* 0x000000000000791b */ /* 0x003fea0003800000 */
.L_x_333:
[----:B------:R-:W-:-:S05]  /*3cb0*/  IMAD.MOV.U32 R50, RZ, RZ, R49 ;  /* 0x000000ffff327224 */ /* 0x000fca00078e0031 */
[----:B------:R-:W-:-:S04]  /*3cc0*/  LOP3.LUT P0, RZ, R50, 0x8000, RZ, 0xc0, !PT ;  /* 0x0000800032ff7812 */ /* 0x000fc8000780c0ff */
[----:B------:R-:W-:-:S05]  /*3cd0*/  FSEL R47, R12, RZ, P0 ;  /* 0x000000ff0c2f7208 */ /* 0x000fca0000000000 */
[----:B------:R-:W-:-:S07]  /*3ce0*/  FADD R48, R48, R47 ;  /* 0x0000002f30307221 */ /* 0x000fce0000000000 */
[----:B------:R-:W-:Y:S05]  /*3cf0*/  WARPSYNC.COLLECTIVE R56, `(.L_x_334) ;  /* 0x0000000038087348 */ /* 0x000fea0003c00000 */
[----:B------:R0:W1:Y:S02]  /*3d00*/  SHFL.IDX P0, R49, R45, R58, R57 ;  /* 0x0000003a2d317389 */ /* 0x0000640000000039 */
[----:B01----:R-:W-:Y:S05]  /*3d10*/  ENDCOLLECTIVE ;  /* 0x000000000000791b */ /* 0x003fea0003800000 */
.L_x_334:
[----:B------:R-:W-:-:S05]  /*3d20*/  IMAD.MOV.U32 R54, RZ, RZ, R49 ;  /* 0x000000ffff367224 */ /* 0x000fca00078e0031 */
[----:B------:R-:W-:-:S04]  /*3d30*/  LOP3.LUT P0, RZ, R54, 0x4000, RZ, 0xc0, !PT ;  /* 0x0000400036ff7812 */ /* 0x000fc8000780c0ff */
[----:B------:R-:W-:-:S05]  /*3d40*/  FSEL R47, R11, RZ, P0 ;  /* 0x000000ff0b2f7208 */ /* 0x000fca0000000000 */
[----:B------:R-:W-:-:S07]  /*3d50*/  FADD R48, R48, R47 ;  /* 0x0000002f30307221 */ /* 0x000fce0000000000 */
[----:B------:R-:W-:Y:S05]  /*3d60*/  WARPSYNC.COLLECTIVE R56, `(.L_x_335) ;  /* 0x0000000038087348 */ /* 0x000fea0003c00000 */
[----:B------:R0:W1:Y:S02]  /*3d70*/  SHFL.IDX P0, R49, R45, R58, R57 ;  /* 0x0000003a2d317389 */ /* 0x0000640000000039 */
[----:B01----:R-:W-:Y:S05]  /*3d80*/  ENDCOLLECTIVE ;  /* 0x000000000000791b */ /* 0x003fea0003800000 */
.L_x_335:
[----:B------:R-:W-:-:S05]  /*3d90*/  IMAD.MOV.U32 R52, RZ, RZ, R49 ;  /* 0x000000ffff347224 */ /* 0x000fca00078e0031 */
[----:B------:R-:W-:-:S04]  /*3da0*/  LOP3.LUT P0, RZ, R52, 0x2000, RZ, 0xc0, !PT ;  /* 0x0000200034ff7812 */ /* 0x000fc8000780c0ff */
[----:B------:R-:W-:-:S05]  /*3db0*/  FSEL R47, R10, RZ, P0 ;  /* 0x000000ff0a2f7208 */ /* 0x000fca0000000000 */
[----:B------:R-:W-:-:S07]  /*3dc0*/  FADD R48, R48, R47 ;  /* 0x0000002f30307221 */ /* 0x000fce0000000000 */
[----:B------:R-:W-:Y:S05]  /*3dd0*/  WARPSYNC.COLLECTIVE R56, `(.L_x_336) ;  /* 0x0000000038087348 */ /* 0x000fea0003c00000 */
[----:B------:R0:W1:Y:S02]  /*3de0*/  SHFL.IDX P0, R49, R45, R58, R57 ;  /* 0x0000003a2d317389 */ /* 0x0000640000000039 */
[----:B01----:R-:W-:Y:S05]  /*3df0*/  ENDCOLLECTIVE ;  /* 0x000000000000791b */ /* 0x003fea0003800000 */
.L_x_336:
[----:B------:R-:W-:-:S04]  /*3e00*/  LOP3.LUT P0, RZ, R49, 0x1000, RZ, 0xc0, !PT ;  /* 0x0000100031ff7812 */ /* 0x000fc8000780c0ff */
[----:B------:R-:W-:-:S05]  /*3e10*/  FSEL R47, R9, RZ, P0 ;  /* 0x000000ff092f7208 */ /* 0x000fca0000000000 */
[----:B------:R-:W-:-:S07]  /*3e20*/  FADD R48, R48, R47 ;  /* 0x0000002f30307221 */ /* 0x000fce0000000000 */
[----:B------:R-:W-:Y:S05]  /*3e30*/  WARPSYNC.COLLECTIVE R56, `(.L_x_337) ;  /* 0x0000000038087348 */ /* 0x000fea0003c00000 */
[----:B------:R0:W1:Y:S02]  /*3e40*/  SHFL.IDX P0, R49, R45, R58, R57 ;  /* 0x0000003a2d317389 */ /* 0x0000640000000039 */
[----:B01----:R-:W-:Y:S05]  /*3e50*/  ENDCOLLECTIVE ;  /* 0x000000000000791b */ /* 0x003fea0003800000 */
.L_x_337:
[----:B------:R-:W-:-:S05]  /*3e60*/  IMAD.MOV.U32 R54, RZ, RZ, R49 ;  /* 0x000000ffff367224 */ /* 0x000fca00078e0031 */
[----:B------:R-:W-:-:S04]  /*3e70*/  LOP3.LUT P0, RZ, R54, 0x800, RZ, 0xc0, !PT ;  /* 0x0000080036ff7812 */ /* 0x000fc8000780c0ff */
[----:B------:R-:W-:-:S05]  /*3e80*/  FSEL R47, R8, RZ, P0 ;  /* 0x000000ff082f7208 */ /* 0x000fca0000000000 */
[----:B------:R-:W-:-:S07]  /*3e90*/  FADD R48, R48, R47 ;  /* 0x0000002f30307221 */ /* 0x000fce0000000000 */
[----:B------:R-:W-:Y:S05]  /*3ea0*/  WARPSYNC.COLLECTIVE R56, `(.L_x_338) ;  /* 0x0000000038087348 */ /* 0x000fea0003c00000 */
[----:B------:R0:W1:Y:S02]  /*3eb0*/  SHFL.IDX P0, R49, R45, R58, R57 ;  /* 0x0000003a2d317389 */ /* 0x0000640000000039 */
[----:B01----:R-:W-:Y:S05]  /*3ec0*/  ENDCOLLECTIVE ;  /* 0x000000000000791b */ /* 0x003fea0003800000 */
.L_x_338:
[----:B------:R-:W-:-:S05]  /*3ed0*/  IMAD.MOV.U32 R52, RZ, RZ, R49 ;  /* 0x000000ffff347224 */ /* 0x000fca00078e0031 */
[----:B------:R-:W-:-:S04]  /*3ee0*/  LOP3.LUT P0, RZ, R52, 0x400, RZ, 0xc0, !PT ;  /* 0x0000040034ff7812 */ /* 0x000fc8000780c0ff */
[----:B------:R-:W-:-:S05]  /*3ef0*/  FSEL R47, R7, RZ, P0 ;  /* 0x000000ff072f7208 */ /* 0x000fca0000000000 */
[----:B------:R-:W-:-:S07]  /*3f00*/  FADD R48, R48, R47 ;  /* 0x0000002f30307221 */ /* 0x000fce0000000000 */
[----:B------:R-:W-:Y:S05]  /*3f10*/  WARPSYNC.COLLECTIVE R56, `(.L_x_339) ;  /* 0x0000000038087348 */ /* 0x000fea0003c00000 */
[----:B------:R0:W1:Y:S02]  /*3f20*/  SHFL.IDX P0, R49, R45, R58, R57 ;  /* 0x0000003a2d317389 */ /* 0x0000640000000039 */
[----:B01----:R-:W-:Y:S05]  /*3f30*/  ENDCOLLECTIVE ;  /* 0x000000000000791b */ /* 0x003fea0003800000 */
.L_x_339:
[----:B------:R-:W-:-:S05]  /*3f40*/  IMAD.MOV.U32 R47, RZ, RZ, R49 ;  /* 0x000000ffff2f7224 */ /* 0x000fca00078e0031 */
[----:B------:R-:W-:-:S04]  /*3f50*/  LOP3.LUT P0, RZ, R47, 0x200, RZ, 0xc0, !PT ;  /* 0x000002002fff7812 */ /* 0x000fc8000780c0ff */
[----:B------:R-:W-:-:S05]  /*3f60*/  FSEL R47, R6, RZ, P0 ;  /* 0x000000ff062f7208 */ /* 0x000fca0000000000 */
[----:B------:R-:W-:-:S07]  /*3f70*/  FADD R48, R48, R47 ;  /* 0x0000002f30307221 */ /* 0x000fce0000000000 */
[----:B------:R-:W-:Y:S05]  /*3f80*/  WARPSYNC.COLLECTIVE R56, `(.L_x_340) ;  /* 0x0000000038087348 */ /* 0x000fea0003c00000 */
[----:B------:R0:W1:Y:S02]  /*3f90*/  SHFL.IDX P0, R49, R45, R58, R57 ;  /* 0x0000003a2d317389 */ /* 0x0000640000000039 */
[----:B01----:R-:W-:Y:S05]  /*3fa0*/  ENDCOLLECTIVE ;  /* 0x000000000000791b */ /* 0x003fea0003800000 */
.L_x_340:
[----:B------:R-:W-:-:S05]  /*3fb0*/  IMAD.MOV.U32 R54, RZ, RZ, R49 ;  /* 0x000000ffff367224 */ /* 0x000fca00078e0031 */
[----:B------:R-:W-:-:S04]  /*3fc0*/  LOP3.LUT P0, RZ, R54, 0x100, RZ, 0xc0, !PT ;  /* 0x0000010036ff7812 */ /* 0x000fc8000780c0ff */
[----:B------:R-:W-:-:S05]  /*3fd0*/  FSEL R47, R5, RZ, P0 ;  /* 0x000000ff052f7208 */ /* 0x000fca0000000000 */
[----:B------:R-:W-:-:S07]  /*3fe0*/  FADD R48, R48, R47 ;  /* 0x0000002f30307221 */ /* 0x000fce0000000000 */
[----:B------:R-:W-:Y:S05]  /*3ff0*/  WARPSYNC.COLLECTIVE R56, `(.L_x_341) ;  /* 0x0000000038087348 */ /* 0x000fea0003c00000 */
[----:B------:R0:W1:Y:S02]  /*4000*/  SHFL.IDX P0, R49, R45, R58, R57 ;  /* 0x0000003a2d317389 */ /* 0x0000640000000039 */
[----:B01----:R-:W-:Y:S05]  /*4010*/  ENDCOLLECTIVE ;  /* 0x000000000000791b */ /* 0x003fea0003800000 */
.L_x_341:
[----:B------:R-:W-:-:S05]  /*4020*/  IMAD.MOV.U32 R47, RZ, RZ, R49 ;  /* 0x000000ffff2f7224 */ /* 0x000fca00078e0031 */
[----:B------:R-:W-:-:S04]  /*4030*/  LOP3.LUT P0, RZ, R47, 0x80, RZ, 0xc0, !PT ;  /* 0x000000802fff7812 */ /* 0x000fc8000780c0ff */
[----:B------:R-:W-:-:S05]  /*4040*/  FSEL R51, R4, RZ, P0 ;  /* 0x000000ff04337208 */ /* 0x000fca0000000000 */
[----:B------:R-:W-:-:S07]  /*4050*/  FADD R51, R48, R51 ;  /* 0x0000003330337221 */ /* 0x000fce0000000000 */
[----:B------:R-:W-:Y:S05]  /*4060*/  WARPSYNC.COLLECTIVE R56, `(.L_x_342) ;  /* 0x0000000038087348 */ /* 0x000fea0003c00000 */
[----:B------:R0:W1:Y:S02]  /*4070*/  SHFL.IDX P0, R49, R45, R58, R57 ;  /* 0x0000003a2d317389 */ /* 0x0000640000000039 */
[----:B01----:R-:W-:Y:S05]  /*4080*/  ENDCOLLECTIVE ;  /* 0x000000000000791b */ /* 0x003fea0003800000 */
.L_x_342:
[----:B------:R-:W-:-:S05]  /*4090*/  IMAD.MOV.U32 R50, RZ, RZ, R49 ;  /* 0x000000ffff327224 */ /* 0x000fca00078e0031 */
[----:B------:R-:W-:-:S04]  /*40a0*/  LOP3.LUT P0, RZ, R50, 0x40, RZ, 0xc0, !PT ;  /* 0x0000004032ff7812 */ /* 0x000fc8000780c0ff */
[----:B------:R-:W-:-:S05]  /*40b0*/  FSEL R48, R3, RZ, P0 ;  /* 0x000000ff03307208 */ /* 0x000fca0000000000 */
[----:B------:R-:W-:-:S07]  /*40c0*/  FADD R55, R51, R48 ;  /* 0x0000003033377221 */ /* 0x000fce0000000000 */
[----:B------:R-:W-:Y:S05]  /*40d0*/  WARPSYNC.COLLECTIVE R56, `(.L_x_343) ;  /* 0x0000000038087348 */ /* 0x000fea0003c00000 */
[----:B------:R0:W1:Y:S02]  /*40e0*/  SHFL.IDX P0, R49, R45, R58, R57 ;  /* 0x0000003a2d317389 */ /* 0x0000640000000039 */
[----:B01----:R-:W-:Y:S05]  /*40f0*/  ENDCOLLECTIVE ;  /* 0x000000000000791b */ /* 0x003fea0003800000 */
.L_x_343:
[----:B------:R-:W-:-:S05]  /*4100*/  IMAD.MOV.U32 R51, RZ, RZ, R49 ;  /* 0x000000ffff337224 */ /* 0x000fca00078e0031 */
[----:B------:R-:W-:-:S04]  /*4110*/  LOP3.LUT P0, RZ, R51, 0x20, RZ, 0xc0, !PT ;  /* 0x0000002033ff7812 */ /* 0x000fc8000780c0ff */
[----:B------:R-:W-:-:S05]  /*4120*/  FSEL R48, R2, RZ, P0 ;  /* 0x000000ff02307208 */ /* 0x000fca0000000000 */
[----:B------:R-:W-:-:S07]  /*4130*/  FADD R55, R55, R48 ;  /* 0x0000003037377221 */ /* 0x000fce0000000000 */
[----:B------:R-:W-:Y:S05]  /*4140*/  WARPSYNC.COLLECTIVE R56, `(.L_x_344) ;  /* 0x0000000038087348 */ /* 0x000fea0003c00000 */
[----:B------:R0:W1:Y:S02]  /*4150*/  SHFL.IDX P0, R49, R45, R58, R57 ;  /* 0x0000003a2d317389 */ /* 0x0000640000000039 */
[----:B01----:R-:W-:Y:S05]  /*4160*/  ENDCOLLECTIVE ;  /* 0x000000000000791b */ /* 0x003fea0003800000 */
.L_x_344:
[----:B------:R-:W-:-:S05]  /*4170*/  IMAD.MOV.U32 R54, RZ, RZ, R49 ;  /* 0x000000ffff367224 */ /* 0x000fca00078e0031 */
[----:B------:R-:W-:-:S04]  /*4180*/  LOP3.LUT P0, RZ, R54, 0x10, RZ, 0xc0, !PT ;  /* 0x0000001036ff7812 */ /* 0x000fc8000780c0ff */
[----:B------:R-:W-:-:S05]  /*4190*/  FSEL R48, R0, RZ, P0 ;  /* 0x000000ff00307208 */ /* 0x000fca0000000000 */
[----:B------:R-:W-:-:S07]  /*41a0*/  FADD R55, R55, R48 ;  /* 0x0000003037377221 */ /* 0x000fce0000000000 */
[----:B------:R-:W-:Y:S05]  /*41b0*/  WARPSYNC.COLLECTIVE R56, `(.L_x_345) ;  /* 0x0000000038087348 */ /* 0x000fea0003c00000 */
[----:B------:R0:W1:Y:S02]  /*41c0*/  SHFL.IDX P0, R49, R45, R58, R57 ;  /* 0x0000003a2d317389 */ /* 0x0000640000000039 */
[----:B01----:R-:W-:Y:S05]  /*41d0*/  ENDCOLLECTIVE ;  /* 0x000000000000791b */ /* 0x003fea0003800000 */
.L_x_345:
[----:B------:R-:W-:-:S04]  /*41e0*/  LOP3.LUT P0, RZ, R49, 0x8, RZ, 0xc0, !PT ;  /* 0x0000000831ff7812 */ /* 0x000fc8000780c0ff */
[----:B------:R-:W-:-:S05]  /*41f0*/  FSEL R48, R44, RZ, P0 ;  /* 0x000000ff2c307208 */ /* 0x000fca0000000000 */
[----:B------:R-:W-:-:S07]  /*4200*/  FADD R48, R55, R48 ;  /* 0x0000003037307221 */ /* 0x000fce0000000000 */
[----:B------:R-:W-:Y:S05]  /*4210*/  WARPSYNC.COLLECTIVE R56, `(.L_x_346) ;  /* 0x0000000038087348 */ /* 0x000fea0003c00000 */
[----:B------:R0:W1:Y:S02]  /*4220*/  SHFL.IDX P0, R49, R45, R58, R57 ;  /* 0x0000003a2d317389 */ /* 0x0000640000000039 */
[----:B01----:R-:W-:Y:S05]  /*4230*/  ENDCOLLECTIVE ;  /* 0x000000000000791b */ /* 0x003fea0003800000 */
.L_x_346:
[----:B------:R-:W-:-:S05]  /*4240*/  IMAD.MOV.U32 R51, RZ, RZ, R49 ;  /* 0x000000ffff337224 */ /* 0x000fca00078e0031 */
[----:B------:R-:W-:-:S04]  /*4250*/  LOP3.LUT P0, RZ, R51, 0x4, RZ, 0xc0, !PT ;  /* 0x0000000433ff7812 */ /* 0x000fc8000780c0ff */
[----:B------:R-:W-:-:S05]  /*4260*/  FSEL R51, R43, RZ, P0 ;  /* 0x000000ff2b337208 */ /* 0x000fca0000000000 */
[----:B------:R-:W-:-:S07]  /*4270*/  FADD R51, R48, R51 ;  /* 0x0000003330337221 */ /* 0x000fce0000000000 */
[----:B------:R-:W-:Y:S05]  /*4280*/  WARPSYNC.COLLECTIVE R56, `(.L_x_347) ;  /* 0x0000000038087348 */ /* 0x000fea0003c00000 */
[----:B------:R0:W1:Y:S02]  /*4290*/  SHFL.IDX P0, R49, R45, R58, R57 ;  /* 0x0000003a2d317389 */ /* 0x0000640000000039 */
[----:B01----:R-:W-:Y:S05]  /*42a0*/  ENDCOLLECTIVE ;  /* 0x000000000000791b */ /* 0x003fea0003800000 */
.L_x_347:
[----:B------:R-:W-:-:S05]  /*42b0*/  IMAD.MOV.U32 R53, RZ, RZ, R49 ;  /* 0x000000ffff357224 */ /* 0x000fca00078e0031 */
[----:B------:R-:W-:-:S04]  /*42c0*/  LOP3.LUT P0, RZ, R53, 0x2, RZ, 0xc0, !PT ;  /* 0x0000000235ff7812 */ /* 0x000fc8000780c0ff */
[----:B------:R-:W-:-:S05]  /*42d0*/  FSEL R48, R33, RZ, P0 ;  /* 0x000000ff21307208 */ /* 0x000fca0000000000 */
[----:B------:R-:W-:-:S07]  /*42e0*/  FADD R51, R51, R48 ;  /* 0x0000003033337221 */ /* 0x000fce0000000000 */
[----:B------:R-:W-:Y:S05]  /*42f0*/  WARPSYNC.COLLECTIVE R56, `(.L_x_348) ;  /* 0x0000000038087348 */ /* 0x000fea0003c00000 */
[----:B------:R0:W1:Y:S02]  /*4300*/  SHFL.IDX P0, R49, R45, R58, R57 ;  /* 0x0000003a2d317389 */ /* 0x0000640000000039 */
[----:B01----:R-:W-:Y:S05]  /*4310*/  ENDCOLLECTIVE ;  /* 0x000000000000791b */ /* 0x003fea0003800000 */
.L_x_348:
        /* <DEDUP_REMOVED lines=9> */
.L_x_349:
[----:B------:R-:W-:-:S05]  /*43b0*/  IMAD.MOV.U32 R51, RZ, RZ, R49 ;  /* 0x000000ffff337224 */ /* 0x000fca00078e0031 */
[----:B------:R-:W-:-:S04]  /*43c0*/  ISETP.GT.AND P0, PT, R51, -0x1, PT ;  /* 0xffffffff3300780c */ /* 0x000fc80003f04270 */
[----:B------:R-:W-:-:S05]  /*43d0*/  FSEL R47, R28, RZ, !P0 ;  /* 0x000000ff1c2f7208 */ /* 0x000fca0004000000 */
[----:B------:R-:W-:-:S07]  /*43e0*/  FADD R46, R47, R46 ;  /* 0x0000002e2f2e7221 */ /* 0x000fce0000000000 */
[----:B------:R-:W-:Y:S05]  /*43f0*/  WARPSYNC.COLLECTIVE R56, `(.L_x_350) ;  /* 0x0000000038087348 */ /* 0x000fea0003c00000 */
[----:B------:R0:W1:Y:S02]  /*4400*/  SHFL.IDX P0, R49, R45, R58, R57 ;  /* 0x0000003a2d317389 */ /* 0x0000640000000039 */
[----:B01----:R-:W-:Y:S05]  /*4410*/  ENDCOLLECTIVE ;  /* 0x000000000000791b */ /* 0x003fea0003800000 */
.L_x_350:
[----:B------:R-:W-:-:S04]  /*4420*/  LOP3.LUT P0, RZ, R49, 0x40000000, RZ, 0xc0, !PT ;  /* 0x4000000031ff7812 */ /* 0x000fc8000780c0ff */
[----:B------:R-:W-:-:S05]  /*4430*/  FSEL R47, R27, RZ, P0 ;  /* 0x000000ff1b2f7208 */ /* 0x000fca0000000000 */
[----:B------:R-:W-:-:S07]  /*4440*/  FADD R46, R46, R47 ;  /* 0x0000002f2e2e7221 */ /* 0x000fce0000000000 */
[----:B------:R-:W-:Y:S05]  /*4450*/  WARPSYNC.COLLECTIVE R56, `(.L_x_351) ;  /* 0x0000000038087348 */ /* 0x000fea0003c00000 */
[----:B------:R0:W1:Y:S02]  /*4460*/  SHFL.IDX P0, R49, R45, R58, R57 ;  /* 0x0000003a2d317389 */ /* 0x0000640000000039 */
[----:B01----:R-:W-:Y:S05]  /*4470*/  ENDCOLLECTIVE ;  /* 0x000000000000791b */ /* 0x003fea0003800000 */
.L_x_351:
[----:B------:R-:W-:-:S05]  /*4480*/  IMAD.MOV.U32 R50, RZ, RZ, R49 ;  /* 0x000000ffff327224 */ /* 0x000fca00078e0031 */
[----:B------:R-:W-:-:S04]  /*4490*/  LOP3.LUT P0, RZ, R50, 0x20000000, RZ, 0xc0, !PT ;  /* 0x2000000032ff7812 */ /* 0x000fc8000780c0ff */
[----:B------:R-:W-:-:S05]  /*44a0*/  FSEL R47, R26, RZ, P0 ;  /* 0x000000ff1a2f7208 */ /* 0x000fca0000000000 */
[----:B------:R-:W-:-:S07]  /*44b0*/  FADD R46, R46, R47 ;  /* 0x0000002f2e2e7221 */ /* 0x000fce0000000000 */
[----:B------:R-:W-:Y:S05]  /*44c0*/  WARPSYNC.COLLECTIVE R56, `(.L_x_352) ;  /* 0x0000000038087348 */ /* 0x000fea0003c00000 */
[----:B------:R0:W1:Y:S02]  /*44d0*/  SHFL.IDX P0, R49, R45, R58, R57 ;  /* 0x0000003a2d317389 */ /* 0x0000640000000039 */
[----:B01----:R-:W-:Y:S05]  /*44e0*/  ENDCOLLECTIVE ;  /* 0x000000000000791b */ /* 0x003fea0003800000 */
.L_x_352:
[----:B------:R-:W-:-:S05]  /*44f0*/  IMAD.MOV.U32 R50, RZ, RZ, R49 ;  /* 0x000000ffff327224 */ /* 0x000fca00078e0031 */
[----:B------:R-:W-:-:S04]  /*4500*/  LOP3.LUT P0, RZ, R50, 0x10000000, RZ, 0xc0, !PT ;  /* 0x1000000032ff7812 */ /* 0x000fc8000780c0ff */
[----:B------:R-:W-:-:S05]  /*4510*/  FSEL R47, R25, RZ, P0 ;  /* 0x000000ff192f7208 */ /* 0x000fca0000000000 */
[----:B------:R-:W-:-:S07]  /*4520*/  FADD R46, R46, R47 ;  /* 0x0000002f2e2e7221 */ /* 0x000fce0000000000 */
[----:B------:R-:W-:Y:S05]  /*4530*/  WARPSYNC.COLLECTIVE R56, `(.L_x_353) ;  /* 0x0000000038087348 */ /* 0x000fea0003c00000 */
[----:B------:R0:W1:Y:S02]  /*4540*/  SHFL.IDX P0, R49, R45, R58, R57 ;  /* 0x0000003a2d317389 */ /* 0x0000640000000039 */
[----:B01----:R-:W-:Y:S05]  /*4550*/  ENDCOLLECTIVE ;  /* 0x000000000000791b */ /* 0x003fea0003800000 */
.L_x_353:
[----:B------:R-:W-:-:S04]  /*4560*/  LOP3.LUT P0, RZ, R49, 0x8000000, RZ, 0xc0, !PT ;  /* 0x0800000031ff7812 */ /* 0x000fc8000780c0ff */
[----:B------:R-:W-:-:S05]  /*4570*/  FSEL R47, R24, RZ, P0 ;  /* 0x000000ff182f7208 */ /* 0x000fca0000000000 */
[----:B------:R-:W-:-:S07]  /*4580*/  FADD R46, R46, R47 ;  /* 0x0000002f2e2e7221 */ /* 0x000fce0000000000 */
[----:B------:R-:W-:Y:S05]  /*4590*/  WARPSYNC.COLLECTIVE R56, `(.L_x_354) ;  /* 0x0000000038087348 */ /* 0x000fea0003c00000 */
[----:B------:R0:W1:Y:S02]  /*45a0*/  SHFL.IDX P0, R49, R45, R58, R57 ;  /* 0x0000003a2d317389 */ /* 0x0000640000000039 */
[----:B01----:R-:W-:Y:S05]  /*45b0*/  ENDCOLLECTIVE ;  /* 0x000000000000791b */ /* 0x003fea0003800000 */
.L_x_354:
[----:B------:R-:W-:-:S05]  /*45c0*/  IMAD.MOV.U32 R54, RZ, RZ, R49 ;  /* 0x000000ffff367224 */ /* 0x000fca00078e0031 */
[----:B------:R-:W-:-:S04]  /*45d0*/  LOP3.LUT P0, RZ, R54, 0x4000000, RZ, 0xc0, !PT ;  /* 0x0400000036ff7812 */ /* 0x000fc8000780c0ff */
[----:B------:R-:W-:-:S05]  /*45e0*/  FSEL R47, R23, RZ, P0 ;  /* 0x000000ff172f7208 */ /* 0x000fca0000000000 */
[----:B------:R-:W-:-:S07]  /*45f0*/  FADD R46, R46, R47 ;  /* 0x0000002f2e2e7221 */ /* 0x000fce0000000000 */
[----:B------:R-:W-:Y:S05]  /*4600*/  WARPSYNC.COLLECTIVE R56, `(.L_x_355) ;  /* 0x0000000038087348 */ /* 0x000fea0003c00000 */
[----:B------:R0:W1:Y:S02]  /*4610*/  SHFL.IDX P0, R49, R45, R58, R57 ;  /* 0x0000003a2d317389 */ /* 0x0000640000000039 */
[----:B01----:R-:W-:Y:S05]  /*4620*/  ENDCOLLECTIVE ;  /* 0x000000000000791b */ /* 0x003fea0003800000 */
.L_x_355:
[----:B------:R-:W-:-:S05]  /*4630*/  IMAD.MOV.U32 R50, RZ, RZ, R49 ;  /* 0x000000ffff327224 */ /* 0x000fca00078e0031 */
[----:B------:R-:W-:-:S04]  /*4640*/  LOP3.LUT P0, RZ, R50, 0x2000000, RZ, 0xc0, !PT ;  /* 0x0200000032ff7812 */ /* 0x000fc8000780c0ff */
[----:B------:R-:W-:-:S05]  /*4650*/  FSEL R47, R22, RZ, P0 ;  /* 0x000000ff162f7208 */ /* 0x000fca0000000000 */
[----:B------:R-:W-:-:S07]  /*4660*/  FADD R46, R46, R47 ;  /* 0x0000002f2e2e7221 */ /* 0x000fce0000000000 */
[----:B------:R-:W-:Y:S05]  /*4670*/  WARPSYNC.COLLECTIVE R56, `(.L_x_356) ;  /* 0x0000000038087348 */ /* 0x000fea0003c00000 */
[----:B------:R0:W1:Y:S02]  /*4680*/  SHFL.IDX P0, R49, R45, R58, R57 ;  /* 0x0000003a2d317389 */ /* 0x0000640000000039 */
[----:B01----:R-:W-:Y:S05]  /*4690*/  ENDCOLLECTIVE ;  /* 0x000000000000791b */ /* 0x003fea0003800000 */
.L_x_356:
[----:B------:R-:W-:-:S05]  /*46a0*/  IMAD.MOV.U32 R50, RZ, RZ, R49 ;  /* 0x000000ffff327224 */ /* 0x000fca00078e0031 */
[----:B------:R-:W-:-:S04]  /*46b0*/  LOP3.LUT P0, RZ, R50, 0x1000000, RZ, 0xc0, !PT ;  /* 0x0100000032ff7812 */ /* 0x000fc8000780c0ff */
[----:B------:R-:W-:-:S05]  /*46c0*/  FSEL R47, R21, RZ, P0 ;  /* 0x000000ff152f7208 */ /* 0x000fca0000000000 */
[----:B------:R-:W-:-:S07]  /*46d0*/  FADD R46, R46, R47 ;  /* 0x0000002f2e2e7221 */ /* 0x000fce0000000000 */
[----:B------:R-:W-:Y:S05]  /*46e0*/  WARPSYNC.COLLECTIVE R56, `(.L_x_357) ;  /* 0x0000000038087348 */ /* 0x000fea0003c00000 */
[----:B------:R0:W1:Y:S02]  /*46f0*/  SHFL.IDX P0, R49, R45, R58, R57 ;  /* 0x0000003a2d317389 */ /* 0x0000640000000039 */
[----:B01----:R-:W-:Y:S05]  /*4700*/  ENDCOLLECTIVE ;  /* 0x000000000000791b */ /* 0x003fea0003800000 */
.L_x_357:
[----:B------:R-:W-:-:S05]  /*4710*/  IMAD.MOV.U32 R53, RZ, RZ, R49 ;  /* 0x000000ffff357224 */ /* 0x000fca00078e0031 */
[----:B------:R-:W-:-:S04]  /*4720*/  LOP3.LUT P0, RZ, R53, 0x800000, RZ, 0xc0, !PT ;  /* 0x0080000035ff7812 */ /* 0x000fc8000780c0ff */
[----:B------:R-:W-:-:S05]  /*4730*/  FSEL R47, R20, RZ, P0 ;  /* 0x000000ff142f7208 */ /* 0x000fca0000000000 */
[----:B------:R-:W-:-:S07]  /*4740*/  FADD R46, R46, R47 ;  /* 0x0000002f2e2e7221 */ /* 0x000fce0000000000 */
[----:B------:R-:W-:Y:S05]  /*4750*/  WARPSYNC.COLLECTIVE R56, `(.L_x_358) ;  /* 0x0000000038087348 */ /* 0x000fea0003c00000 */
[----:B------:R0:W1:Y:S02]  /*4760*/  SHFL.IDX P0, R49, R45, R58, R57 ;  /* 0x0000003a2d317389 */ /* 0x0000640000000039 */
[----:B01----:R-:W-:Y:S05]  /*4770*/  ENDCOLLECTIVE ;  /* 0x000000000000791b */ /* 0x003fea0003800000 */
.L_x_358:
[----:B------:R-:W-:-:S05]  /*4780*/  IMAD.MOV.U32 R52, RZ, RZ, R49 ;  /* 0x000000ffff347224 */ /* 0x000fca00078e0031 */
[----:B------:R-:W-:-:S04]  /*4790*/  LOP3.LUT P0, RZ, R52, 0x400000, RZ, 0xc0, !PT ;  /* 0x0040000034ff7812 */ /* 0x000fc8000780c0ff */
[----:B------:R-:W-:-:S05]  /*47a0*/  FSEL R47, R19, RZ, P0 ;  /* 0x000000ff132f7208 */ /* 0x000fca0000000000 */
[----:B------:R-:W-:-:S07]  /*47b0*/  FADD R46, R46, R47 ;  /* 0x0000002f2e2e7221 */ /* 0x000fce0000000000 */
[----:B------:R-:W-:Y:S05]  /*47c0*/  WARPSYNC.COLLECTIVE R56, `(.L_x_359) ;  /* 0x0000000038087348 */ /* 0x000fea0003c00000 */
[----:B------:R0:W1:Y:S02]  /*47d0*/  SHFL.IDX P0, R49, R45, R58, R57 ;  /* 0x0000003a2d317389 */ /* 0x0000640000000039 */
[----:B01----:R-:W-:Y:S05]  /*47e0*/  ENDCOLLECTIVE ;  /* 0x000000000000791b */ /* 0x003fea0003800000 */
.L_x_359:
[----:B------:R-:W-:-:S05]  /*47f0*/  IMAD.MOV.U32 R54, RZ, RZ, R49 ;  /* 0x000000ffff367224 */ /* 0x000fca00078e0031 */
[----:B------:R-:W-:-:S04]  /*4800*/  LOP3.LUT P0, RZ, R54, 0x200000, RZ, 0xc0, !PT ;  /* 0x0020000036ff7812 */ /* 0x000fc8000780c0ff */
[----:B------:R-:W-:-:S05]  /*4810*/  FSEL R47, R18, RZ, P0 ;  /* 0x000000ff122f7208 */ /* 0x000fca0000000000 */
[----:B------:R-:W-:-:S07]  /*4820*/  FADD R46, R46, R47 ;  /* 0x0000002f2e2e7221 */ /* 0x000fce0000000000 */
[----:B------:R-:W-:Y:S05]  /*4830*/  WARPSYNC.COLLECTIVE R56, `(.L_x_360) ;  /* 0x0000000038087348 */ /* 0x000fea0003c00000 */
[----:B------:R0:W1:Y:S02]  /*4840*/  SHFL.IDX P0, R49, R45, R58, R57 ;  /* 0x0000003a2d317389 */ /* 0x0000640000000039 */
[----:B01----:R-:W-:Y:S05]  /*4850*/  ENDCOLLECTIVE ;  /* 0x000000000000791b */ /* 0x003fea0003800000 */
.L_x_360:
[----:B------:R-:W-:-:S05]  /*4860*/  IMAD.MOV.U32 R53, RZ, RZ, R49 ;  /* 0x000000ffff357224 */ /* 0x000fca00078e0031 */
[----:B------:R-:W-:-:S04]  /*4870*/  LOP3.LUT P0, RZ, R53, 0x100000, RZ, 0xc0, !PT ;  /* 0x0010000035ff7812 */ /* 0x000fc8000780c0ff */
[----:B------:R-:W-:-:S05]  /*4880*/  FSEL R47, R17, RZ, P0 ;  /* 0x000000ff112f7208 */ /* 0x000fca0000000000 */
[----:B------:R-:W-:-:S07]  /*4890*/  FADD R46, R46, R47 ;  /* 0x0000002f2e2e7221 */ /* 0x000fce0000000000 */
[----:B------:R-:W-:Y:S05]  /*48a0*/  WARPSYNC.COLLECTIVE R56, `(.L_x_361) ;  /* 0x0000000038087348 */ /* 0x000fea0003c00000 */
[----:B------:R0:W1:Y:S02]  /*48b0*/  SHFL.IDX P0, R49, R45, R58, R57 ;  /* 0x0000003a2d317389 */ /* 0x0000640000000039 */
[----:B01----:R-:W-:Y:S05]  /*48c0*/  ENDCOLLECTIVE ;  /* 0x000000000000791b */ /* 0x003fea0003800000 */
.L_x_361:
[----:B------:R-:W-:-:S05]  /*48d0*/  IMAD.MOV.U32 R50, RZ, RZ, R49 ;  /* 0x000000ffff327224 */ /* 0x000fca00078e0031 */
[----:B------:R-:W-:-:S04]  /*48e0*/  LOP3.LUT P0, RZ, R50, 0x80000, RZ, 0xc0, !PT ;  /* 0x0008000032ff7812 */ /* 0x000fc8000780c0ff */
[----:B------:R-:W-:-:S05]  /*48f0*/  FSEL R47, R16, RZ, P0 ;  /* 0x000000ff102f7208 */ /* 0x000fca0000000000 */
[----:B------:R-:W-:-:S07]  /*4900*/  FADD R46, R46, R47 ;  /* 0x0000002f2e2e7221 */ /* 0x000fce0000000000 */
[----:B------:R-:W-:Y:S05]  /*4910*/  WARPSYNC.COLLECTIVE R56, `(.L_x_362) ;  /* 0x0000000038087348 */ /* 0x000fea0003c00000 */
[----:B------:R0:W1:Y:S02]  /*4920*/  SHFL.IDX P0, R49, R45, R58, R57 ;  /* 0x0000003a2d317389 */ /* 0x0000640000000039 */
[----:B01----:R-:W-:Y:S05]  /*4930*/  ENDCOLLECTIVE ;  /* 0x000000000000791b */ /* 0x003fea0003800000 */
.L_x_362:
[----:B------:R-:W-:-:S05]  /*4940*/  IMAD.MOV.U32 R52, RZ, RZ, R49 ;  /* 0x000000ffff347224 */ /* 0x000fca00078e0031 */
[----:B------:R-:W-:-:S04]  /*4950*/  LOP3.LUT P0, RZ, R52, 0x40000, RZ, 0xc0, !PT ;  /* 0x0004000034ff7812 */ /* 0x000fc8000780c0ff */
[----:B------:R-:W-:-:S05]  /*4960*/  FSEL R47, R15, RZ, P0 ;  /* 0x000000ff0f2f7208 */ /* 0x000fca0000000000 */
[----:B------:R-:W-:-:S07]  /*4970*/  FADD R46, R46, R47 ;  /* 0x0000002f2e2e7221 */ /* 0x000fce0000000000 */
[----:B------:R-:W-:Y:S05]  /*4980*/  WARPSYNC.COLLECTIVE R56, `(.L_x_363) ;  /* 0x0000000038087348 */ /* 0x000fea0003c00000 */
[----:B------:R0:W1:Y:S02]  /*4990*/  SHFL.IDX P0, R49, R45, R58, R57 ;  /* 0x0000003a2d317389 */ /* 0x0000640000000039 */
[----:B01----:R-:W-:Y:S05]  /*49a0*/  ENDCOLLECTIVE ;  /* 0x000000000000791b */ /* 0x003fea0003800000 */
.L_x_363:
[----:B------:R-:W-:-:S05]  /*49b0*/  IMAD.MOV.U32 R47, RZ, RZ, R49 ;  /* 0x000000ffff2f7224 */ /* 0x000fca00078e0031 */
[----:B------:R-:W-:-:S04]  /*49c0*/  LOP3.LUT P0, RZ, R47, 0x20000, RZ, 0xc0, !PT ;  /* 0x000200002fff7812 */ /* 0x000fc8000780c0ff */
[----:B------:R-:W-:-:S05]  /*49d0*/  FSEL R47, R14, RZ, P0 ;  /* 0x000000ff0e2f7208 */ /* 0x000fca0000000000 */
[----:B------:R-:W-:-:S07]  /*49e0*/  FADD R46, R46, R47 ;  /* 0x0000002f2e2e7221 */ /* 0x000fce0000000000 */
[----:B------:R-:W-:Y:S05]  /*49f0*/  WARPSYNC.COLLECTIVE R56, `(.L_x_364) ;  /* 0x0000000038087348 */ /* 0x000fea0003c00000 */
[----:B------:R0:W1:Y:S02]  /*4a00*/  SHFL.IDX P0, R49, R45, R58, R57 ;  /* 0x0000003a2d317389 */ /* 0x0000640000000039 */
[----:B01----:R-:W-:Y:S05]  /*4a10*/  ENDCOLLECTIVE ;  /* 0x000000000000791b */ /* 0x003fea0003800000 */
.L_x_364:
[----:B------:R-:W-:-:S05]  /*4a20*/  IMAD.MOV.U32 R52, RZ, RZ, R49 ;  /* 0x000000ffff347224 */ /* 0x000fca00078e0031 */
[----:B------:R-:W-:-:S04]  /*4a30*/  LOP3.LUT P0, RZ, R52, 0x10000, RZ, 0xc0, !PT ;  /* 0x0001000034ff7812 */ /* 0x000fc8000780c0ff */
[----:B------:R-:W-:-:S05]  /*4a40*/  FSEL R47, R13, RZ, P0 ;  /* 0x000000ff0d2f7208 */ /* 0x000fca0000000000 */
[----:B------:R-:W-:-:S07]  /*4a50*/  FADD R46, R46, R47 ;  /* 0x0000002f2e2e7221 */ /* 0x000fce0000000000 */
[----:B------:R-:W-:Y:S05]  /*4a60*/  WARPSYNC.COLLECTIVE R56, `(.L_x_365) ;  /* 0x0000000038087348 */ /* 0x000fea0003c00000 */
[----:B------:R0:W1:Y:S02]  /*4a70*/  SHFL.IDX P0, R49, R45, R58, R57 ;  /* 0x0000003a2d317389 */ /* 0x0000640000000039 */
[----:B01----:R-:W-:Y:S05]  /*4a80*/  ENDCOLLECTIVE ;  /* 0x000000000000791b */ /* 0x003fea0003800000 */
.L_x_365:
[----:B------:R-:W-:-:S05]  /*4a90*/  IMAD.MOV.U32 R47, RZ, RZ, R49 ;  /* 0x000000ffff2f7224 */ /* 0x000fca00078e0031 */
[----:B------:R-:W-:-:S04]  /*4aa0*/  LOP3.LUT P0, RZ, R47, 0x8000, RZ, 0xc0, !PT ;  /* 0x000080002fff7812 */ /* 0x000fc8000780c0ff */
[----:B------:R-:W-:-:S05]  /*4ab0*/  FSEL R47, R12, RZ, P0 ;  /* 0x000000ff0c2f7208 */ /* 0x000fca0000000000 */
[----:B------:R-:W-:-:S07]  /*4ac0*/  FADD R46, R46, R47 ;  /* 0x0000002f2e2e7221 */ /* 0x000fce0000000000 */
[----:B------:R-:W-:Y:S05]  /*4ad0*/  WARPSYNC.COLLECTIVE R56, `(.L_x_366) ;  /* 0x0000000038087348 */ /* 0x000fea0003c00000 */
[----:B------:R0:W1:Y:S02]  /*4ae0*/  SHFL.IDX P0, R49, R45, R58, R57 ;  /* 0x0000003a2d317389 */ /* 0x0000640000000039 */
[----:B01----:R-:W-:Y:S05]  /*4af0*/  ENDCOLLECTIVE ;  /* 0x000000000000791b */ /* 0x003fea0003800000 */
.L_x_366:
[----:B------:R-:W-:-:S05]  /*4b00*/  IMAD.MOV.U32 R53, RZ, RZ, R49 ;  /* 0x000000ffff357224 */ /* 0x000fca00078e0031 */
[----:B------:R-:W-:-:S04]  /*4b10*/  LOP3.LUT P0, RZ, R53, 0x4000, RZ, 0xc0, !PT ;  /* 0x0000400035ff7812 */ /* 0x000fc8000780c0ff */
[----:B------:R-:W-:-:S05]  /*4b20*/  FSEL R47, R11, RZ, P0 ;  /* 0x000000ff0b2f7208 */ /* 0x000fca0000000000 */
[----:B------:R-:W-:-:S07]  /*4b30*/  FADD R46, R46, R47 ;  /* 0x0000002f2e2e7221 */ /* 0x000fce0000000000 */
[----:B------:R-:W-:Y:S05]  /*4b40*/  WARPSYNC.COLLECTIVE R56, `(.L_x_367) ;  /* 0x0000000038087348 */ /* 0x000fea0003c00000 */
[----:B------:R0:W1:Y:S02]  /*4b50*/  SHFL.IDX P0, R49, R45, R58, R57 ;  /* 0x0000003a2d317389 */ /* 0x0000640000000039 */
[----:B01----:R-:W-:Y:S05]  /*4b60*/  ENDCOLLECTIVE ;  /* 0x000000000000791b */ /* 0x003fea0003800000 */
.L_x_367:
[----:B------:R-:W-:-:S05]  /*4b70*/  IMAD.MOV.U32 R51, RZ, RZ, R49 ;  /* 0x000000ffff337224 */ /* 0x000fca00078e0031 */
[----:B------:R-:W-:-:S04]  /*4b80*/  LOP3.LUT P0, RZ, R51, 0x2000, RZ, 0xc0, !PT ;  /* 0x0000200033ff7812 */ /* 0x000fc8000780c0ff */
[----:B------:R-:W-:-:S05]  /*4b90*/  FSEL R47, R10, RZ, P0 ;  /* 0x000000ff0a2f7208 */ /* 0x000fca0000000000 */
[----:B------:R-:W-:-:S07]  /*4ba0*/  FADD R46, R46, R47 ;  /* 0x0000002f2e2e7221 */ /* 0x000fce0000000000 */
[----:B------:R-:W-:Y:S05]  /*4bb0*/  WARPSYNC.COLLECTIVE R56, `(.L_x_368) ;  /* 0x0000000038087348 */ /* 0x000fea0003c00000 */
[----:B------:R0:W1:Y:S02]  /*4bc0*/  SHFL.IDX P0, R49, R45, R58, R57 ;  /* 0x0000003a2d317389 */ /* 0x0000640000000039 */
[----:B01----:R-:W-:Y:S05]  /*4bd0*/  ENDCOLLECTIVE ;  /* 0x000000000000791b */ /* 0x003fea0003800000 */
.L_x_368:
[----:B------:R-:W-:-:S05]  /*4be0*/  IMAD.MOV.U32 R50, RZ, RZ, R49 ;  /* 0x000000ffff327224 */ /* 0x000fca00078e0031 */
[----:B------:R-:W-:-:S04]  /*4bf0*/  LOP3.LUT P0, RZ, R50, 0x1000, RZ, 0xc0, !PT ;  /* 0x0000100032ff7812 */ /* 0x000fc8000780c0ff */
[----:B------:R-:W-:-:S05]  /*4c00*/  FSEL R47, R9, RZ, P0 ;  /* 0x000000ff092f7208 */ /* 0x000fca0000000000 */
[----:B------:R-:W-:-:S07]  /*4c10*/  FADD R46, R46, R47 ;  /* 0x0000002f2e2e7221 */ /* 0x000fce0000000000 */
[----:B------:R-:W-:Y:S05]  /*4c20*/  WARPSYNC.COLLECTIVE R56, `(.L_x_369) ;  /* 0x0000000038087348 */ /* 0x000fea0003c00000 */
[----:B------:R0:W1:Y:S02]  /*4c30*/  SHFL.IDX P0, R49, R45, R58, R57 ;  /* 0x0000003a2d317389 */ /* 0x0000640000000039 */
[----:B01----:R-:W-:Y:S05]  /*4c40*/  ENDCOLLECTIVE ;  /* 0x000000000000791b */ /* 0x003fea0003800000 */
.L_x_369:
[----:B------:R-:W-:-:S05]  /*4c50*/  IMAD.MOV.U32 R53, RZ, RZ, R49 ;  /* 0x000000ffff357224 */ /* 0x000fca00078e0031 */
[----:B------:R-:W-:-:S04]  /*4c60*/  LOP3.LUT P0, RZ, R53, 0x800, RZ, 0xc0, !PT ;  /* 0x0000080035ff7812 */ /* 0x000fc8000780c0ff */
[----:B------:R-:W-:-:S05]  /*4c70*/  FSEL R47, R8, RZ, P0 ;  /* 0x000000ff082f7208 */ /* 0x000fca0000000000 */
[----:B------:R-:W-:-:S07]  /*4c80*/  FADD R46, R46, R47 ;  /* 0x0000002f2e2e7221 */ /* 0x000fce0000000000 */
[----:B------:R-:W-:Y:S05]  /*4c90*/  WARPSYNC.COLLECTIVE R56, `(.L_x_370) ;  /* 0x0000000038087348 */ /* 0x000fea0003c00000 */
[----:B------:R0:W1:Y:S02]  /*4ca0*/  SHFL.IDX P0, R49, R45, R58, R57 ;  /* 0x0000003a2d317389 */ /* 0x0000640000000039 */
[----:B01----:R-:W-:Y:S05]  /*4cb0*/  ENDCOLLECTIVE ;  /* 0x000000000000791b */ /* 0x003fea0003800000 */
.L_x_370:
[----:B------:R-:W-:-:S05]  /*4cc0*/  IMAD.MOV.U32 R51, RZ, RZ, R49 ;  /* 0x000000ffff337224 */ /* 0x000fca00078e0031 */
[----:B------:R-:W-:-:S04]  /*4cd0*/  LOP3.LUT P0, RZ, R51, 0x400, RZ, 0xc0, !PT ;  /* 0x0000040033ff7812 */ /* 0x000fc8000780c0ff */
[----:B------:R-:W-:-:S05]  /*4ce0*/  FSEL R47, R7, RZ, P0 ;  /* 0x000000ff072f7208 */ /* 0x000fca0000000000 */
[----:B------:R-:W-:-:S07]  /*4cf0*/  FADD R46, R46, R47 ;  /* 0x0000002f2e2e7221 */ /* 0x000fce0000000000 */
[----:B------:R-:W-:Y:S05]  /*4d00*/  WARPSYNC.COLLECTIVE R56, `(.L_x_371) ;  /* 0x0000000038087348 */ /* 0x000fea0003c00000 */
[----:B------:R0:W1:Y:S02]  /*4d10*/  SHFL.IDX P0, R49, R45, R58, R57 ;  /* 0x0000003a2d317389 */ /* 0x0000640000000039 */
[----:B01----:R-:W-:Y:S05]  /*4d20*/  ENDCOLLECTIVE ;  /* 0x000000000000791b */ /* 0x003fea0003800000 */
.L_x_371:
[----:B------:R-:W-:-:S04]  /*4d30*/  LOP3.LUT P0, RZ, R49, 0x200, RZ, 0xc0, !PT ;  /* 0x0000020031ff7812 */ /* 0x000fc8000780c0ff */
[----:B------:R-:W-:-:S05]  /*4d40*/  FSEL R47, R6, RZ, P0 ;  /* 0x000000ff062f7208 */ /* 0x000fca0000000000 */
[----:B------:R-:W-:-:S07]  /*4d50*/  FADD R46, R46, R47 ;  /* 0x0000002f2e2e7221 */ /* 0x000fce0000000000 */
[----:B------:R-:W-:Y:S05]  /*4d60*/  WARPSYNC.COLLECTIVE R56, `(.L_x_372) ;  /* 0x0000000038087348 */ /* 0x000fea0003c00000 */
[----:B------:R0:W1:Y:S02]  /*4d70*/  SHFL.IDX P0, R49, R45, R58, R57 ;  /* 0x0000003a2d317389 */ /* 0x0000640000000039 */
[----:B01----:R-:W-:Y:S05]  /*4d80*/  ENDCOLLECTIVE ;  /* 0x000000000000791b */ /* 0x003fea0003800000 */
.L_x_372:
[----:B------:R-:W-:-:S05]  /*4d90*/  IMAD.MOV.U32 R53, RZ, RZ, R49 ;  /* 0x000000ffff357224 */ /* 0x000fca00078e0031 */
[----:B------:R-:W-:-:S04]  /*4da0*/  LOP3.LUT P0, RZ, R53, 0x100, RZ, 0xc0, !PT ;  /* 0x0000010035ff7812 */ /* 0x000fc8000780c0ff */
[----:B------:R-:W-:-:S05]  /*4db0*/  FSEL R47, R5, RZ, P0 ;  /* 0x000000ff052f7208 */ /* 0x000fca0000000000 */
[----:B------:R-:W-:-:S07]  /*4dc0*/  FADD R46, R46, R47 ;  /* 0x0000002f2e2e7221 */ /* 0x000fce0000000000 */
[----:B------:R-:W-:Y:S05]  /*4dd0*/  WARPSYNC.COLLECTIVE R56, `(.L_x_373) ;  /* 0x0000000038087348 */ /* 0x000fea0003c00000 */
[----:B------:R0:W1:Y:S02]  /*4de0*/  SHFL.IDX P0, R49, R45, R58, R57 ;  /* 0x0000003a2d317389 */ /* 0x0000640000000039 */
[----:B01----:R-:W-:Y:S05]  /*4df0*/  ENDCOLLECTIVE ;  /* 0x000000000000791b */ /* 0x003fea0003800000 */
.L_x_373:
[----:B------:R-:W-:-:S05]  /*4e00*/  IMAD.MOV.U32 R51, RZ, RZ, R49 ;  /* 0x000000ffff337224 */ /* 0x000fca00078e0031 */
[----:B------:R-:W-:-:S04]  /*4e10*/  LOP3.LUT P0, RZ, R51, 0x80, RZ, 0xc0, !PT ;  /* 0x0000008033ff7812 */ /* 0x000fc8000780c0ff */
[----:B------:R-:W-:-:S05]  /*4e20*/  FSEL R53, R4, RZ, P0 ;  /* 0x000000ff04357208 */ /* 0x000fca0000000000 */
[----:B------:R-:W-:-:S07]  /*4e30*/  FADD R53, R46, R53 ;  /* 0x000000352e357221 */ /* 0x000fce0000000000 */
[----:B------:R-:W-:Y:S05]  /*4e40*/  WARPSYNC.COLLECTIVE R56, `(.L_x_374) ;  /* 0x0000000038087348 */ /* 0x000fea0003c00000 */
[----:B------:R0:W1:Y:S02]  /*4e50*/  SHFL.IDX P0, R49, R45, R58, R57 ;  /* 0x0000003a2d317389 */ /* 0x0000640000000039 */
[----:B01----:R-:W-:Y:S05]  /*4e60*/  ENDCOLLECTIVE ;  /* 0x000000000000791b */ /* 0x003fea0003800000 */
.L_x_374:
[----:B------:R-:W-:-:S05]  /*4e70*/  IMAD.MOV.U32 R47, RZ, RZ, R49 ;  /* 0x000000ffff2f7224 */ /* 0x000fca00078e0031 */
[----:B------:R-:W-:-:S04]  /*4e80*/  LOP3.LUT P0, RZ, R47, 0x40, RZ, 0xc0, !PT ;  /* 0x000000402fff7812 */ /* 0x000fc8000780c0ff */
[----:B------:R-:W-:-:S05]  /*4e90*/  FSEL R46, R3, RZ, P0 ;  /* 0x000000ff032e7208 */ /* 0x000fca0000000000 */
[----:B------:R-:W-:-:S07]  /*4ea0*/  FADD R53, R53, R46 ;  /* 0x0000002e35357221 */ /* 0x000fce0000000000 */
[----:B------:R-:W-:Y:S05]  /*4eb0*/  WARPSYNC.COLLECTIVE R56, `(.L_x_375) ;  /* 0x0000000038087348 */ /* 0x000fea0003c00000 */
[----:B------:R0:W1:Y:S02]  /*4ec0*/  SHFL.IDX P0, R49, R45, R58, R57 ;  /* 0x0000003a2d317389 */ /* 0x0000640000000039 */
[----:B01----:R-:W-:Y:S05]  /*4ed0*/  ENDCOLLECTIVE ;  /* 0x000000000000791b */ /* 0x003fea0003800000 */
.L_x_375:
[----:B------:R-:W-:-:S05]  /*4ee0*/  IMAD.MOV.U32 R50, RZ, RZ, R49 ;  /* 0x000000ffff327224 */ /* 0x000fca00078e0031 */
[----:B------:R-:W-:-:S04]  /*4ef0*/  LOP3.LUT P0, RZ, R50, 0x20, RZ, 0xc0, !PT ;  /* 0x0000002032ff7812 */ /* 0x000fc8000780c0ff */
[----:B------:R-:W-:-:S05]  /*4f00*/  FSEL R46, R2, RZ, P0 ;  /* 0x000000ff022e7208 */ /* 0x000fca0000000000 */
[----:B------:R-:W-:-:S07]  /*4f10*/  FADD R46, R53, R46 ;  /* 0x0000002e352e7221 */ /* 0x000fce0000000000 */
[----:B------:R-:W-:Y:S05]  /*4f20*/  WARPSYNC.COLLECTIVE R56, `(.L_x_376) ;  /* 0x0000000038087348 */ /* 0x000fea0003c00000 */
[----:B------:R0:W1:Y:S02]  /*4f30*/  SHFL.IDX P0, R49, R45, R58, R57 ;  /* 0x0000003a2d317389 */ /* 0x0000640000000039 */
[----:B01----:R-:W-:Y:S05]  /*4f40*/  ENDCOLLECTIVE ;  /* 0x000000000000791b */ /* 0x003fea0003800000 */
.L_x_376:
[----:B------:R-:W-:-:S05]  /*4f50*/  IMAD.MOV.U32 R53, RZ, RZ, R49 ;  /* 0x000000ffff357224 */ /* 0x000fca00078e0031 */
[----:B------:R-:W-:-:S04]  /*4f60*/  LOP3.LUT P0, RZ, R53, 0x10, RZ, 0xc0, !PT ;  /* 0x0000001035ff7812 */ /* 0x000fc8000780c0ff */
[----:B------:R-:W-:-:S05]  /*4f70*/  FSEL R47, R0, RZ, P0 ;  /* 0x000000ff002f7208 */ /* 0x000fca0000000000 */
[----:B------:R-:W-:-:S07]  /*4f80*/  FADD R46, R46, R47 ;  /* 0x0000002f2e2e7221 */ /* 0x000fce0000000000 */
[----:B------:R-:W-:Y:S05]  /*4f90*/  WARPSYNC.COLLECTIVE R56, `(.L_x_377) ;  /* 0x0000000038087348 */ /* 0x000fea0003c00000 */
[----:B------:R0:W1:Y:S02]  /*4fa0*/  SHFL.IDX P0, R49, R45, R58, R57 ;  /* 0x0000003a2d317389 */ /* 0x0000640000000039 */
[----:B01----:R-:W-:Y:S05]  /*4fb0*/  ENDCOLLECTIVE ;  /* 0x000000000000791b */ /* 0x003fea0003800000 */
.L_x_377:
[----:B------:R-:W-:-:S05]  /*4fc0*/  IMAD.MOV.U32 R47, RZ, RZ, R49 ;  /* 0x000000ffff2f7224 */ /* 0x000fca00078e0031 */
[----:B------:R-:W-:-:S04]  /*4fd0*/  LOP3.LUT P0, RZ, R47, 0x8, RZ, 0xc0, !PT ;  /* 0x000000082fff7812 */ /* 0x000fc8000780c0ff */
[----:B------:R-:W-:-:S05]  /*4fe0*/  FSEL R47, R44, RZ, P0 ;  /* 0x000000ff2c2f7208 */ /* 0x000fca0000000000 */
[----:B------:R-:W-:-:S07]  /*4ff0*/  FADD R46, R46, R47 ;  /* 0x0000002f2e2e7221 */ /* 0x000fce0000000000 */
[----:B------:R-:W-:Y:S05]  /*5000*/  WARPSYNC.COLLECTIVE R56, `(.L_x_378) ;  /* 0x0000000038087348 */ /* 0x000fea0003c00000 */
[----:B------:R0:W1:Y:S02]  /*5010*/  SHFL.IDX P0, R49, R45, R58, R57 ;  /* 0x0000003a2d317389 */ /* 0x0000640000000039 */
[----:B01----:R-:W-:Y:S05]  /*5020*/  ENDCOLLECTIVE ;  /* 0x000000000000791b */ /* 0x003fea0003800000 */
.L_x_378:
[----:B------:R-:W-:-:S05]  /*5030*/  IMAD.MOV.U32 R50, RZ, RZ, R49 ;  /* 0x000000ffff327224 */ /* 0x000fca00078e0031 */
[----:B------:R-:W-:-:S04]  /*5040*/  LOP3.LUT P0, RZ, R50, 0x4, RZ, 0xc0, !PT ;  /* 0x0000000432ff7812 */ /* 0x000fc8000780c0ff */
[----:B------:R-:W-:-:S05]  /*5050*/  FSEL R47, R43, RZ, P0 ;  /* 0x000000ff2b2f7208 */ /* 0x000fca0000000000 */
[----:B------:R-:W-:-:S07]  /*5060*/  FADD R46, R46, R47 ;  /* 0x0000002f2e2e7221 */ /* 0x000fce0000000000 */
[----:B------:R-:W-:Y:S05]  /*5070*/  WARPSYNC.COLLECTIVE R56, `(.L_x_379) ;  /* 0x0000000038087348 */ /* 0x000fea0003c00000 */
[----:B------:R0:W1:Y:S02]  /*5080*/  SHFL.IDX P0, R49, R45, R58, R57 ;  /* 0x0000003a2d317389 */ /* 0x0000640000000039 */
[----:B01----:R-:W-:Y:S05]  /*5090*/  ENDCOLLECTIVE ;  /* 0x000000000000791b */ /* 0x003fea0003800000 */
.L_x_379:
[----:B------:R-:W-:-:S05]  /*50a0*/  IMAD.MOV.U32 R52, RZ, RZ, R49 ;  /* 0x000000ffff347224 */ /* 0x000fca00078e0031 */
[----:B------:R-:W-:-:S04]  /*50b0*/  LOP3.LUT P0, RZ, R52, 0x2, RZ, 0xc0, !PT ;  /* 0x0000000234ff7812 */ /* 0x000fc8000780c0ff */
[----:B------:R-:W-:-:S05]  /*50c0*/  FSEL R47, R33, RZ, P0 ;  /* 0x000000ff212f7208 */ /* 0x000fca0000000000 */
[----:B------:R-:W-:-:S07]  /*50d0*/  FADD R46, R46, R47 ;  /* 0x0000002f2e2e7221 */ /* 0x000fce0000000000 */
[----:B------:R-:W-:Y:S05]  /*50e0*/  WARPSYNC.COLLECTIVE R56, `(.L_x_380) ;  /* 0x0000000038087348 */ /* 0x000fea0003c00000 */
[----:B------:R0:W1:Y:S02]  /*50f0*/  SHFL.IDX P0, R49, R45, R58, R57 ;  /* 0x0000003a2d317389 */ /* 0x0000640000000039 */
[----:B01----:R-:W-:Y:S05]  /*5100*/  ENDCOLLECTIVE ;  /* 0x000000000000791b */ /* 0x003fea0003800000 */
.L_x_380:
        /* <DEDUP_REMOVED lines=9> */
.L_x_381:
[----:B------:R-:W-:-:S05]  /*51a0*/  IMAD.MOV.U32 R50, RZ, RZ, R49 ;  /* 0x000000ffff327224 */ /* 0x000fca00078e0031 */
[----:B------:R-:W-:-:S04]  /*51b0*/  ISETP.GT.AND P0, PT, R50, -0x1, PT ;  /* 0xffffffff3200780c */ /* 0x000fc80003f04270 */
[----:B------:R-:W-:-:S05]  /*51c0*/  FSEL R47, R28, RZ, !P0 ;  /* 0x000000ff1c2f7208 */ /* 0x000fca0004000000 */
[----:B------:R-:W-:-:S07]  /*51d0*/  FADD R42, R47, R42 ;  /* 0x0000002a2f2a7221 */ /* 0x000fce0000000000 */
[----:B------:R-:W-:Y:S05]  /*51e0*/  WARPSYNC.COLLECTIVE R56, `(.L_x_382) ;  /* 0x0000000038087348 */ /* 0x000fea0003c00000 */
[----:B------:R0:W1:Y:S02]  /*51f0*/  SHFL.IDX P0, R49, R45, R58, R57 ;  /* 0x0000003a2d317389 */ /* 0x0000640000000039 */
[----:B01----:R-:W-:Y:S05]  /*5200*/  ENDCOLLECTIVE ;  /* 0x000000000000791b */ /* 0x003fea0003800000 */
.L_x_382:
[----:B------:R-:W-:-:S05]  /*5210*/  IMAD.MOV.U32 R50, RZ, RZ, R49 ;  /* 0x000000ffff327224 */ /* 0x000fca00078e0031 */
[----:B------:R-:W-:-:S04]  /*5220*/  LOP3.LUT P0, RZ, R50, 0x40000000, RZ, 0xc0, !PT ;  /* 0x4000000032ff7812 */ /* 0x000fc8000780c0ff */
[----:B------:R-:W-:-:S05]  /*5230*/  FSEL R47, R27, RZ, P0 ;  /* 0x000000ff1b2f7208 */ /* 0x000fca0000000000 */
[----:B------:R-:W-:-:S07]  /*5240*/  FADD R42, R42, R47 ;  /* 0x0000002f2a2a7221 */ /* 0x000fce0000000000 */
[----:B------:R-:W-:Y:S05]  /*5250*/  WARPSYNC.COLLECTIVE R56, `(.L_x_383) ;  /* 0x0000000038087348 */ /* 0x000fea0003c00000 */
[----:B------:R0:W1:Y:S02]  /*5260*/  SHFL.IDX P0, R49, R45, R58, R57 ;  /* 0x0000003a2d317389 */ /* 0x0000640000000039 */
[----:B01----:R-:W-:Y:S05]  /*5270*/  ENDCOLLECTIVE ;  /* 0x000000000000791b */ /* 0x003fea0003800000 */
.L_x_383:
[----:B------:R-:W-:-:S05]  /*5280*/  IMAD.MOV.U32 R51, RZ, RZ, R49 ;  /* 0x000000ffff337224 */ /* 0x000fca00078e0031 */
[----:B------:R-:W-:-:S04]  /*5290*/  LOP3.LUT P0, RZ, R51, 0x20000000, RZ, 0xc0, !PT ;  /* 0x2000000033ff7812 */ /* 0x000fc8000780c0ff */
[----:B------:R-:W-:-:S05]  /*52a0*/  FSEL R47, R26, RZ, P0 ;  /* 0x000000ff1a2f7208 */ /* 0x000fca0000000000 */
[----:B------:R-:W-:-:S07]  /*52b0*/  FADD R42, R42, R47 ;  /* 0x0000002f2a2a7221 */ /* 0x000fce0000000000 */
[----:B------:R-:W-:Y:S05]  /*52c0*/  WARPSYNC.COLLECTIVE R56, `(.L_x_384) ;  /* 0x0000000038087348 */ /* 0x000fea0003c00000 */
[----:B------:R0:W1:Y:S02]  /*52d0*/  SHFL.IDX P0, R49, R45, R58, R57 ;  /* 0x0000003a2d317389 */ /* 0x0000640000000039 */
[----:B01----:R-:W-:Y:S05]  /*52e0*/  ENDCOLLECTIVE ;  /* 0x000000000000791b */ /* 0x003fea0003800000 */
.L_x_384:
[----:B------:R-:W-:-:S04]  /*52f0*/  LOP3.LUT P0, RZ, R49, 0x10000000, RZ, 0xc0, !PT ;  /* 0x1000000031ff7812 */ /* 0x000fc8000780c0ff */
[----:B------:R-:W-:-:S05]  /*5300*/  FSEL R47, R25, RZ, P0 ;  /* 0x000000ff192f7208 */ /* 0x000fca0000000000 */
[----:B------:R-:W-:-:S07]  /*5310*/  FADD R42, R42, R47 ;  /* 0x0000002f2a2a7221 */ /* 0x000fce0000000000 */
[----:B------:R-:W-:Y:S05]  /*5320*/  WARPSYNC.COLLECTIVE R56, `(.L_x_385) ;  /* 0x0000000038087348 */ /* 0x000fea0003c00000 */
[----:B------:R0:W1:Y:S02]  /*5330*/  SHFL.IDX P0, R49, R45, R58, R57 ;  /* 0x0000003a2d317389 */ /* 0x0000640000000039 */
[----:B01----:R-:W-:Y:S05]  /*5340*/  ENDCOLLECTIVE ;  /* 0x000000000000791b */ /* 0x003fea0003800000 */
.L_x_385:
[----:B------:R-:W-:-:S05]  /*5350*/  IMAD.MOV.U32 R52, RZ, RZ, R49 ;  /* 0x000000ffff347224 */ /* 0x000fca00078e0031 */
[----:B------:R-:W-:-:S04]  /*5360*/  LOP3.LUT P0, RZ, R52, 0x8000000, RZ, 0xc0, !PT ;  /* 0x0800000034ff7812 */ /* 0x000fc8000780c0ff */
[----:B------:R-:W-:-:S05]  /*5370*/  FSEL R47, R24, RZ, P0 ;  /* 0x000000ff182f7208 */ /* 0x000fca0000000000 */
[----:B------:R-:W-:-:S07]  /*5380*/  FADD R42, R42, R47 ;  /* 0x0000002f2a2a7221 */ /* 0x000fce0000000000 */
[----:B------:R-:W-:Y:S05]  /*5390*/  WARPSYNC.COLLECTIVE R56, `(.L_x_386) ;  /* 0x0000000038087348 */ /* 0x000fea0003c00000 */
[----:B------:R0:W1:Y:S02]  /*53a0*/  SHFL.IDX P0, R49, R45, R58, R57 ;  /* 0x0000003a2d317389 */ /* 0x0000640000000039 */
[----:B01----:R-:W-:Y:S05]  /*53b0*/  ENDCOLLECTIVE ;  /* 0x000000000000791b */ /* 0x003fea0003800000 */
.L_x_386:
[----:B------:R-:W-:-:S05]  /*53c0*/  IMAD.MOV.U32 R51, RZ, RZ, R49 ;  /* 0x000000ffff337224 */ /* 0x000fca00078e0031 */
[----:B------:R-:W-:-:S04]  /*53d0*/  LOP3.LUT P0, RZ, R51, 0x4000000, RZ, 0xc0, !PT ;  /* 0x0400000033ff7812 */ /* 0x000fc8000780c0ff */
[----:B------:R-:W-:-:S05]  /*53e0*/  FSEL R47, R23, RZ, P0 ;  /* 0x000000ff172f7208 */ /* 0x000fca0000000000 */
[----:B------:R-:W-:-:S07]  /*53f0*/  FADD R42, R42, R47 ;  /* 0x0000002f2a2a7221 */ /* 0x000fce0000000000 */
[----:B------:R-:W-:Y:S05]  /*5400*/  WARPSYNC.COLLECTIVE R56, `(.L_x_387) ;  /* 0x0000000038087348 */ /* 0x000fea0003c00000 */
[----:B------:R0:W1:Y:S02]  /*5410*/  SHFL.IDX P0, R49, R45, R58, R57 ;  /* 0x0000003a2d317389 */ /* 0x0000640000000039 */
[----:B01----:R-:W-:Y:S05]  /*5420*/  ENDCOLLECTIVE ;  /* 0x000000000000791b */ /* 0x003fea0003800000 */
.L_x_387:
[----:B------:R-:W-:-:S04]  /*5430*/  LOP3.LUT P0, RZ, R49, 0x2000000, RZ, 0xc0, !PT ;  /* 0x0200000031ff7812 */ /* 0x000fc8000780c0ff */
[----:B------:R-:W-:-:S05]  /*5440*/  FSEL R47, R22, RZ, P0 ;  /* 0x000000ff162f7208 */ /* 0x000fca0000000000 */
[----:B------:R-:W-:-:S07]  /*5450*/  FADD R42, R42, R47 ;  /* 0x0000002f2a2a7221 */ /* 0x000fce0000000000 */
[----:B------:R-:W-:Y:S05]  /*5460*/  WARPSYNC.COLLECTIVE R56, `(.L_x_388) ;  /* 0x0000000038087348 */ /* 0x000fea0003c00000 */
[----:B------:R0:W1:Y:S02]  /*5470*/  SHFL.IDX P0, R49, R45, R58, R57 ;  /* 0x0000003a2d317389 */ /* 0x0000640000000039 */
[----:B01----:R-:W-:Y:S05]  /*5480*/  ENDCOLLECTIVE ;  /* 0x000000000000791b */ /* 0x003fea0003800000 */
.L_x_388:
[----:B------:R-:W-:-:S05]  /*5490*/  IMAD.MOV.U32 R52, RZ, RZ, R49 ;  /* 0x000000ffff347224 */ /* 0x000fca00078e0031 */
[----:B------:R-:W-:-:S04]  /*54a0*/  LOP3.LUT P0, RZ, R52, 0x1000000, RZ, 0xc0, !PT ;  /* 0x0100000034ff7812 */ /* 0x000fc8000780c0ff */
[----:B------:R-:W-:-:S05]  /*54b0*/  FSEL R47, R21, RZ, P0 ;  /* 0x000000ff152f7208 */ /* 0x000fca0000000000 */
[----:B------:R-:W-:-:S07]  /*54c0*/  FADD R42, R42, R47 ;  /* 0x0000002f2a2a7221 */ /* 0x000fce0000000000 */
[----:B------:R-:W-:Y:S05]  /*54d0*/  WARPSYNC.COLLECTIVE R56, `(.L_x_389) ;  /* 0x0000000038087348 */ /* 0x000fea0003c00000 */
[----:B------:R0:W1:Y:S02]  /*54e0*/  SHFL.IDX P0, R49, R45, R58, R57 ;  /* 0x0000003a2d317389 */ /* 0x0000640000000039 */
[----:B01----:R-:W-:Y:S05]  /*54f0*/  ENDCOLLECTIVE ;  /* 0x000000000000791b */ /* 0x003fea0003800000 */
.L_x_389:
[----:B------:R-:W-:-:S04]  /*5500*/  LOP3.LUT P0, RZ, R49, 0x800000, RZ, 0xc0, !PT ;  /* 0x0080000031ff7812 */ /* 0x000fc8000780c0ff */
[----:B------:R-:W-:-:S05]  /*5510*/  FSEL R47, R20, RZ, P0 ;  /* 0x000000ff142f7208 */ /* 0x000fca0000000000 */
[----:B------:R-:W-:-:S07]  /*5520*/  FADD R42, R42, R47 ;  /* 0x0000002f2a2a7221 */ /* 0x000fce0000000000 */
[----:B------:R-:W-:Y:S05]  /*5530*/  WARPSYNC.COLLECTIVE R56, `(.L_x_390) ;  /* 0x0000000038087348 */ /* 0x000fea0003c00000 */
[----:B------:R0:W1:Y:S02]  /*5540*/  SHFL.IDX P0, R49, R45, R58, R57 ;  /* 0x0000003a2d317389 */ /* 0x0000640000000039 */
[----:B01----:R-:W-:Y:S05]  /*5550*/  ENDCOLLECTIVE ;  /* 0x000000000000791b */ /* 0x003fea0003800000 */
.L_x_390:
[----:B------:R-:W-:-:S05]  /*5560*/  IMAD.MOV.U32 R50, RZ, RZ, R49 ;  /* 0x000000ffff327224 */ /* 0x000fca00078e0031 */
[----:B------:R-:W-:-:S04]  /*5570*/  LOP3.LUT P0, RZ, R50, 0x400000, RZ, 0xc0, !PT ;  /* 0x0040000032ff7812 */ /* 0x000fc8000780c0ff */
[----:B------:R-:W-:-:S05]  /*5580*/  FSEL R47, R19, RZ, P0 ;  /* 0x000000ff132f7208 */ /* 0x000fca0000000000 */
[----:B------:R-:W-:-:S07]  /*5590*/  FADD R42, R42, R47 ;  /* 0x0000002f2a2a7221 */ /* 0x000fce0000000000 */
[----:B------:R-:W-:Y:S05]  /*55a0*/  WARPSYNC.COLLECTIVE R56, `(.L_x_391) ;  /* 0x0000000038087348 */ /* 0x000fea0003c00000 */
[----:B------:R0:W1:Y:S02]  /*55b0*/  SHFL.IDX P0, R49, R45, R58, R57 ;  /* 0x0000003a2d317389 */ /* 0x0000640000000039 */
[----:B01----:R-:W-:Y:S05]  /*55c0*/  ENDCOLLECTIVE ;  /* 0x000000000000791b */ /* 0x003fea0003800000 */
.L_x_391:
[----:B------:R-:W-:-:S05]  /*55d0*/  IMAD.MOV.U32 R55, RZ, RZ, R49 ;  /* 0x000000ffff377224 */ /* 0x000fca00078e0031 */
[----:B------:R-:W-:-:S04]  /*55e0*/  LOP3.LUT P0, RZ, R55, 0x200000, RZ, 0xc0, !PT ;  /* 0x0020000037ff7812 */ /* 0x000fc8000780c0ff */
[----:B------:R-:W-:-:S05]  /*55f0*/  FSEL R47, R18, RZ, P0 ;  /* 0x000000ff122f7208 */ /* 0x000fca0000000000 */
[----:B------:R-:W-:-:S07]  /*5600*/  FADD R42, R42, R47 ;  /* 0x0000002f2a2a7221 */ /* 0x000fce0000000000 */
[----:B------:R-:W-:Y:S05]  /*5610*/  WARPSYNC.COLLECTIVE R56, `(.L_x_392) ;  /* 0x0000000038087348 */ /* 0x000fea0003c00000 */
[----:B------:R0:W1:Y:S02]  /*5620*/  SHFL.IDX P0, R49, R45, R58, R57 ;  /* 0x0000003a2d317389 */ /* 0x0000640000000039 */
[----:B01----:R-:W-:Y:S05]  /*5630*/  ENDCOLLECTIVE ;  /* 0x000000000000791b */ /* 0x003fea0003800000 */
.L_x_392:
[----:B------:R-:W-:-:S05]  /*5640*/  IMAD.MOV.U32 R52, RZ, RZ, R49 ;  /* 0x000000ffff347224 */ /* 0x000fca00078e0031 */
[----:B------:R-:W-:-:S04]  /*5650*/  LOP3.LUT P0, RZ, R52, 0x100000, RZ, 0xc0, !PT ;  /* 0x0010000034ff7812 */ /* 0x000fc8000780c0ff */
[----:B------:R-:W-:-:S05]  /*5660*/  FSEL R47, R17, RZ, P0 ;  /* 0x000000ff112f7208 */ /* 0x000fca0000000000 */
[----:B------:R-:W-:-:S07]  /*5670*/  FADD R42, R42, R47 ;  /* 0x0000002f2a2a7221 */ /* 0x000fce0000000000 */
[----:B------:R-:W-:Y:S05]  /*5680*/  WARPSYNC.COLLECTIVE R56, `(.L_x_393) ;  /* 0x0000000038087348 */ /* 0x000fea0003c00000 */
[----:B------:R0:W1:Y:S02]  /*5690*/  SHFL.IDX P0, R49, R45, R58, R57 ;  /* 0x0000003a2d317389 */ /* 0x0000640000000039 */
[----:B01----:R-:W-:Y:S05]  /*56a0*/  ENDCOLLECTIVE ;  /* 0x000000000000791b */ /* 0x003fea0003800000 */
.L_x_393:
[----:B------:R-:W-:-:S05]  /*56b0*/  IMAD.MOV.U32 R51, RZ, RZ, R49 ;  /* 0x000000ffff337224 */ /* 0x000fca00078e0031 */
[----:B------:R-:W-:-:S04]  /*56c0*/  LOP3.LUT P0, RZ, R51, 0x80000, RZ, 0xc0, !PT ;  /* 0x0008000033ff7812 */ /* 0x000fc8000780c0ff */
[----:B------:R-:W-:-:S05]  /*56d0*/  FSEL R47, R16, RZ, P0 ;  /* 0x000000ff102f7208 */ /* 0x000fca0000000000 */
[----:B------:R-:W-:-:S07]  /*56e0*/  FADD R42, R42, R47 ;  /* 0x0000002f2a2a7221 */ /* 0x000fce0000000000 */
[----:B------:R-:W-:Y:S05]  /*56f0*/  WARPSYNC.COLLECTIVE R56, `(.L_x_394) ;  /* 0x0000000038087348 */ /* 0x000fea0003c00000 */
[----:B------:R0:W1:Y:S02]  /*5700*/  SHFL.IDX P0, R49, R45, R58, R57 ;  /* 0x0000003a2d317389 */ /* 0x0000640000000039 */
[----:B01----:R-:W-:Y:S05]  /*5710*/  ENDCOLLECTIVE ;  /* 0x000000000000791b */ /* 0x003fea0003800000 */
.L_x_394:
[----:B------:R-:W-:-:S05]  /*5720*/  IMAD.MOV.U32 R50, RZ, RZ, R49 ;  /* 0x000000ffff327224 */ /* 0x000fca00078e0031 */
[----:B------:R-:W-:-:S04]  /*5730*/  LOP3.LUT P0, RZ, R50, 0x40000, RZ, 0xc0, !PT ;  /* 0x0004000032ff7812 */ /* 0x000fc8000780c0ff */
[----:B------:R-:W-:-:S05]  /*5740*/  FSEL R47, R15, RZ, P0 ;  /* 0x000000ff0f2f7208 */ /* 0x000fca0000000000 */
[----:B------:R-:W-:-:S07]  /*5750*/  FADD R42, R42, R47 ;  /* 0x0000002f2a2a7221 */ /* 0x000fce0000000000 */
[----:B------:R-:W-:Y:S05]  /*5760*/  WARPSYNC.COLLECTIVE R56, `(.L_x_395) ;  /* 0x0000000038087348 */ /* 0x000fea0003c00000 */
[----:B------:R0:W1:Y:S02]  /*5770*/  SHFL.IDX P0, R49, R45, R58, R57 ;  /* 0x0000003a2d317389 */ /* 0x0000640000000039 */
[----:B01----:R-:W-:Y:S05]  /*5780*/  ENDCOLLECTIVE ;  /* 0x000000000000791b */ /* 0x003fea0003800000 */
.L_x_395:
[----:B------:R-:W-:-:S05]  /*5790*/  IMAD.MOV.U32 R51, RZ, RZ, R49 ;  /* 0x000000ffff337224 */ /* 0x000fca00078e0031 */
[----:B------:R-:W-:-:S04]  /*57a0*/  LOP3.LUT P0, RZ, R51, 0x20000, RZ, 0xc0, !PT ;  /* 0x0002000033ff7812 */ /* 0x000fc8000780c0ff */
[----:B------:R-:W-:-:S05]  /*57b0*/  FSEL R47, R14, RZ, P0 ;  /* 0x000000ff0e2f7208 */ /* 0x000fca0000000000 */
[----:B------:R-:W-:-:S07]  /*57c0*/  FADD R42, R42, R47 ;  /* 0x0000002f2a2a7221 */ /* 0x000fce0000000000 */
[----:B------:R-:W-:Y:S05]  /*57d0*/  WARPSYNC.COLLECTIVE R56, `(.L_x_396) ;  /* 0x0000000038087348 */ /* 0x000fea0003c00000 */
[----:B------:R0:W1:Y:S02]  /*57e0*/  SHFL.IDX P0, R49, R45, R58, R57 ;  /* 0x0000003a2d317389 */ /* 0x0000640000000039 */
[----:B01----:R-:W-:Y:S05]  /*57f0*/  ENDCOLLECTIVE ;  /* 0x000000000000791b */ /* 0x003fea0003800000 */
.L_x_396:
[----:B------:R-:W-:-:S05]  /*5800*/  IMAD.MOV.U32 R54, RZ, RZ, R49 ;  /* 0x000000ffff367224 */ /* 0x000fca00078e0031 */
[----:B------:R-:W-:-:S04]  /*5810*/  LOP3.LUT P0, RZ, R54, 0x10000, RZ, 0xc0, !PT ;  /* 0x0001000036ff7812 */ /* 0x000fc8000780c0ff */
[----:B------:R-:W-:-:S05]  /*5820*/  FSEL R47, R13, RZ, P0 ;  /* 0x000000ff0d2f7208 */ /* 0x000fca0000000000 */
[----:B------:R-:W-:-:S07]  /*5830*/  FADD R42, R42, R47 ;  /* 0x0000002f2a2a7221 */ /* 0x000fce0000000000 */
[----:B------:R-:W-:Y:S05]  /*5840*/  WARPSYNC.COLLECTIVE R56, `(.L_x_397) ;  /* 0x0000000038087348 */ /* 0x000fea0003c00000 */
[----:B------:R0:W1:Y:S02]  /*5850*/  SHFL.IDX P0, R49, R45, R58, R57 ;  /* 0x0000003a2d317389 */ /* 0x0000640000000039 */
[----:B01----:R-:W-:Y:S05]  /*5860*/  ENDCOLLECTIVE ;  /* 0x000000000000791b */ /* 0x003fea0003800000 */
.L_x_397:
[----:B------:R-:W-:-:S04]  /*5870*/  LOP3.LUT P0, RZ, R49, 0x8000, RZ, 0xc0, !PT ;  /* 0x0000800031ff7812 */ /* 0x000fc8000780c0ff */
[----:B------:R-:W-:-:S05]  /*5880*/  FSEL R47, R12, RZ, P0 ;  /* 0x000000ff0c2f7208 */ /* 0x000fca0000000000 */
[----:B------:R-:W-:-:S07]  /*5890*/  FADD R42, R42, R47 ;  /* 0x0000002f2a2a7221 */ /* 0x000fce0000000000 */
[----:B------:R-:W-:Y:S05]  /*58a0*/  WARPSYNC.COLLECTIVE R56, `(.L_x_398) ;  /* 0x0000000038087348 */ /* 0x000fea0003c00000 */
[----:B------:R0:W1:Y:S02]  /*58b0*/  SHFL.IDX P0, R49, R45, R58, R57 ;  /* 0x0000003a2d317389 */ /* 0x0000640000000039 */
[----:B01----:R-:W-:Y:S05]  /*58c0*/  ENDCOLLECTIVE ;  /* 0x000000000000791b */ /* 0x003fea0003800000 */
.L_x_398:
[----:B------:R-:W-:-:S05]  /*58d0*/  IMAD.MOV.U32 R50, RZ, RZ, R49 ;  /* 0x000000ffff327224 */ /* 0x000fca00078e0031 */
[----:B------:R-:W-:-:S04]  /*58e0*/  LOP3.LUT P0, RZ, R50, 0x4000, RZ, 0xc0, !PT ;  /* 0x0000400032ff7812 */ /* 0x000fc8000780c0ff */
[----:B------:R-:W-:-:S05]  /*58f0*/  FSEL R47, R11, RZ, P0 ;  /* 0x000000ff0b2f7208 */ /* 0x000fca0000000000 */
[----:B------:R-:W-:-:S07]  /*5900*/  FADD R42, R42, R47 ;  /* 0x0000002f2a2a7221 */ /* 0x000fce0000000000 */
[----:B------:R-:W-:Y:S05]  /*5910*/  WARPSYNC.COLLECTIVE R56, `(.L_x_399) ;  /* 0x0000000038087348 */ /* 0x000fea0003c00000 */
[----:B------:R0:W1:Y:S02]  /*5920*/  SHFL.IDX P0, R49, R45, R58, R57 ;  /* 0x0000003a2d317389 */ /* 0x0000640000000039 */
[----:B01----:R-:W-:Y:S05]  /*5930*/  ENDCOLLECTIVE ;  /* 0x000000000000791b */ /* 0x003fea0003800000 */
.L_x_399:
[----:B------:R-:W-:-:S05]  /*5940*/  IMAD.MOV.U32 R47, RZ, RZ, R49 ;  /* 0x000000ffff2f7224 */ /* 0x000fca00078e0031 */
[----:B------:R-:W-:-:S04]  /*5950*/  LOP3.LUT P0, RZ, R47, 0x2000, RZ, 0xc0, !PT ;  /* 0x000020002fff7812 */ /* 0x000fc8000780c0ff */
[----:B------:R-:W-:-:S05]  /*5960*/  FSEL R47, R10, RZ, P0 ;  /* 0x000000ff0a2f7208 */ /* 0x000fca0000000000 */
[----:B------:R-:W-:-:S07]  /*5970*/  FADD R42, R42, R47 ;  /* 0x0000002f2a2a7221 */ /* 0x000fce0000000000 */
[----:B------:R-:W-:Y:S05]  /*5980*/  WARPSYNC.COLLECTIVE R56, `(.L_x_400) ;  /* 0x0000000038087348 */ /* 0x000fea0003c00000 */
[----:B------:R0:W1:Y:S02]  /*5990*/  SHFL.IDX P0, R49, R45, R58, R57 ;  /* 0x0000003a2d317389 */ /* 0x0000640000000039 */
[----:B01----:R-:W-:Y:S05]  /*59a0*/  ENDCOLLECTIVE ;  /* 0x000000000000791b */ /* 0x003fea0003800000 */
.L_x_400:
[----:B------:R-:W-:-:S05]  /*59b0*/  IMAD.MOV.U32 R47, RZ, RZ, R49 ;  /* 0x000000ffff2f7224 */ /* 0x000fca00078e0031 */
[----:B------:R-:W-:-:S04]  /*59c0*/  LOP3.LUT P0, RZ, R47, 0x1000, RZ, 0xc0, !PT ;  /* 0x000010002fff7812 */ /* 0x000fc8000780c0ff */
[----:B------:R-:W-:-:S05]  /*59d0*/  FSEL R47, R9, RZ, P0 ;  /* 0x000000ff092f7208 */ /* 0x000fca0000000000 */
[----:B------:R-:W-:-:S07]  /*59e0*/  FADD R42, R42, R47 ;  /* 0x0000002f2a2a7221 */ /* 0x000fce0000000000 */
[----:B------:R-:W-:Y:S05]  /*59f0*/  WARPSYNC.COLLECTIVE R56, `(.L_x_401) ;  /* 0x0000000038087348 */ /* 0x000fea0003c00000 */
[----:B------:R0:W1:Y:S02]  /*5a00*/  SHFL.IDX P0, R49, R45, R58, R57 ;  /* 0x0000003a2d317389 */ /* 0x0000640000000039 */
[----:B01----:R-:W-:Y:S05]  /*5a10*/  ENDCOLLECTIVE ;  /* 0x000000000000791b */ /* 0x003fea0003800000 */
.L_x_401:
[----:B------:R-:W-:-:S04]  /*5a20*/  LOP3.LUT P0, RZ, R49, 0x800, RZ, 0xc0, !PT ;  /* 0x0000080031ff7812 */ /* 0x000fc8000780c0ff */
[----:B------:R-:W-:-:S05]  /*5a30*/  FSEL R47, R8, RZ, P0 ;  /* 0x000000ff082f7208 */ /* 0x000fca0000000000 */
[----:B------:R-:W-:-:S07]  /*5a40*/  FADD R42, R42, R47 ;  /* 0x0000002f2a2a7221 */ /* 0x000fce0000000000 */
[----:B------:R-:W-:Y:S05]  /*5a50*/  WARPSYNC.COLLECTIVE R56, `(.L_x_402) ;  /* 0x0000000038087348 */ /* 0x000fea0003c00000 */
[----:B------:R0:W1:Y:S02]  /*5a60*/  SHFL.IDX P0, R49, R45, R58, R57 ;  /* 0x0000003a2d317389 */ /* 0x0000640000000039 */
[----:B01----:R-:W-:Y:S05]  /*5a70*/  ENDCOLLECTIVE ;  /* 0x000000000000791b */ /* 0x003fea0003800000 */
.L_x_402:
[----:B------:R-:W-:-:S05]  /*5a80*/  IMAD.MOV.U32 R50, RZ, RZ, R49 ;  /* 0x000000ffff327224 */ /* 0x000fca00078e0031 */
[----:B------:R-:W-:-:S04]  /*5a90*/  LOP3.LUT P0, RZ, R50, 0x400, RZ, 0xc0, !PT ;  /* 0x0000040032ff7812 */ /* 0x000fc8000780c0ff */
[----:B------:R-:W-:-:S05]  /*5aa0*/  FSEL R47, R7, RZ, P0 ;  /* 0x000000ff072f7208 */ /* 0x000fca0000000000 */
[----:B------:R-:W-:-:S07]  /*5ab0*/  FADD R42, R42, R47 ;  /* 0x0000002f2a2a7221 */ /* 0x000fce0000000000 */
[----:B------:R-:W-:Y:S05]  /*5ac0*/  WARPSYNC.COLLECTIVE R56, `(.L_x_403) ;  /* 0x0000000038087348 */ /* 0x000fea0003c00000 */
[----:B------:R0:W1:Y:S02]  /*5ad0*/  SHFL.IDX P0, R49, R45, R58, R57 ;  /* 0x0000003a2d317389 */ /* 0x0000640000000039 */
[----:B01----:R-:W-:Y:S05]  /*5ae0*/  ENDCOLLECTIVE ;  /* 0x000000000000791b */ /* 0x003fea0003800000 */
.L_x_403:
[----:B------:R-:W-:-:S05]  /*5af0*/  IMAD.MOV.U32 R50, RZ, RZ, R49 ;  /* 0x000000ffff327224 */ /* 0x000fca00078e0031 */
[----:B------:R-:W-:-:S04]  /*5b00*/  LOP3.LUT P0, RZ, R50, 0x200, RZ, 0xc0, !PT ;  /* 0x0000020032ff7812 */ /* 0x000fc8000780c0ff */
[----:B------:R-:W-:-:S05]  /*5b10*/  FSEL R47, R6, RZ, P0 ;  /* 0x000000ff062f7208 */ /* 0x000fca0000000000 */
[----:B------:R-:W-:-:S07]  /*5b20*/  FADD R42, R42, R47 ;  /* 0x0000002f2a2a7221 */ /* 0x000fce0000000000 */
[----:B------:R-:W-:Y:S05]  /*5b30*/  WARPSYNC.COLLECTIVE R56, `(.L_x_404) ;  /* 0x0000000038087348 */ /* 0x000fea0003c00000 */
[----:B------:R0:W1:Y:S02]  /*5b40*/  SHFL.IDX P0, R49, R45, R58, R57 ;  /* 0x0000003a2d317389 */ /* 0x0000640000000039 */
[----:B01----:R-:W-:Y:S05]  /*5b50*/  ENDCOLLECTIVE ;  /* 0x000000000000791b */ /* 0x003fea0003800000 */
.L_x_404:
[----:B------:R-:W-:-:S05]  /*5b60*/  IMAD.MOV.U32 R52, RZ, RZ, R49 ;  /* 0x000000ffff347224 */ /* 0x000fca00078e0031 */
[----:B------:R-:W-:-:S04]  /*5b70*/  LOP3.LUT P0, RZ, R52, 0x100, RZ, 0xc0, !PT ;  /* 0x0000010034ff7812 */ /* 0x000fc8000780c0ff */
[----:B------:R-:W-:-:S05]  /*5b80*/  FSEL R47, R5, RZ, P0 ;  /* 0x000000ff052f7208 */ /* 0x000fca0000000000 */
[----:B------:R-:W-:-:S07]  /*5b90*/  FADD R47, R42, R47 ;  /* 0x0000002f2a2f7221 */ /* 0x000fce0000000000 */
[----:B------:R-:W-:Y:S05]  /*5ba0*/  WARPSYNC.COLLECTIVE R56, `(.L_x_405) ;  /* 0x0000000038087348 */ /* 0x000fea0003c00000 */
[----:B------:R0:W1:Y:S02]  /*5bb0*/  SHFL.IDX P0, R49, R45, R58, R57 ;  /* 0x0000003a2d317389 */ /* 0x0000640000000039 */
[----:B01----:R-:W-:Y:S05]  /*5bc0*/  ENDCOLLECTIVE ;  /* 0x000000000000791b */ /* 0x003fea0003800000 */
.L_x_405:
[----:B------:R-:W-:-:S04]  /*5bd0*/  LOP3.LUT P0, RZ, R49, 0x80, RZ, 0xc0, !PT ;  /* 0x0000008031ff7812 */ /* 0x000fc8000780c0ff */
[----:B------:R-:W-:-:S05]  /*5be0*/  FSEL R42, R4, RZ, P0 ;  /* 0x000000ff042a7208 */ /* 0x000fca0000000000 */
[----:B------:R-:W-:-:S07]  /*5bf0*/  FADD R47, R47, R42 ;  /* 0x0000002a2f2f7221 */ /* 0x000fce0000000000 */
[----:B------:R-:W-:Y:S05]  /*5c00*/  WARPSYNC.COLLECTIVE R56, `(.L_x_406) ;  /* 0x0000000038087348 */ /* 0x000fea0003c00000 */
[----:B------:R0:W1:Y:S02]  /*5c10*/  SHFL.IDX P0, R49, R45, R58, R57 ;  /* 0x0000003a2d317389 */ /* 0x0000640000000039 */
[----:B01----:R-:W-:Y:S05]  /*5c20*/  ENDCOLLECTIVE ;  /* 0x000000000000791b */ /* 0x003fea0003800000 */
.L_x_406:
[----:B------:R-:W-:-:S04]  /*5c30*/  LOP3.LUT P0, RZ, R49, 0x40, RZ, 0xc0, !PT ;  /* 0x0000004031ff7812 */ /* 0x000fc8000780c0ff */
[----:B------:R-:W-:-:S05]  /*5c40*/  FSEL R42, R3, RZ, P0 ;  /* 0x000000ff032a7208 */ /* 0x000fca0000000000 */
[----:B------:R-:W-:-:S07]  /*5c50*/  FADD R47, R47, R42 ;  /* 0x0000002a2f2f7221 */ /* 0x000fce0000000000 */
[----:B------:R-:W-:Y:S05]  /*5c60*/  WARPSYNC.COLLECTIVE R56, `(.L_x_407) ;  /* 0x0000000038087348 */ /* 0x000fea0003c00000 */
[----:B------:R0:W1:Y:S02]  /*5c70*/  SHFL.IDX P0, R49, R45, R58, R57 ;  /* 0x0000003a2d317389 */ /* 0x0000640000000039 */
[----:B01----:R-:W-:Y:S05]  /*5c80*/  ENDCOLLECTIVE ;  /* 0x000000000000791b */ /* 0x003fea0003800000 */
.L_x_407:
[----:B------:R-:W-:-:S05]  /*5c90*/  IMAD.MOV.U32 R52, RZ, RZ, R49 ;  /* 0x000000ffff347224 */ /* 0x000fca00078e0031 */
[----:B------:R-:W-:-:S04]  /*5ca0*/  LOP3.LUT P0, RZ, R52, 0x20, RZ, 0xc0, !PT ;  /* 0x0000002034ff7812 */ /* 0x000fc8000780c0ff */
[----:B------:R-:W-:-:S05]  /*5cb0*/  FSEL R42, R2, RZ, P0 ;  /* 0x000000ff022a7208 */ /* 0x000fca0000000000 */
[----:B------:R-:W-:-:S07]  /*5cc0*/  FADD R42, R47, R42 ;  /* 0x0000002a2f2a7221 */ /* 0x000fce0000000000 */
[----:B------:R-:W-:Y:S05]  /*5cd0*/  WARPSYNC.COLLECTIVE R56, `(.L_x_408) ;  /* 0x0000000038087348 */ /* 0x000fea0003c00000 */
[----:B------:R0:W1:Y:S02]  /*5ce0*/  SHFL.IDX P0, R49, R45, R58, R57 ;  /* 0x0000003a2d317389 */ /* 0x0000640000000039 */
[----:B01----:R-:W-:Y:S05]  /*5cf0*/  ENDCOLLECTIVE ;  /* 0x000000000000791b */ /* 0x003fea0003800000 */
.L_x_408:
[----:B------:R-:W-:-:S05]  /*5d00*/  IMAD.MOV.U32 R47, RZ, RZ, R49 ;  /* 0x000000ffff2f7224 */ /* 0x000fca00078e0031 */
[----:B------:R-:W-:-:S04]  /*5d10*/  LOP3.LUT P0, RZ, R47, 0x10, RZ, 0xc0, !PT ;  /* 0x000000102fff7812 */ /* 0x000fc8000780c0ff */
[----:B------:R-:W-:-:S05]  /*5d20*/  FSEL R47, R0, RZ, P0 ;  /* 0x000000ff002f7208 */ /* 0x000fca0000000000 */
[----:B------:R-:W-:-:S07]  /*5d30*/  FADD R42, R42, R47 ;  /* 0x0000002f2a2a7221 */ /* 0x000fce0000000000 */
[----:B------:R-:W-:Y:S05]  /*5d40*/  WARPSYNC.COLLECTIVE R56, `(.L_x_409) ;  /* 0x0000000038087348 */ /* 0x000fea0003c00000 */
[----:B------:R0:W1:Y:S02]  /*5d50*/  SHFL.IDX P0, R49, R45, R58, R57 ;  /* 0x0000003a2d317389 */ /* 0x0000640000000039 */
[----:B01----:R-:W-:Y:S05]  /*5d60*/  ENDCOLLECTIVE ;  /* 0x000000000000791b */ /* 0x003fea0003800000 */
.L_x_409:
[----:B------:R-:W-:-:S05]  /*5d70*/  IMAD.MOV.U32 R54, RZ, RZ, R49 ;  /* 0x000000ffff367224 */ /* 0x000fca00078e0031 */
[----:B------:R-:W-:-:S04]  /*5d80*/  LOP3.LUT P0, RZ, R54, 0x8, RZ, 0xc0, !PT ;  /* 0x0000000836ff7812 */ /* 0x000fc8000780c0ff */
[----:B------:R-:W-:-:S05]  /*5d90*/  FSEL R47, R44, RZ, P0 ;  /* 0x000000ff2c2f7208 */ /* 0x000fca0000000000 */
[----:B------:R-:W-:-:S07]  /*5da0*/  FADD R47, R42, R47 ;  /* 0x0000002f2a2f7221 */ /* 0x000fce0000000000 */
[----:B------:R-:W-:Y:S05]  /*5db0*/  WARPSYNC.COLLECTIVE R56, `(.L_x_410) ;  /* 0x0000000038087348 */ /* 0x000fea0003c00000 */
[----:B------:R0:W1:Y:S02]  /*5dc0*/  SHFL.IDX P0, R49, R45, R58, R57 ;  /* 0x0000003a2d317389 */ /* 0x0000640000000039 */
[----:B01----:R-:W-:Y:S05]  /*5dd0*/  ENDCOLLECTIVE ;  /* 0x000000000000791b */ /* 0x003fea0003800000 */
.L_x_410:
[----:B------:R-:W-:-:S05]  /*5de0*/  IMAD.MOV.U32 R55, RZ, RZ, R49 ;  /* 0x000000ffff377224 */ /* 0x000fca00078e0031 */
[----:B------:R-:W-:-:S04]  /*5df0*/  LOP3.LUT P0, RZ, R55, 0x4, RZ, 0xc0, !PT ;  /* 0x0000000437ff7812 */ /* 0x000fc8000780c0ff */
[----:B------:R-:W-:-:S05]  /*5e00*/  FSEL R42, R43, RZ, P0 ;  /* 0x000000ff2b2a7208 */ /* 0x000fca0000000000 */
[----:B------:R-:W-:-:S07]  /*5e10*/  FADD R47, R47, R42 ;  /* 0x0000002a2f2f7221 */ /* 0x000fce0000000000 */
[----:B------:R-:W-:Y:S05]  /*5e20*/  WARPSYNC.COLLECTIVE R56, `(.L_x_411) ;  /* 0x0000000038087348 */ /* 0x000fea0003c00000 */
[----:B------:R0:W1:Y:S02]  /*5e30*/  SHFL.IDX P0, R49, R45, R58, R57 ;  /* 0x0000003a2d317389 */ /* 0x0000640000000039 */
[----:B01----:R-:W-:Y:S05]  /*5e40*/  ENDCOLLECTIVE ;  /* 0x000000000000791b */ /* 0x003fea0003800000 */
.L_x_411:
[----:B------:R-:W-:-:S04]  /*5e50*/  LOP3.LUT P0, RZ, R49, 0x2, RZ, 0xc0, !PT ;  /* 0x0000000231ff7812 */ /* 0x000fc8000780c0ff */
[----:B------:R-:W-:-:S05]  /*5e60*/  FSEL R42, R33, RZ, P0 ;  /* 0x000000ff212a7208 */ /* 0x000fca0000000000 */
[----:B------:R-:W-:-:S07]  /*5e70*/  FADD R42, R47, R42 ;  /* 0x0000002a2f2a7221 */ /* 0x000fce0000000000 */
[----:B------:R-:W-:Y:S05]  /*5e80*/  WARPSYNC.COLLECTIVE R56, `(.L_x_412) ;  /* 0x0000000038087348 */ /* 0x000fea0003c00000 */
[----:B------:R0:W1:Y:S02]  /*5e90*/  SHFL.IDX P0, R49, R45, R58, R57 ;  /* 0x0000003a2d317389 */ /* 0x0000640000000039 */
[----:B01----:R-:W-:Y:S05]  /*5ea0*/  ENDCOLLECTIVE ;  /* 0x000000000000791b */ /* 0x003fea0003800000 */
.L_x_412:
        /* <DEDUP_REMOVED lines=9> */
.L_x_413:
        /* <DEDUP_REMOVED lines=8> */
.L_x_414:
[----:B------:R-:W-:-:S05]  /*5fc0*/  IMAD.MOV.U32 R52, RZ, RZ, R49 ;  /* 0x000000ffff347224 */ /* 0x000fca00078e0031 */
[----:B------:R-:W-:-:S04]  /*5fd0*/  LOP3.LUT P0, RZ, R52, 0x40000000, RZ, 0xc0, !PT ;  /* 0x4000000034ff7812 */ /* 0x000fc8000780c0ff */
[----:B------:R-:W-:-:S05]  /*5fe0*/  FSEL R27, R27, RZ, P0 ;  /* 0x000000ff1b1b7208 */ /* 0x000fca0000000000 */
[----:B------:R-:W-:-:S07]  /*5ff0*/  FADD R27, R36, R27 ;  /* 0x0000001b241b7221 */ /* 0x000fce0000000000 */
[----:B------:R-:W-:Y:S05]  /*6000*/  WARPSYNC.COLLECTIVE R56, `(.L_x_415) ;  /* 0x0000000038087348 */ /* 0x000fea0003c00000 */
[----:B------:R0:W1:Y:S02]  /*6010*/  SHFL.IDX P0, R49, R45, R58, R57 ;  /* 0x0000003a2d317389 */ /* 0x0000640000000039 */
[----:B01----:R-:W-:Y:S05]  /*6020*/  ENDCOLLECTIVE ;  /* 0x000000000000791b */ /* 0x003fea0003800000 */
.L_x_415:
[----:B------:R-:W-:-:S05]  /*6030*/  IMAD.MOV.U32 R28, RZ, RZ, R49 ;  /* 0x000000ffff1c7224 */ /* 0x000fca00078e0031 */
[----:B------:R-:W-:-:S04]  /*6040*/  LOP3.LUT P0, RZ, R28, 0x20000000, RZ, 0xc0, !PT ;  /* 0x200000001cff7812 */ /* 0x000fc8000780c0ff */
[----:B------:R-:W-:-:S05]  /*6050*/  FSEL R26, R26, RZ, P0 ;  /* 0x000000ff1a1a7208 */ /* 0x000fca0000000000 */
[----:B------:R-:W-:-:S07]  /*6060*/  FADD R27, R27, R26 ;  /* 0x0000001a1b1b7221 */ /* 0x000fce0000000000 */
[----:B------:R-:W-:Y:S05]  /*6070*/  WARPSYNC.COLLECTIVE R56, `(.L_x_416) ;  /* 0x0000000038087348 */ /* 0x000fea0003c00000 */
[----:B------:R0:W1:Y:S02]  /*6080*/  SHFL.IDX P0, R49, R45, R58, R57 ;  /* 0x0000003a2d317389 */ /* 0x0000640000000039 */
[----:B01----:R-:W-:Y:S05]  /*6090*/  ENDCOLLECTIVE ;  /* 0x000000000000791b */ /* 0x003fea0003800000 */
.L_x_416:
[----:B------:R-:W-:-:S05]  /*60a0*/  IMAD.MOV.U32 R36, RZ, RZ, R49 ;  /* 0x000000ffff247224 */ /* 0x000fca00078e0031 */
[----:B------:R-:W-:-:S04]  /*60b0*/  LOP3.LUT P0, RZ, R36, 0x10000000, RZ, 0xc0, !PT ;  /* 0x1000000024ff7812 */ /* 0x000fc8000780c0ff */
[----:B------:R-:W-:-:S05]  /*60c0*/  FSEL R26, R25, RZ, P0 ;  /* 0x000000ff191a7208 */ /* 0x000fca0000000000 */
[----:B------:R-:W-:-:S07]  /*60d0*/  FADD R25, R27, R26 ;  /* 0x0000001a1b197221 */ /* 0x000fce0000000000 */
[----:B------:R-:W-:Y:S05]  /*60e0*/  WARPSYNC.COLLECTIVE R56, `(.L_x_417) ;  /* 0x0000000038087348 */ /* 0x000fea0003c00000 */
[----:B------:R0:W1:Y:S02]  /*60f0*/  SHFL.IDX P0, R49, R45, R58, R57 ;  /* 0x0000003a2d317389 */ /* 0x0000640000000039 */
[----:B01----:R-:W-:Y:S05]  /*6100*/  ENDCOLLECTIVE ;  /* 0x000000000000791b */ /* 0x003fea0003800000 */
.L_x_417:
[----:B------:R-:W-:-:S05]  /*6110*/  IMAD.MOV.U32 R36, RZ, RZ, R49 ;  /* 0x000000ffff247224 */ /* 0x000fca00078e0031 */
[----:B------:R-:W-:-:S04]  /*6120*/  LOP3.LUT P0, RZ, R36, 0x8000000, RZ, 0xc0, !PT ;  /* 0x0800000024ff7812 */ /* 0x000fc8000780c0ff */
[----:B------:R-:W-:-:S05]  /*6130*/  FSEL R24, R24, RZ, P0 ;  /* 0x000000ff18187208 */ /* 0x000fca0000000000 */
[----:B------:R-:W-:-:S07]  /*6140*/  FADD R25, R25, R24 ;  /* 0x0000001819197221 */ /* 0x000fce0000000000 */
[----:B------:R-:W-:Y:S05]  /*6150*/  WARPSYNC.COLLECTIVE R56, `(.L_x_418) ;  /* 0x0000000038087348 */ /* 0x000fea0003c00000 */
[----:B------:R0:W1:Y:S02]  /*6160*/  SHFL.IDX P0, R49, R45, R58, R57 ;  /* 0x0000003a2d317389 */ /* 0x0000640000000039 */
[----:B01----:R-:W-:Y:S05]  /*6170*/  ENDCOLLECTIVE ;  /* 0x000000000000791b */ /* 0x003fea0003800000 */
.L_x_418:
[----:B------:R-:W-:-:S05]  /*6180*/  IMAD.MOV.U32 R28, RZ, RZ, R49 ;  /* 0x000000ffff1c7224 */ /* 0x000fca00078e0031 */
[----:B------:R-:W-:-:S04]  /*6190*/  LOP3.LUT P0, RZ, R28, 0x4000000, RZ, 0xc0, !PT ;  /* 0x040000001cff7812 */ /* 0x000fc8000780c0ff */
[----:B------:R-:W-:-:S05]  /*61a0*/  FSEL R24, R23, RZ, P0 ;  /* 0x000000ff17187208 */ /* 0x000fca0000000000 */
[----:B------:R-:W-:-:S07]  /*61b0*/  FADD R25, R25, R24 ;  /* 0x0000001819197221 */ /* 0x000fce0000000000 */
[----:B------:R-:W-:Y:S05]  /*61c0*/  WARPSYNC.COLLECTIVE R56, `(.L_x_419) ;  /* 0x0000000038087348 */ /* 0x000fea0003c00000 */
[----:B------:R0:W1:Y:S02]  /*61d0*/  SHFL.IDX P0, R49, R45, R58, R57 ;  /* 0x0000003a2d317389 */ /* 0x0000640000000039 */
[----:B01----:R-:W-:Y:S05]  /*61e0*/  ENDCOLLECTIVE ;  /* 0x000000000000791b */ /* 0x003fea0003800000 */
.L_x_419:
[----:B------:R-:W-:-:S05]  /*61f0*/  IMAD.MOV.U32 R26, RZ, RZ, R49 ;  /* 0x000000ffff1a7224 */ /* 0x000fca00078e0031 */
[----:B------:R-:W-:-:S04]  /*6200*/  LOP3.LUT P0, RZ, R26, 0x2000000, RZ, 0xc0, !PT ;  /* 0x020000001aff7812 */ /* 0x000fc8000780c0ff */
[----:B------:R-:W-:-:S05]  /*6210*/  FSEL R22, R22, RZ, P0 ;  /* 0x000000ff16167208 */ /* 0x000fca0000000000 */
[----:B------:R-:W-:-:S07]  /*6220*/  FADD R22, R25, R22 ;  /* 0x0000001619167221 */ /* 0x000fce0000000000 */
[----:B------:R-:W-:Y:S05]  /*6230*/  WARPSYNC.COLLECTIVE R56, `(.L_x_420) ;  /* 0x0000000038087348 */ /* 0x000fea0003c00000 */
[----:B------:R0:W1:Y:S02]  /*6240*/  SHFL.IDX P0, R49, R45, R58, R57 ;  /* 0x0000003a2d317389 */ /* 0x0000640000000039 */
[----:B01----:R-:W-:Y:S05]  /*6250*/  ENDCOLLECTIVE ;  /* 0x000000000000791b */ /* 0x003fea0003800000 */
.L_x_420:
[----:B------:R-:W-:-:S05]  /*6260*/  IMAD.MOV.U32 R24, RZ, RZ, R49 ;  /* 0x000000ffff187224 */ /* 0x000fca00078e0031 */
[----:B------:R-:W-:-:S04]  /*6270*/  LOP3.LUT P0, RZ, R24, 0x1000000, RZ, 0xc0, !PT ;  /* 0x0100000018ff7812 */ /* 0x000fc8000780c0ff */
[----:B------:R-:W-:-:S05]  /*6280*/  FSEL R21, R21, RZ, P0 ;  /* 0x000000ff15157208 */ /* 0x000fca0000000000 */
[----:B------:R-:W-:-:S07]  /*6290*/  FADD R51, R22, R21 ;  /* 0x0000001516337221 */ /* 0x000fce0000000000 */
[----:B------:R-:W-:Y:S05]  /*62a0*/  WARPSYNC.COLLECTIVE R56, `(.L_x_421) ;  /* 0x0000000038087348 */ /* 0x000fea0003c00000 */
[----:B------:R0:W1:Y:S02]  /*62b0*/  SHFL.IDX P0, R49, R45, R58, R57 ;  /* 0x0000003a2d317389 */ /* 0x0000640000000039 */
[----:B01----:R-:W-:Y:S05]  /*62c0*/  ENDCOLLECTIVE ;  /* 0x000000000000791b */ /* 0x003fea0003800000 */
.L_x_421:
[----:B------:R-:W-:-:S07]  /*62d0*/  IMAD.MOV.U32 R26, RZ, RZ, R49 ;  /* 0x000000ffff1a7224 */ /* 0x000fce00078e0031 */
[----:B------:R-:W-:Y:S05]  /*62e0*/  WARPSYNC.COLLECTIVE R56, `(.L_x_422) ;  /* 0x0000000038087348 */ /* 0x000fea0003c00000 */
[----:B------:R0:W1:Y:S02]  /*62f0*/  SHFL.IDX P0, R49, R45, R58, R57 ;  /* 0x0000003a2d317389 */ /* 0x0000640000000039 */
[----:B01----:R-:W-:Y:S05]  /*6300*/  ENDCOLLECTIVE ;  /* 0x000000000000791b */ /* 0x003fea0003800000 */
.L_x_422:
[----:B------:R-:W-:-:S04]  /*6310*/  LOP3.LUT P1, RZ, R26, 0x800000, RZ, 0xc0, !PT ;  /* 0x008000001aff7812 */ /* 0x000fc8000782c0ff */
[----:B------:R-:W-:-:S05]  /*6320*/  FSEL R20, R20, RZ, P1 ;  /* 0x000000ff14147208 */ /* 0x000fca0000800000 */
[----:B------:R-:W-:Y:S01]  /*6330*/  FADD R21, R51, R20 ;  /* 0x0000001433157221 */ /* 0x000fe20000000000 */
[----:B------:R-:W-:-:S07]  /*6340*/  IMAD.MOV.U32 R23, RZ, RZ, R49 ;  /* 0x000000ffff177224 */ /* 0x000fce00078e0031 */
[----:B------:R-:W-:Y:S05]  /*6350*/  WARPSYNC.COLLECTIVE R56, `(.L_x_423) ;  /* 0x0000000038087348 */ /* 0x000fea0003c00000 */
[----:B------:R0:W1:Y:S02]  /*6360*/  SHFL.IDX P0, R49, R45, R58, R57 ;  /* 0x0000003a2d317389 */ /* 0x0000640000000039 */
[----:B01----:R-:W-:Y:S05]  /*6370*/  ENDCOLLECTIVE ;  /* 0x000000000000791b */ /* 0x003fea0003800000 */
.L_x_423:
[----:B------:R-:W-:-:S04]  /*6380*/  LOP3.LUT P2, RZ, R23, 0x400000, RZ, 0xc0, !PT ;  /* 0x0040000017ff7812 */ /* 0x000fc8000784c0ff */
[----:B------:R-:W-:-:S05]  /*6390*/  FSEL R20, R19, RZ, P2 ;  /* 0x000000ff13147208 */ /* 0x000fca0001000000 */
[----:B------:R-:W-:Y:S01]  /*63a0*/  FADD R21, R21, R20 ;  /* 0x0000001415157221 */ /* 0x000fe20000000000 */
[----:B------:R-:W-:-:S07]  /*63b0*/  IMAD.MOV.U32 R22, RZ, RZ, R49 ;  /* 0x000000ffff167224 */ /* 0x000fce00078e0031 */
[----:B------:R-:W-:Y:S05]  /*63c0*/  WARPSYNC.COLLECTIVE R56, `(.L_x_424) ;  /* 0x0000000038087348 */ /* 0x000fea0003c00000 */
[----:B------:R0:W1:Y:S02]  /*63d0*/  SHFL.IDX P0, R49, R45, R58, R57 ;  /* 0x0000003a2d317389 */ /* 0x0000640000000039 */
[----:B01----:R-:W-:Y:S05]  /*63e0*/  ENDCOLLECTIVE ;  /* 0x000000000000791b */ /* 0x003fea0003800000 */
.L_x_424:
[----:B------:R-:W-:-:S04]  /*63f0*/  LOP3.LUT P1, RZ, R22, 0x200000, RZ, 0xc0, !PT ;  /* 0x0020000016ff7812 */ /* 0x000fc8000782c0ff */
[----:B------:R-:W-:-:S05]  /*6400*/  FSEL R18, R18, RZ, P1 ;  /* 0x000000ff12127208 */ /* 0x000fca0000800000 */
[----:B------:R-:W-:Y:S01]  /*6410*/  FADD R18, R21, R18 ;  /* 0x0000001215127221 */ /* 0x000fe20000000000 */
[----:B------:R-:W-:-:S07]  /*6420*/  IMAD.MOV.U32 R24, RZ, RZ, R49 ;  /* 0x000000ffff187224 */ /* 0x000fce00078e0031 */
[----:B------:R-:W-:Y:S05]  /*6430*/  WARPSYNC.COLLECTIVE R56, `(.L_x_425) ;  /* 0x0000000038087348 */ /* 0x000fea0003c00000 */
[----:B------:R0:W1:Y:S02]  /*6440*/  SHFL.IDX P0, R49, R45, R58, R57 ;  /* 0x0000003a2d317389 */ /* 0x0000640000000039 */
[----:B01----:R-:W-:Y:S05]  /*6450*/  ENDCOLLECTIVE ;  /* 0x000000000000791b */ /* 0x003fea0003800000 */
.L_x_425:
[----:B------:R-:W-:-:S04]  /*6460*/  LOP3.LUT P2, RZ, R24, 0x100000, RZ, 0xc0, !PT ;  /* 0x0010000018ff7812 */ /* 0x000fc8000784c0ff */
[----:B------:R-:W-:-:S05]  /*6470*/  FSEL R17, R17, RZ, P2 ;  /* 0x000000ff11117208 */ /* 0x000fca0001000000 */
[----:B------:R-:W-:Y:S01]  /*6480*/  FADD R17, R18, R17 ;  /* 0x0000001112117221 */ /* 0x000fe20000000000 */
[----:B------:R-:W-:-:S07]  /*6490*/  IMAD.MOV.U32 R23, RZ, RZ, R49 ;  /* 0x000000ffff177224 */ /* 0x000fce00078e0031 */
[----:B------:R-:W-:Y:S05]  /*64a0*/  WARPSYNC.COLLECTIVE R56, `(.L_x_426) ;  /* 0x0000000038087348 */ /* 0x000fea0003c00000 */
[----:B------:R0:W1:Y:S02]  /*64b0*/  SHFL.IDX P0, R49, R45, R58, R57 ;  /* 0x0000003a2d317389 */ /* 0x0000640000000039 */
[----:B01----:R-:W-:Y:S05]  /*64c0*/  ENDCOLLECTIVE ;  /* 0x000000000000791b */ /* 0x003fea0003800000 */
.L_x_426:
[----:B------:R-:W-:-:S07]  /*64d0*/  IMAD.MOV.U32 R20, RZ, RZ, R49 ;  /* 0x000000ffff147224 */ /* 0x000fce00078e0031 */
[----:B------:R-:W-:Y:S05]  /*64e0*/  WARPSYNC.COLLECTIVE R56, `(.L_x_427) ;  /* 0x0000000038087348 */ /* 0x000fea0003c00000 */
[----:B------:R0:W1:Y:S02]  /*64f0*/  SHFL.IDX P0, R49, R45, R58, R57 ;  /* 0x0000003a2d317389 */ /* 0x0000640000000039 */
[----:B01----:R-:W-:Y:S05]  /*6500*/  ENDCOLLECTIVE ;  /* 0x000000000000791b */ /* 0x003fea0003800000 */
.L_x_427:
[----:B------:R-:W-:-:S04]  /*6510*/  LOP3.LUT P1, RZ, R20, 0x40000, RZ, 0xc0, !PT ;  /* 0x0004000014ff7812 */ /* 0x000fc8000782c0ff */
[----:B------:R-:W-:Y:S01]  /*6520*/  FSEL R18, R15, RZ, P1 ;  /* 0x000000ff0f127208 */ /* 0x000fe20000800000 */
[----:B------:R-:W-:-:S08]  /*6530*/  IMAD.MOV.U32 R22, RZ, RZ, R49 ;  /* 0x000000ffff167224 */ /* 0x000fd000078e0031 */
[----:B------:R-:W-:Y:S05]  /*6540*/  WARPSYNC.COLLECTIVE R56, `(.L_x_428) ;  /* 0x0000000038087348 */ /* 0x000fea0003c00000 */
[----:B------:R0:W1:Y:S02]  /*6550*/  SHFL.IDX P0, R49, R45, R58, R57 ;  /* 0x0000003a2d317389 */ /* 0x0000640000000039 */
[----:B01----:R-:W-:Y:S05]  /*6560*/  ENDCOLLECTIVE ;  /* 0x000000000000791b */ /* 0x003fea0003800000 */
.L_x_428:
        /* <DEDUP_REMOVED lines=11> */
.L_x_429:
[----:B------:R-:W-:-:S04]  /*6620*/  FADD R18, R17, R18 ;  /* 0x0000001211127221 */ /* 0x000fc80000000000 */
[----:B------:R-:W-:Y:S01]  /*6630*/  FADD R18, R18, R15 ;  /* 0x0000000f12127221 */ /* 0x000fe20000000000 */
[----:B------:R-:W-:-:S07]  /*6640*/  IMAD.MOV.U32 R20, RZ, RZ, R49 ;  /* 0x000000ffff147224 */ /* 0x000fce00078e0031 */
[----:B------:R-:W-:Y:S05]  /*6650*/  WARPSYNC.COLLECTIVE R56, `(.L_x_430) ;  /* 0x0000000038087348 */ /* 0x000fea0003c00000 */
[----:B------:R0:W1:Y:S02]  /*6660*/  SHFL.IDX P0, R49, R45, R58, R57 ;  /* 0x0000003a2d317389 */ /* 0x0000640000000039 */
[----:B01----:R-:W-:Y:S05]  /*6670*/  ENDCOLLECTIVE ;  /* 0x000000000000791b */ /* 0x003fea0003800000 */
.L_x_430:
        /* <DEDUP_REMOVED lines=8> */
.L_x_431:
[----:B------:R-:W-:-:S04]  /*6700*/  LOP3.LUT P1, RZ, R22, 0x4000, RZ, 0xc0, !PT ;  /* 0x0000400016ff7812 */ /* 0x000fc8000782c0ff */
[----:B------:R-:W-:Y:S01]  /*6710*/  FSEL R11, R11, RZ, P1 ;  /* 0x000000ff0b0b7208 */ /* 0x000fe20000800000 */
[----:B------:R-:W-:-:S08]  /*6720*/  IMAD.MOV.U32 R17, RZ, RZ, R49 ;  /* 0x000000ffff117224 */ /* 0x000fd000078e0031 */
[----:B------:R-:W-:Y:S05]  /*6730*/  WARPSYNC.COLLECTIVE R56, `(.L_x_432) ;  /* 0x0000000038087348 */ /* 0x000fea0003c00000 */
[----:B------:R0:W1:Y:S02]  /*6740*/  SHFL.IDX P0, R49, R45, R58, R57 ;  /* 0x0000003a2d317389 */ /* 0x0000640000000039 */
[----:B01----:R-:W-:Y:S05]  /*6750*/  ENDCOLLECTIVE ;  /* 0x000000000000791b */ /* 0x003fea0003800000 */
.L_x_432:
        /* <DEDUP_REMOVED lines=8> */
.L_x_433:
[----:B------:R-:W-:-:S04]  /*67e0*/  LOP3.LUT P1, RZ, R16, 0x1000, RZ, 0xc0, !PT ;  /* 0x0000100010ff7812 */ /* 0x000fc8000782c0ff */
[----:B------:R-:W-:-:S05]  /*67f0*/  FSEL R9, R9, RZ, P1 ;  /* 0x000000ff09097208 */ /* 0x000fca0000800000 */
[----:B------:R-:W-:Y:S01]  /*6800*/  FADD R53, R10, R9 ;  /* 0x000000090a357221 */ /* 0x000fe20000000000 */
[----:B------:R-:W-:-:S07]  /*6810*/  IMAD.MOV.U32 R14, RZ, RZ, R49 ;  /* 0x000000ffff0e7224 */ /* 0x000fce00078e0031 */
[----:B------:R-:W-:Y:S05]  /*6820*/  WARPSYNC.COLLECTIVE R56, `(.L_x_434) ;  /* 0x0000000038087348 */ /* 0x000fea0003c00000 */
[----:B------:R0:W1:Y:S02]  /*6830*/  SHFL.IDX P0, R49, R45, R58, R57 ;  /* 0x0000003a2d317389 */ /* 0x0000640000000039 */
[----:B01----:R-:W-:Y:S05]  /*6840*/  ENDCOLLECTIVE ;  /* 0x000000000000791b */ /* 0x003fea0003800000 */
.L_x_434:
[----:B------:R-:W-:-:S04]  /*6850*/  LOP3.LUT P2, RZ, R14, 0x800, RZ, 0xc0, !PT ;  /* 0x000008000eff7812 */ /* 0x000fc8000784c0ff */
[----:B------:R-:W-:-:S05]  /*6860*/  FSEL R8, R8, RZ, P2 ;  /* 0x000000ff08087208 */ /* 0x000fca0001000000 */
[----:B------:R-:W-:Y:S01]  /*6870*/  FADD R14, R53, R8 ;  /* 0x00000008350e7221 */ /* 0x000fe20000000000 */
[----:B------:R-:W-:-:S07]  /*6880*/  IMAD.MOV.U32 R21, RZ, RZ, R49 ;  /* 0x000000ffff157224 */ /* 0x000fce00078e0031 */
[----:B------:R-:W-:Y:S05]  /*6890*/  WARPSYNC.COLLECTIVE R56, `(.L_x_435) ;  /* 0x0000000038087348 */ /* 0x000fea0003c00000 */
[----:B------:R0:W1:Y:S02]  /*68a0*/  SHFL.IDX P0, R49, R45, R58, R57 ;  /* 0x0000003a2d317389 */ /* 0x0000640000000039 */
[----:B01----:R-:W-:Y:S05]  /*68b0*/  ENDCOLLECTIVE ;  /* 0x000000000000791b */ /* 0x003fea0003800000 */
.L_x_435:
[----:B------:R-:W-:-:S04]  /*68c0*/  LOP3.LUT P1, RZ, R21, 0x400, RZ, 0xc0, !PT ;  /* 0x0000040015ff7812 */ /* 0x000fc8000782c0ff */
[----:B------:R-:W-:-:S05]  /*68d0*/  FSEL R7, R7, RZ, P1 ;  /* 0x000000ff07077208 */ /* 0x000fca0000800000 */
[----:B------:R-:W-:Y:S01]  /*68e0*/  FADD R25, R14, R7 ;  /* 0x000000070e197221 */ /* 0x000fe20000000000 */
[----:B------:R-:W-:-:S07]  /*68f0*/  IMAD.MOV.U32 R15, RZ, RZ, R49 ;  /* 0x000000ffff0f7224 */ /* 0x000fce00078e0031 */
[----:B------:R-:W-:Y:S05]  /*6900*/  WARPSYNC.COLLECTIVE R56, `(.L_x_436) ;  /* 0x0000000038087348 */ /* 0x000fea0003c00000 */
[----:B------:R0:W1:Y:S02]  /*6910*/  SHFL.IDX P0, R49, R45, R58, R57 ;  /* 0x0000003a2d317389 */ /* 0x0000640000000039 */
[----:B01----:R-:W-:Y:S05]  /*6920*/  ENDCOLLECTIVE ;  /* 0x000000000000791b */ /* 0x003fea0003800000 */
.L_x_436:
[----:B------:R-:W-:-:S04]  /*6930*/  LOP3.LUT P2, RZ, R15, 0x200, RZ, 0xc0, !PT ;  /* 0x000002000fff7812 */ /* 0x000fc8000784c0ff */
[----:B------:R-:W-:-:S05]  /*6940*/  FSEL R8, R6, RZ, P2 ;  /* 0x000000ff06087208 */ /* 0x000fca0001000000 */
[----:B------:R-:W-:Y:S01]  /*6950*/  FADD R14, R25, R8 ;  /* 0x00000008190e7221 */ /* 0x000fe20000000000 */
[----:B------:R-:W-:-:S07]  /*6960*/  IMAD.MOV.U32 R13, RZ, RZ, R49 ;  /* 0x000000ffff0d7224 */ /* 0x000fce00078e0031 */
[----:B------:R-:W-:Y:S05]  /*6970*/  WARPSYNC.COLLECTIVE R56, `(.L_x_437) ;  /* 0x0000000038087348 */ /* 0x000fea0003c00000 */
[----:B------:R0:W1:Y:S02]  /*6980*/  SHFL.IDX P0, R49, R45, R58, R57 ;  /* 0x0000003a2d317389 */ /* 0x0000640000000039 */
[----:B01----:R-:W-:Y:S05]  /*6990*/  ENDCOLLECTIVE ;  /* 0x000000000000791b */ /* 0x003fea0003800000 */
.L_x_437:
[----:B------:R-:W-:-:S04]  /*69a0*/  LOP3.LUT P1, RZ, R13, 0x100, RZ, 0xc0, !PT ;  /* 0x000001000dff7812 */ /* 0x000fc8000782c0ff */
[----:B------:R-:W-:-:S05]  /*69b0*/  FSEL R5, R5, RZ, P1 ;  /* 0x000000ff05057208 */ /* 0x000fca0000800000 */
[----:B------:R-:W-:Y:S01]  /*69c0*/  FADD R5, R14, R5 ;  /* 0x000000050e057221 */ /* 0x000fe20000000000 */
[----:B------:R-:W-:-:S07]  /*69d0*/  IMAD.MOV.U32 R17, RZ, RZ, R49 ;  /* 0x000000ffff117224 */ /* 0x000fce00078e0031 */
[----:B------:R-:W-:Y:S05]  /*69e0*/  WARPSYNC.COLLECTIVE R56, `(.L_x_438) ;  /* 0x0000000038087348 */ /* 0x000fea0003c00000 */
[----:B------:R0:W1:Y:S02]  /*69f0*/  SHFL.IDX P0, R49, R45, R58, R57 ;  /* 0x0000003a2d317389 */ /* 0x0000640000000039 */
[----:B01----:R-:W-:Y:S05]  /*6a00*/  ENDCOLLECTIVE ;  /* 0x000000000000791b */ /* 0x003fea0003800000 */
.L_x_438:
[----:B------:R-:W-:-:S04]  /*6a10*/  LOP3.LUT P2, RZ, R17, 0x80, RZ, 0xc0, !PT ;  /* 0x0000008011ff7812 */ /* 0x000fc8000784c0ff */
[----:B------:R-:W-:-:S05]  /*6a20*/  FSEL R4, R4, RZ, P2 ;  /* 0x000000ff04047208 */ /* 0x000fca0001000000 */
[----:B------:R-:W-:Y:S01]  /*6a30*/  FADD R4, R5, R4 ;  /* 0x0000000405047221 */ /* 0x000fe20000000000 */
[----:B------:R-:W-:-:S07]  /*6a40*/  IMAD.MOV.U32 R12, RZ, RZ, R49 ;  /* 0x000000ffff0c7224 */ /* 0x000fce00078e0031 */
[----:B------:R-:W-:Y:S05]  /*6a50*/  WARPSYNC.COLLECTIVE R56, `(.L_x_439) ;  /* 0x0000000038087348 */ /* 0x000fea0003c00000 */
[----:B------:R0:W1:Y:S02]  /*6a60*/  SHFL.IDX P0, R49, R45, R58, R57 ;  /* 0x0000003a2d317389 */ /* 0x0000640000000039 */
[----:B01----:R-:W-:Y:S05]  /*6a70*/  ENDCOLLECTIVE ;  /* 0x000000000000791b */ /* 0x003fea0003800000 */
.L_x_439:
[----:B------:R-:W-:-:S07]  /*6a80*/  IMAD.MOV.U32 R16, RZ, RZ, R49 ;  /* 0x000000ffff107224 */ /* 0x000fce00078e0031 */
[----:B------:R-:W-:Y:S05]  /*6a90*/  WARPSYNC.COLLECTIVE R56, `(.L_x_440) ;  /* 0x0000000038087348 */ /* 0x000fea0003c00000 */
[----:B------:R0:W1:Y:S02]  /*6aa0*/  SHFL.IDX P0, R49, R45, R58, R57 ;  /* 0x0000003a2d317389 */ /* 0x0000640000000039 */
[----:B01----:R-:W-:Y:S05]  /*6ab0*/  ENDCOLLECTIVE ;  /* 0x000000000000791b */ /* 0x003fea0003800000 */
.L_x_440:
[----:B------:R-:W-:-:S04]  /*6ac0*/  LOP3.LUT P1, RZ, R16, 0x20, RZ, 0xc0, !PT ;  /* 0x0000002010ff7812 */ /* 0x000fc8000782c0ff */
[----:B------:R-:W-:Y:S01]  /*6ad0*/  FSEL R2, R2, RZ, P1 ;  /* 0x000000ff02027208 */ /* 0x000fe20000800000 */
[----:B------:R-:W-:-:S08]  /*6ae0*/  IMAD.MOV.U32 R22, RZ, RZ, R49 ;  /* 0x000000ffff167224 */ /* 0x000fd000078e0031 */
[----:B------:R-:W-:Y:S05]  /*6af0*/  WARPSYNC.COLLECTIVE R56, `(.L_x_441) ;  /* 0x0000000038087348 */ /* 0x000fea0003c00000 */
[----:B------:R0:W1:Y:S02]  /*6b00*/  SHFL.IDX P0, R49, R45, R58, R57 ;  /* 0x0000003a2d317389 */ /* 0x0000640000000039 */
[----:B01----:R-:W-:Y:S05]  /*6b10*/  ENDCOLLECTIVE ;  /* 0x000000000000791b */ /* 0x003fea0003800000 */
.L_x_441:
[----:B------:R-:W-:-:S07]  /*6b20*/  IMAD.MOV.U32 R10, RZ, RZ, R49 ;  /* 0x000000ffff0a7224 */ /* 0x000fce00078e0031 */
[----:B------:R-:W-:Y:S05]  /*6b30*/  WARPSYNC.COLLECTIVE R56, `(.L_x_442) ;  /* 0x0000000038087348 */ /* 0x000fea0003c00000 */
[----:B------:R0:W1:Y:S02]  /*6b40*/  SHFL.IDX P0, R49, R45, R58, R57 ;  /* 0x0000003a2d317389 */ /* 0x0000640000000039 */
[----:B01----:R-:W-:Y:S05]  /*6b50*/  ENDCOLLECTIVE ;  /* 0x000000000000791b */ /* 0x003fea0003800000 */
.L_x_442:
[----:B------:R-:W-:-:S04]  /*6b60*/  LOP3.LUT P1, RZ, R10, 0x8, RZ, 0xc0, !PT ;  /* 0x000000080aff7812 */ /* 0x000fc8000782c0ff */
[----:B------:R-:W-:Y:S01]  /*6b70*/  FSEL R44, R44, RZ, P1 ;  /* 0x000000ff2c2c7208 */ /* 0x000fe20000800000 */
[----:B------:R-:W-:-:S08]  /*6b80*/  IMAD.MOV.U32 R15, RZ, RZ, R49 ;  /* 0x000000ffff0f7224 */ /* 0x000fd000078e0031 */
[----:B------:R-:W-:Y:S05]  /*6b90*/  WARPSYNC.COLLECTIVE R56, `(.L_x_443) ;  /* 0x0000000038087348 */ /* 0x000fea0003c00000 */
[----:B------:R0:W1:Y:S02]  /*6ba0*/  SHFL.IDX P0, R49, R45, R58, R57 ;  /* 0x0000003a2d317389 */ /* 0x0000640000000039 */
[----:B01----:R-:W-:Y:S05]  /*6bb0*/  ENDCOLLECTIVE ;  /* 0x000000000000791b */ /* 0x003fea0003800000 */
.L_x_443:
        /* <DEDUP_REMOVED lines=13> */
.L_x_444:
        /* <DEDUP_REMOVED lines=10> */
.L_x_307:
[----:B------:R-:W-:Y:S01]  /*6d30*/  BSSY B0, `(.L_x_446) ;  /* 0x0000005000007945 */ /* 0x000fe20003800000 */
[----:B------:R-:W-:-:S07]  /*6d40*/  IMAD.MOV.U32 R56, RZ, RZ, -0x1 ;  /* 0xffffffffff387424 */ /* 0x000fce00078e00ff */
[----:B------:R-:W-:Y:S05]  /*6d50*/  WARPSYNC.COLLECTIVE R56, `(.L_x_447) ;  /* 0x0000000038087348 */ /* 0x000fea0003c00000 */
[----:B------:R-:W-:Y:S01]  /*6d60*/  VOTE.ANY R7, PT, P3 ;  /* 0x0000000000077806 */ /* 0x000fe200018e0100 */
[----:B------:R-:W-:Y:S06]  /*6d70*/  ENDCOLLECTIVE ;  /* 0x000000000000791b */ /* 0x000fec0003800000 */
.L_x_447:
[----:B------:R-:W-:Y:S05]  /*6d80*/  BSYNC B0 ;  /* 0x0000000000007941 */ /* 0x000fea0003800000 */
.L_x_446:
[----:B------:R-:W-:Y:S01]  /*6d90*/  PLOP3.LUT P3, PT, P2, PT, PT, 0x80, 0x8 ;  /* 0x000000000008781c */ /* 0x000fe2000176f070 */
[----:B------:R-:W-:Y:S02]  /*6da0*/  IMAD.MOV.U32 R56, RZ, RZ, -0x1 ;  /* 0xffffffffff387424 */ /* 0x000fe400078e00ff */
[----:B------:R-:W-:-:S04]  /*6db0*/  IMAD.MOV.U32 R0, RZ, RZ, R7 ;  /* 0x000000ffff007224 */ /* 0x000fc800078e0007 */
[----:B------:R0:W1:Y:S06]  /*6dc0*/  BREV R4, R0 ;  /* 0x0000000000047301 */ /* 0x00006c0000000000 */
[----:B01----:R-:W-:Y:S05]  /*6dd0*/  WARPSYNC.COLLECTIVE R56, `(.L_x_448) ;  /* 0x0000000038087348 */ /* 0x003fea0003c00000 */
[----:B------:R-:W-:Y:S01]  /*6de0*/  VOTE.ANY R7, PT, P3 ;  /* 0x0000000000077806 */ /* 0x000fe200018e0100 */
[----:B01----:R-:W-:Y:S06]  /*6df0*/  ENDCOLLECTIVE ;  /* 0x000000000000791b */ /* 0x003fec0003800000 */
.L_x_448:
[----:B------:R-:W-:Y:S01]  /*6e00*/  PLOP3.LUT P3, PT, P1, PT, PT, 0x80, 0x8 ;  /* 0x000000000008781c */ /* 0x000fe20000f6f070 */
[----:B------:R-:W-:-:S06]  /*6e10*/  IMAD.MOV.U32 R5, RZ, RZ, R7 ;  /* 0x000000ffff057224 */ /* 0x000fcc00078e0007 */
[----:B------:R-:W0:Y:S06]  /*6e20*/  BREV R5, R5 ;  /* 0x0000000500057301 */ /* 0x000e2c0000000000 */
[----:B0-----:R-:W-:Y:S05]  /*6e30*/  WARPSYNC.COLLECTIVE R56, `(.L_x_449) ;  /* 0x0000000038087348 */ /* 0x001fea0003c00000 */
[----:B------:R-:W-:Y:S01]  /*6e40*/  VOTE.ANY R7, PT, P3 ;  /* 0x0000000000077806 */ /* 0x000fe200018e0100 */
[----:B0-----:R-:W-:Y:S06]  /*6e50*/  ENDCOLLECTIVE ;  /* 0x000000000000791b */ /* 0x001fec0003800000 */
.L_x_449:
[----:B------:R-:W-:Y:S01]  /*6e60*/  PLOP3.LUT P3, PT, P0, PT, PT, 0x80, 0x8 ;  /* 0x000000000008781c */ /* 0x000fe2000076f070 */
[----:B------:R-:W-:-:S06]  /*6e70*/  IMAD.MOV.U32 R6, RZ, RZ, R7 ;  /* 0x000000ffff067224 */ /* 0x000fcc00078e0007 */
[----:B------:R-:W0:Y:S06]  /*6e80*/  BREV R6, R6 ;  /* 0x0000000600067301 */ /* 0x000e2c0000000000 */
[----:B0-----:R-:W-:Y:S05]  /*6e90*/  WARPSYNC.COLLECTIVE R56, `(.L_x_450) ;  /* 0x0000000038087348 */ /* 0x001fea0003c00000 */
[----:B------:R-:W-:Y:S01]  /*6ea0*/  VOTE.ANY R7, PT, P3 ;  /* 0x0000000000077806 */ /* 0x000fe200018e0100 */
[----:B0-----:R-:W-:Y:S06]  /*6eb0*/  ENDCOLLECTIVE ;  /* 0x000000000000791b */ /* 0x001fec0003800000 */
.L_x_450:
[----:B------:R-:W-:Y:S05]  /*6ec0*/  BRA `(.L_x_451) ;  /* 0xffffffc000ac7947 */ /* 0x000fea000383ffff */
.L_x_452:
        /* <DEDUP_REMOVED lines=11> */
.L_x_2987:


//--------------------- .text._Z21spmm4_full_bin_2_1024PKhPKfPjPKiS5_ii --------------------------
	.section	.text._Z21spmm4_full_bin_2_1024PKhPKfPjPKiS5_ii,"ax",@progbits
	.align	128
        .global         _Z21spmm4_full_bin_2_1024PKhPKfPjPKiS5_ii
        .type           _Z21spmm4_full_bin_2_1024PKhPKfPjPKiS5_ii,@function
        .size           _Z21spmm4_full_bin_2_1024PKhPKfPjPKiS5_ii,(.L_x_2988 - _Z21spmm4_full_bin_2_1024PKhPKfPjPKiS5_ii)
        .other          _Z21spmm4_full_bin_2_1024PKhPKfPjPKiS5_ii,@"STO_CUDA_ENTRY STV_DEFAULT"
_Z21spmm4_full_bin_2_1024PKhPKfPjPKiS5_ii:
.text._Z21spmm4_full_bin_2_1024PKhPKfPjPKiS5_ii:
        /* <DEDUP_REMOVED lines=20> */
[----:B------:R-:W-:Y:S01]  /*0140*/  BSSY B0, `(.L_x_453) ;  /* 0x00002f8000007945 */ /* 0x000fe20003800000 */
[----:B------:R-:W-:Y:S02]  /*0150*/  PLOP3.LUT P0, PT, PT, PT, PT, 0x80, 0x8 ;  /* 0x000000000008781c */ /* 0x000fe40003f0f070 */
[----:B------:R-:W-:Y:S02]  /*0160*/  PLOP3.LUT P1, PT, PT, PT, PT, 0x80, 0x8 ;  /* 0x000000000008781c */ /* 0x000fe40003f2f070 */
[----:B------:R-:W-:-:S02]  /*0170*/  PLOP3.LUT P2, PT, PT, PT, PT, 0x80, 0x8 ;  /* 0x000000000008781c */ /* 0x000fc40003f4f070 */
[----:B------:R-:W-:Y:S02]  /*0180*/  PLOP3.LUT P3, PT, PT, PT, PT, 0x80, 0x8 ;  /* 0x000000000008781c */ /* 0x000fe40003f6f070 */
[----:B------:R-:W-:Y:S01]  /*0190*/  SHF.R.U32.HI R0, RZ, 0x5, R0 ;  /* 0x00000005ff007819 */ /* 0x000fe20000011600 */
[----:B--2---:R-:W-:-:S05]  /*01a0*/  IMAD.IADD R38, R38, 0x1, -R39 ;  /* 0x0000000126267824 */ /* 0x004fca00078e0a27 */
[----:B------:R-:W-:-:S13]  /*01b0*/  ISETP.GE.AND P4, PT, R38, 0x1, PT ;  /* 0x000000012600780c */ /* 0x000fda0003f86270 */
[----:B------:R-:W-:Y:S05]  /*01c0*/  @!P4 BRA `(.L_x_454) ;  /* 0x0000002c00bcc947 */ /* 0x000fea0003800000 */
[----:B------:R-:W0:Y:S01]  /*01d0*/  LDC.64 R2, c[0x0][0x3a0] ;  /* 0x0000e800ff027b82 */ /* 0x000e220000000a00 */
[----:B------:R-:W1:Y:S01]  /*01e0*/  S2R R41, SR_LANEID ;  /* 0x0000000000297919 */ /* 0x000e620000000000 */
[----:B------:R-:W-:Y:S01]  /*01f0*/  IMAD.SHL.U32 R0, R0, 0x20, RZ ;  /* 0x0000002000007824 */ /* 0x000fe200078e00ff */
[----:B------:R-:W-:Y:S01]  /*0200*/  BSSY B1, `(.L_x_455) ;  /* 0x00002e7000017945 */ /* 0x000fe20003800000 */
[----:B------:R-:W-:Y:S01]  /*0210*/  CS2R R36, SRZ ;  /* 0x0000000000247805 */ /* 0x000fe2000001ff00 */
[----:B------:R-:W-:Y:S01]  /*0220*/  IMAD.MOV.U32 R42, RZ, RZ, RZ ;  /* 0x000000ffff2a7224 */ /* 0x000fe200078e00ff */
[----:B------:R-:W-:Y:S02]  /*0230*/  CS2R R46, SRZ ;  /* 0x00000000002e7805 */ /* 0x000fe4000001ff00 */
[----:B------:R-:W-:Y:S01]  /*0240*/  LOP3.LUT R0, R0, 0x20, RZ, 0xc0, !PT ;  /* 0x0000002000007812 */ /* 0x000fe200078ec0ff */
[----:B0-----:R-:W-:-:S04]  /*0250*/  IMAD.WIDE R2, R39, 0x4, R2 ;  /* 0x0000000427027825 */ /* 0x001fc800078e0202 */
[----:B------:R-:W-:Y:S01]  /*0260*/  IMAD.SHL.U32 R39, R39, 0x4, RZ ;  /* 0x0000000427277824 */ /* 0x000fe200078e00ff */
[----:B------:R-:W-:Y:S02]  /*0270*/  IADD3 R30, P0, PT, R2, 0x10, RZ ;  /* 0x00000010021e7810 */ /* 0x000fe40007f1e0ff */
[----:B-1----:R-:W-:-:S03]  /*0280*/  SHF.R.U32.HI R35, RZ, 0x2, R41 ;  /* 0x00000002ff237819 */ /* 0x002fc60000011629 */
[----:B------:R-:W-:Y:S01]  /*0290*/  IMAD.X R31, RZ, RZ, R3, P0 ;  /* 0x000000ffff1f7224 */ /* 0x000fe200000e0603 */
[C---:B------:R-:W-:Y:S01]  /*02a0*/  LOP3.LUT R34, R41.reuse, 0x3, RZ, 0xc0, !PT ;  /* 0x0000000329227812 */ /* 0x040fe200078ec0ff */
[----:B------:R-:W-:-:S07]  /*02b0*/  IMAD.IADD R29, R41, 0x1, R0 ;  /* 0x00000001291d7824 */ /* 0x000fce00078e0200 */
.L_x_457:
        /* <DEDUP_REMOVED lines=720> */
.L_x_596:
        /* <DEDUP_REMOVED lines=12> */
.L_x_455:
[----:B------:R-:W-:Y:S02]  /*3080*/  FSETP.GE.AND P3, PT, R47, RZ, PT ;  /* 0x000000ff2f00720b */ /* 0x000fe40003f66000 */
[----:B------:R-:W-:Y:S02]  /*3090*/  FSETP.GE.AND P2, PT, R46, RZ, PT ;  /* 0x000000ff2e00720b */ /* 0x000fe40003f46000 */
[----:B------:R-:W-:Y:S02]  /*30a0*/  FSETP.GE.AND P1, PT, R42, RZ, PT ;  /* 0x000000ff2a00720b */ /* 0x000fe40003f26000 */
[----:B------:R-:W-:-:S13]  /*30b0*/  FSETP.GE.AND P0, PT, R36, RZ, PT ;  /* 0x000000ff2400720b */ /* 0x000fda0003f06000 */
.L_x_454:
[----:B------:R-:W-:Y:S05]  /*30c0*/  BSYNC B0 ;  /* 0x0000000000007941 */ /* 0x000fea0003800000 */
.L_x_453:
[----:B------:R-:W0:Y:S01]  /*30d0*/  S2R R0, SR_TID.X ;  /* 0x0000000000007919 */ /* 0x000e220000002100 */
[----:B------:R-:W-:Y:S01]  /*30e0*/  UMOV UR6, 0xffffffff ;  /* 0xffffffff00067882 */ /* 0x000fe20000000000 */
[----:B0-----:R-:W-:Y:S02]  /*30f0*/  SHF.R.U32.HI R8, RZ, 0x5, R0 ;  /* 0x00000005ff087819 */ /* 0x001fe40000011600 */
[----:B------:R-:W-:Y:S05]  /*3100*/  BRA.DIV UR6, `(.L_x_458) ;  /* 0x0000003e06107947 */ /* 0x000fea000b800000 */
[----:B------:R-:W-:Y:S02]  /*3110*/  VOTE.ANY R5, PT, P2 ;  /* 0x0000000000057806 */ /* 0x000fe400010e0100 */
[----:B------:R-:W-:Y:S02]  /*3120*/  VOTE.ANY R6, PT, P1 ;  /* 0x0000000000067806 */ /* 0x000fe400008e0100 */
[----:B------:R-:W-:Y:S02]  /*3130*/  VOTE.ANY R0, PT, P3 ;  /* 0x0000000000007806 */ /* 0x000fe400018e0100 */
[----:B------:R-:W0:Y:S01]  /*3140*/  BREV R5, R5 ;  /* 0x0000000500057301 */ /* 0x000e220000000000 */
[----:B------:R-:W-:-:S07]  /*3150*/  VOTE.ANY R7, PT, P0 ;  /* 0x0000000000077806 */ /* 0x000fce00000e0100 */
[----:B------:R1:W2:Y:S08]  /*3160*/  BREV R4, R0 ;  /* 0x0000000000047301 */ /* 0x0002b00000000000 */
[----:B0-----:R-:W3:Y:S02]  /*3170*/  BREV R6, R6 ;  /* 0x0000000600067301 */ /* 0x001ee40000000000 */
.L_x_602:
[----:B------:R-:W0:Y:S01]  /*3180*/  LDC R9, c[0x0][0x3ac] ;  /* 0x0000eb00ff097b82 */ /* 0x000e220000000800 */
[----:B-1----:R-:W-:Y:S01]  /*3190*/  LOP3.LUT R0, R8, 0x1, RZ, 0xc0, !PT ;  /* 0x0000000108007812 */ /* 0x002fe200078ec0ff */
[----:B------:R-:W2:Y:S03]  /*31a0*/  BREV R7, R7 ;  /* 0x0000000700077301 */ /* 0x000ea60000000000 */
[----:B------:R-:W-:-:S03]  /*31b0*/  ISETP.NE.U32.AND P0, PT, R0, 0x1, PT ;  /* 0x000000010000780c */ /* 0x000fc60003f05070 */
[----:B------:R-:W1:Y:S01]  /*31c0*/  LDC.64 R2, c[0x0][0x390] ;  /* 0x0000e400ff027b82 */ /* 0x000e620000000a00 */
[----:B0-----:R-:W-:-:S05]  /*31d0*/  SEL R9, R9, RZ, !P0 ;  /* 0x000000ff09097207 */ /* 0x001fca0004000000 */
[----:B------:R-:W-:-:S04]  /*31e0*/  IMAD R9, R40, 0x4, R9 ;  /* 0x0000000428097824 */ /* 0x000fc800078e0209 */
[----:B-1----:R-:W-:-:S05]  /*31f0*/  IMAD.WIDE.U32 R2, R9, 0x4, R2 ;  /* 0x0000000409027825 */ /* 0x002fca00078e0002 */
[----:B--23--:R-:W-:Y:S01]  /*3200*/  STG.E.128 desc[UR4][R2.64], R4 ;  /* 0x0000000402007986 */ /* 0x00cfe2000c101d04 */
[----:B------:R-:W-:Y:S05]  /*3210*/  EXIT ;  /* 0x000000000000794d */ /* 0x000fea0003800000 */
.L_x_456:
        /* <DEDUP_REMOVED lines=9> */
.L_x_460:
[----:B------:R-:W-:Y:S05]  /*32b0*/  BSYNC B2 ;  /* 0x0000000000027941 */ /* 0x000fea0003800000 */
.L_x_459:
        /* <DEDUP_REMOVED lines=9> */
.L_x_461:
[----:B------:R-:W-:Y:S02]  /*3350*/  IMAD.SHL.U32 R48, R48, 0x10000000, RZ ;  /* 0x1000000030307824 */ /* 0x000fe400078e00ff */
[----:B------:R-:W-:Y:S02]  /*3360*/  IMAD.MOV.U32 R58, RZ, RZ, R52 ;  /* 0x000000ffff3a7224 */ /* 0x000fe400078e0034 */
[----:B------:R-:W-:-:S07]  /*3370*/  IMAD.MOV.U32 R50, RZ, RZ, R49 ;  /* 0x000000ffff327224 */ /* 0x000fce00078e0031 */
[----:B------:R-:W-:Y:S05]  /*3380*/  WARPSYNC.COLLECTIVE R56, `(.L_x_462) ;  /* 0x0000000038087348 */ /* 0x000fea0003c00000 */
[----:B------:R0:W1:Y:S02]  /*3390*/  SHFL.IDX P0, R49, R45, R58, R57 ;  /* 0x0000003a2d317389 */ /* 0x0000640000000039 */
[----:B01----:R-:W-:Y:S05]  /*33a0*/  ENDCOLLECTIVE ;  /* 0x000000000000791b */ /* 0x003fea0003800000 */
.L_x_462:
        /* <DEDUP_REMOVED lines=9> */
.L_x_463:
[----:B------:R-:W-:Y:S01]  /*3440*/  LOP3.LUT R52, R34, 0x1c, RZ, 0xfc, !PT ;  /* 0x0000001c22347812 */ /* 0x000fe200078efcff */
[----:B------:R-:W-:Y:S02]  /*3450*/  IMAD.MOV.U32 R58, RZ, RZ, R51 ;  /* 0x000000ffff3a7224 */ /* 0x000fe400078e0033 */
[----:B------:R-:W-:-:S07]  /*3460*/  IMAD.MOV.U32 R60, RZ, RZ, R49 ;  /* 0x000000ffff3c7224 */ /* 0x000fce00078e0031 */
[----:B------:R-:W-:Y:S05]  /*3470*/  WARPSYNC.COLLECTIVE R56, `(.L_x_464) ;  /* 0x0000000038087348 */ /* 0x000fea0003c00000 */
[----:B------:R0:W1:Y:S02]  /*3480*/  SHFL.IDX P0, R49, R45, R58, R57 ;  /* 0x0000003a2d317389 */ /* 0x0000640000000039 */
[----:B01----:R-:W-:Y:S05]  /*3490*/  ENDCOLLECTIVE ;  /* 0x000000000000791b */ /* 0x003fea0003800000 */
.L_x_464:
        /* <DEDUP_REMOVED lines=8> */
.L_x_465:
[----:B------:R-:W-:Y:S02]  /*3520*/  IMAD.MOV.U32 R58, RZ, RZ, R54 ;  /* 0x000000ffff3a7224 */ /* 0x000fe400078e0036 */
[----:B------:R-:W-:-:S07]  /*3530*/  IMAD.MOV.U32 R50, RZ, RZ, R49 ;  /* 0x000000ffff327224 */ /* 0x000fce00078e0031 */
[----:B------:R-:W-:Y:S05]  /*3540*/  WARPSYNC.COLLECTIVE R56, `(.L_x_466) ;  /* 0x0000000038087348 */ /* 0x000fea0003c00000 */
[----:B------:R0:W1:Y:S02]  /*3550*/  SHFL.IDX P0, R49, R45, R58, R57 ;  /* 0x0000003a2d317389 */ /* 0x0000640000000039 */
[----:B01----:R-:W-:Y:S05]  /*3560*/  ENDCOLLECTIVE ;  /* 0x000000000000791b */ /* 0x003fea0003800000 */
.L_x_466:
        /* <DEDUP_REMOVED lines=8> */
.L_x_467:
[----:B------:R-:W-:Y:S01]  /*35f0*/  IMAD.MOV.U32 R58, RZ, RZ, RZ ;  /* 0x000000ffff3a7224 */ /* 0x000fe200078e00ff */
[----:B------:R-:W-:-:S07]  /*3600*/  LOP3.LUT R45, R48, R49, RZ, 0xfc, !PT ;  /* 0x00000031302d7212 */ /* 0x000fce00078efcff */
[----:B------:R-:W-:Y:S05]  /*3610*/  WARPSYNC.COLLECTIVE R56, `(.L_x_468) ;  /* 0x0000000038087348 */ /* 0x000fea0003c00000 */
[----:B------:R0:W1:Y:S02]  /*3620*/  SHFL.IDX P0, R49, R45, R58, R57 ;  /* 0x0000003a2d317389 */ /* 0x0000640000000039 */
[----:B01----:R-:W-:Y:S05]  /*3630*/  ENDCOLLECTIVE ;  /* 0x000000000000791b */ /* 0x003fea0003800000 */
.L_x_468:
[----:B------:R-:W-:-:S04]  /*3640*/  ISETP.GT.AND P0, PT, R49, -0x1, PT ;  /* 0xffffffff3100780c */ /* 0x000fc80003f04270 */
[----:B------:R-:W-:-:S05]  /*3650*/  FSEL R48, R28, RZ, !P0 ;  /* 0x000000ff1c307208 */ /* 0x000fca0004000000 */
[----:B------:R-:W-:-:S07]  /*3660*/  FADD R47, R48, R47 ;  /* 0x0000002f302f7221 */ /* 0x000fce0000000000 */
[----:B------:R-:W-:Y:S05]  /*3670*/  WARPSYNC.COLLECTIVE R56, `(.L_x_469) ;  /* 0x0000000038087348 */ /* 0x000fea0003c00000 */
[----:B------:R0:W1:Y:S02]  /*3680*/  SHFL.IDX P0, R49, R45, R58, R57 ;  /* 0x0000003a2d317389 */ /* 0x0000640000000039 */
[----:B01----:R-:W-:Y:S05]  /*3690*/  ENDCOLLECTIVE ;  /* 0x000000000000791b */ /* 0x003fea0003800000 */
.L_x_469:
[----:B------:R-:W-:-:S04]  /*36a0*/  LOP3.LUT P0, RZ, R49, 0x40000000, RZ, 0xc0, !PT ;  /* 0x4000000031ff7812 */ /* 0x000fc8000780c0ff */
[----:B------:R-:W-:-:S05]  /*36b0*/  FSEL R48, R27, RZ, P0 ;  /* 0x000000ff1b307208 */ /* 0x000fca0000000000 */
[----:B------:R-:W-:-:S07]  /*36c0*/  FADD R47, R47, R48 ;  /* 0x000000302f2f7221 */ /* 0x000fce0000000000 */
[----:B------:R-:W-:Y:S05]  /*36d0*/  WARPSYNC.COLLECTIVE R56, `(.L_x_470) ;  /* 0x0000000038087348 */ /* 0x000fea0003c00000 */
[----:B------:R0:W1:Y:S02]  /*36e0*/  SHFL.IDX P0, R49, R45, R58, R57 ;  /* 0x0000003a2d317389 */ /* 0x0000640000000039 */
[----:B01----:R-:W-:Y:S05]  /*36f0*/  ENDCOLLECTIVE ;  /* 0x000000000000791b */ /* 0x003fea0003800000 */
.L_x_470:
[----:B------:R-:W-:-:S04]  /*3700*/  LOP3.LUT P0, RZ, R49, 0x20000000, RZ, 0xc0, !PT ;  /* 0x2000000031ff7812 */ /* 0x000fc8000780c0ff */
[----:B------:R-:W-:-:S05]  /*3710*/  FSEL R48, R26, RZ, P0 ;  /* 0x000000ff1a307208 */ /* 0x000fca0000000000 */
[----:B------:R-:W-:-:S07]  /*3720*/  FADD R47, R47, R48 ;  /* 0x000000302f2f7221 */ /* 0x000fce0000000000 */
[----:B------:R-:W-:Y:S05]  /*3730*/  WARPSYNC.COLLECTIVE R56, `(.L_x_471) ;  /* 0x0000000038087348 */ /* 0x000fea0003c00000 */
[----:B------:R0:W1:Y:S02]  /*3740*/  SHFL.IDX P0, R49, R45, R58, R57 ;  /* 0x0000003a2d317389 */ /* 0x0000640000000039 */
[----:B01----:R-:W-:Y:S05]  /*3750*/  ENDCOLLECTIVE ;  /* 0x000000000000791b */ /* 0x003fea0003800000 */
.L_x_471:
[----:B------:R-:W-:-:S05]  /*3760*/  IMAD.MOV.U32 R48, RZ, RZ, R49 ;  /* 0x000000ffff307224 */ /* 0x000fca00078e0031 */
[----:B------:R-:W-:-:S04]  /*3770*/  LOP3.LUT P0, RZ, R48, 0x10000000, RZ, 0xc0, !PT ;  /* 0x1000000030ff7812 */ /* 0x000fc8000780c0ff */
[----:B------:R-:W-:-:S05]  /*3780*/  FSEL R48, R25, RZ, P0 ;  /* 0x000000ff19307208 */ /* 0x000fca0000000000 */
[----:B------:R-:W-:-:S07]  /*3790*/  FADD R47, R47, R48 ;  /* 0x000000302f2f7221 */ /* 0x000fce0000000000 */
[----:B------:R-:W-:Y:S05]  /*37a0*/  WARPSYNC.COLLECTIVE R56, `(.L_x_472) ;  /* 0x0000000038087348 */ /* 0x000fea0003c00000 */
[----:B------:R0:W1:Y:S02]  /*37b0*/  SHFL.IDX P0, R49, R45, R58, R57 ;  /* 0x0000003a2d317389 */ /* 0x0000640000000039 */
[----:B01----:R-:W-:Y:S05]  /*37c0*/  ENDCOLLECTIVE ;  /* 0x000000000000791b */ /* 0x003fea0003800000 */
.L_x_472:
[----:B------:R-:W-:-:S05]  /*37d0*/  IMAD.MOV.U32 R50, RZ, RZ, R49 ;  /* 0x000000ffff327224 */ /* 0x000fca00078e0031 */
[----:B------:R-:W-:-:S04]  /*37e0*/  LOP3.LUT P0, RZ, R50, 0x8000000, RZ, 0xc0, !PT ;  /* 0x0800000032ff7812 */ /* 0x000fc8000780c0ff */
[----:B------:R-:W-:-:S05]  /*37f0*/  FSEL R48, R24, RZ, P0 ;  /* 0x000000ff18307208 */ /* 0x000fca0000000000 */
[----:B------:R-:W-:-:S07]  /*3800*/  FADD R47, R47, R48 ;  /* 0x000000302f2f7221 */ /* 0x000fce0000000000 */
[----:B------:R-:W-:Y:S05]  /*3810*/  WARPSYNC.COLLECTIVE R56, `(.L_x_473) ;  /* 0x0000000038087348 */ /* 0x000fea0003c00000 */
[----:B------:R0:W1:Y:S02]  /*3820*/  SHFL.IDX P0, R49, R45, R58, R57 ;  /* 0x0000003a2d317389 */ /* 0x0000640000000039 */
[----:B01----:R-:W-:Y:S05]  /*3830*/  ENDCOLLECTIVE ;  /* 0x000000000000791b */ /* 0x003fea0003800000 */
.L_x_473:
[----:B------:R-:W-:-:S05]  /*3840*/  IMAD.MOV.U32 R48, RZ, RZ, R49 ;  /* 0x000000ffff307224 */ /* 0x000fca00078e0031 */
[----:B------:R-:W-:-:S04]  /*3850*/  LOP3.LUT P0, RZ, R48, 0x4000000, RZ, 0xc0, !PT ;  /* 0x0400000030ff7812 */ /* 0x000fc8000780c0ff */
[----:B------:R-:W-:-:S05]  /*3860*/  FSEL R48, R23, RZ, P0 ;  /* 0x000000ff17307208 */ /* 0x000fca0000000000 */
[----:B------:R-:W-:-:S07]  /*3870*/  FADD R47, R47, R48 ;  /* 0x000000302f2f7221 */ /* 0x000fce0000000000 */
[----:B------:R-:W-:Y:S05]  /*3880*/  WARPSYNC.COLLECTIVE R56, `(.L_x_474) ;  /* 0x0000000038087348 */ /* 0x000fea0003c00000 */
[----:B------:R0:W1:Y:S02]  /*3890*/  SHFL.IDX P0, R49, R45, R58, R57 ;  /* 0x0000003a2d317389 */ /* 0x0000640000000039 */
[----:B01----:R-:W-:Y:S05]  /*38a0*/  ENDCOLLECTIVE ;  /* 0x000000000000791b */ /* 0x003fea0003800000 */
.L_x_474:
[----:B------:R-:W-:-:S05]  /*38b0*/  IMAD.MOV.U32 R48, RZ, RZ, R49 ;  /* 0x000000ffff307224 */ /* 0x000fca00078e0031 */
[----:B------:R-:W-:-:S04]  /*38c0*/  LOP3.LUT P0, RZ, R48, 0x2000000, RZ, 0xc0, !PT ;  /* 0x0200000030ff7812 */ /* 0x000fc8000780c0ff */
[----:B------:R-:W-:-:S05]  /*38d0*/  FSEL R48, R22, RZ, P0 ;  /* 0x000000ff16307208 */ /* 0x000fca0000000000 */
[----:B------:R-:W-:-:S07]  /*38e0*/  FADD R47, R47, R48 ;  /* 0x000000302f2f7221 */ /* 0x000fce0000000000 */
[----:B------:R-:W-:Y:S05]  /*38f0*/  WARPSYNC.COLLECTIVE R56, `(.L_x_475) ;  /* 0x0000000038087348 */ /* 0x000fea0003c00000 */
[----:B------:R0:W1:Y:S02]  /*3900*/  SHFL.IDX P0, R49, R45, R58, R57 ;  /* 0x0000003a2d317389 */ /* 0x0000640000000039 */
[----:B01----:R-:W-:Y:S05]  /*3910*/  ENDCOLLECTIVE ;  /* 0x000000000000791b */ /* 0x003fea0003800000 */
.L_x_475:
[----:B------:R-:W-:-:S04]  /*3920*/  LOP3.LUT P0, RZ, R49, 0x1000000, RZ, 0xc0, !PT ;  /* 0x0100000031ff7812 */ /* 0x000fc8000780c0ff */
[----:B------:R-:W-:-:S05]  /*3930*/  FSEL R48, R21, RZ, P0 ;  /* 0x000000ff15307208 */ /* 0x000fca0000000000 */
[----:B------:R-:W-:-:S07]  /*3940*/  FADD R47, R47, R48 ;  /* 0x000000302f2f7221 */ /* 0x000fce0000000000 */
[----:B------:R-:W-:Y:S05]  /*3950*/  WARPSYNC.COLLECTIVE R56, `(.L_x_476) ;  /* 0x0000000038087348 */ /* 0x000fea0003c00000 */
[----:B------:R0:W1:Y:S02]  /*3960*/  SHFL.IDX P0, R49, R45, R58, R57 ;  /* 0x0000003a2d317389 */ /* 0x0000640000000039 */
[----:B01----:R-:W-:Y:S05]  /*3970*/  ENDCOLLECTIVE ;  /* 0x000000000000791b */ /* 0x003fea0003800000 */
.L_x_476:
[----:B------:R-:W-:-:S05]  /*3980*/  IMAD.MOV.U32 R48, RZ, RZ, R49 ;  /* 0x000000ffff307224 */ /* 0x000fca00078e0031 */
[----:B------:R-:W-:-:S04]  /*3990*/  LOP3.LUT P0, RZ, R48, 0x800000, RZ, 0xc0, !PT ;  /* 0x0080000030ff7812 */ /* 0x000fc8000780c0ff */
[----:B------:R-:W-:-:S05]  /*39a0*/  FSEL R48, R20, RZ, P0 ;  /* 0x000000ff14307208 */ /* 0x000fca0000000000 */
[----:B------:R-:W-:-:S07]  /*39b0*/  FADD R47, R47, R48 ;  /* 0x000000302f2f7221 */ /* 0x000fce0000000000 */
[----:B------:R-:W-:Y:S05]  /*39c0*/  WARPSYNC.COLLECTIVE R56, `(.L_x_477) ;  /* 0x0000000038087348 */ /* 0x000fea0003c00000 */
[----:B------:R0:W1:Y:S02]  /*39d0*/  SHFL.IDX P0, R49, R45, R58, R57 ;  /* 0x0000003a2d317389 */ /* 0x0000640000000039 */
[----:B01----:R-:W-:Y:S05]  /*39e0*/  ENDCOLLECTIVE ;  /* 0x000000000000791b */ /* 0x003fea0003800000 */
.L_x_477:
[----:B------:R-:W-:-:S05]  /*39f0*/  IMAD.MOV.U32 R54, RZ, RZ, R49 ;  /* 0x000000ffff367224 */ /* 0x000fca00078e0031 */
[----:B------:R-:W-:-:S04]  /*3a00*/  LOP3.LUT P0, RZ, R54, 0x400000, RZ, 0xc0, !PT ;  /* 0x0040000036ff7812 */ /* 0x000fc8000780c0ff */
[----:B------:R-:W-:-:S05]  /*3a10*/  FSEL R48, R19, RZ, P0 ;  /* 0x000000ff13307208 */ /* 0x000fca0000000000 */
[----:B------:R-:W-:-:S07]  /*3a20*/  FADD R48, R47, R48 ;  /* 0x000000302f307221 */ /* 0x000fce0000000000 */
[----:B------:R-:W-:Y:S05]  /*3a30*/  WARPSYNC.COLLECTIVE R56, `(.L_x_478) ;  /* 0x0000000038087348 */ /* 0x000fea0003c00000 */
[----:B------:R0:W1:Y:S02]  /*3a40*/  SHFL.IDX P0, R49, R45, R58, R57 ;  /* 0x0000003a2d317389 */ /* 0x0000640000000039 */
[----:B01----:R-:W-:Y:S05]  /*3a50*/  ENDCOLLECTIVE ;  /* 0x000000000000791b */ /* 0x003fea0003800000 */
.L_x_478:
[----:B------:R-:W-:-:S05]  /*3a60*/  IMAD.MOV.U32 R50, RZ, RZ, R49 ;  /* 0x000000ffff327224 */ /* 0x000fca00078e0031 */
[----:B------:R-:W-:-:S04]  /*3a70*/  LOP3.LUT P0, RZ, R50, 0x200000, RZ, 0xc0, !PT ;  /* 0x0020000032ff7812 */ /* 0x000fc8000780c0ff */
[----:B------:R-:W-:-:S05]  /*3a80*/  FSEL R47, R18, RZ, P0 ;  /* 0x000000ff122f7208 */ /* 0x000fca0000000000 */
[----:B------:R-:W-:-:S07]  /*3a90*/  FADD R48, R48, R47 ;  /* 0x0000002f30307221 */ /* 0x000fce0000000000 */
[----:B------:R-:W-:Y:S05]  /*3aa0*/  WARPSYNC.COLLECTIVE R56, `(.L_x_479) ;  /* 0x0000000038087348 */ /* 0x000fea0003c00000 */
[----:B------:R0:W1:Y:S02]  /*3ab0*/  SHFL.IDX P0, R49, R45, R58, R57 ;  /* 0x0000003a2d317389 */ /* 0x0000640000000039 */
[----:B01----:R-:W-:Y:S05]  /*3ac0*/  ENDCOLLECTIVE ;  /* 0x000000000000791b */ /* 0x003fea0003800000 */
.L_x_479:
[----:B------:R-:W-:-:S04]  /*3ad0*/  LOP3.LUT P0, RZ, R49, 0x100000, RZ, 0xc0, !PT ;  /* 0x0010000031ff7812 */ /* 0x000fc8000780c0ff */
[----:B------:R-:W-:-:S05]  /*3ae0*/  FSEL R47, R17, RZ, P0 ;  /* 0x000000ff112f7208 */ /* 0x000fca0000000000 */
[----:B------:R-:W-:-:S07]  /*3af0*/  FADD R48, R48, R47 ;  /* 0x0000002f30307221 */ /* 0x000fce0000000000 */
[----:B------:R-:W-:Y:S05]  /*3b00*/  WARPSYNC.COLLECTIVE R56, `(.L_x_480) ;  /* 0x0000000038087348 */ /* 0x000fea0003c00000 */
[----:B------:R0:W1:Y:S02]  /*3b10*/  SHFL.IDX P0, R49, R45, R58, R57 ;  /* 0x0000003a2d317389 */ /* 0x0000640000000039 */
[----:B01----:R-:W-:Y:S05]  /*3b20*/  ENDCOLLECTIVE ;  /* 0x000000000000791b */ /* 0x003fea0003800000 */
.L_x_480:
[----:B------:R-:W-:-:S05]  /*3b30*/  IMAD.MOV.U32 R47, RZ, RZ, R49 ;  /* 0x000000ffff2f7224 */ /* 0x000fca00078e0031 */
[----:B------:R-:W-:-:S04]  /*3b40*/  LOP3.LUT P0, RZ, R47, 0x80000, RZ, 0xc0, !PT ;  /* 0x000800002fff7812 */ /* 0x000fc8000780c0ff */
[----:B------:R-:W-:-:S05]  /*3b50*/  FSEL R47, R16, RZ, P0 ;  /* 0x000000ff102f7208 */ /* 0x000fca0000000000 */
[----:B------:R-:W-:-:S07]  /*3b60*/  FADD R48, R48, R47 ;  /* 0x0000002f30307221 */ /* 0x000fce0000000000 */
[----:B------:R-:W-:Y:S05]  /*3b70*/  WARPSYNC.COLLECTIVE R56, `(.L_x_481) ;  /* 0x0000000038087348 */ /* 0x000fea0003c00000 */
[----:B------:R0:W1:Y:S02]  /*3b80*/  SHFL.IDX P0, R49, R45, R58, R57 ;  /* 0x0000003a2d317389 */ /* 0x0000640000000039 */
[----:B01----:R-:W-:Y:S05]  /*3b90*/  ENDCOLLECTIVE ;  /* 0x000000000000791b */ /* 0x003fea0003800000 */
.L_x_481:
[----:B------:R-:W-:-:S04]  /*3ba0*/  LOP3.LUT P0, RZ, R49, 0x40000, RZ, 0xc0, !PT ;  /* 0x0004000031ff7812 */ /* 0x000fc8000780c0ff */
[----:B------:R-:W-:-:S05]  /*3bb0*/  FSEL R47, R15, RZ, P0 ;  /* 0x000000ff0f2f7208 */ /* 0x000fca0000000000 */
[----:B------:R-:W-:-:S07]  /*3bc0*/  FADD R48, R48, R47 ;  /* 0x0000002f30307221 */ /* 0x000fce0000000000 */
[----:B------:R-:W-:Y:S05]  /*3bd0*/  WARPSYNC.COLLECTIVE R56, `(.L_x_482) ;  /* 0x0000000038087348 */ /* 0x000fea0003c00000 */
[----:B------:R0:W1:Y:S02]  /*3be0*/  SHFL.IDX P0, R49, R45, R58, R57 ;  /* 0x0000003a2d317389 */ /* 0x0000640000000039 */
[----:B01----:R-:W-:Y:S05]  /*3bf0*/  ENDCOLLECTIVE ;  /* 0x000000000000791b */ /* 0x003fea0003800000 */
.L_x_482:
[----:B------:R-:W-:-:S04]  /*3c00*/  LOP3.LUT P0, RZ, R49, 0x20000, RZ, 0xc0, !PT ;  /* 0x0002000031ff7812 */ /* 0x000fc8000780c0ff */
[----:B------:R-:W-:-:S05]  /*3c10*/  FSEL R47, R14, RZ, P0 ;  /* 0x000000ff0e2f7208 */ /* 0x000fca0000000000 */
[----:B------:R-:W-:-:S07]  /*3c20*/  FADD R48, R48, R47 ;  /* 0x0000002f30307221 */ /* 0x000fce0000000000 */
[----:B------:R-:W-:Y:S05]  /*3c30*/  WARPSYNC.COLLECTIVE R56, `(.L_x_483) ;  /* 0x0000000038087348 */ /* 0x000fea0003c00000 */
[----:B------:R0:W1:Y:S02]  /*3c40*/  SHFL.IDX P0, R49, R45, R58, R57 ;  /* 0x0000003a2d317389 */ /* 0x0000640000000039 */
[----:B01----:R-:W-:Y:S05]  /*3c50*/  ENDCOLLECTIVE ;  /* 0x000000000000791b */ /* 0x003fea0003800000 */
.L_x_483:
[----:B------:R-:W-:-:S05]  /*3c60*/  IMAD.MOV.U32 R53, RZ, RZ, R49 ;  /* 0x000000ffff357224 */ /* 0x000fca00078e0031 */
[----:B------:R-:W-:-:S04]  /*3c70*/  LOP3.LUT P0, RZ, R53, 0x10000, RZ, 0xc0, !PT ;  /* 0x0001000035ff7812 */ /* 0x000fc8000780c0ff */
[----:B------:R-:W-:-:S05]  /*3c80*/  FSEL R47, R13, RZ, P0 ;  /* 0x000000ff0d2f7208 */ /* 0x000fca0000000000 */
[----:B------:R-:W-:-:S07]  /*3c90*/  FADD R48, R48, R47 ;  /* 0x0000002f30307221 */ /* 0x000fce0000000000 */
[----:B------:R-:W-:Y:S05]  /*3ca0*/  WARPSYNC.COLLECTIVE R56, `(.L_x_484) ;  /* 0x0000000038087348 */ /* 0x000fea0003c00000 */
[----:B------:R0:W1:Y:S02]  /*3cb0*/  SHFL.IDX P0, R49, R45, R58, R57 ;  /* 0x0000003a2d317389 */ /* 0x0000640000000039 */
[----:B01----:R-:W-:Y:S05]  /*3cc0*/  ENDCOLLECTIVE ;  /* 0x000000000000791b */ /* 0x003fea0003800000 */
.L_x_484:
[----:B------:R-:W-:-:S05]  /*3cd0*/  IMAD.MOV.U32 R50, RZ, RZ, R49 ;  /* 0x000000ffff327224 */ /* 0x000fca00078e0031 */
[----:B------:R-:W-:-:S04]  /*3ce0*/  LOP3.LUT P0, RZ, R50, 0x8000, RZ, 0xc0, !PT ;  /* 0x0000800032ff7812 */ /* 0x000fc8000780c0ff */
[----:B------:R-:W-:-:S05]  /*3cf0*/  FSEL R47, R12, RZ, P0 ;  /* 0x000000ff0c2f7208 */ /* 0x000fca0000000000 */
[----:B------:R-:W-:-:S07]  /*3d00*/  FADD R48, R48, R47 ;  /* 0x0000002f30307221 */ /* 0x000fce0000000000 */
[----:B------:R-:W-:Y:S05]  /*3d10*/  WARPSYNC.COLLECTIVE R56, `(.L_x_485) ;  /* 0x0000000038087348 */ /* 0x000fea0003c00000 */
[----:B------:R0:W1:Y:S02]  /*3d20*/  SHFL.IDX P0, R49, R45, R58, R57 ;  /* 0x0000003a2d317389 */ /* 0x0000640000000039 */
[----:B01----:R-:W-:Y:S05]  /*3d30*/  ENDCOLLECTIVE ;  /* 0x000000000000791b */ /* 0x003fea0003800000 */
.L_x_485:
[----:B------:R-:W-:-:S05]  /*3d40*/  IMAD.MOV.U32 R54, RZ, RZ, R49 ;  /* 0x000000ffff367224 */ /* 0x000fca00078e0031 */
[----:B------:R-:W-:-:S04]  /*3d50*/  LOP3.LUT P0, RZ, R54, 0x4000, RZ, 0xc0, !PT ;  /* 0x0000400036ff7812 */ /* 0x000fc8000780c0ff */
[----:B------:R-:W-:-:S05]  /*3d60*/  FSEL R47, R11, RZ, P0 ;  /* 0x000000ff0b2f7208 */ /* 0x000fca0000000000 */
[----:B------:R-:W-:-:S07]  /*3d70*/  FADD R48, R48, R47 ;  /* 0x0000002f30307221 */ /* 0x000fce0000000000 */
[----:B------:R-:W-:Y:S05]  /*3d80*/  WARPSYNC.COLLECTIVE R56, `(.L_x_486) ;  /* 0x0000000038087348 */ /* 0x000fea0003c00000 */
[----:B------:R0:W1:Y:S02]  /*3d90*/  SHFL.IDX P0, R49, R45, R58, R57 ;  /* 0x0000003a2d317389 */ /* 0x0000640000000039 */
[----:B01----:R-:W-:Y:S05]  /*3da0*/  ENDCOLLECTIVE ;  /* 0x000000000000791b */ /* 0x003fea0003800000 */
.L_x_486:
[----:B------:R-:W-:-:S05]  /*3db0*/  IMAD.MOV.U32 R52, RZ, RZ, R49 ;  /* 0x000000ffff347224 */ /* 0x000fca00078e0031 */
[----:B------:R-:W-:-:S04]  /*3dc0*/  LOP3.LUT P0, RZ, R52, 0x2000, RZ, 0xc0, !PT ;  /* 0x0000200034ff7812 */ /* 0x000fc8000780c0ff */
[----:B------:R-:W-:-:S05]  /*3dd0*/  FSEL R47, R10, RZ, P0 ;  /* 0x000000ff0a2f7208 */ /* 0x000fca0000000000 */
[----:B------:R-:W-:-:S07]  /*3de0*/  FADD R48, R48, R47 ;  /* 0x0000002f30307221 */ /* 0x000fce0000000000 */
[----:B------:R-:W-:Y:S05]  /*3df0*/  WARPSYNC.COLLECTIVE R56, `(.L_x_487) ;  /* 0x0000000038087348 */ /* 0x000fea0003c00000 */
[----:B------:R0:W1:Y:S02]  /*3e00*/  SHFL.IDX P0, R49, R45, R58, R57 ;  /* 0x0000003a2d317389 */ /* 0x0000640000000039 */
[----:B01----:R-:W-:Y:S05]  /*3e10*/  ENDCOLLECTIVE ;  /* 0x000000000000791b */ /* 0x003fea0003800000 */
.L_x_487:
[----:B------:R-:W-:-:S04]  /*3e20*/  LOP3.LUT P0, RZ, R49, 0x1000, RZ, 0xc0, !PT ;  /* 0x0000100031ff7812 */ /* 0x000fc8000780c0ff */
[----:B------:R-:W-:-:S05]  /*3e30*/  FSEL R47, R9, RZ, P0 ;  /* 0x000000ff092f7208 */ /* 0x000fca0000000000 */
[----:B------:R-:W-:-:S07]  /*3e40*/  FADD R48, R48, R47 ;  /* 0x0000002f30307221 */ /* 0x000fce0000000000 */
[----:B------:R-:W-:Y:S05]  /*3e50*/  WARPSYNC.COLLECTIVE R56, `(.L_x_488) ;  /* 0x0000000038087348 */ /* 0x000fea0003c00000 */
[----:B------:R0:W1:Y:S02]  /*3e60*/  SHFL.IDX P0, R49, R45, R58, R57 ;  /* 0x0000003a2d317389 */ /* 0x0000640000000039 */
[----:B01----:R-:W-:Y:S05]  /*3e70*/  ENDCOLLECTIVE ;  /* 0x000000000000791b */ /* 0x003fea0003800000 */
.L_x_488:
[----:B------:R-:W-:-:S05]  /*3e80*/  IMAD.MOV.U32 R54, RZ, RZ, R49 ;  /* 0x000000ffff367224 */ /* 0x000fca00078e0031 */
[----:B------:R-:W-:-:S04]  /*3e90*/  LOP3.LUT P0, RZ, R54, 0x800, RZ, 0xc0, !PT ;  /* 0x0000080036ff7812 */ /* 0x000fc8000780c0ff */
[----:B------:R-:W-:-:S05]  /*3ea0*/  FSEL R47, R8, RZ, P0 ;  /* 0x000000ff082f7208 */ /* 0x000fca0000000000 */
[----:B------:R-:W-:-:S07]  /*3eb0*/  FADD R48, R48, R47 ;  /* 0x0000002f30307221 */ /* 0x000fce0000000000 */
[----:B------:R-:W-:Y:S05]  /*3ec0*/  WARPSYNC.COLLECTIVE R56, `(.L_x_489) ;  /* 0x0000000038087348 */ /* 0x000fea0003c00000 */
[----:B------:R0:W1:Y:S02]  /*3ed0*/  SHFL.IDX P0, R49, R45, R58, R57 ;  /* 0x0000003a2d317389 */ /* 0x0000640000000039 */
[----:B01----:R-:W-:Y:S05]  /*3ee0*/  ENDCOLLECTIVE ;  /* 0x000000000000791b */ /* 0x003fea0003800000 */
.L_x_489:
[----:B------:R-:W-:-:S05]  /*3ef0*/  IMAD.MOV.U32 R52, RZ, RZ, R49 ;  /* 0x000000ffff347224 */ /* 0x000fca00078e0031 */
[----:B------:R-:W-:-:S04]  /*3f00*/  LOP3.LUT P0, RZ, R52, 0x400, RZ, 0xc0, !PT ;  /* 0x0000040034ff7812 */ /* 0x000fc8000780c0ff */
[----:B------:R-:W-:-:S05]  /*3f10*/  FSEL R47, R7, RZ, P0 ;  /* 0x000000ff072f7208 */ /* 0x000fca0000000000 */
[----:B------:R-:W-:-:S07]  /*3f20*/  FADD R48, R48, R47 ;  /* 0x0000002f30307221 */ /* 0x000fce0000000000 */
[----:B------:R-:W-:Y:S05]  /*3f30*/  WARPSYNC.COLLECTIVE R56, `(.L_x_490) ;  /* 0x0000000038087348 */ /* 0x000fea0003c00000 */
[----:B------:R0:W1:Y:S02]  /*3f40*/  SHFL.IDX P0, R49, R45, R58, R57 ;  /* 0x0000003a2d317389 */ /* 0x0000640000000039 */
[----:B01----:R-:W-:Y:S05]  /*3f50*/  ENDCOLLECTIVE ;  /* 0x000000000000791b */ /* 0x003fea0003800000 */
.L_x_490:
[----:B------:R-:W-:-:S05]  /*3f60*/  IMAD.MOV.U32 R47, RZ, RZ, R49 ;  /* 0x000000ffff2f7224 */ /* 0x000fca00078e0031 */
[----:B------:R-:W-:-:S04]  /*3f70*/  LOP3.LUT P0, RZ, R47, 0x200, RZ, 0xc0, !PT ;  /* 0x000002002fff7812 */ /* 0x000fc8000780c0ff */
[----:B------:R-:W-:-:S05]  /*3f80*/  FSEL R47, R6, RZ, P0 ;  /* 0x000000ff062f7208 */ /* 0x000fca0000000000 */
[----:B------:R-:W-:-:S07]  /*3f90*/  FADD R48, R48, R47 ;  /* 0x0000002f30307221 */ /* 0x000fce0000000000 */
[----:B------:R-:W-:Y:S05]  /*3fa0*/  WARPSYNC.COLLECTIVE R56, `(.L_x_491) ;  /* 0x0000000038087348 */ /* 0x000fea0003c00000 */
[----:B------:R0:W1:Y:S02]  /*3fb0*/  SHFL.IDX P0, R49, R45, R58, R57 ;  /* 0x0000003a2d317389 */ /* 0x0000640000000039 */
[----:B01----:R-:W-:Y:S05]  /*3fc0*/  ENDCOLLECTIVE ;  /* 0x000000000000791b */ /* 0x003fea0003800000 */
.L_x_491:
[----:B------:R-:W-:-:S05]  /*3fd0*/  IMAD.MOV.U32 R54, RZ, RZ, R49 ;  /* 0x000000ffff367224 */ /* 0x000fca00078e0031 */
[----:B------:R-:W-:-:S04]  /*3fe0*/  LOP3.LUT P0, RZ, R54, 0x100, RZ, 0xc0, !PT ;  /* 0x0000010036ff7812 */ /* 0x000fc8000780c0ff */
[----:B------:R-:W-:-:S05]  /*3ff0*/  FSEL R47, R5, RZ, P0 ;  /* 0x000000ff052f7208 */ /* 0x000fca0000000000 */
[----:B------:R-:W-:-:S07]  /*4000*/  FADD R48, R48, R47 ;  /* 0x0000002f30307221 */ /* 0x000fce0000000000 */
[----:B------:R-:W-:Y:S05]  /*4010*/  WARPSYNC.COLLECTIVE R56, `(.L_x_492) ;  /* 0x0000000038087348 */ /* 0x000fea0003c00000 */
[----:B------:R0:W1:Y:S02]  /*4020*/  SHFL.IDX P0, R49, R45, R58, R57 ;  /* 0x0000003a2d317389 */ /* 0x0000640000000039 */
[----:B01----:R-:W-:Y:S05]  /*4030*/  ENDCOLLECTIVE ;  /* 0x000000000000791b */ /* 0x003fea0003800000 */
.L_x_492:
[----:B------:R-:W-:-:S05]  /*4040*/  IMAD.MOV.U32 R47, RZ, RZ, R49 ;  /* 0x000000ffff2f7224 */ /* 0x000fca00078e0031 */
[----:B------:R-:W-:-:S04]  /*4050*/  LOP3.LUT P0, RZ, R47, 0x80, RZ, 0xc0, !PT ;  /* 0x000000802fff7812 */ /* 0x000fc8000780c0ff */
[----:B------:R-:W-:-:S05]  /*4060*/  FSEL R51, R4, RZ, P0 ;  /* 0x000000ff04337208 */ /* 0x000fca0000000000 */
[----:B------:R-:W-:-:S07]  /*4070*/  FADD R51, R48, R51 ;  /* 0x0000003330337221 */ /* 0x000fce0000000000 */
[----:B------:R-:W-:Y:S05]  /*4080*/  WARPSYNC.COLLECTIVE R56, `(.L_x_493) ;  /* 0x0000000038087348 */ /* 0x000fea0003c00000 */
[----:B------:R0:W1:Y:S02]  /*4090*/  SHFL.IDX P0, R49, R45, R58, R57 ;  /* 0x0000003a2d317389 */ /* 0x0000640000000039 */
[----:B01----:R-:W-:Y:S05]  /*40a0*/  ENDCOLLECTIVE ;  /* 0x000000000000791b */ /* 0x003fea0003800000 */
.L_x_493:
[----:B------:R-:W-:-:S05]  /*40b0*/  IMAD.MOV.U32 R50, RZ, RZ, R49 ;  /* 0x000000ffff327224 */ /* 0x000fca00078e0031 */
[----:B------:R-:W-:-:S04]  /*40c0*/  LOP3.LUT P0, RZ, R50, 0x40, RZ, 0xc0, !PT ;  /* 0x0000004032ff7812 */ /* 0x000fc8000780c0ff */
[----:B------:R-:W-:-:S05]  /*40d0*/  FSEL R48, R3, RZ, P0 ;  /* 0x000000ff03307208 */ /* 0x000fca0000000000 */
[----:B------:R-:W-:-:S07]  /*40e0*/  FADD R55, R51, R48 ;  /* 0x0000003033377221 */ /* 0x000fce0000000000 */
[----:B------:R-:W-:Y:S05]  /*40f0*/  WARPSYNC.COLLECTIVE R56, `(.L_x_494) ;  /* 0x0000000038087348 */ /* 0x000fea0003c00000 */
[----:B------:R0:W1:Y:S02]  /*4100*/  SHFL.IDX P0, R49, R45, R58, R57 ;  /* 0x0000003a2d317389 */ /* 0x0000640000000039 */
[----:B01----:R-:W-:Y:S05]  /*4110*/  ENDCOLLECTIVE ;  /* 0x000000000000791b */ /* 0x003fea0003800000 */
.L_x_494:
[----:B------:R-:W-:-:S05]  /*4120*/  IMAD.MOV.U32 R51, RZ, RZ, R49 ;  /* 0x000000ffff337224 */ /* 0x000fca00078e0031 */
[----:B------:R-:W-:-:S04]  /*4130*/  LOP3.LUT P0, RZ, R51, 0x20, RZ, 0xc0, !PT ;  /* 0x0000002033ff7812 */ /* 0x000fc8000780c0ff */
[----:B------:R-:W-:-:S05]  /*4140*/  FSEL R48, R2, RZ, P0 ;  /* 0x000000ff02307208 */ /* 0x000fca0000000000 */
[----:B------:R-:W-:-:S07]  /*4150*/  FADD R55, R55, R48 ;  /* 0x0000003037377221 */ /* 0x000fce0000000000 */
[----:B------:R-:W-:Y:S05]  /*4160*/  WARPSYNC.COLLECTIVE R56, `(.L_x_495) ;  /* 0x0000000038087348 */ /* 0x000fea0003c00000 */
[----:B------:R0:W1:Y:S02]  /*4170*/  SHFL.IDX P0, R49, R45, R58, R57 ;  /* 0x0000003a2d317389 */ /* 0x0000640000000039 */
[----:B01----:R-:W-:Y:S05]  /*4180*/  ENDCOLLECTIVE ;  /* 0x000000000000791b */ /* 0x003fea0003800000 */
.L_x_495:
[----:B------:R-:W-:-:S05]  /*4190*/  IMAD.MOV.U32 R54, RZ, RZ, R49 ;  /* 0x000000ffff367224 */ /* 0x000fca00078e0031 */
[----:B------:R-:W-:-:S04]  /*41a0*/  LOP3.LUT P0, RZ, R54, 0x10, RZ, 0xc0, !PT ;  /* 0x0000001036ff7812 */ /* 0x000fc8000780c0ff */
[----:B------:R-:W-:-:S05]  /*41b0*/  FSEL R48, R0, RZ, P0 ;  /* 0x000000ff00307208 */ /* 0x000fca0000000000 */
[----:B------:R-:W-:-:S07]  /*41c0*/  FADD R55, R55, R48 ;  /* 0x0000003037377221 */ /* 0x000fce0000000000 */
[----:B------:R-:W-:Y:S05]  /*41d0*/  WARPSYNC.COLLECTIVE R56, `(.L_x_496) ;  /* 0x0000000038087348 */ /* 0x000fea0003c00000 */
[----:B------:R0:W1:Y:S02]  /*41e0*/  SHFL.IDX P0, R49, R45, R58, R57 ;  /* 0x0000003a2d317389 */ /* 0x0000640000000039 */
[----:B01----:R-:W-:Y:S05]  /*41f0*/  ENDCOLLECTIVE ;  /* 0x000000000000791b */ /* 0x003fea0003800000 */
.L_x_496:
[----:B------:R-:W-:-:S04]  /*4200*/  LOP3.LUT P0, RZ, R49, 0x8, RZ, 0xc0, !PT ;  /* 0x0000000831ff7812 */ /* 0x000fc8000780c0ff */
[----:B------:R-:W-:-:S05]  /*4210*/  FSEL R48, R44, RZ, P0 ;  /* 0x000000ff2c307208 */ /* 0x000fca0000000000 */
[----:B------:R-:W-:-:S07]  /*4220*/  FADD R48, R55, R48 ;  /* 0x0000003037307221 */ /* 0x000fce0000000000 */
[----:B------:R-:W-:Y:S05]  /*4230*/  WARPSYNC.COLLECTIVE R56, `(.L_x_497) ;  /* 0x0000000038087348 */ /* 0x000fea0003c00000 */
[----:B------:R0:W1:Y:S02]  /*4240*/  SHFL.IDX P0, R49, R45, R58, R57 ;  /* 0x0000003a2d317389 */ /* 0x0000640000000039 */
[----:B01----:R-:W-:Y:S05]  /*4250*/  ENDCOLLECTIVE ;  /* 0x000000000000791b */ /* 0x003fea0003800000 */
.L_x_497:
[----:B------:R-:W-:-:S05]  /*4260*/  IMAD.MOV.U32 R51, RZ, RZ, R49 ;  /* 0x000000ffff337224 */ /* 0x000fca00078e0031 */
[----:B------:R-:W-:-:S04]  /*4270*/  LOP3.LUT P0, RZ, R51, 0x4, RZ, 0xc0, !PT ;  /* 0x0000000433ff7812 */ /* 0x000fc8000780c0ff */
[----:B------:R-:W-:-:S05]  /*4280*/  FSEL R51, R43, RZ, P0 ;  /* 0x000000ff2b337208 */ /* 0x000fca0000000000 */
[----:B------:R-:W-:-:S07]  /*4290*/  FADD R51, R48, R51 ;  /* 0x0000003330337221 */ /* 0x000fce0000000000 */
[----:B------:R-:W-:Y:S05]  /*42a0*/  WARPSYNC.COLLECTIVE R56, `(.L_x_498) ;  /* 0x0000000038087348 */ /* 0x000fea0003c00000 */
[----:B------:R0:W1:Y:S02]  /*42b0*/  SHFL.IDX P0, R49, R45, R58, R57 ;  /* 0x0000003a2d317389 */ /* 0x0000640000000039 */
[----:B01----:R-:W-:Y:S05]  /*42c0*/  ENDCOLLECTIVE ;  /* 0x000000000000791b */ /* 0x003fea0003800000 */
.L_x_498:
[----:B------:R-:W-:-:S05]  /*42d0*/  IMAD.MOV.U32 R53, RZ, RZ, R49 ;  /* 0x000000ffff357224 */ /* 0x000fca00078e0031 */
[----:B------:R-:W-:-:S04]  /*42e0*/  LOP3.LUT P0, RZ, R53, 0x2, RZ, 0xc0, !PT ;  /* 0x0000000235ff7812 */ /* 0x000fc8000780c0ff */
[----:B------:R-:W-:-:S05]  /*42f0*/  FSEL R48, R33, RZ, P0 ;  /* 0x000000ff21307208 */ /* 0x000fca0000000000 */
[----:B------:R-:W-:-:S07]  /*4300*/  FADD R51, R51, R48 ;  /* 0x0000003033337221 */ /* 0x000fce0000000000 */
[----:B------:R-:W-:Y:S05]  /*4310*/  WARPSYNC.COLLECTIVE R56, `(.L_x_499) ;  /* 0x0000000038087348 */ /* 0x000fea0003c00000 */
[----:B------:R0:W1:Y:S02]  /*4320*/  SHFL.IDX P0, R49, R45, R58, R57 ;  /* 0x0000003a2d317389 */ /* 0x0000640000000039 */
[----:B01----:R-:W-:Y:S05]  /*4330*/  ENDCOLLECTIVE ;  /* 0x000000000000791b */ /* 0x003fea0003800000 */
.L_x_499:
        /* <DEDUP_REMOVED lines=9> */
.L_x_500:
[----:B------:R-:W-:-:S05]  /*43d0*/  IMAD.MOV.U32 R51, RZ, RZ, R49 ;  /* 0x000000ffff337224 */ /* 0x000fca00078e0031 */
[----:B------:R-:W-:-:S04]  /*43e0*/  ISETP.GT.AND P0, PT, R51, -0x1, PT ;  /* 0xffffffff3300780c */ /* 0x000fc80003f04270 */
[----:B------:R-:W-:-:S05]  /*43f0*/  FSEL R47, R28, RZ, !P0 ;  /* 0x000000ff1c2f7208 */ /* 0x000fca0004000000 */
[----:B------:R-:W-:-:S07]  /*4400*/  FADD R46, R47, R46 ;  /* 0x0000002e2f2e7221 */ /* 0x000fce0000000000 */
[----:B------:R-:W-:Y:S05]  /*4410*/  WARPSYNC.COLLECTIVE R56, `(.L_x_501) ;  /* 0x0000000038087348 */ /* 0x000fea0003c00000 */
[----:B------:R0:W1:Y:S02]  /*4420*/  SHFL.IDX P0, R49, R45, R58, R57 ;  /* 0x0000003a2d317389 */ /* 0x0000640000000039 */
[----:B01----:R-:W-:Y:S05]  /*4430*/  ENDCOLLECTIVE ;  /* 0x000000000000791b */ /* 0x003fea0003800000 */
.L_x_501:
[----:B------:R-:W-:-:S04]  /*4440*/  LOP3.LUT P0, RZ, R49, 0x40000000, RZ, 0xc0, !PT ;  /* 0x4000000031ff7812 */ /* 0x000fc8000780c0ff */
[----:B------:R-:W-:-:S05]  /*4450*/  FSEL R47, R27, RZ, P0 ;  /* 0x000000ff1b2f7208 */ /* 0x000fca0000000000 */
[----:B------:R-:W-:-:S07]  /*4460*/  FADD R46, R46, R47 ;  /* 0x0000002f2e2e7221 */ /* 0x000fce0000000000 */
[----:B------:R-:W-:Y:S05]  /*4470*/  WARPSYNC.COLLECTIVE R56, `(.L_x_502) ;  /* 0x0000000038087348 */ /* 0x000fea0003c00000 */
[----:B------:R0:W1:Y:S02]  /*4480*/  SHFL.IDX P0, R49, R45, R58, R57 ;  /* 0x0000003a2d317389 */ /* 0x0000640000000039 */
[----:B01----:R-:W-:Y:S05]  /*4490*/  ENDCOLLECTIVE ;  /* 0x000000000000791b */ /* 0x003fea0003800000 */
.L_x_502:
[----:B------:R-:W-:-:S05]  /*44a0*/  IMAD.MOV.U32 R50, RZ, RZ, R49 ;  /* 0x000000ffff327224 */ /* 0x000fca00078e0031 */
[----:B------:R-:W-:-:S04]  /*44b0*/  LOP3.LUT P0, RZ, R50, 0x20000000, RZ, 0xc0, !PT ;  /* 0x2000000032ff7812 */ /* 0x000fc8000780c0ff */
[----:B------:R-:W-:-:S05]  /*44c0*/  FSEL R47, R26, RZ, P0 ;  /* 0x000000ff1a2f7208 */ /* 0x000fca0000000000 */
[----:B------:R-:W-:-:S07]  /*44d0*/  FADD R46, R46, R47 ;  /* 0x0000002f2e2e7221 */ /* 0x000fce0000000000 */
[----:B------:R-:W-:Y:S05]  /*44e0*/  WARPSYNC.COLLECTIVE R56, `(.L_x_503) ;  /* 0x0000000038087348 */ /* 0x000fea0003c00000 */
[----:B------:R0:W1:Y:S02]  /*44f0*/  SHFL.IDX P0, R49, R45, R58, R57 ;  /* 0x0000003a2d317389 */ /* 0x0000640000000039 */
[----:B01----:R-:W-:Y:S05]  /*4500*/  ENDCOLLECTIVE ;  /* 0x000000000000791b */ /* 0x003fea0003800000 */
.L_x_503:
[----:B------:R-:W-:-:S05]  /*4510*/  IMAD.MOV.U32 R50, RZ, RZ, R49 ;  /* 0x000000ffff327224 */ /* 0x000fca00078e0031 */
[----:B------:R-:W-:-:S04]  /*4520*/  LOP3.LUT P0, RZ, R50, 0x10000000, RZ, 0xc0, !PT ;  /* 0x1000000032ff7812 */ /* 0x000fc8000780c0ff */
[----:B------:R-:W-:-:S05]  /*4530*/  FSEL R47, R25, RZ, P0 ;  /* 0x000000ff192f7208 */ /* 0x000fca0000000000 */
[----:B------:R-:W-:-:S07]  /*4540*/  FADD R46, R46, R47 ;  /* 0x0000002f2e2e7221 */ /* 0x000fce0000000000 */
[----:B------:R-:W-:Y:S05]  /*4550*/  WARPSYNC.COLLECTIVE R56, `(.L_x_504) ;  /* 0x0000000038087348 */ /* 0x000fea0003c00000 */
[----:B------:R0:W1:Y:S02]  /*4560*/  SHFL.IDX P0, R49, R45, R58, R57 ;  /* 0x0000003a2d317389 */ /* 0x0000640000000039 */
[----:B01----:R-:W-:Y:S05]  /*4570*/  ENDCOLLECTIVE ;  /* 0x000000000000791b */ /* 0x003fea0003800000 */
.L_x_504:
[----:B------:R-:W-:-:S04]  /*4580*/  LOP3.LUT P0, RZ, R49, 0x8000000, RZ, 0xc0, !PT ;  /* 0x0800000031ff7812 */ /* 0x000fc8000780c0ff */
[----:B------:R-:W-:-:S05]  /*4590*/  FSEL R47, R24, RZ, P0 ;  /* 0x000000ff182f7208 */ /* 0x000fca0000000000 */
[----:B------:R-:W-:-:S07]  /*45a0*/  FADD R46, R46, R47 ;  /* 0x0000002f2e2e7221 */ /* 0x000fce0000000000 */
[----:B------:R-:W-:Y:S05]  /*45b0*/  WARPSYNC.COLLECTIVE R56, `(.L_x_505) ;  /* 0x0000000038087348 */ /* 0x000fea0003c00000 */
[----:B------:R0:W1:Y:S02]  /*45c0*/  SHFL.IDX P0, R49, R45, R58, R57 ;  /* 0x0000003a2d317389 */ /* 0x0000640000000039 */
[----:B01----:R-:W-:Y:S05]  /*45d0*/  ENDCOLLECTIVE ;  /* 0x000000000000791b */ /* 0x003fea0003800000 */
.L_x_505:
[----:B------:R-:W-:-:S05]  /*45e0*/  IMAD.MOV.U32 R54, RZ, RZ, R49 ;  /* 0x000000ffff367224 */ /* 0x000fca00078e0031 */
[----:B------:R-:W-:-:S04]  /*45f0*/  LOP3.LUT P0, RZ, R54, 0x4000000, RZ, 0xc0, !PT ;  /* 0x0400000036ff7812 */ /* 0x000fc8000780c0ff */
[----:B------:R-:W-:-:S05]  /*4600*/  FSEL R47, R23, RZ, P0 ;  /* 0x000000ff172f7208 */ /* 0x000fca0000000000 */
[----:B------:R-:W-:-:S07]  /*4610*/  FADD R46, R46, R47 ;  /* 0x0000002f2e2e7221 */ /* 0x000fce0000000000 */
[----:B------:R-:W-:Y:S05]  /*4620*/  WARPSYNC.COLLECTIVE R56, `(.L_x_506) ;  /* 0x0000000038087348 */ /* 0x000fea0003c00000 */
[----:B------:R0:W1:Y:S02]  /*4630*/  SHFL.IDX P0, R49, R45, R58, R57 ;  /* 0x0000003a2d317389 */ /* 0x0000640000000039 */
[----:B01----:R-:W-:Y:S05]  /*4640*/  ENDCOLLECTIVE ;  /* 0x000000000000791b */ /* 0x003fea0003800000 */
.L_x_506:
[----:B------:R-:W-:-:S05]  /*4650*/  IMAD.MOV.U32 R50, RZ, RZ, R49 ;  /* 0x000000ffff327224 */ /* 0x000fca00078e0031 */
[----:B------:R-:W-:-:S04]  /*4660*/  LOP3.LUT P0, RZ, R50, 0x2000000, RZ, 0xc0, !PT ;  /* 0x0200000032ff7812 */ /* 0x000fc8000780c0ff */
[----:B------:R-:W-:-:S05]  /*4670*/  FSEL R47, R22, RZ, P0 ;  /* 0x000000ff162f7208 */ /* 0x000fca0000000000 */
[----:B------:R-:W-:-:S07]  /*4680*/  FADD R46, R46, R47 ;  /* 0x0000002f2e2e7221 */ /* 0x000fce0000000000 */
[----:B------:R-:W-:Y:S05]  /*4690*/  WARPSYNC.COLLECTIVE R56, `(.L_x_507) ;  /* 0x0000000038087348 */ /* 0x000fea0003c00000 */
[----:B------:R0:W1:Y:S02]  /*46a0*/  SHFL.IDX P0, R49, R45, R58, R57 ;  /* 0x0000003a2d317389 */ /* 0x0000640000000039 */
[----:B01----:R-:W-:Y:S05]  /*46b0*/  ENDCOLLECTIVE ;  /* 0x000000000000791b */ /* 0x003fea0003800000 */
.L_x_507:
[----:B------:R-:W-:-:S05]  /*46c0*/  IMAD.MOV.U32 R50, RZ, RZ, R49 ;  /* 0x000000ffff327224 */ /* 0x000fca00078e0031 */
[----:B------:R-:W-:-:S04]  /*46d0*/  LOP3.LUT P0, RZ, R50, 0x1000000, RZ, 0xc0, !PT ;  /* 0x0100000032ff7812 */ /* 0x000fc8000780c0ff */
[----:B------:R-:W-:-:S05]  /*46e0*/  FSEL R47, R21, RZ, P0 ;  /* 0x000000ff152f7208 */ /* 0x000fca0000000000 */
[----:B------:R-:W-:-:S07]  /*46f0*/  FADD R46, R46, R47 ;  /* 0x0000002f2e2e7221 */ /* 0x000fce0000000000 */
[----:B------:R-:W-:Y:S05]  /*4700*/  WARPSYNC.COLLECTIVE R56, `(.L_x_508) ;  /* 0x0000000038087348 */ /* 0x000fea0003c00000 */
[----:B------:R0:W1:Y:S02]  /*4710*/  SHFL.IDX P0, R49, R45, R58, R57 ;  /* 0x0000003a2d317389 */ /* 0x0000640000000039 */
[----:B01----:R-:W-:Y:S05]  /*4720*/  ENDCOLLECTIVE ;  /* 0x000000000000791b */ /* 0x003fea0003800000 */
.L_x_508:
[----:B------:R-:W-:-:S05]  /*4730*/  IMAD.MOV.U32 R53, RZ, RZ, R49 ;  /* 0x000000ffff357224 */ /* 0x000fca00078e0031 */
[----:B------:R-:W-:-:S04]  /*4740*/  LOP3.LUT P0, RZ, R53, 0x800000, RZ, 0xc0, !PT ;  /* 0x0080000035ff7812 */ /* 0x000fc8000780c0ff */
[----:B------:R-:W-:-:S05]  /*4750*/  FSEL R47, R20, RZ, P0 ;  /* 0x000000ff142f7208 */ /* 0x000fca0000000000 */
[----:B------:R-:W-:-:S07]  /*4760*/  FADD R46, R46, R47 ;  /* 0x0000002f2e2e7221 */ /* 0x000fce0000000000 */
[----:B------:R-:W-:Y:S05]  /*4770*/  WARPSYNC.COLLECTIVE R56, `(.L_x_509) ;  /* 0x0000000038087348 */ /* 0x000fea0003c00000 */
[----:B------:R0:W1:Y:S02]  /*4780*/  SHFL.IDX P0, R49, R45, R58, R57 ;  /* 0x0000003a2d317389 */ /* 0x0000640000000039 */
[----:B01----:R-:W-:Y:S05]  /*4790*/  ENDCOLLECTIVE ;  /* 0x000000000000791b */ /* 0x003fea0003800000 */
.L_x_509:
[----:B------:R-:W-:-:S05]  /*47a0*/  IMAD.MOV.U32 R52, RZ, RZ, R49 ;  /* 0x000000ffff347224 */ /* 0x000fca00078e0031 */
[----:B------:R-:W-:-:S04]  /*47b0*/  LOP3.LUT P0, RZ, R52, 0x400000, RZ, 0xc0, !PT ;  /* 0x0040000034ff7812 */ /* 0x000fc8000780c0ff */
[----:B------:R-:W-:-:S05]  /*47c0*/  FSEL R47, R19, RZ, P0 ;  /* 0x000000ff132f7208 */ /* 0x000fca0000000000 */
[----:B------:R-:W-:-:S07]  /*47d0*/  FADD R46, R46, R47 ;  /* 0x0000002f2e2e7221 */ /* 0x000fce0000000000 */
[----:B------:R-:W-:Y:S05]  /*47e0*/  WARPSYNC.COLLECTIVE R56, `(.L_x_510) ;  /* 0x0000000038087348 */ /* 0x000fea0003c00000 */
[----:B------:R0:W1:Y:S02]  /*47f0*/  SHFL.IDX P0, R49, R45, R58, R57 ;  /* 0x0000003a2d317389 */ /* 0x0000640000000039 */
[----:B01----:R-:W-:Y:S05]  /*4800*/  ENDCOLLECTIVE ;  /* 0x000000000000791b */ /* 0x003fea0003800000 */
.L_x_510:
[----:B------:R-:W-:-:S05]  /*4810*/  IMAD.MOV.U32 R54, RZ, RZ, R49 ;  /* 0x000000ffff367224 */ /* 0x000fca00078e0031 */
[----:B------:R-:W-:-:S04]  /*4820*/  LOP3.LUT P0, RZ, R54, 0x200000, RZ, 0xc0, !PT ;  /* 0x0020000036ff7812 */ /* 0x000fc8000780c0ff */
[----:B------:R-:W-:-:S05]  /*4830*/  FSEL R47, R18, RZ, P0 ;  /* 0x000000ff122f7208 */ /* 0x000fca0000000000 */
[----:B------:R-:W-:-:S07]  /*4840*/  FADD R46, R46, R47 ;  /* 0x0000002f2e2e7221 */ /* 0x000fce0000000000 */
[----:B------:R-:W-:Y:S05]  /*4850*/  WARPSYNC.COLLECTIVE R56, `(.L_x_511) ;  /* 0x0000000038087348 */ /* 0x000fea0003c00000 */
[----:B------:R0:W1:Y:S02]  /*4860*/  SHFL.IDX P0, R49, R45, R58, R57 ;  /* 0x0000003a2d317389 */ /* 0x0000640000000039 */
[----:B01----:R-:W-:Y:S05]  /*4870*/  ENDCOLLECTIVE ;  /* 0x000000000000791b */ /* 0x003fea0003800000 */
.L_x_511:
[----:B------:R-:W-:-:S05]  /*4880*/  IMAD.MOV.U32 R53, RZ, RZ, R49 ;  /* 0x000000ffff357224 */ /* 0x000fca00078e0031 */
[----:B------:R-:W-:-:S04]  /*4890*/  LOP3.LUT P0, RZ, R53, 0x100000, RZ, 0xc0, !PT ;  /* 0x0010000035ff7812 */ /* 0x000fc8000780c0ff */
[----:B------:R-:W-:-:S05]  /*48a0*/  FSEL R47, R17, RZ, P0 ;  /* 0x000000ff112f7208 */ /* 0x000fca0000000000 */
[----:B------:R-:W-:-:S07]  /*48b0*/  FADD R46, R46, R47 ;  /* 0x0000002f2e2e7221 */ /* 0x000fce0000000000 */
[----:B------:R-:W-:Y:S05]  /*48c0*/  WARPSYNC.COLLECTIVE R56, `(.L_x_512) ;  /* 0x0000000038087348 */ /* 0x000fea0003c00000 */
[----:B------:R0:W1:Y:S02]  /*48d0*/  SHFL.IDX P0, R49, R45, R58, R57 ;  /* 0x0000003a2d317389 */ /* 0x0000640000000039 */
[----:B01----:R-:W-:Y:S05]  /*48e0*/  ENDCOLLECTIVE ;  /* 0x000000000000791b */ /* 0x003fea0003800000 */
.L_x_512:
[----:B------:R-:W-:-:S05]  /*48f0*/  IMAD.MOV.U32 R50, RZ, RZ, R49 ;  /* 0x000000ffff327224 */ /* 0x000fca00078e0031 */
[----:B------:R-:W-:-:S04]  /*4900*/  LOP3.LUT P0, RZ, R50, 0x80000, RZ, 0xc0, !PT ;  /* 0x0008000032ff7812 */ /* 0x000fc8000780c0ff */
[----:B------:R-:W-:-:S05]  /*4910*/  FSEL R47, R16, RZ, P0 ;  /* 0x000000ff102f7208 */ /* 0x000fca0000000000 */
[----:B------:R-:W-:-:S07]  /*4920*/  FADD R46, R46, R47 ;  /* 0x0000002f2e2e7221 */ /* 0x000fce0000000000 */
[----:B------:R-:W-:Y:S05]  /*4930*/  WARPSYNC.COLLECTIVE R56, `(.L_x_513) ;  /* 0x0000000038087348 */ /* 0x000fea0003c00000 */
[----:B------:R0:W1:Y:S02]  /*4940*/  SHFL.IDX P0, R49, R45, R58, R57 ;  /* 0x0000003a2d317389 */ /* 0x0000640000000039 */
[----:B01----:R-:W-:Y:S05]  /*4950*/  ENDCOLLECTIVE ;  /* 0x000000000000791b */ /* 0x003fea0003800000 */
.L_x_513:
[----:B------:R-:W-:-:S05]  /*4960*/  IMAD.MOV.U32 R52, RZ, RZ, R49 ;  /* 0x000000ffff347224 */ /* 0x000fca00078e0031 */
[----:B------:R-:W-:-:S04]  /*4970*/  LOP3.LUT P0, RZ, R52, 0x40000, RZ, 0xc0, !PT ;  /* 0x0004000034ff7812 */ /* 0x000fc8000780c0ff */
[----:B------:R-:W-:-:S05]  /*4980*/  FSEL R47, R15, RZ, P0 ;  /* 0x000000ff0f2f7208 */ /* 0x000fca0000000000 */
[----:B------:R-:W-:-:S07]  /*4990*/  FADD R46, R46, R47 ;  /* 0x0000002f2e2e7221 */ /* 0x000fce0000000000 */
[----:B------:R-:W-:Y:S05]  /*49a0*/  WARPSYNC.COLLECTIVE R56, `(.L_x_514) ;  /* 0x0000000038087348 */ /* 0x000fea0003c00000 */
[----:B------:R0:W1:Y:S02]  /*49b0*/  SHFL.IDX P0, R49, R45, R58, R57 ;  /* 0x0000003a2d317389 */ /* 0x0000640000000039 */
[----:B01----:R-:W-:Y:S05]  /*49c0*/  ENDCOLLECTIVE ;  /* 0x000000000000791b */ /* 0x003fea0003800000 */
.L_x_514:
[----:B------:R-:W-:-:S05]  /*49d0*/  IMAD.MOV.U32 R47, RZ, RZ, R49 ;  /* 0x000000ffff2f7224 */ /* 0x000fca00078e0031 */
[----:B------:R-:W-:-:S04]  /*49e0*/  LOP3.LUT P0, RZ, R47, 0x20000, RZ, 0xc0, !PT ;  /* 0x000200002fff7812 */ /* 0x000fc8000780c0ff */
[----:B------:R-:W-:-:S05]  /*49f0*/  FSEL R47, R14, RZ, P0 ;  /* 0x000000ff0e2f7208 */ /* 0x000fca0000000000 */
[----:B------:R-:W-:-:S07]  /*4a00*/  FADD R46, R46, R47 ;  /* 0x0000002f2e2e7221 */ /* 0x000fce0000000000 */
[----:B------:R-:W-:Y:S05]  /*4a10*/  WARPSYNC.COLLECTIVE R56, `(.L_x_515) ;  /* 0x0000000038087348 */ /* 0x000fea0003c00000 */
[----:B------:R0:W1:Y:S02]  /*4a20*/  SHFL.IDX P0, R49, R45, R58, R57 ;  /* 0x0000003a2d317389 */ /* 0x0000640000000039 */
[----:B01----:R-:W-:Y:S05]  /*4a30*/  ENDCOLLECTIVE ;  /* 0x000000000000791b */ /* 0x003fea0003800000 */
.L_x_515:
[----:B------:R-:W-:-:S05]  /*4a40*/  IMAD.MOV.U32 R52, RZ, RZ, R49 ;  /* 0x000000ffff347224 */ /* 0x000fca00078e0031 */
[----:B------:R-:W-:-:S04]  /*4a50*/  LOP3.LUT P0, RZ, R52, 0x10000, RZ, 0xc0, !PT ;  /* 0x0001000034ff7812 */ /* 0x000fc8000780c0ff */
[----:B------:R-:W-:-:S05]  /*4a60*/  FSEL R47, R13, RZ, P0 ;  /* 0x000000ff0d2f7208 */ /* 0x000fca0000000000 */
[----:B------:R-:W-:-:S07]  /*4a70*/  FADD R46, R46, R47 ;  /* 0x0000002f2e2e7221 */ /* 0x000fce0000000000 */
[----:B------:R-:W-:Y:S05]  /*4a80*/  WARPSYNC.COLLECTIVE R56, `(.L_x_516) ;  /* 0x0000000038087348 */ /* 0x000fea0003c00000 */
[----:B------:R0:W1:Y:S02]  /*4a90*/  SHFL.IDX P0, R49, R45, R58, R57 ;  /* 0x0000003a2d317389 */ /* 0x0000640000000039 */
[----:B01----:R-:W-:Y:S05]  /*4aa0*/  ENDCOLLECTIVE ;  /* 0x000000000000791b */ /* 0x003fea0003800000 */
.L_x_516:
[----:B------:R-:W-:-:S05]  /*4ab0*/  IMAD.MOV.U32 R47, RZ, RZ, R49 ;  /* 0x000000ffff2f7224 */ /* 0x000fca00078e0031 */
[----:B------:R-:W-:-:S04]  /*4ac0*/  LOP3.LUT P0, RZ, R47, 0x8000, RZ, 0xc0, !PT ;  /* 0x000080002fff7812 */ /* 0x000fc8000780c0ff */
[----:B------:R-:W-:-:S05]  /*4ad0*/  FSEL R47, R12, RZ, P0 ;  /* 0x000000ff0c2f7208 */ /* 0x000fca0000000000 */
[----:B------:R-:W-:-:S07]  /*4ae0*/  FADD R46, R46, R47 ;  /* 0x0000002f2e2e7221 */ /* 0x000fce0000000000 */
[----:B------:R-:W-:Y:S05]  /*4af0*/  WARPSYNC.COLLECTIVE R56, `(.L_x_517) ;  /* 0x0000000038087348 */ /* 0x000fea0003c00000 */
[----:B------:R0:W1:Y:S02]  /*4b00*/  SHFL.IDX P0, R49, R45, R58, R57 ;  /* 0x0000003a2d317389 */ /* 0x0000640000000039 */
[----:B01----:R-:W-:Y:S05]  /*4b10*/  ENDCOLLECTIVE ;  /* 0x000000000000791b */ /* 0x003fea0003800000 */
.L_x_517:
[----:B------:R-:W-:-:S05]  /*4b20*/  IMAD.MOV.U32 R53, RZ, RZ, R49 ;  /* 0x000000ffff357224 */ /* 0x000fca00078e0031 */
[----:B------:R-:W-:-:S04]  /*4b30*/  LOP3.LUT P0, RZ, R53, 0x4000, RZ, 0xc0, !PT ;  /* 0x0000400035ff7812 */ /* 0x000fc8000780c0ff */
[----:B------:R-:W-:-:S05]  /*4b40*/  FSEL R47, R11, RZ, P0 ;  /* 0x000000ff0b2f7208 */ /* 0x000fca0000000000 */
[----:B------:R-:W-:-:S07]  /*4b50*/  FADD R46, R46, R47 ;  /* 0x0000002f2e2e7221 */ /* 0x000fce0000000000 */
[----:B------:R-:W-:Y:S05]  /*4b60*/  WARPSYNC.COLLECTIVE R56, `(.L_x_518) ;  /* 0x0000000038087348 */ /* 0x000fea0003c00000 */
[----:B------:R0:W1:Y:S02]  /*4b70*/  SHFL.IDX P0, R49, R45, R58, R57 ;  /* 0x0000003a2d317389 */ /* 0x0000640000000039 */
[----:B01----:R-:W-:Y:S05]  /*4b80*/  ENDCOLLECTIVE ;  /* 0x000000000000791b */ /* 0x003fea0003800000 */
.L_x_518:
[----:B------:R-:W-:-:S05]  /*4b90*/  IMAD.MOV.U32 R51, RZ, RZ, R49 ;  /* 0x000000ffff337224 */ /* 0x000fca00078e0031 */
[----:B------:R-:W-:-:S04]  /*4ba0*/  LOP3.LUT P0, RZ, R51, 0x2000, RZ, 0xc0, !PT ;  /* 0x0000200033ff7812 */ /* 0x000fc8000780c0ff */
[----:B------:R-:W-:-:S05]  /*4bb0*/  FSEL R47, R10, RZ, P0 ;  /* 0x000000ff0a2f7208 */ /* 0x000fca0000000000 */
[----:B------:R-:W-:-:S07]  /*4bc0*/  FADD R46, R46, R47 ;  /* 0x0000002f2e2e7221 */ /* 0x000fce0000000000 */
[----:B------:R-:W-:Y:S05]  /*4bd0*/  WARPSYNC.COLLECTIVE R56, `(.L_x_519) ;  /* 0x0000000038087348 */ /* 0x000fea0003c00000 */
[----:B------:R0:W1:Y:S02]  /*4be0*/  SHFL.IDX P0, R49, R45, R58, R57 ;  /* 0x0000003a2d317389 */ /* 0x0000640000000039 */
[----:B01----:R-:W-:Y:S05]  /*4bf0*/  ENDCOLLECTIVE ;  /* 0x000000000000791b */ /* 0x003fea0003800000 */
.L_x_519:
[----:B------:R-:W-:-:S05]  /*4c00*/  IMAD.MOV.U32 R50, RZ, RZ, R49 ;  /* 0x000000ffff327224 */ /* 0x000fca00078e0031 */
[----:B------:R-:W-:-:S04]  /*4c10*/  LOP3.LUT P0, RZ, R50, 0x1000, RZ, 0xc0, !PT ;  /* 0x0000100032ff7812 */ /* 0x000fc8000780c0ff */
[----:B------:R-:W-:-:S05]  /*4c20*/  FSEL R47, R9, RZ, P0 ;  /* 0x000000ff092f7208 */ /* 0x000fca0000000000 */
[----:B------:R-:W-:-:S07]  /*4c30*/  FADD R46, R46, R47 ;  /* 0x0000002f2e2e7221 */ /* 0x000fce0000000000 */
[----:B------:R-:W-:Y:S05]  /*4c40*/  WARPSYNC.COLLECTIVE R56, `(.L_x_520) ;  /* 0x0000000038087348 */ /* 0x000fea0003c00000 */
[----:B------:R0:W1:Y:S02]  /*4c50*/  SHFL.IDX P0, R49, R45, R58, R57 ;  /* 0x0000003a2d317389 */ /* 0x0000640000000039 */
[----:B01----:R-:W-:Y:S05]  /*4c60*/  ENDCOLLECTIVE ;  /* 0x000000000000791b */ /* 0x003fea0003800000 */
.L_x_520:
[----:B------:R-:W-:-:S05]  /*4c70*/  IMAD.MOV.U32 R53, RZ, RZ, R49 ;  /* 0x000000ffff357224 */ /* 0x000fca00078e0031 */
[----:B------:R-:W-:-:S04]  /*4c80*/  LOP3.LUT P0, RZ, R53, 0x800, RZ, 0xc0, !PT ;  /* 0x0000080035ff7812 */ /* 0x000fc8000780c0ff */
[----:B------:R-:W-:-:S05]  /*4c90*/  FSEL R47, R8, RZ, P0 ;  /* 0x000000ff082f7208 */ /* 0x000fca0000000000 */
[----:B------:R-:W-:-:S07]  /*4ca0*/  FADD R46, R46, R47 ;  /* 0x0000002f2e2e7221 */ /* 0x000fce0000000000 */
[----:B------:R-:W-:Y:S05]  /*4cb0*/  WARPSYNC.COLLECTIVE R56, `(.L_x_521) ;  /* 0x0000000038087348 */ /* 0x000fea0003c00000 */
[----:B------:R0:W1:Y:S02]  /*4cc0*/  SHFL.IDX P0, R49, R45, R58, R57 ;  /* 0x0000003a2d317389 */ /* 0x0000640000000039 */
[----:B01----:R-:W-:Y:S05]  /*4cd0*/  ENDCOLLECTIVE ;  /* 0x000000000000791b */ /* 0x003fea0003800000 */
.L_x_521:
[----:B------:R-:W-:-:S05]  /*4ce0*/  IMAD.MOV.U32 R51, RZ, RZ, R49 ;  /* 0x000000ffff337224 */ /* 0x000fca00078e0031 */
[----:B------:R-:W-:-:S04]  /*4cf0*/  LOP3.LUT P0, RZ, R51, 0x400, RZ, 0xc0, !PT ;  /* 0x0000040033ff7812 */ /* 0x000fc8000780c0ff */
[----:B------:R-:W-:-:S05]  /*4d00*/  FSEL R47, R7, RZ, P0 ;  /* 0x000000ff072f7208 */ /* 0x000fca0000000000 */
[----:B------:R-:W-:-:S07]  /*4d10*/  FADD R46, R46, R47 ;  /* 0x0000002f2e2e7221 */ /* 0x000fce0000000000 */
[----:B------:R-:W-:Y:S05]  /*4d20*/  WARPSYNC.COLLECTIVE R56, `(.L_x_522) ;  /* 0x0000000038087348 */ /* 0x000fea0003c00000 */
[----:B------:R0:W1:Y:S02]  /*4d30*/  SHFL.IDX P0, R49, R45, R58, R57 ;  /* 0x0000003a2d317389 */ /* 0x0000640000000039 */
[----:B01----:R-:W-:Y:S05]  /*4d40*/  ENDCOLLECTIVE ;  /* 0x000000000000791b */ /* 0x003fea0003800000 */
.L_x_522:
[----:B------:R-:W-:-:S04]  /*4d50*/  LOP3.LUT P0, RZ, R49, 0x200, RZ, 0xc0, !PT ;  /* 0x0000020031ff7812 */ /* 0x000fc8000780c0ff */
[----:B------:R-:W-:-:S05]  /*4d60*/  FSEL R47, R6, RZ, P0 ;  /* 0x000000ff062f7208 */ /* 0x000fca0000000000 */
[----:B------:R-:W-:-:S07]  /*4d70*/  FADD R46, R46, R47 ;  /* 0x0000002f2e2e7221 */ /* 0x000fce0000000000 */
[----:B------:R-:W-:Y:S05]  /*4d80*/  WARPSYNC.COLLECTIVE R56, `(.L_x_523) ;  /* 0x0000000038087348 */ /* 0x000fea0003c00000 */
[----:B------:R0:W1:Y:S02]  /*4d90*/  SHFL.IDX P0, R49, R45, R58, R57 ;  /* 0x0000003a2d317389 */ /* 0x0000640000000039 */
[----:B01----:R-:W-:Y:S05]  /*4da0*/  ENDCOLLECTIVE ;  /* 0x000000000000791b */ /* 0x003fea0003800000 */
.L_x_523:
[----:B------:R-:W-:-:S05]  /*4db0*/  IMAD.MOV.U32 R53, RZ, RZ, R49 ;  /* 0x000000ffff357224 */ /* 0x000fca00078e0031 */
[----:B------:R-:W-:-:S04]  /*4dc0*/  LOP3.LUT P0, RZ, R53, 0x100, RZ, 0xc0, !PT ;  /* 0x0000010035ff7812 */ /* 0x000fc8000780c0ff */
[----:B------:R-:W-:-:S05]  /*4dd0*/  FSEL R47, R5, RZ, P0 ;  /* 0x000000ff052f7208 */ /* 0x000fca0000000000 */
[----:B------:R-:W-:-:S07]  /*4de0*/  FADD R46, R46, R47 ;  /* 0x0000002f2e2e7221 */ /* 0x000fce0000000000 */
[----:B------:R-:W-:Y:S05]  /*4df0*/  WARPSYNC.COLLECTIVE R56, `(.L_x_524) ;  /* 0x0000000038087348 */ /* 0x000fea0003c00000 */
[----:B------:R0:W1:Y:S02]  /*4e00*/  SHFL.IDX P0, R49, R45, R58, R57 ;  /* 0x0000003a2d317389 */ /* 0x0000640000000039 */
[----:B01----:R-:W-:Y:S05]  /*4e10*/  ENDCOLLECTIVE ;  /* 0x000000000000791b */ /* 0x003fea0003800000 */
.L_x_524:
[----:B------:R-:W-:-:S05]  /*4e20*/  IMAD.MOV.U32 R51, RZ, RZ, R49 ;  /* 0x000000ffff337224 */ /* 0x000fca00078e0031 */
[----:B------:R-:W-:-:S04]  /*4e30*/  LOP3.LUT P0, RZ, R51, 0x80, RZ, 0xc0, !PT ;  /* 0x0000008033ff7812 */ /* 0x000fc8000780c0ff */
[----:B------:R-:W-:-:S05]  /*4e40*/  FSEL R53, R4, RZ, P0 ;  /* 0x000000ff04357208 */ /* 0x000fca0000000000 */
[----:B------:R-:W-:-:S07]  /*4e50*/  FADD R53, R46, R53 ;  /* 0x000000352e357221 */ /* 0x000fce0000000000 */
[----:B------:R-:W-:Y:S05]  /*4e60*/  WARPSYNC.COLLECTIVE R56, `(.L_x_525) ;  /* 0x0000000038087348 */ /* 0x000fea0003c00000 */
[----:B------:R0:W1:Y:S02]  /*4e70*/  SHFL.IDX P0, R49, R45, R58, R57 ;  /* 0x0000003a2d317389 */ /* 0x0000640000000039 */
[----:B01----:R-:W-:Y:S05]  /*4e80*/  ENDCOLLECTIVE ;  /* 0x000000000000791b */ /* 0x003fea0003800000 */
.L_x_525:
[----:B------:R-:W-:-:S05]  /*4e90*/  IMAD.MOV.U32 R47, RZ, RZ, R49 ;  /* 0x000000ffff2f7224 */ /* 0x000fca00078e0031 */
[----:B------:R-:W-:-:S04]  /*4ea0*/  LOP3.LUT P0, RZ, R47, 0x40, RZ, 0xc0, !PT ;  /* 0x000000402fff7812 */ /* 0x000fc8000780c0ff */
[----:B------:R-:W-:-:S05]  /*4eb0*/  FSEL R46, R3, RZ, P0 ;  /* 0x000000ff032e7208 */ /* 0x000fca0000000000 */
[----:B------:R-:W-:-:S07]  /*4ec0*/  FADD R53, R53, R46 ;  /* 0x0000002e35357221 */ /* 0x000fce0000000000 */
[----:B------:R-:W-:Y:S05]  /*4ed0*/  WARPSYNC.COLLECTIVE R56, `(.L_x_526) ;  /* 0x0000000038087348 */ /* 0x000fea0003c00000 */
[----:B------:R0:W1:Y:S02]  /*4ee0*/  SHFL.IDX P0, R49, R45, R58, R57 ;  /* 0x0000003a2d317389 */ /* 0x0000640000000039 */
[----:B01----:R-:W-:Y:S05]  /*4ef0*/  ENDCOLLECTIVE ;  /* 0x000000000000791b */ /* 0x003fea0003800000 */
.L_x_526:
[----:B------:R-:W-:-:S05]  /*4f00*/  IMAD.MOV.U32 R50, RZ, RZ, R49 ;  /* 0x000000ffff327224 */ /* 0x000fca00078e0031 */
[----:B------:R-:W-:-:S04]  /*4f10*/  LOP3.LUT P0, RZ, R50, 0x20, RZ, 0xc0, !PT ;  /* 0x0000002032ff7812 */ /* 0x000fc8000780c0ff */
[----:B------:R-:W-:-:S05]  /*4f20*/  FSEL R46, R2, RZ, P0 ;  /* 0x000000ff022e7208 */ /* 0x000fca0000000000 */
[----:B------:R-:W-:-:S07]  /*4f30*/  FADD R46, R53, R46 ;  /* 0x0000002e352e7221 */ /* 0x000fce0000000000 */
[----:B------:R-:W-:Y:S05]  /*4f40*/  WARPSYNC.COLLECTIVE R56, `(.L_x_527) ;  /* 0x0000000038087348 */ /* 0x000fea0003c00000 */
[----:B------:R0:W1:Y:S02]  /*4f50*/  SHFL.IDX P0, R49, R45, R58, R57 ;  /* 0x0000003a2d317389 */ /* 0x0000640000000039 */
[----:B01----:R-:W-:Y:S05]  /*4f60*/  ENDCOLLECTIVE ;  /* 0x000000000000791b */ /* 0x003fea0003800000 */
.L_x_527:
[----:B------:R-:W-:-:S05]  /*4f70*/  IMAD.MOV.U32 R53, RZ, RZ, R49 ;  /* 0x000000ffff357224 */ /* 0x000fca00078e0031 */
[----:B------:R-:W-:-:S04]  /*4f80*/  LOP3.LUT P0, RZ, R53, 0x10, RZ, 0xc0, !PT ;  /* 0x0000001035ff7812 */ /* 0x000fc8000780c0ff */
[----:B------:R-:W-:-:S05]  /*4f90*/  FSEL R47, R0, RZ, P0 ;  /* 0x000000ff002f7208 */ /* 0x000fca0000000000 */
[----:B------:R-:W-:-:S07]  /*4fa0*/  FADD R46, R46, R47 ;  /* 0x0000002f2e2e7221 */ /* 0x000fce0000000000 */
[----:B------:R-:W-:Y:S05]  /*4fb0*/  WARPSYNC.COLLECTIVE R56, `(.L_x_528) ;  /* 0x0000000038087348 */ /* 0x000fea0003c00000 */
[----:B------:R0:W1:Y:S02]  /*4fc0*/  SHFL.IDX P0, R49, R45, R58, R57 ;  /* 0x0000003a2d317389 */ /* 0x0000640000000039 */
[----:B01----:R-:W-:Y:S05]  /*4fd0*/  ENDCOLLECTIVE ;  /* 0x000000000000791b */ /* 0x003fea0003800000 */
.L_x_528:
[----:B------:R-:W-:-:S05]  /*4fe0*/  IMAD.MOV.U32 R47, RZ, RZ, R49 ;  /* 0x000000ffff2f7224 */ /* 0x000fca00078e0031 */
[----:B------:R-:W-:-:S04]  /*4ff0*/  LOP3.LUT P0, RZ, R47, 0x8, RZ, 0xc0, !PT ;  /* 0x000000082fff7812 */ /* 0x000fc8000780c0ff */
[----:B------:R-:W-:-:S05]  /*5000*/  FSEL R47, R44, RZ, P0 ;  /* 0x000000ff2c2f7208 */ /* 0x000fca0000000000 */
[----:B------:R-:W-:-:S07]  /*5010*/  FADD R46, R46, R47 ;  /* 0x0000002f2e2e7221 */ /* 0x000fce0000000000 */
[----:B------:R-:W-:Y:S05]  /*5020*/  WARPSYNC.COLLECTIVE R56, `(.L_x_529) ;  /* 0x0000000038087348 */ /* 0x000fea0003c00000 */
[----:B------:R0:W1:Y:S02]  /*5030*/  SHFL.IDX P0, R49, R45, R58, R57 ;  /* 0x0000003a2d317389 */ /* 0x0000640000000039 */
[----:B01----:R-:W-:Y:S05]  /*5040*/  ENDCOLLECTIVE ;  /* 0x000000000000791b */ /* 0x003fea0003800000 */
.L_x_529:
[----:B------:R-:W-:-:S05]  /*5050*/  IMAD.MOV.U32 R50, RZ, RZ, R49 ;  /* 0x000000ffff327224 */ /* 0x000fca00078e0031 */
[----:B------:R-:W-:-:S04]  /*5060*/  LOP3.LUT P0, RZ, R50, 0x4, RZ, 0xc0, !PT ;  /* 0x0000000432ff7812 */ /* 0x000fc8000780c0ff */
[----:B------:R-:W-:-:S05]  /*5070*/  FSEL R47, R43, RZ, P0 ;  /* 0x000000ff2b2f7208 */ /* 0x000fca0000000000 */
[----:B------:R-:W-:-:S07]  /*5080*/  FADD R46, R46, R47 ;  /* 0x0000002f2e2e7221 */ /* 0x000fce0000000000 */
[----:B------:R-:W-:Y:S05]  /*5090*/  WARPSYNC.COLLECTIVE R56, `(.L_x_530) ;  /* 0x0000000038087348 */ /* 0x000fea0003c00000 */
[----:B------:R0:W1:Y:S02]  /*50a0*/  SHFL.IDX P0, R49, R45, R58, R57 ;  /* 0x0000003a2d317389 */ /* 0x0000640000000039 */
[----:B01----:R-:W-:Y:S05]  /*50b0*/  ENDCOLLECTIVE ;  /* 0x000000000000791b */ /* 0x003fea0003800000 */
.L_x_530:
[----:B------:R-:W-:-:S05]  /*50c0*/  IMAD.MOV.U32 R52, RZ, RZ, R49 ;  /* 0x000000ffff347224 */ /* 0x000fca00078e0031 */
[----:B------:R-:W-:-:S04]  /*50d0*/  LOP3.LUT P0, RZ, R52, 0x2, RZ, 0xc0, !PT ;  /* 0x0000000234ff7812 */ /* 0x000fc8000780c0ff */
[----:B------:R-:W-:-:S05]  /*50e0*/  FSEL R47, R33, RZ, P0 ;  /* 0x000000ff212f7208 */ /* 0x000fca0000000000 */
[----:B------:R-:W-:-:S07]  /*50f0*/  FADD R46, R46, R47 ;  /* 0x0000002f2e2e7221 */ /* 0x000fce0000000000 */
[----:B------:R-:W-:Y:S05]  /*5100*/  WARPSYNC.COLLECTIVE R56, `(.L_x_531) ;  /* 0x0000000038087348 */ /* 0x000fea0003c00000 */
[----:B------:R0:W1:Y:S02]  /*5110*/  SHFL.IDX P0, R49, R45, R58, R57 ;  /* 0x0000003a2d317389 */ /* 0x0000640000000039 */
[----:B01----:R-:W-:Y:S05]  /*5120*/  ENDCOLLECTIVE ;  /* 0x000000000000791b */ /* 0x003fea0003800000 */
.L_x_531:
        /* <DEDUP_REMOVED lines=9> */
.L_x_532:
[----:B------:R-:W-:-:S05]  /*51c0*/  IMAD.MOV.U32 R50, RZ, RZ, R49 ;  /* 0x000000ffff327224 */ /* 0x000fca00078e0031 */
[----:B------:R-:W-:-:S04]  /*51d0*/  ISETP.GT.AND P0, PT, R50, -0x1, PT ;  /* 0xffffffff3200780c */ /* 0x000fc80003f04270 */
[----:B------:R-:W-:-:S05]  /*51e0*/  FSEL R47, R28, RZ, !P0 ;  /* 0x000000ff1c2f7208 */ /* 0x000fca0004000000 */
[----:B------:R-:W-:-:S07]  /*51f0*/  FADD R42, R47, R42 ;  /* 0x0000002a2f2a7221 */ /* 0x000fce0000000000 */
[----:B------:R-:W-:Y:S05]  /*5200*/  WARPSYNC.COLLECTIVE R56, `(.L_x_533) ;  /* 0x0000000038087348 */ /* 0x000fea0003c00000 */
[----:B------:R0:W1:Y:S02]  /*5210*/  SHFL.IDX P0, R49, R45, R58, R57 ;  /* 0x0000003a2d317389 */ /* 0x0000640000000039 */
[----:B01----:R-:W-:Y:S05]  /*5220*/  ENDCOLLECTIVE ;  /* 0x000000000000791b */ /* 0x003fea0003800000 */
.L_x_533:
[----:B------:R-:W-:-:S05]  /*5230*/  IMAD.MOV.U32 R50, RZ, RZ, R49 ;  /* 0x000000ffff327224 */ /* 0x000fca00078e0031 */
[----:B------:R-:W-:-:S04]  /*5240*/  LOP3.LUT P0, RZ, R50, 0x40000000, RZ, 0xc0, !PT ;  /* 0x4000000032ff7812 */ /* 0x000fc8000780c0ff */
[----:B------:R-:W-:-:S05]  /*5250*/  FSEL R47, R27, RZ, P0 ;  /* 0x000000ff1b2f7208 */ /* 0x000fca0000000000 */
[----:B------:R-:W-:-:S07]  /*5260*/  FADD R42, R42, R47 ;  /* 0x0000002f2a2a7221 */ /* 0x000fce0000000000 */
[----:B------:R-:W-:Y:S05]  /*5270*/  WARPSYNC.COLLECTIVE R56, `(.L_x_534) ;  /* 0x0000000038087348 */ /* 0x000fea0003c00000 */
[----:B------:R0:W1:Y:S02]  /*5280*/  SHFL.IDX P0, R49, R45, R58, R57 ;  /* 0x0000003a2d317389 */ /* 0x0000640000000039 */
[----:B01----:R-:W-:Y:S05]  /*5290*/  ENDCOLLECTIVE ;  /* 0x000000000000791b */ /* 0x003fea0003800000 */
.L_x_534:
[----:B------:R-:W-:-:S05]  /*52a0*/  IMAD.MOV.U32 R51, RZ, RZ, R49 ;  /* 0x000000ffff337224 */ /* 0x000fca00078e0031 */
[----:B------:R-:W-:-:S04]  /*52b0*/  LOP3.LUT P0, RZ, R51, 0x20000000, RZ, 0xc0, !PT ;  /* 0x2000000033ff7812 */ /* 0x000fc8000780c0ff */
[----:B------:R-:W-:-:S05]  /*52c0*/  FSEL R47, R26, RZ, P0 ;  /* 0x000000ff1a2f7208 */ /* 0x000fca0000000000 */
[----:B------:R-:W-:-:S07]  /*52d0*/  FADD R42, R42, R47 ;  /* 0x0000002f2a2a7221 */ /* 0x000fce0000000000 */
[----:B------:R-:W-:Y:S05]  /*52e0*/  WARPSYNC.COLLECTIVE R56, `(.L_x_535) ;  /* 0x0000000038087348 */ /* 0x000fea0003c00000 */
[----:B------:R0:W1:Y:S02]  /*52f0*/  SHFL.IDX P0, R49, R45, R58, R57 ;  /* 0x0000003a2d317389 */ /* 0x0000640000000039 */
[----:B01----:R-:W-:Y:S05]  /*5300*/  ENDCOLLECTIVE ;  /* 0x000000000000791b */ /* 0x003fea0003800000 */
.L_x_535:
[----:B------:R-:W-:-:S04]  /*5310*/  LOP3.LUT P0, RZ, R49, 0x10000000, RZ, 0xc0, !PT ;  /* 0x1000000031ff7812 */ /* 0x000fc8000780c0ff */
[----:B------:R-:W-:-:S05]  /*5320*/  FSEL R47, R25, RZ, P0 ;  /* 0x000000ff192f7208 */ /* 0x000fca0000000000 */
[----:B------:R-:W-:-:S07]  /*5330*/  FADD R42, R42, R47 ;  /* 0x0000002f2a2a7221 */ /* 0x000fce0000000000 */
[----:B------:R-:W-:Y:S05]  /*5340*/  WARPSYNC.COLLECTIVE R56, `(.L_x_536) ;  /* 0x0000000038087348 */ /* 0x000fea0003c00000 */
[----:B------:R0:W1:Y:S02]  /*5350*/  SHFL.IDX P0, R49, R45, R58, R57 ;  /* 0x0000003a2d317389 */ /* 0x0000640000000039 */
[----:B01----:R-:W-:Y:S05]  /*5360*/  ENDCOLLECTIVE ;  /* 0x000000000000791b */ /* 0x003fea0003800000 */
.L_x_536:
[----:B------:R-:W-:-:S05]  /*5370*/  IMAD.MOV.U32 R52, RZ, RZ, R49 ;  /* 0x000000ffff347224 */ /* 0x000fca00078e0031 */
[----:B------:R-:W-:-:S04]  /*5380*/  LOP3.LUT P0, RZ, R52, 0x8000000, RZ, 0xc0, !PT ;  /* 0x0800000034ff7812 */ /* 0x000fc8000780c0ff */
[----:B------:R-:W-:-:S05]  /*5390*/  FSEL R47, R24, RZ, P0 ;  /* 0x000000ff182f7208 */ /* 0x000fca0000000000 */
[----:B------:R-:W-:-:S07]  /*53a0*/  FADD R42, R42, R47 ;  /* 0x0000002f2a2a7221 */ /* 0x000fce0000000000 */
[----:B------:R-:W-:Y:S05]  /*53b0*/  WARPSYNC.COLLECTIVE R56, `(.L_x_537) ;  /* 0x0000000038087348 */ /* 0x000fea0003c00000 */
[----:B------:R0:W1:Y:S02]  /*53c0*/  SHFL.IDX P0, R49, R45, R58, R57 ;  /* 0x0000003a2d317389 */ /* 0x0000640000000039 */
[----:B01----:R-:W-:Y:S05]  /*53d0*/  ENDCOLLECTIVE ;  /* 0x000000000000791b */ /* 0x003fea0003800000 */
.L_x_537:
[----:B------:R-:W-:-:S05]  /*53e0*/  IMAD.MOV.U32 R51, RZ, RZ, R49 ;  /* 0x000000ffff337224 */ /* 0x000fca00078e0031 */
[----:B------:R-:W-:-:S04]  /*53f0*/  LOP3.LUT P0, RZ, R51, 0x4000000, RZ, 0xc0, !PT ;  /* 0x0400000033ff7812 */ /* 0x000fc8000780c0ff */
[----:B------:R-:W-:-:S05]  /*5400*/  FSEL R47, R23, RZ, P0 ;  /* 0x000000ff172f7208 */ /* 0x000fca0000000000 */
[----:B------:R-:W-:-:S07]  /*5410*/  FADD R42, R42, R47 ;  /* 0x0000002f2a2a7221 */ /* 0x000fce0000000000 */
[----:B------:R-:W-:Y:S05]  /*5420*/  WARPSYNC.COLLECTIVE R56, `(.L_x_538) ;  /* 0x0000000038087348 */ /* 0x000fea0003c00000 */
[----:B------:R0:W1:Y:S02]  /*5430*/  SHFL.IDX P0, R49, R45, R58, R57 ;  /* 0x0000003a2d317389 */ /* 0x0000640000000039 */
[----:B01----:R-:W-:Y:S05]  /*5440*/  ENDCOLLECTIVE ;  /* 0x000000000000791b */ /* 0x003fea0003800000 */
.L_x_538:
[----:B------:R-:W-:-:S04]  /*5450*/  LOP3.LUT P0, RZ, R49, 0x2000000, RZ, 0xc0, !PT ;  /* 0x0200000031ff7812 */ /* 0x000fc8000780c0ff */
[----:B------:R-:W-:-:S05]  /*5460*/  FSEL R47, R22, RZ, P0 ;  /* 0x000000ff162f7208 */ /* 0x000fca0000000000 */
[----:B------:R-:W-:-:S07]  /*5470*/  FADD R42, R42, R47 ;  /* 0x0000002f2a2a7221 */ /* 0x000fce0000000000 */
[----:B------:R-:W-:Y:S05]  /*5480*/  WARPSYNC.COLLECTIVE R56, `(.L_x_539) ;  /* 0x0000000038087348 */ /* 0x000fea0003c00000 */
[----:B------:R0:W1:Y:S02]  /*5490*/  SHFL.IDX P0, R49, R45, R58, R57 ;  /* 0x0000003a2d317389 */ /* 0x0000640000000039 */
[----:B01----:R-:W-:Y:S05]  /*54a0*/  ENDCOLLECTIVE ;  /* 0x000000000000791b */ /* 0x003fea0003800000 */
.L_x_539:
[----:B------:R-:W-:-:S05]  /*54b0*/  IMAD.MOV.U32 R52, RZ, RZ, R49 ;  /* 0x000000ffff347224 */ /* 0x000fca00078e0031 */
[----:B------:R-:W-:-:S04]  /*54c0*/  LOP3.LUT P0, RZ, R52, 0x1000000, RZ, 0xc0, !PT ;  /* 0x0100000034ff7812 */ /* 0x000fc8000780c0ff */
[----:B------:R-:W-:-:S05]  /*54d0*/  FSEL R47, R21, RZ, P0 ;  /* 0x000000ff152f7208 */ /* 0x000fca0000000000 */
[----:B------:R-:W-:-:S07]  /*54e0*/  FADD R42, R42, R47 ;  /* 0x0000002f2a2a7221 */ /* 0x000fce0000000000 */
[----:B------:R-:W-:Y:S05]  /*54f0*/  WARPSYNC.COLLECTIVE R56, `(.L_x_540) ;  /* 0x0000000038087348 */ /* 0x000fea0003c00000 */
[----:B------:R0:W1:Y:S02]  /*5500*/  SHFL.IDX P0, R49, R45, R58, R57 ;  /* 0x0000003a2d317389 */ /* 0x0000640000000039 */
[----:B01----:R-:W-:Y:S05]  /*5510*/  ENDCOLLECTIVE ;  /* 0x000000000000791b */ /* 0x003fea0003800000 */
.L_x_540:
[----:B------:R-:W-:-:S04]  /*5520*/  LOP3.LUT P0, RZ, R49, 0x800000, RZ, 0xc0, !PT ;  /* 0x0080000031ff7812 */ /* 0x000fc8000780c0ff */
[----:B------:R-:W-:-:S05]  /*5530*/  FSEL R47, R20, RZ, P0 ;  /* 0x000000ff142f7208 */ /* 0x000fca0000000000 */
[----:B------:R-:W-:-:S07]  /*5540*/  FADD R42, R42, R47 ;  /* 0x0000002f2a2a7221 */ /* 0x000fce0000000000 */
[----:B------:R-:W-:Y:S05]  /*5550*/  WARPSYNC.COLLECTIVE R56, `(.L_x_541) ;  /* 0x0000000038087348 */ /* 0x000fea0003c00000 */
[----:B------:R0:W1:Y:S02]  /*5560*/  SHFL.IDX P0, R49, R45, R58, R57 ;  /* 0x0000003a2d317389 */ /* 0x0000640000000039 */
[----:B01----:R-:W-:Y:S05]  /*5570*/  ENDCOLLECTIVE ;  /* 0x000000000000791b */ /* 0x003fea0003800000 */
.L_x_541:
[----:B------:R-:W-:-:S05]  /*5580*/  IMAD.MOV.U32 R50, RZ, RZ, R49 ;  /* 0x000000ffff327224 */ /* 0x000fca00078e0031 */
[----:B------:R-:W-:-:S04]  /*5590*/  LOP3.LUT P0, RZ, R50, 0x400000, RZ, 0xc0, !PT ;  /* 0x0040000032ff7812 */ /* 0x000fc8000780c0ff */
[----:B------:R-:W-:-:S05]  /*55a0*/  FSEL R47, R19, RZ, P0 ;  /* 0x000000ff132f7208 */ /* 0x000fca0000000000 */
[----:B------:R-:W-:-:S07]  /*55b0*/  FADD R42, R42, R47 ;  /* 0x0000002f2a2a7221 */ /* 0x000fce0000000000 */
[----:B------:R-:W-:Y:S05]  /*55c0*/  WARPSYNC.COLLECTIVE R56, `(.L_x_542) ;  /* 0x0000000038087348 */ /* 0x000fea0003c00000 */
[----:B------:R0:W1:Y:S02]  /*55d0*/  SHFL.IDX P0, R49, R45, R58, R57 ;  /* 0x0000003a2d317389 */ /* 0x0000640000000039 */
[----:B01----:R-:W-:Y:S05]  /*55e0*/  ENDCOLLECTIVE ;  /* 0x000000000000791b */ /* 0x003fea0003800000 */
.L_x_542:
[----:B------:R-:W-:-:S05]  /*55f0*/  IMAD.MOV.U32 R55, RZ, RZ, R49 ;  /* 0x000000ffff377224 */ /* 0x000fca00078e0031 */
[----:B------:R-:W-:-:S04]  /*5600*/  LOP3.LUT P0, RZ, R55, 0x200000, RZ, 0xc0, !PT ;  /* 0x0020000037ff7812 */ /* 0x000fc8000780c0ff */
[----:B------:R-:W-:-:S05]  /*5610*/  FSEL R47, R18, RZ, P0 ;  /* 0x000000ff122f7208 */ /* 0x000fca0000000000 */
[----:B------:R-:W-:-:S07]  /*5620*/  FADD R42, R42, R47 ;  /* 0x0000002f2a2a7221 */ /* 0x000fce0000000000 */
[----:B------:R-:W-:Y:S05]  /*5630*/  WARPSYNC.COLLECTIVE R56, `(.L_x_543) ;  /* 0x0000000038087348 */ /* 0x000fea0003c00000 */
[----:B------:R0:W1:Y:S02]  /*5640*/  SHFL.IDX P0, R49, R45, R58, R57 ;  /* 0x0000003a2d317389 */ /* 0x0000640000000039 */
[----:B01----:R-:W-:Y:S05]  /*5650*/  ENDCOLLECTIVE ;  /* 0x000000000000791b */ /* 0x003fea0003800000 */
.L_x_543:
[----:B------:R-:W-:-:S05]  /*5660*/  IMAD.MOV.U32 R52, RZ, RZ, R49 ;  /* 0x000000ffff347224 */ /* 0x000fca00078e0031 */
[----:B------:R-:W-:-:S04]  /*5670*/  LOP3.LUT P0, RZ, R52, 0x100000, RZ, 0xc0, !PT ;  /* 0x0010000034ff7812 */ /* 0x000fc8000780c0ff */
[----:B------:R-:W-:-:S05]  /*5680*/  FSEL R47, R17, RZ, P0 ;  /* 0x000000ff112f7208 */ /* 0x000fca0000000000 */
[----:B------:R-:W-:-:S07]  /*5690*/  FADD R42, R42, R47 ;  /* 0x0000002f2a2a7221 */ /* 0x000fce0000000000 */
[----:B------:R-:W-:Y:S05]  /*56a0*/  WARPSYNC.COLLECTIVE R56, `(.L_x_544) ;  /* 0x0000000038087348 */ /* 0x000fea0003c00000 */
[----:B------:R0:W1:Y:S02]  /*56b0*/  SHFL.IDX P0, R49, R45, R58, R57 ;  /* 0x0000003a2d317389 */ /* 0x0000640000000039 */
[----:B01----:R-:W-:Y:S05]  /*56c0*/  ENDCOLLECTIVE ;  /* 0x000000000000791b */ /* 0x003fea0003800000 */
.L_x_544:
[----:B------:R-:W-:-:S05]  /*56d0*/  IMAD.MOV.U32 R51, RZ, RZ, R49 ;  /* 0x000000ffff337224 */ /* 0x000fca00078e0031 */
[----:B------:R-:W-:-:S04]  /*56e0*/  LOP3.LUT P0, RZ, R51, 0x80000, RZ, 0xc0, !PT ;  /* 0x0008000033ff7812 */ /* 0x000fc8000780c0ff */
[----:B------:R-:W-:-:S05]  /*56f0*/  FSEL R47, R16, RZ, P0 ;  /* 0x000000ff102f7208 */ /* 0x000fca0000000000 */
[----:B------:R-:W-:-:S07]  /*5700*/  FADD R42, R42, R47 ;  /* 0x0000002f2a2a7221 */ /* 0x000fce0000000000 */
[----:B------:R-:W-:Y:S05]  /*5710*/  WARPSYNC.COLLECTIVE R56, `(.L_x_545) ;  /* 0x0000000038087348 */ /* 0x000fea0003c00000 */
[----:B------:R0:W1:Y:S02]  /*5720*/  SHFL.IDX P0, R49, R45, R58, R57 ;  /* 0x0000003a2d317389 */ /* 0x0000640000000039 */
[----:B01----:R-:W-:Y:S05]  /*5730*/  ENDCOLLECTIVE ;  /* 0x000000000000791b */ /* 0x003fea0003800000 */
.L_x_545:
[----:B------:R-:W-:-:S05]  /*5740*/  IMAD.MOV.U32 R50, RZ, RZ, R49 ;  /* 0x000000ffff327224 */ /* 0x000fca00078e0031 */
[----:B------:R-:W-:-:S04]  /*5750*/  LOP3.LUT P0, RZ, R50, 0x40000, RZ, 0xc0, !PT ;  /* 0x0004000032ff7812 */ /* 0x000fc8000780c0ff */
[----:B------:R-:W-:-:S05]  /*5760*/  FSEL R47, R15, RZ, P0 ;  /* 0x000000ff0f2f7208 */ /* 0x000fca0000000000 */
[----:B------:R-:W-:-:S07]  /*5770*/  FADD R42, R42, R47 ;  /* 0x0000002f2a2a7221 */ /* 0x000fce0000000000 */
[----:B------:R-:W-:Y:S05]  /*5780*/  WARPSYNC.COLLECTIVE R56, `(.L_x_546) ;  /* 0x0000000038087348 */ /* 0x000fea0003c00000 */
[----:B------:R0:W1:Y:S02]  /*5790*/  SHFL.IDX P0, R49, R45, R58, R57 ;  /* 0x0000003a2d317389 */ /* 0x0000640000000039 */
[----:B01----:R-:W-:Y:S05]  /*57a0*/  ENDCOLLECTIVE ;  /* 0x000000000000791b */ /* 0x003fea0003800000 */
.L_x_546:
[----:B------:R-:W-:-:S05]  /*57b0*/  IMAD.MOV.U32 R51, RZ, RZ, R49 ;  /* 0x000000ffff337224 */ /* 0x000fca00078e0031 */
[----:B------:R-:W-:-:S04]  /*57c0*/  LOP3.LUT P0, RZ, R51, 0x20000, RZ, 0xc0, !PT ;  /* 0x0002000033ff7812 */ /* 0x000fc8000780c0ff */
[----:B------:R-:W-:-:S05]  /*57d0*/  FSEL R47, R14, RZ, P0 ;  /* 0x000000ff0e2f7208 */ /* 0x000fca0000000000 */
[----:B------:R-:W-:-:S07]  /*57e0*/  FADD R42, R42, R47 ;  /* 0x0000002f2a2a7221 */ /* 0x000fce0000000000 */
[----:B------:R-:W-:Y:S05]  /*57f0*/  WARPSYNC.COLLECTIVE R56, `(.L_x_547) ;  /* 0x0000000038087348 */ /* 0x000fea0003c00000 */
[----:B------:R0:W1:Y:S02]  /*5800*/  SHFL.IDX P0, R49, R45, R58, R57 ;  /* 0x0000003a2d317389 */ /* 0x0000640000000039 */
[----:B01----:R-:W-:Y:S05]  /*5810*/  ENDCOLLECTIVE ;  /* 0x000000000000791b */ /* 0x003fea0003800000 */
.L_x_547:
[----:B------:R-:W-:-:S05]  /*5820*/  IMAD.MOV.U32 R54, RZ, RZ, R49 ;  /* 0x000000ffff367224 */ /* 0x000fca00078e0031 */
[----:B------:R-:W-:-:S04]  /*5830*/  LOP3.LUT P0, RZ, R54, 0x10000, RZ, 0xc0, !PT ;  /* 0x0001000036ff7812 */ /* 0x000fc8000780c0ff */
[----:B------:R-:W-:-:S05]  /*5840*/  FSEL R47, R13, RZ, P0 ;  /* 0x000000ff0d2f7208 */ /* 0x000fca0000000000 */
[----:B------:R-:W-:-:S07]  /*5850*/  FADD R42, R42, R47 ;  /* 0x0000002f2a2a7221 */ /* 0x000fce0000000000 */
[----:B------:R-:W-:Y:S05]  /*5860*/  WARPSYNC.COLLECTIVE R56, `(.L_x_548) ;  /* 0x0000000038087348 */ /* 0x000fea0003c00000 */
[----:B------:R0:W1:Y:S02]  /*5870*/  SHFL.IDX P0, R49, R45, R58, R57 ;  /* 0x0000003a2d317389 */ /* 0x0000640000000039 */
[----:B01----:R-:W-:Y:S05]  /*5880*/  ENDCOLLECTIVE ;  /* 0x000000000000791b */ /* 0x003fea0003800000 */
.L_x_548:
[----:B------:R-:W-:-:S04]  /*5890*/  LOP3.LUT P0, RZ, R49, 0x8000, RZ, 0xc0, !PT ;  /* 0x0000800031ff7812 */ /* 0x000fc8000780c0ff */
[----:B------:R-:W-:-:S05]  /*58a0*/  FSEL R47, R12, RZ, P0 ;  /* 0x000000ff0c2f7208 */ /* 0x000fca0000000000 */
[----:B------:R-:W-:-:S07]  /*58b0*/  FADD R42, R42, R47 ;  /* 0x0000002f2a2a7221 */ /* 0x000fce0000000000 */
[----:B------:R-:W-:Y:S05]  /*58c0*/  WARPSYNC.COLLECTIVE R56, `(.L_x_549) ;  /* 0x0000000038087348 */ /* 0x000fea0003c00000 */
[----:B------:R0:W1:Y:S02]  /*58d0*/  SHFL.IDX P0, R49, R45, R58, R57 ;  /* 0x0000003a2d317389 */ /* 0x0000640000000039 */
[----:B01----:R-:W-:Y:S05]  /*58e0*/  ENDCOLLECTIVE ;  /* 0x000000000000791b */ /* 0x003fea0003800000 */
.L_x_549:
[----:B------:R-:W-:-:S05]  /*58f0*/  IMAD.MOV.U32 R50, RZ, RZ, R49 ;  /* 0x000000ffff327224 */ /* 0x000fca00078e0031 */
[----:B------:R-:W-:-:S04]  /*5900*/  LOP3.LUT P0, RZ, R50, 0x4000, RZ, 0xc0, !PT ;  /* 0x0000400032ff7812 */ /* 0x000fc8000780c0ff */
[----:B------:R-:W-:-:S05]  /*5910*/  FSEL R47, R11, RZ, P0 ;  /* 0x000000ff0b2f7208 */ /* 0x000fca0000000000 */
[----:B------:R-:W-:-:S07]  /*5920*/  FADD R42, R42, R47 ;  /* 0x0000002f2a2a7221 */ /* 0x000fce0000000000 */
[----:B------:R-:W-:Y:S05]  /*5930*/  WARPSYNC.COLLECTIVE R56, `(.L_x_550) ;  /* 0x0000000038087348 */ /* 0x000fea0003c00000 */
[----:B------:R0:W1:Y:S02]  /*5940*/  SHFL.IDX P0, R49, R45, R58, R57 ;  /* 0x0000003a2d317389 */ /* 0x0000640000000039 */
[----:B01----:R-:W-:Y:S05]  /*5950*/  ENDCOLLECTIVE ;  /* 0x000000000000791b */ /* 0x003fea0003800000 */
.L_x_550:
[----:B------:R-:W-:-:S05]  /*5960*/  IMAD.MOV.U32 R47, RZ, RZ, R49 ;  /* 0x000000ffff2f7224 */ /* 0x000fca00078e0031 */
[----:B------:R-:W-:-:S04]  /*5970*/  LOP3.LUT P0, RZ, R47, 0x2000, RZ, 0xc0, !PT ;  /* 0x000020002fff7812 */ /* 0x000fc8000780c0ff */
[----:B------:R-:W-:-:S05]  /*5980*/  FSEL R47, R10, RZ, P0 ;  /* 0x000000ff0a2f7208 */ /* 0x000fca0000000000 */
[----:B------:R-:W-:-:S07]  /*5990*/  FADD R42, R42, R47 ;  /* 0x0000002f2a2a7221 */ /* 0x000fce0000000000 */
[----:B------:R-:W-:Y:S05]  /*59a0*/  WARPSYNC.COLLECTIVE R56, `(.L_x_551) ;  /* 0x0000000038087348 */ /* 0x000fea0003c00000 */
[----:B------:R0:W1:Y:S02]  /*59b0*/  SHFL.IDX P0, R49, R45, R58, R57 ;  /* 0x0000003a2d317389 */ /* 0x0000640000000039 */
[----:B01----:R-:W-:Y:S05]  /*59c0*/  ENDCOLLECTIVE ;  /* 0x000000000000791b */ /* 0x003fea0003800000 */
.L_x_551:
[----:B------:R-:W-:-:S05]  /*59d0*/  IMAD.MOV.U32 R47, RZ, RZ, R49 ;  /* 0x000000ffff2f7224 */ /* 0x000fca00078e0031 */
[----:B------:R-:W-:-:S04]  /*59e0*/  LOP3.LUT P0, RZ, R47, 0x1000, RZ, 0xc0, !PT ;  /* 0x000010002fff7812 */ /* 0x000fc8000780c0ff */
[----:B------:R-:W-:-:S05]  /*59f0*/  FSEL R47, R9, RZ, P0 ;  /* 0x000000ff092f7208 */ /* 0x000fca0000000000 */
[----:B------:R-:W-:-:S07]  /*5a00*/  FADD R42, R42, R47 ;  /* 0x0000002f2a2a7221 */ /* 0x000fce0000000000 */
[----:B------:R-:W-:Y:S05]  /*5a10*/  WARPSYNC.COLLECTIVE R56, `(.L_x_552) ;  /* 0x0000000038087348 */ /* 0x000fea0003c00000 */
[----:B------:R0:W1:Y:S02]  /*5a20*/  SHFL.IDX P0, R49, R45, R58, R57 ;  /* 0x0000003a2d317389 */ /* 0x0000640000000039 */
[----:B01----:R-:W-:Y:S05]  /*5a30*/  ENDCOLLECTIVE ;  /* 0x000000000000791b */ /* 0x003fea0003800000 */
.L_x_552:
[----:B------:R-:W-:-:S04]  /*5a40*/  LOP3.LUT P0, RZ, R49, 0x800, RZ, 0xc0, !PT ;  /* 0x0000080031ff7812 */ /* 0x000fc8000780c0ff */
[----:B------:R-:W-:-:S05]  /*5a50*/  FSEL R47, R8, RZ, P0 ;  /* 0x000000ff082f7208 */ /* 0x000fca0000000000 */
[----:B------:R-:W-:-:S07]  /*5a60*/  FADD R42, R42, R47 ;  /* 0x0000002f2a2a7221 */ /* 0x000fce0000000000 */
[----:B------:R-:W-:Y:S05]  /*5a70*/  WARPSYNC.COLLECTIVE R56, `(.L_x_553) ;  /* 0x0000000038087348 */ /* 0x000fea0003c00000 */
[----:B------:R0:W1:Y:S02]  /*5a80*/  SHFL.IDX P0, R49, R45, R58, R57 ;  /* 0x0000003a2d317389 */ /* 0x0000640000000039 */
[----:B01----:R-:W-:Y:S05]  /*5a90*/  ENDCOLLECTIVE ;  /* 0x000000000000791b */ /* 0x003fea0003800000 */
.L_x_553:
[----:B------:R-:W-:-:S05]  /*5aa0*/  IMAD.MOV.U32 R50, RZ, RZ, R49 ;  /* 0x000000ffff327224 */ /* 0x000fca00078e0031 */
[----:B------:R-:W-:-:S04]  /*5ab0*/  LOP3.LUT P0, RZ, R50, 0x400, RZ, 0xc0, !PT ;  /* 0x0000040032ff7812 */ /* 0x000fc8000780c0ff */
[----:B------:R-:W-:-:S05]  /*5ac0*/  FSEL R47, R7, RZ, P0 ;  /* 0x000000ff072f7208 */ /* 0x000fca0000000000 */
[----:B------:R-:W-:-:S07]  /*5ad0*/  FADD R42, R42, R47 ;  /* 0x0000002f2a2a7221 */ /* 0x000fce0000000000 */
[----:B------:R-:W-:Y:S05]  /*5ae0*/  WARPSYNC.COLLECTIVE R56, `(.L_x_554) ;  /* 0x0000000038087348 */ /* 0x000fea0003c00000 */
[----:B------:R0:W1:Y:S02]  /*5af0*/  SHFL.IDX P0, R49, R45, R58, R57 ;  /* 0x0000003a2d317389 */ /* 0x0000640000000039 */
[----:B01----:R-:W-:Y:S05]  /*5b00*/  ENDCOLLECTIVE ;  /* 0x000000000000791b */ /* 0x003fea0003800000 */
.L_x_554:
[----:B------:R-:W-:-:S05]  /*5b10*/  IMAD.MOV.U32 R50, RZ, RZ, R49 ;  /* 0x000000ffff327224 */ /* 0x000fca00078e0031 */
[----:B------:R-:W-:-:S04]  /*5b20*/  LOP3.LUT P0, RZ, R50, 0x200, RZ, 0xc0, !PT ;  /* 0x0000020032ff7812 */ /* 0x000fc8000780c0ff */
[----:B------:R-:W-:-:S05]  /*5b30*/  FSEL R47, R6, RZ, P0 ;  /* 0x000000ff062f7208 */ /* 0x000fca0000000000 */
[----:B------:R-:W-:-:S07]  /*5b40*/  FADD R42, R42, R47 ;  /* 0x0000002f2a2a7221 */ /* 0x000fce0000000000 */
[----:B------:R-:W-:Y:S05]  /*5b50*/  WARPSYNC.COLLECTIVE R56, `(.L_x_555) ;  /* 0x0000000038087348 */ /* 0x000fea0003c00000 */
[----:B------:R0:W1:Y:S02]  /*5b60*/  SHFL.IDX P0, R49, R45, R58, R57 ;  /* 0x0000003a2d317389 */ /* 0x0000640000000039 */
[----:B01----:R-:W-:Y:S05]  /*5b70*/  ENDCOLLECTIVE ;  /* 0x000000000000791b */ /* 0x003fea0003800000 */
.L_x_555:
[----:B------:R-:W-:-:S05]  /*5b80*/  IMAD.MOV.U32 R52, RZ, RZ, R49 ;  /* 0x000000ffff347224 */ /* 0x000fca00078e0031 */
[----:B------:R-:W-:-:S04]  /*5b90*/  LOP3.LUT P0, RZ, R52, 0x100, RZ, 0xc0, !PT ;  /* 0x0000010034ff7812 */ /* 0x000fc8000780c0ff */
[----:B------:R-:W-:-:S05]  /*5ba0*/  FSEL R47, R5, RZ, P0 ;  /* 0x000000ff052f7208 */ /* 0x000fca0000000000 */
[----:B------:R-:W-:-:S07]  /*5bb0*/  FADD R47, R42, R47 ;  /* 0x0000002f2a2f7221 */ /* 0x000fce0000000000 */
[----:B------:R-:W-:Y:S05]  /*5bc0*/  WARPSYNC.COLLECTIVE R56, `(.L_x_556) ;  /* 0x0000000038087348 */ /* 0x000fea0003c00000 */
[----:B------:R0:W1:Y:S02]  /*5bd0*/  SHFL.IDX P0, R49, R45, R58, R57 ;  /* 0x0000003a2d317389 */ /* 0x0000640000000039 */
[----:B01----:R-:W-:Y:S05]  /*5be0*/  ENDCOLLECTIVE ;  /* 0x000000000000791b */ /* 0x003fea0003800000 */
.L_x_556:
[----:B------:R-:W-:-:S04]  /*5bf0*/  LOP3.LUT P0, RZ, R49, 0x80, RZ, 0xc0, !PT ;  /* 0x0000008031ff7812 */ /* 0x000fc8000780c0ff */
[----:B------:R-:W-:-:S05]  /*5c00*/  FSEL R42, R4, RZ, P0 ;  /* 0x000000ff042a7208 */ /* 0x000fca0000000000 */
[----:B------:R-:W-:-:S07]  /*5c10*/  FADD R47, R47, R42 ;  /* 0x0000002a2f2f7221 */ /* 0x000fce0000000000 */
[----:B------:R-:W-:Y:S05]  /*5c20*/  WARPSYNC.COLLECTIVE R56, `(.L_x_557) ;  /* 0x0000000038087348 */ /* 0x000fea0003c00000 */
[----:B------:R0:W1:Y:S02]  /*5c30*/  SHFL.IDX P0, R49, R45, R58, R57 ;  /* 0x0000003a2d317389 */ /* 0x0000640000000039 */
[----:B01----:R-:W-:Y:S05]  /*5c40*/  ENDCOLLECTIVE ;  /* 0x000000000000791b */ /* 0x003fea0003800000 */
.L_x_557:
[----:B------:R-:W-:-:S04]  /*5c50*/  LOP3.LUT P0, RZ, R49, 0x40, RZ, 0xc0, !PT ;  /* 0x0000004031ff7812 */ /* 0x000fc8000780c0ff */
[----:B------:R-:W-:-:S05]  /*5c60*/  FSEL R42, R3, RZ, P0 ;  /* 0x000000ff032a7208 */ /* 0x000fca0000000000 */
[----:B------:R-:W-:-:S07]  /*5c70*/  FADD R47, R47, R42 ;  /* 0x0000002a2f2f7221 */ /* 0x000fce0000000000 */
[----:B------:R-:W-:Y:S05]  /*5c80*/  WARPSYNC.COLLECTIVE R56, `(.L_x_558) ;  /* 0x0000000038087348 */ /* 0x000fea0003c00000 */
[----:B------:R0:W1:Y:S02]  /*5c90*/  SHFL.IDX P0, R49, R45, R58, R57 ;  /* 0x0000003a2d317389 */ /* 0x0000640000000039 */
[----:B01----:R-:W-:Y:S05]  /*5ca0*/  ENDCOLLECTIVE ;  /* 0x000000000000791b */ /* 0x003fea0003800000 */
.L_x_558:
[----:B------:R-:W-:-:S05]  /*5cb0*/  IMAD.MOV.U32 R52, RZ, RZ, R49 ;  /* 0x000000ffff347224 */ /* 0x000fca00078e0031 */
[----:B------:R-:W-:-:S04]  /*5cc0*/  LOP3.LUT P0, RZ, R52, 0x20, RZ, 0xc0, !PT ;  /* 0x0000002034ff7812 */ /* 0x000fc8000780c0ff */
[----:B------:R-:W-:-:S05]  /*5cd0*/  FSEL R42, R2, RZ, P0 ;  /* 0x000000ff022a7208 */ /* 0x000fca0000000000 */
[----:B------:R-:W-:-:S07]  /*5ce0*/  FADD R42, R47, R42 ;  /* 0x0000002a2f2a7221 */ /* 0x000fce0000000000 */
[----:B------:R-:W-:Y:S05]  /*5cf0*/  WARPSYNC.COLLECTIVE R56, `(.L_x_559) ;  /* 0x0000000038087348 */ /* 0x000fea0003c00000 */
[----:B------:R0:W1:Y:S02]  /*5d00*/  SHFL.IDX P0, R49, R45, R58, R57 ;  /* 0x0000003a2d317389 */ /* 0x0000640000000039 */
[----:B01----:R-:W-:Y:S05]  /*5d10*/  ENDCOLLECTIVE ;  /* 0x000000000000791b */ /* 0x003fea0003800000 */
.L_x_559:
[----:B------:R-:W-:-:S05]  /*5d20*/  IMAD.MOV.U32 R47, RZ, RZ, R49 ;  /* 0x000000ffff2f7224 */ /* 0x000fca00078e0031 */
[----:B------:R-:W-:-:S04]  /*5d30*/  LOP3.LUT P0, RZ, R47, 0x10, RZ, 0xc0, !PT ;  /* 0x000000102fff7812 */ /* 0x000fc8000780c0ff */
[----:B------:R-:W-:-:S05]  /*5d40*/  FSEL R47, R0, RZ, P0 ;  /* 0x000000ff002f7208 */ /* 0x000fca0000000000 */
[----:B------:R-:W-:-:S07]  /*5d50*/  FADD R42, R42, R47 ;  /* 0x0000002f2a2a7221 */ /* 0x000fce0000000000 */
[----:B------:R-:W-:Y:S05]  /*5d60*/  WARPSYNC.COLLECTIVE R56, `(.L_x_560) ;  /* 0x0000000038087348 */ /* 0x000fea0003c00000 */
[----:B------:R0:W1:Y:S02]  /*5d70*/  SHFL.IDX P0, R49, R45, R58, R57 ;  /* 0x0000003a2d317389 */ /* 0x0000640000000039 */
[----:B01----:R-:W-:Y:S05]  /*5d80*/  ENDCOLLECTIVE ;  /* 0x000000000000791b */ /* 0x003fea0003800000 */
.L_x_560:
[----:B------:R-:W-:-:S05]  /*5d90*/  IMAD.MOV.U32 R54, RZ, RZ, R49 ;  /* 0x000000ffff367224 */ /* 0x000fca00078e0031 */
[----:B------:R-:W-:-:S04]  /*5da0*/  LOP3.LUT P0, RZ, R54, 0x8, RZ, 0xc0, !PT ;  /* 0x0000000836ff7812 */ /* 0x000fc8000780c0ff */
[----:B------:R-:W-:-:S05]  /*5db0*/  FSEL R47, R44, RZ, P0 ;  /* 0x000000ff2c2f7208 */ /* 0x000fca0000000000 */
[----:B------:R-:W-:-:S07]  /*5dc0*/  FADD R47, R42, R47 ;  /* 0x0000002f2a2f7221 */ /* 0x000fce0000000000 */
[----:B------:R-:W-:Y:S05]  /*5dd0*/  WARPSYNC.COLLECTIVE R56, `(.L_x_561) ;  /* 0x0000000038087348 */ /* 0x000fea0003c00000 */
[----:B------:R0:W1:Y:S02]  /*5de0*/  SHFL.IDX P0, R49, R45, R58, R57 ;  /* 0x0000003a2d317389 */ /* 0x0000640000000039 */
[----:B01----:R-:W-:Y:S05]  /*5df0*/  ENDCOLLECTIVE ;  /* 0x000000000000791b */ /* 0x003fea0003800000 */
.L_x_561:
[----:B------:R-:W-:-:S05]  /*5e00*/  IMAD.MOV.U32 R55, RZ, RZ, R49 ;  /* 0x000000ffff377224 */ /* 0x000fca00078e0031 */
[----:B------:R-:W-:-:S04]  /*5e10*/  LOP3.LUT P0, RZ, R55, 0x4, RZ, 0xc0, !PT ;  /* 0x0000000437ff7812 */ /* 0x000fc8000780c0ff */
[----:B------:R-:W-:-:S05]  /*5e20*/  FSEL R42, R43, RZ, P0 ;  /* 0x000000ff2b2a7208 */ /* 0x000fca0000000000 */
[----:B------:R-:W-:-:S07]  /*5e30*/  FADD R47, R47, R42 ;  /* 0x0000002a2f2f7221 */ /* 0x000fce0000000000 */
[----:B------:R-:W-:Y:S05]  /*5e40*/  WARPSYNC.COLLECTIVE R56, `(.L_x_562) ;  /* 0x0000000038087348 */ /* 0x000fea0003c00000 */
[----:B------:R0:W1:Y:S02]  /*5e50*/  SHFL.IDX P0, R49, R45, R58, R57 ;  /* 0x0000003a2d317389 */ /* 0x0000640000000039 */
[----:B01----:R-:W-:Y:S05]  /*5e60*/  ENDCOLLECTIVE ;  /* 0x000000000000791b */ /* 0x003fea0003800000 */
.L_x_562:
[----:B------:R-:W-:-:S04]  /*5e70*/  LOP3.LUT P0, RZ, R49, 0x2, RZ, 0xc0, !PT ;  /* 0x0000000231ff7812 */ /* 0x000fc8000780c0ff */
[----:B------:R-:W-:-:S05]  /*5e80*/  FSEL R42, R33, RZ, P0 ;  /* 0x000000ff212a7208 */ /* 0x000fca0000000000 */
[----:B------:R-:W-:-:S07]  /*5e90*/  FADD R42, R47, R42 ;  /* 0x0000002a2f2a7221 */ /* 0x000fce0000000000 */
[----:B------:R-:W-:Y:S05]  /*5ea0*/  WARPSYNC.COLLECTIVE R56, `(.L_x_563) ;  /* 0x0000000038087348 */ /* 0x000fea0003c00000 */
[----:B------:R0:W1:Y:S02]  /*5eb0*/  SHFL.IDX P0, R49, R45, R58, R57 ;  /* 0x0000003a2d317389 */ /* 0x0000640000000039 */
[----:B01----:R-:W-:Y:S05]  /*5ec0*/  ENDCOLLECTIVE ;  /* 0x000000000000791b */ /* 0x003fea0003800000 */
.L_x_563:
        /* <DEDUP_REMOVED lines=9> */
.L_x_564:
        /* <DEDUP_REMOVED lines=8> */
.L_x_565:
[----:B------:R-:W-:-:S05]  /*5fe0*/  IMAD.MOV.U32 R52, RZ, RZ, R49 ;  /* 0x000000ffff347224 */ /* 0x000fca00078e0031 */
[----:B------:R-:W-:-:S04]  /*5ff0*/  LOP3.LUT P0, RZ, R52, 0x40000000, RZ, 0xc0, !PT ;  /* 0x4000000034ff7812 */ /* 0x000fc8000780c0ff */
[----:B------:R-:W-:-:S05]  /*6000*/  FSEL R27, R27, RZ, P0 ;  /* 0x000000ff1b1b7208 */ /* 0x000fca0000000000 */
[----:B------:R-:W-:-:S07]  /*6010*/  FADD R27, R36, R27 ;  /* 0x0000001b241b7221 */ /* 0x000fce0000000000 */
[----:B------:R-:W-:Y:S05]  /*6020*/  WARPSYNC.COLLECTIVE R56, `(.L_x_566) ;  /* 0x0000000038087348 */ /* 0x000fea0003c00000 */
[----:B------:R0:W1:Y:S02]  /*6030*/  SHFL.IDX P0, R49, R45, R58, R57 ;  /* 0x0000003a2d317389 */ /* 0x0000640000000039 */
[----:B01----:R-:W-:Y:S05]  /*6040*/  ENDCOLLECTIVE ;  /* 0x000000000000791b */ /* 0x003fea0003800000 */
.L_x_566:
[----:B------:R-:W-:-:S05]  /*6050*/  IMAD.MOV.U32 R28, RZ, RZ, R49 ;  /* 0x000000ffff1c7224 */ /* 0x000fca00078e0031 */
[----:B------:R-:W-:-:S04]  /*6060*/  LOP3.LUT P0, RZ, R28, 0x20000000, RZ, 0xc0, !PT ;  /* 0x200000001cff7812 */ /* 0x000fc8000780c0ff */
[----:B------:R-:W-:-:S05]  /*6070*/  FSEL R26, R26, RZ, P0 ;  /* 0x000000ff1a1a7208 */ /* 0x000fca0000000000 */
[----:B------:R-:W-:-:S07]  /*6080*/  FADD R27, R27, R26 ;  /* 0x0000001a1b1b7221 */ /* 0x000fce0000000000 */
[----:B------:R-:W-:Y:S05]  /*6090*/  WARPSYNC.COLLECTIVE R56, `(.L_x_567) ;  /* 0x0000000038087348 */ /* 0x000fea0003c00000 */
[----:B------:R0:W1:Y:S02]  /*60a0*/  SHFL.IDX P0, R49, R45, R58, R57 ;  /* 0x0000003a2d317389 */ /* 0x0000640000000039 */
[----:B01----:R-:W-:Y:S05]  /*60b0*/  ENDCOLLECTIVE ;  /* 0x000000000000791b */ /* 0x003fea0003800000 */
.L_x_567:
[----:B------:R-:W-:-:S05]  /*60c0*/  IMAD.MOV.U32 R36, RZ, RZ, R49 ;  /* 0x000000ffff247224 */ /* 0x000fca00078e0031 */
[----:B------:R-:W-:-:S04]  /*60d0*/  LOP3.LUT P0, RZ, R36, 0x10000000, RZ, 0xc0, !PT ;  /* 0x1000000024ff7812 */ /* 0x000fc8000780c0ff */
[----:B------:R-:W-:-:S05]  /*60e0*/  FSEL R26, R25, RZ, P0 ;  /* 0x000000ff191a7208 */ /* 0x000fca0000000000 */
[----:B------:R-:W-:-:S07]  /*60f0*/  FADD R25, R27, R26 ;  /* 0x0000001a1b197221 */ /* 0x000fce0000000000 */
[----:B------:R-:W-:Y:S05]  /*6100*/  WARPSYNC.COLLECTIVE R56, `(.L_x_568) ;  /* 0x0000000038087348 */ /* 0x000fea0003c00000 */
[----:B------:R0:W1:Y:S02]  /*6110*/  SHFL.IDX P0, R49, R45, R58, R57 ;  /* 0x0000003a2d317389 */ /* 0x0000640000000039 */
[----:B01----:R-:W-:Y:S05]  /*6120*/  ENDCOLLECTIVE ;  /* 0x000000000000791b */ /* 0x003fea0003800000 */
.L_x_568:
[----:B------:R-:W-:-:S05]  /*6130*/  IMAD.MOV.U32 R36, RZ, RZ, R49 ;  /* 0x000000ffff247224 */ /* 0x000fca00078e0031 */
[----:B------:R-:W-:-:S04]  /*6140*/  LOP3.LUT P0, RZ, R36, 0x8000000, RZ, 0xc0, !PT ;  /* 0x0800000024ff7812 */ /* 0x000fc8000780c0ff */
[----:B------:R-:W-:-:S05]  /*6150*/  FSEL R24, R24, RZ, P0 ;  /* 0x000000ff18187208 */ /* 0x000fca0000000000 */
[----:B------:R-:W-:-:S07]  /*6160*/  FADD R25, R25, R24 ;  /* 0x0000001819197221 */ /* 0x000fce0000000000 */
[----:B------:R-:W-:Y:S05]  /*6170*/  WARPSYNC.COLLECTIVE R56, `(.L_x_569) ;  /* 0x0000000038087348 */ /* 0x000fea0003c00000 */
[----:B------:R0:W1:Y:S02]  /*6180*/  SHFL.IDX P0, R49, R45, R58, R57 ;  /* 0x0000003a2d317389 */ /* 0x0000640000000039 */
[----:B01----:R-:W-:Y:S05]  /*6190*/  ENDCOLLECTIVE ;  /* 0x000000000000791b */ /* 0x003fea0003800000 */
.L_x_569:
[----:B------:R-:W-:-:S05]  /*61a0*/  IMAD.MOV.U32 R28, RZ, RZ, R49 ;  /* 0x000000ffff1c7224 */ /* 0x000fca00078e0031 */
[----:B------:R-:W-:-:S04]  /*61b0*/  LOP3.LUT P0, RZ, R28, 0x4000000, RZ, 0xc0, !PT ;  /* 0x040000001cff7812 */ /* 0x000fc8000780c0ff */
[----:B------:R-:W-:-:S05]  /*61c0*/  FSEL R24, R23, RZ, P0 ;  /* 0x000000ff17187208 */ /* 0x000fca0000000000 */
[----:B------:R-:W-:-:S07]  /*61d0*/  FADD R25, R25, R24 ;  /* 0x0000001819197221 */ /* 0x000fce0000000000 */
[----:B------:R-:W-:Y:S05]  /*61e0*/  WARPSYNC.COLLECTIVE R56, `(.L_x_570) ;  /* 0x0000000038087348 */ /* 0x000fea0003c00000 */
[----:B------:R0:W1:Y:S02]  /*61f0*/  SHFL.IDX P0, R49, R45, R58, R57 ;  /* 0x0000003a2d317389 */ /* 0x0000640000000039 */
[----:B01----:R-:W-:Y:S05]  /*6200*/  ENDCOLLECTIVE ;  /* 0x000000000000791b */ /* 0x003fea0003800000 */
.L_x_570:
[----:B------:R-:W-:-:S05]  /*6210*/  IMAD.MOV.U32 R26, RZ, RZ, R49 ;  /* 0x000000ffff1a7224 */ /* 0x000fca00078e0031 */
[----:B------:R-:W-:-:S04]  /*6220*/  LOP3.LUT P0, RZ, R26, 0x2000000, RZ, 0xc0, !PT ;  /* 0x020000001aff7812 */ /* 0x000fc8000780c0ff */
[----:B------:R-:W-:-:S05]  /*6230*/  FSEL R22, R22, RZ, P0 ;  /* 0x000000ff16167208 */ /* 0x000fca0000000000 */
[----:B------:R-:W-:-:S07]  /*6240*/  FADD R22, R25, R22 ;  /* 0x0000001619167221 */ /* 0x000fce0000000000 */
[----:B------:R-:W-:Y:S05]  /*6250*/  WARPSYNC.COLLECTIVE R56, `(.L_x_571) ;  /* 0x0000000038087348 */ /* 0x000fea0003c00000 */
[----:B------:R0:W1:Y:S02]  /*6260*/  SHFL.IDX P0, R49, R45, R58, R57 ;  /* 0x0000003a2d317389 */ /* 0x0000640000000039 */
[----:B01----:R-:W-:Y:S05]  /*6270*/  ENDCOLLECTIVE ;  /* 0x000000000000791b */ /* 0x003fea0003800000 */
.L_x_571:
[----:B------:R-:W-:-:S05]  /*6280*/  IMAD.MOV.U32 R24, RZ, RZ, R49 ;  /* 0x000000ffff187224 */ /* 0x000fca00078e0031 */
[----:B------:R-:W-:-:S04]  /*6290*/  LOP3.LUT P0, RZ, R24, 0x1000000, RZ, 0xc0, !PT ;  /* 0x0100000018ff7812 */ /* 0x000fc8000780c0ff */
[----:B------:R-:W-:-:S05]  /*62a0*/  FSEL R21, R21, RZ, P0 ;  /* 0x000000ff15157208 */ /* 0x000fca0000000000 */
[----:B------:R-:W-:-:S07]  /*62b0*/  FADD R51, R22, R21 ;  /* 0x0000001516337221 */ /* 0x000fce0000000000 */
[----:B------:R-:W-:Y:S05]  /*62c0*/  WARPSYNC.COLLECTIVE R56, `(.L_x_572) ;  /* 0x0000000038087348 */ /* 0x000fea0003c00000 */
[----:B------:R0:W1:Y:S02]  /*62d0*/  SHFL.IDX P0, R49, R45, R58, R57 ;  /* 0x0000003a2d317389 */ /* 0x0000640000000039 */
[----:B01----:R-:W-:Y:S05]  /*62e0*/  ENDCOLLECTIVE ;  /* 0x000000000000791b */ /* 0x003fea0003800000 */
.L_x_572:
[----:B------:R-:W-:-:S07]  /*62f0*/  IMAD.MOV.U32 R26, RZ, RZ, R49 ;  /* 0x000000ffff1a7224 */ /* 0x000fce00078e0031 */
[----:B------:R-:W-:Y:S05]  /*6300*/  WARPSYNC.COLLECTIVE R56, `(.L_x_573) ;  /* 0x0000000038087348 */ /* 0x000fea0003c00000 */
[----:B------:R0:W1:Y:S02]  /*6310*/  SHFL.IDX P0, R49, R45, R58, R57 ;  /* 0x0000003a2d317389 */ /* 0x0000640000000039 */
[----:B01----:R-:W-:Y:S05]  /*6320*/  ENDCOLLECTIVE ;  /* 0x000000000000791b */ /* 0x003fea0003800000 */
.L_x_573:
[----:B------:R-:W-:-:S04]  /*6330*/  LOP3.LUT P1, RZ, R26, 0x800000, RZ, 0xc0, !PT ;  /* 0x008000001aff7812 */ /* 0x000fc8000782c0ff */
[----:B------:R-:W-:-:S05]  /*6340*/  FSEL R20, R20, RZ, P1 ;  /* 0x000000ff14147208 */ /* 0x000fca0000800000 */
[----:B------:R-:W-:Y:S01]  /*6350*/  FADD R21, R51, R20 ;  /* 0x0000001433157221 */ /* 0x000fe20000000000 */
[----:B------:R-:W-:-:S07]  /*6360*/  IMAD.MOV.U32 R23, RZ, RZ, R49 ;  /* 0x000000ffff177224 */ /* 0x000fce00078e0031 */
[----:B------:R-:W-:Y:S05]  /*6370*/  WARPSYNC.COLLECTIVE R56, `(.L_x_574) ;  /* 0x0000000038087348 */ /* 0x000fea0003c00000 */
[----:B------:R0:W1:Y:S02]  /*6380*/  SHFL.IDX P0, R49, R45, R58, R57 ;  /* 0x0000003a2d317389 */ /* 0x0000640000000039 */
[----:B01----:R-:W-:Y:S05]  /*6390*/  ENDCOLLECTIVE ;  /* 0x000000000000791b */ /* 0x003fea0003800000 */
.L_x_574:
[----:B------:R-:W-:-:S04]  /*63a0*/  LOP3.LUT P2, RZ, R23, 0x400000, RZ, 0xc0, !PT ;  /* 0x0040000017ff7812 */ /* 0x000fc8000784c0ff */
[----:B------:R-:W-:-:S05]  /*63b0*/  FSEL R20, R19, RZ, P2 ;  /* 0x000000ff13147208 */ /* 0x000fca0001000000 */
[----:B------:R-:W-:Y:S01]  /*63c0*/  FADD R21, R21, R20 ;  /* 0x0000001415157221 */ /* 0x000fe20000000000 */
[----:B------:R-:W-:-:S07]  /*63d0*/  IMAD.MOV.U32 R22, RZ, RZ, R49 ;  /* 0x000000ffff167224 */ /* 0x000fce00078e0031 */
[----:B------:R-:W-:Y:S05]  /*63e0*/  WARPSYNC.COLLECTIVE R56, `(.L_x_575) ;  /* 0x0000000038087348 */ /* 0x000fea0003c00000 */
[----:B------:R0:W1:Y:S02]  /*63f0*/  SHFL.IDX P0, R49, R45, R58, R57 ;  /* 0x0000003a2d317389 */ /* 0x0000640000000039 */
[----:B01----:R-:W-:Y:S05]  /*6400*/  ENDCOLLECTIVE ;  /* 0x000000000000791b */ /* 0x003fea0003800000 */
.L_x_575:
[----:B------:R-:W-:-:S04]  /*6410*/  LOP3.LUT P1, RZ, R22, 0x200000, RZ, 0xc0, !PT ;  /* 0x0020000016ff7812 */ /* 0x000fc8000782c0ff */
[----:B------:R-:W-:-:S05]  /*6420*/  FSEL R18, R18, RZ, P1 ;  /* 0x000000ff12127208 */ /* 0x000fca0000800000 */
[----:B------:R-:W-:Y:S01]  /*6430*/  FADD R18, R21, R18 ;  /* 0x0000001215127221 */ /* 0x000fe20000000000 */
[----:B------:R-:W-:-:S07]  /*6440*/  IMAD.MOV.U32 R24, RZ, RZ, R49 ;  /* 0x000000ffff187224 */ /* 0x000fce00078e0031 */
[----:B------:R-:W-:Y:S05]  /*6450*/  WARPSYNC.COLLECTIVE R56, `(.L_x_576) ;  /* 0x0000000038087348 */ /* 0x000fea0003c00000 */
[----:B------:R0:W1:Y:S02]  /*6460*/  SHFL.IDX P0, R49, R45, R58, R57 ;  /* 0x0000003a2d317389 */ /* 0x0000640000000039 */
[----:B01----:R-:W-:Y:S05]  /*6470*/  ENDCOLLECTIVE ;  /* 0x000000000000791b */ /* 0x003fea0003800000 */
.L_x_576:
[----:B------:R-:W-:-:S04]  /*6480*/  LOP3.LUT P2, RZ, R24, 0x100000, RZ, 0xc0, !PT ;  /* 0x0010000018ff7812 */ /* 0x000fc8000784c0ff */
[----:B------:R-:W-:-:S05]  /*6490*/  FSEL R17, R17, RZ, P2 ;  /* 0x000000ff11117208 */ /* 0x000fca0001000000 */
[----:B------:R-:W-:Y:S01]  /*64a0*/  FADD R17, R18, R17 ;  /* 0x0000001112117221 */ /* 0x000fe20000000000 */
[----:B------:R-:W-:-:S07]  /*64b0*/  IMAD.MOV.U32 R23, RZ, RZ, R49 ;  /* 0x000000ffff177224 */ /* 0x000fce00078e0031 */
[----:B------:R-:W-:Y:S05]  /*64c0*/  WARPSYNC.COLLECTIVE R56, `(.L_x_577) ;  /* 0x0000000038087348 */ /* 0x000fea0003c00000 */
[----:B------:R0:W1:Y:S02]  /*64d0*/  SHFL.IDX P0, R49, R45, R58, R57 ;  /* 0x0000003a2d317389 */ /* 0x0000640000000039 */
[----:B01----:R-:W-:Y:S05]  /*64e0*/  ENDCOLLECTIVE ;  /* 0x000000000000791b */ /* 0x003fea0003800000 */
.L_x_577:
[----:B------:R-:W-:-:S07]  /*64f0*/  IMAD.MOV.U32 R20, RZ, RZ, R49 ;  /* 0x000000ffff147224 */ /* 0x000fce00078e0031 */
[----:B------:R-:W-:Y:S05]  /*6500*/  WARPSYNC.COLLECTIVE R56, `(.L_x_578) ;  /* 0x0000000038087348 */ /* 0x000fea0003c00000 */
[----:B------:R0:W1:Y:S02]  /*6510*/  SHFL.IDX P0, R49, R45, R58, R57 ;  /* 0x0000003a2d317389 */ /* 0x0000640000000039 */
[----:B01----:R-:W-:Y:S05]  /*6520*/  ENDCOLLECTIVE ;  /* 0x000000000000791b */ /* 0x003fea0003800000 */
.L_x_578:
[----:B------:R-:W-:-:S04]  /*6530*/  LOP3.LUT P1, RZ, R20, 0x40000, RZ, 0xc0, !PT ;  /* 0x0004000014ff7812 */ /* 0x000fc8000782c0ff */
[----:B------:R-:W-:Y:S01]  /*6540*/  FSEL R18, R15, RZ, P1 ;  /* 0x000000ff0f127208 */ /* 0x000fe20000800000 */
[----:B------:R-:W-:-:S08]  /*6550*/  IMAD.MOV.U32 R22, RZ, RZ, R49 ;  /* 0x000000ffff167224 */ /* 0x000fd000078e0031 */
[----:B------:R-:W-:Y:S05]  /*6560*/  WARPSYNC.COLLECTIVE R56, `(.L_x_579) ;  /* 0x0000000038087348 */ /* 0x000fea0003c00000 */
[----:B------:R0:W1:Y:S02]  /*6570*/  SHFL.IDX P0, R49, R45, R58, R57 ;  /* 0x0000003a2d317389 */ /* 0x0000640000000039 */
[----:B01----:R-:W-:Y:S05]  /*6580*/  ENDCOLLECTIVE ;  /* 0x000000000000791b */ /* 0x003fea0003800000 */
.L_x_579:
        /* <DEDUP_REMOVED lines=11> */
.L_x_580:
[----:B------:R-:W-:-:S04]  /*6640*/  FADD R18, R17, R18 ;  /* 0x0000001211127221 */ /* 0x000fc80000000000 */
[----:B------:R-:W-:Y:S01]  /*6650*/  FADD R18, R18, R15 ;  /* 0x0000000f12127221 */ /* 0x000fe20000000000 */
[----:B------:R-:W-:-:S07]  /*6660*/  IMAD.MOV.U32 R20, RZ, RZ, R49 ;  /* 0x000000ffff147224 */ /* 0x000fce00078e0031 */
[----:B------:R-:W-:Y:S05]  /*6670*/  WARPSYNC.COLLECTIVE R56, `(.L_x_581) ;  /* 0x0000000038087348 */ /* 0x000fea0003c00000 */
[----:B------:R0:W1:Y:S02]  /*6680*/  SHFL.IDX P0, R49, R45, R58, R57 ;  /* 0x0000003a2d317389 */ /* 0x0000640000000039 */
[----:B01----:R-:W-:Y:S05]  /*6690*/  ENDCOLLECTIVE ;  /* 0x000000000000791b */ /* 0x003fea0003800000 */
.L_x_581:
        /* <DEDUP_REMOVED lines=8> */
.L_x_582:
[----:B------:R-:W-:-:S04]  /*6720*/  LOP3.LUT P1, RZ, R22, 0x4000, RZ, 0xc0, !PT ;  /* 0x0000400016ff7812 */ /* 0x000fc8000782c0ff */
[----:B------:R-:W-:Y:S01]  /*6730*/  FSEL R11, R11, RZ, P1 ;  /* 0x000000ff0b0b7208 */ /* 0x000fe20000800000 */
[----:B------:R-:W-:-:S08]  /*6740*/  IMAD.MOV.U32 R17, RZ, RZ, R49 ;  /* 0x000000ffff117224 */ /* 0x000fd000078e0031 */
[----:B------:R-:W-:Y:S05]  /*6750*/  WARPSYNC.COLLECTIVE R56, `(.L_x_583) ;  /* 0x0000000038087348 */ /* 0x000fea0003c00000 */
[----:B------:R0:W1:Y:S02]  /*6760*/  SHFL.IDX P0, R49, R45, R58, R57 ;  /* 0x0000003a2d317389 */ /* 0x0000640000000039 */
[----:B01----:R-:W-:Y:S05]  /*6770*/  ENDCOLLECTIVE ;  /* 0x000000000000791b */ /* 0x003fea0003800000 */
.L_x_583:
        /* <DEDUP_REMOVED lines=8> */
.L_x_584:
[----:B------:R-:W-:-:S04]  /*6800*/  LOP3.LUT P1, RZ, R16, 0x1000, RZ, 0xc0, !PT ;  /* 0x0000100010ff7812 */ /* 0x000fc8000782c0ff */
[----:B------:R-:W-:-:S05]  /*6810*/  FSEL R9, R9, RZ, P1 ;  /* 0x000000ff09097208 */ /* 0x000fca0000800000 */
[----:B------:R-:W-:Y:S01]  /*6820*/  FADD R53, R10, R9 ;  /* 0x000000090a357221 */ /* 0x000fe20000000000 */
[----:B------:R-:W-:-:S07]  /*6830*/  IMAD.MOV.U32 R14, RZ, RZ, R49 ;  /* 0x000000ffff0e7224 */ /* 0x000fce00078e0031 */
[----:B------:R-:W-:Y:S05]  /*6840*/  WARPSYNC.COLLECTIVE R56, `(.L_x_585) ;  /* 0x0000000038087348 */ /* 0x000fea0003c00000 */
[----:B------:R0:W1:Y:S02]  /*6850*/  SHFL.IDX P0, R49, R45, R58, R57 ;  /* 0x0000003a2d317389 */ /* 0x0000640000000039 */
[----:B01----:R-:W-:Y:S05]  /*6860*/  ENDCOLLECTIVE ;  /* 0x000000000000791b */ /* 0x003fea0003800000 */
.L_x_585:
[----:B------:R-:W-:-:S04]  /*6870*/  LOP3.LUT P2, RZ, R14, 0x800, RZ, 0xc0, !PT ;  /* 0x000008000eff7812 */ /* 0x000fc8000784c0ff */
[----:B------:R-:W-:-:S05]  /*6880*/  FSEL R8, R8, RZ, P2 ;  /* 0x000000ff08087208 */ /* 0x000fca0001000000 */
[----:B------:R-:W-:Y:S01]  /*6890*/  FADD R14, R53, R8 ;  /* 0x00000008350e7221 */ /* 0x000fe20000000000 */
[----:B------:R-:W-:-:S07]  /*68a0*/  IMAD.MOV.U32 R21, RZ, RZ, R49 ;  /* 0x000000ffff157224 */ /* 0x000fce00078e0031 */
[----:B------:R-:W-:Y:S05]  /*68b0*/  WARPSYNC.COLLECTIVE R56, `(.L_x_586) ;  /* 0x0000000038087348 */ /* 0x000fea0003c00000 */
[----:B------:R0:W1:Y:S02]  /*68c0*/  SHFL.IDX P0, R49, R45, R58, R57 ;  /* 0x0000003a2d317389 */ /* 0x0000640000000039 */
[----:B01----:R-:W-:Y:S05]  /*68d0*/  ENDCOLLECTIVE ;  /* 0x000000000000791b */ /* 0x003fea0003800000 */
.L_x_586:
[----:B------:R-:W-:-:S04]  /*68e0*/  LOP3.LUT P1, RZ, R21, 0x400, RZ, 0xc0, !PT ;  /* 0x0000040015ff7812 */ /* 0x000fc8000782c0ff */
[----:B------:R-:W-:-:S05]  /*68f0*/  FSEL R7, R7, RZ, P1 ;  /* 0x000000ff07077208 */ /* 0x000fca0000800000 */
[----:B------:R-:W-:Y:S01]  /*6900*/  FADD R25, R14, R7 ;  /* 0x000000070e197221 */ /* 0x000fe20000000000 */
[----:B------:R-:W-:-:S07]  /*6910*/  IMAD.MOV.U32 R15, RZ, RZ, R49 ;  /* 0x000000ffff0f7224 */ /* 0x000fce00078e0031 */
[----:B------:R-:W-:Y:S05]  /*6920*/  WARPSYNC.COLLECTIVE R56, `(.L_x_587) ;  /* 0x0000000038087348 */ /* 0x000fea0003c00000 */
[----:B------:R0:W1:Y:S02]  /*6930*/  SHFL.IDX P0, R49, R45, R58, R57 ;  /* 0x0000003a2d317389 */ /* 0x0000640000000039 */
[----:B01----:R-:W-:Y:S05]  /*6940*/  ENDCOLLECTIVE ;  /* 0x000000000000791b */ /* 0x003fea0003800000 */
.L_x_587:
[----:B------:R-:W-:-:S04]  /*6950*/  LOP3.LUT P2, RZ, R15, 0x200, RZ, 0xc0, !PT ;  /* 0x000002000fff7812 */ /* 0x000fc8000784c0ff */
[----:B------:R-:W-:-:S05]  /*6960*/  FSEL R8, R6, RZ, P2 ;  /* 0x000000ff06087208 */ /* 0x000fca0001000000 */
[----:B------:R-:W-:Y:S01]  /*6970*/  FADD R14, R25, R8 ;  /* 0x00000008190e7221 */ /* 0x000fe20000000000 */
[----:B------:R-:W-:-:S07]  /*6980*/  IMAD.MOV.U32 R13, RZ, RZ, R49 ;  /* 0x000000ffff0d7224 */ /* 0x000fce00078e0031 */
[----:B------:R-:W-:Y:S05]  /*6990*/  WARPSYNC.COLLECTIVE R56, `(.L_x_588) ;  /* 0x0000000038087348 */ /* 0x000fea0003c00000 */
[----:B------:R0:W1:Y:S02]  /*69a0*/  SHFL.IDX P0, R49, R45, R58, R57 ;  /* 0x0000003a2d317389 */ /* 0x0000640000000039 */
[----:B01----:R-:W-:Y:S05]  /*69b0*/  ENDCOLLECTIVE ;  /* 0x000000000000791b */ /* 0x003fea0003800000 */
.L_x_588:
[----:B------:R-:W-:-:S04]  /*69c0*/  LOP3.LUT P1, RZ, R13, 0x100, RZ, 0xc0, !PT ;  /* 0x000001000dff7812 */ /* 0x000fc8000782c0ff */
[----:B------:R-:W-:-:S05]  /*69d0*/  FSEL R5, R5, RZ, P1 ;  /* 0x000000ff05057208 */ /* 0x000fca0000800000 */
[----:B------:R-:W-:Y:S01]  /*69e0*/  FADD R5, R14, R5 ;  /* 0x000000050e057221 */ /* 0x000fe20000000000 */
[----:B------:R-:W-:-:S07]  /*69f0*/  IMAD.MOV.U32 R17, RZ, RZ, R49 ;  /* 0x000000ffff117224 */ /* 0x000fce00078e0031 */
[----:B------:R-:W-:Y:S05]  /*6a00*/  WARPSYNC.COLLECTIVE R56, `(.L_x_589) ;  /* 0x0000000038087348 */ /* 0x000fea0003c00000 */
[----:B------:R0:W1:Y:S02]  /*6a10*/  SHFL.IDX P0, R49, R45, R58, R57 ;  /* 0x0000003a2d317389 */ /* 0x0000640000000039 */
[----:B01----:R-:W-:Y:S05]  /*6a20*/  ENDCOLLECTIVE ;  /* 0x000000000000791b */ /* 0x003fea0003800000 */
.L_x_589:
[----:B------:R-:W-:-:S04]  /*6a30*/  LOP3.LUT P2, RZ, R17, 0x80, RZ, 0xc0, !PT ;  /* 0x0000008011ff7812 */ /* 0x000fc8000784c0ff */
[----:B------:R-:W-:-:S05]  /*6a40*/  FSEL R4, R4, RZ, P2 ;  /* 0x000000ff04047208 */ /* 0x000fca0001000000 */
[----:B------:R-:W-:Y:S01]  /*6a50*/  FADD R4, R5, R4 ;  /* 0x0000000405047221 */ /* 0x000fe20000000000 */
[----:B------:R-:W-:-:S07]  /*6a60*/  IMAD.MOV.U32 R12, RZ, RZ, R49 ;  /* 0x000000ffff0c7224 */ /* 0x000fce00078e0031 */
[----:B------:R-:W-:Y:S05]  /*6a70*/  WARPSYNC.COLLECTIVE R56, `(.L_x_590) ;  /* 0x0000000038087348 */ /* 0x000fea0003c00000 */
[----:B------:R0:W1:Y:S02]  /*6a80*/  SHFL.IDX P0, R49, R45, R58, R57 ;  /* 0x0000003a2d317389 */ /* 0x0000640000000039 */
[----:B01----:R-:W-:Y:S05]  /*6a90*/  ENDCOLLECTIVE ;  /* 0x000000000000791b */ /* 0x003fea0003800000 */
.L_x_590:
[----:B------:R-:W-:-:S07]  /*6aa0*/  IMAD.MOV.U32 R16, RZ, RZ, R49 ;  /* 0x000000ffff107224 */ /* 0x000fce00078e0031 */
[----:B------:R-:W-:Y:S05]  /*6ab0*/  WARPSYNC.COLLECTIVE R56, `(.L_x_591) ;  /* 0x0000000038087348 */ /* 0x000fea0003c00000 */
[----:B------:R0:W1:Y:S02]  /*6ac0*/  SHFL.IDX P0, R49, R45, R58, R57 ;  /* 0x0000003a2d317389 */ /* 0x0000640000000039 */
[----:B01----:R-:W-:Y:S05]  /*6ad0*/  ENDCOLLECTIVE ;  /* 0x000000000000791b */ /* 0x003fea0003800000 */
.L_x_591:
[----:B------:R-:W-:-:S04]  /*6ae0*/  LOP3.LUT P1, RZ, R16, 0x20, RZ, 0xc0, !PT ;  /* 0x0000002010ff7812 */ /* 0x000fc8000782c0ff */
[----:B------:R-:W-:Y:S01]  /*6af0*/  FSEL R2, R2, RZ, P1 ;  /* 0x000000ff02027208 */ /* 0x000fe20000800000 */
[----:B------:R-:W-:-:S08]  /*6b00*/  IMAD.MOV.U32 R22, RZ, RZ, R49 ;  /* 0x000000ffff167224 */ /* 0x000fd000078e0031 */
[----:B------:R-:W-:Y:S05]  /*6b10*/  WARPSYNC.COLLECTIVE R56, `(.L_x_592) ;  /* 0x0000000038087348 */ /* 0x000fea0003c00000 */
[----:B------:R0:W1:Y:S02]  /*6b20*/  SHFL.IDX P0, R49, R45, R58, R57 ;  /* 0x0000003a2d317389 */ /* 0x0000640000000039 */
[----:B01----:R-:W-:Y:S05]  /*6b30*/  ENDCOLLECTIVE ;  /* 0x000000000000791b */ /* 0x003fea0003800000 */
.L_x_592:
[----:B------:R-:W-:-:S07]  /*6b40*/  IMAD.MOV.U32 R10, RZ, RZ, R49 ;  /* 0x000000ffff0a7224 */ /* 0x000fce00078e0031 */
[----:B------:R-:W-:Y:S05]  /*6b50*/  WARPSYNC.COLLECTIVE R56, `(.L_x_593) ;  /* 0x0000000038087348 */ /* 0x000fea0003c00000 */
[----:B------:R0:W1:Y:S02]  /*6b60*/  SHFL.IDX P0, R49, R45, R58, R57 ;  /* 0x0000003a2d317389 */ /* 0x0000640000000039 */
[----:B01----:R-:W-:Y:S05]  /*6b70*/  ENDCOLLECTIVE ;  /* 0x000000000000791b */ /* 0x003fea0003800000 */
.L_x_593:
[----:B------:R-:W-:-:S04]  /*6b80*/  LOP3.LUT P1, RZ, R10, 0x8, RZ, 0xc0, !PT ;  /* 0x000000080aff7812 */ /* 0x000fc8000782c0ff */
[----:B------:R-:W-:Y:S01]  /*6b90*/  FSEL R44, R44, RZ, P1 ;  /* 0x000000ff2c2c7208 */ /* 0x000fe20000800000 */
[----:B------:R-:W-:-:S08]  /*6ba0*/  IMAD.MOV.U32 R15, RZ, RZ, R49 ;  /* 0x000000ffff0f7224 */ /* 0x000fd000078e0031 */
[----:B------:R-:W-:Y:S05]  /*6bb0*/  WARPSYNC.COLLECTIVE R56, `(.L_x_594) ;  /* 0x0000000038087348 */ /* 0x000fea0003c00000 */
[----:B------:R0:W1:Y:S02]  /*6bc0*/  SHFL.IDX P0, R49, R45, R58, R57 ;  /* 0x0000003a2d317389 */ /* 0x0000640000000039 */
[----:B01----:R-:W-:Y:S05]  /*6bd0*/  ENDCOLLECTIVE ;  /* 0x000000000000791b */ /* 0x003fea0003800000 */
.L_x_594:
        /* <DEDUP_REMOVED lines=13> */
.L_x_595:
        /* <DEDUP_REMOVED lines=10> */
.L_x_458:
[----:B------:R-:W-:Y:S01]  /*6d50*/  BSSY B0, `(.L_x_597) ;  /* 0x0000005000007945 */ /* 0x000fe20003800000 */
[----:B------:R-:W-:-:S07]  /*6d60*/  IMAD.MOV.U32 R56, RZ, RZ, -0x1 ;  /* 0xffffffffff387424 */ /* 0x000fce00078e00ff */
[----:B------:R-:W-:Y:S05]  /*6d70*/  WARPSYNC.COLLECTIVE R56, `(.L_x_598) ;  /* 0x0000000038087348 */ /* 0x000fea0003c00000 */
[----:B------:R-:W-:Y:S01]  /*6d80*/  VOTE.ANY R7, PT, P3 ;  /* 0x0000000000077806 */ /* 0x000fe200018e0100 */
[----:B------:R-:W-:Y:S06]  /*6d90*/  ENDCOLLECTIVE ;  /* 0x000000000000791b */ /* 0x000fec0003800000 */
.L_x_598:
[----:B------:R-:W-:Y:S05]  /*6da0*/  BSYNC B0 ;  /* 0x0000000000007941 */ /* 0x000fea0003800000 */
.L_x_597:
[----:B------:R-:W-:Y:S01]  /*6db0*/  PLOP3.LUT P3, PT, P2, PT, PT, 0x80, 0x8 ;  /* 0x000000000008781c */ /* 0x000fe2000176f070 */
[----:B------:R-:W-:Y:S02]  /*6dc0*/  IMAD.MOV.U32 R56, RZ, RZ, -0x1 ;  /* 0xffffffffff387424 */ /* 0x000fe400078e00ff */
[----:B------:R-:W-:-:S04]  /*6dd0*/  IMAD.MOV.U32 R0, RZ, RZ, R7 ;  /* 0x000000ffff007224 */ /* 0x000fc800078e0007 */
[----:B------:R0:W1:Y:S06]  /*6de0*/  BREV R4, R0 ;  /* 0x0000000000047301 */ /* 0x00006c0000000000 */
[----:B01----:R-:W-:Y:S05]  /*6df0*/  WARPSYNC.COLLECTIVE R56, `(.L_x_599) ;  /* 0x0000000038087348 */ /* 0x003fea0003c00000 */
[----:B------:R-:W-:Y:S01]  /*6e00*/  VOTE.ANY R7, PT, P3 ;  /* 0x0000000000077806 */ /* 0x000fe200018e0100 */
[----:B01----:R-:W-:Y:S06]  /*6e10*/  ENDCOLLECTIVE ;  /* 0x000000000000791b */ /* 0x003fec0003800000 */
.L_x_599:
[----:B------:R-:W-:Y:S01]  /*6e20*/  PLOP3.LUT P3, PT, P1, PT, PT, 0x80, 0x8 ;  /* 0x000000000008781c */ /* 0x000fe20000f6f070 */
[----:B------:R-:W-:-:S06]  /*6e30*/  IMAD.MOV.U32 R5, RZ, RZ, R7 ;  /* 0x000000ffff057224 */ /* 0x000fcc00078e0007 */
[----:B------:R-:W0:Y:S06]  /*6e40*/  BREV R5, R5 ;  /* 0x0000000500057301 */ /* 0x000e2c0000000000 */
[----:B0-----:R-:W-:Y:S05]  /*6e50*/  WARPSYNC.COLLECTIVE R56, `(.L_x_600) ;  /* 0x0000000038087348 */ /* 0x001fea0003c00000 */
[----:B------:R-:W-:Y:S01]  /*6e60*/  VOTE.ANY R7, PT, P3 ;  /* 0x0000000000077806 */ /* 0x000fe200018e0100 */
[----:B0-----:R-:W-:Y:S06]  /*6e70*/  ENDCOLLECTIVE ;  /* 0x000000000000791b */ /* 0x001fec0003800000 */
.L_x_600:
[----:B------:R-:W-:Y:S01]  /*6e80*/  PLOP3.LUT P3, PT, P0, PT, PT, 0x80, 0x8 ;  /* 0x000000000008781c */ /* 0x000fe2000076f070 */
[----:B------:R-:W-:-:S06]  /*6e90*/  IMAD.MOV.U32 R6, RZ, RZ, R7 ;  /* 0x000000ffff067224 */ /* 0x000fcc00078e0007 */
[----:B------:R-:W0:Y:S06]  /*6ea0*/  BREV R6, R6 ;  /* 0x0000000600067301 */ /* 0x000e2c0000000000 */
[----:B0-----:R-:W-:Y:S05]  /*6eb0*/  WARPSYNC.COLLECTIVE R56, `(.L_x_601) ;  /* 0x0000000038087348 */ /* 0x001fea0003c00000 */
[----:B------:R-:W-:Y:S01]  /*6ec0*/  VOTE.ANY R7, PT, P3 ;  /* 0x0000000000077806 */ /* 0x000fe200018e0100 */
[----:B0-----:R-:W-:Y:S06]  /*6ed0*/  ENDCOLLECTIVE ;  /* 0x000000000000791b */ /* 0x001fec0003800000 */
.L_x_601:
[----:B------:R-:W-:Y:S05]  /*6ee0*/  BRA `(.L_x_602) ;  /* 0xffffffc000a47947 */ /* 0x000fea000383ffff */
.L_x_603:
        /* <DEDUP_REMOVED lines=9> */
.L_x_2988:


//--------------------- .text._Z21spmm4_bin_full_2_1024PKhPKjPfPKiS5_iii --------------------------
	.section	.text._Z21spmm4_bin_full_2_1024PKhPKjPfPKiS5_iii,"ax",@progbits
	.align	128
        .global         _Z21spmm4_bin_full_2_1024PKhPKjPfPKiS5_iii
        .type           _Z21spmm4_bin_full_2_1024PKhPKjPfPKiS5_iii,@function
        .size           _Z21spmm4_bin_full_2_1024PKhPKjPfPKiS5_iii,(.L_x_2989 - _Z21spmm4_bin_full_2_1024PKhPKjPfPKiS5_iii)
        .other          _Z21spmm4_bin_full_2_1024PKhPKjPfPKiS5_iii,@"STO_CUDA_ENTRY STV_DEFAULT"
_Z21spmm4_bin_full_2_1024PKhPKjPfPKiS5_iii:
.text._Z21spmm4_bin_full_2_1024PKhPKjPfPKiS5_iii:
        /* <DEDUP_REMOVED lines=21> */
[----:B------:R-:W-:Y:S02]  /*0150*/  CS2R R26, SRZ ;  /* 0x00000000001a7805 */ /* 0x000fe4000001ff00 */
[----:B------:R-:W-:Y:S01]  /*0160*/  CS2R R24, SRZ ;  /* 0x0000000000187805 */ /* 0x000fe2000001ff00 */
[----:B------:R-:W0:Y:S01]  /*0170*/  S2R R28, SR_LANEID ;  /* 0x00000000001c7919 */ /* 0x000e220000000000 */
[----:B------:R-:W-:-:S02]  /*0180*/  CS2R R22, SRZ ;  /* 0x0000000000167805 */ /* 0x000fc4000001ff00 */
[----:B------:R-:W-:Y:S01]  /*0190*/  CS2R R20, SRZ ;  /* 0x0000000000147805 */ /* 0x000fe2000001ff00 */
[----:B--2---:R-:W-:-:S05]  /*01a0*/  IMAD.IADD R29, R0, 0x1, -R15 ;  /* 0x00000001001d7824 */ /* 0x004fca00078e0a0f */
[----:B------:R-:W-:-:S13]  /*01b0*/  ISETP.GE.AND P0, PT, R29, 0x1, PT ;  /* 0x000000011d00780c */ /* 0x000fda0003f06270 */
[----:B0-----:R-:W-:Y:S05]  /*01c0*/  @!P0 BRA `(.L_x_605) ;  /* 0x0000002000708947 */ /* 0x001fea0003800000 */
[----:B------:R-:W0:Y:S01]  /*01d0*/  S2R R3, SR_CgaCtaId ;  /* 0x0000000000037919 */ /* 0x000e220000008800 */
[----:B------:R-:W-:Y:S01]  /*01e0*/  MOV R0, 0x400 ;  /* 0x0000040000007802 */ /* 0x000fe20000000f00 */
[----:B------:R-:W1:Y:S01]  /*01f0*/  LDCU.64 UR6, c[0x0][0x3a0] ;  /* 0x00007400ff0677ac */ /* 0x000e620008000a00 */
[----:B------:R-:W-:Y:S01]  /*0200*/  VIADD R5, R29, 0x7 ;  /* 0x000000071d057836 */ /* 0x000fe20000000000 */
[----:B------:R-:W-:Y:S01]  /*0210*/  SHF.R.U64 R8, R28, 0x2, RZ ;  /* 0x000000021c087819 */ /* 0x000fe200000012ff */
[----:B------:R-:W-:Y:S01]  /*0220*/  IMAD.MOV.U32 R13, RZ, RZ, RZ ;  /* 0x000000ffff0d7224 */ /* 0x000fe200078e00ff */
[--C-:B------:R-:W-:Y:S01]  /*0230*/  SHF.R.U32.HI R14, RZ, 0x2, R28.reuse ;  /* 0x00000002ff0e7819 */ /* 0x100fe2000001161c */
[----:B------:R-:W-:Y:S01]  /*0240*/  VIADD R2, R0, 0x1000 ;  /* 0x0000100000027836 */ /* 0x000fe20000000000 */
[----:B------:R-:W-:Y:S01]  /*0250*/  SHF.R.S32.HI R6, RZ, 0x1f, R5 ;  /* 0x0000001fff067819 */ /* 0x000fe20000011405 */
[----:B------:R-:W-:Y:S01]  /*0260*/  IMAD.MOV.U32 R27, RZ, RZ, RZ ;  /* 0x000000ffff1b7224 */ /* 0x000fe200078e00ff */
[----:B------:R-:W-:Y:S01]  /*0270*/  IADD3 R9, P0, PT, R15, R8, RZ ;  /* 0x000000080f097210 */ /* 0x000fe20007f1e0ff */
[----:B------:R-:W-:Y:S01]  /*0280*/  IMAD.MOV.U32 R11, RZ, RZ, R28 ;  /* 0x000000ffff0b7224 */ /* 0x000fe200078e001c */
[----:B------:R-:W-:-:S02]  /*0290*/  LEA.HI R6, R6, R5, RZ, 0x3 ;  /* 0x0000000506067211 */ /* 0x000fc400078f18ff */
[----:B------:R-:W-:Y:S02]  /*02a0*/  LOP3.LUT R12, R28, 0x3, RZ, 0xc0, !PT ;  /* 0x000000031c0c7812 */ /* 0x000fe400078ec0ff */
[C---:B0-----:R-:W-:Y:S02]  /*02b0*/  LEA R0, R3.reuse, R0, 0x18 ;  /* 0x0000000003007211 */ /* 0x041fe400078ec0ff */
[----:B------:R-:W-:Y:S02]  /*02c0*/  LEA R2, R3, R2, 0x18 ;  /* 0x0000000203027211 */ /* 0x000fe400078ec0ff */
[C---:B------:R-:W-:Y:S01]  /*02d0*/  LOP3.LUT R3, R4.reuse, 0x3e0, RZ, 0xc0, !PT ;  /* 0x000003e004037812 */ /* 0x040fe200078ec0ff */
[----:B------:R-:W-:-:S04]  /*02e0*/  IMAD.SHL.U32 R4, R4, 0x4, RZ ;  /* 0x0000000404047824 */ /* 0x000fc800078e00ff */
[----:B------:R-:W-:Y:S01]  /*02f0*/  IMAD.IADD R3, R3, 0x1, R28 ;  /* 0x0000000103037824 */ /* 0x000fe200078e021c */
[----:B------:R-:W-:Y:S02]  /*0300*/  LOP3.LUT R5, R4, 0xf80, RZ, 0xc0, !PT ;  /* 0x00000f8004057812 */ /* 0x000fe400078ec0ff */
[C---:B------:R-:W-:Y:S01]  /*0310*/  LEA.HI.X.SX32 R4, R15.reuse, RZ, 0x1, P0 ;  /* 0x000000ff0f047211 */ /* 0x040fe200000f0eff */
[----:B------:R-:W-:Y:S01]  /*0320*/  IMAD.SHL.U32 R15, R15, 0x4, RZ ;  /* 0x000000040f0f7824 */ /* 0x000fe200078e00ff */
[----:B-1----:R-:W-:Y:S01]  /*0330*/  LEA R8, P0, R9, UR6, 0x2 ;  /* 0x0000000609087c11 */ /* 0x002fe2000f8010ff */
[----:B------:R-:W-:Y:S02]  /*0340*/  IMAD R19, R3, 0x4, R0 ;  /* 0x0000000403137824 */ /* 0x000fe400078e0200 */
[----:B------:R-:W-:Y:S01]  /*0350*/  IMAD.IADD R18, R0, 0x1, R5 ;  /* 0x0000000100127824 */ /* 0x000fe200078e0205 */
[----:B------:R-:W-:Y:S01]  /*0360*/  LEA.HI.X R9, R9, UR7, R4, 0x2, P0 ;  /* 0x0000000709097c11 */ /* 0x000fe200080f1404 */
[----:B------:R-:W-:Y:S01]  /*0370*/  IMAD R17, R3, 0x4, R2 ;  /* 0x0000000403117824 */ /* 0x000fe200078e0202 */
[----:B------:R-:W-:Y:S01]  /*0380*/  SHF.R.S32.HI R10, RZ, 0x1f, R15 ;  /* 0x0000001fff0a7819 */ /* 0x000fe2000001140f */
[----:B------:R-:W-:Y:S01]  /*0390*/  IMAD.IADD R16, R2, 0x1, R5 ;  /* 0x0000000102107824 */ /* 0x000fe200078e0205 */
[----:B------:R-:W-:-:S07]  /*03a0*/  LOP3.LUT R0, R6, 0xfffffff8, RZ, 0xc0, !PT ;  /* 0xfffffff806007812 */ /* 0x000fce00078ec0ff */
.L_x_607:
[----:B------:R-:W-:-:S13]  /*03b0*/  ISETP.GE.U32.AND P0, PT, R14, R29, PT ;  /* 0x0000001d0e00720c */ /* 0x000fda0003f06070 */
[----:B------:R-:W2:Y:S01]  /*03c0*/  @!P0 LDG.E.CONSTANT R31, desc[UR4][R8.64] ;  /* 0x00000004081f8981 */ /* 0x000ea2000c1e9900 */
[----:B0--3--:R-:W0:Y:S01]  /*03d0*/  @!P0 LDC.64 R2, c[0x0][0x380] ;  /* 0x0000e000ff028b82 */ /* 0x009e220000000a00 */
[----:B------:R-:W-:-:S04]  /*03e0*/  @!P0 LOP3.LUT R7, R11, 0xfffffffc, RZ, 0xc0, !PT ;  /* 0xfffffffc0b078812 */ /* 0x000fc800078ec0ff */
[----:B------:R-:W-:-:S03]  /*03f0*/  @!P0 LOP3.LUT R7, R7, 0x3, R28, 0xf8, !PT ;  /* 0x0000000307078812 */ /* 0x000fc600078ef81c */
[----:B------:R-:W1:Y:S08]  /*0400*/  @!P0 LDC R6, c[0x0][0x3ac] ;  /* 0x0000eb00ff068b82 */ /* 0x000e700000000800 */
[----:B------:R-:W3:Y:S01]  /*0410*/  @!P0 LDC.64 R4, c[0x0][0x388] ;  /* 0x0000e200ff048b82 */ /* 0x000ee20000000a00 */
[----:B0-----:R-:W-:-:S04]  /*0420*/  @!P0 IADD3 R2, P1, P2, R7, R2, R15 ;  /* 0x0000000207028210 */ /* 0x001fc80007a3e00f */
[----:B------:R-:W-:-:S05]  /*0430*/  @!P0 IADD3.X R3, PT, PT, RZ, R3, R10, P1, P2 ;  /* 0x00000003ff038210 */ /* 0x000fca0000fe440a */
[----:B------:R-:W4:Y:S01]  /*0440*/  @!P0 LDG.E.U8.CONSTANT R2, desc[UR4][R2.64] ;  /* 0x0000000402028981 */ /* 0x000f22000c1e9100 */
[----:B--2---:R-:W-:-:S04]  /*0450*/  @!P0 IMAD R31, R31, 0x4, R12 ;  /* 0x000000041f1f8824 */ /* 0x004fc800078e020c */
[C---:B-1----:R-:W-:Y:S02]  /*0460*/  @!P0 IMAD.IADD R33, R31.reuse, 0x1, R6 ;  /* 0x000000011f218824 */ /* 0x042fe400078e0206 */
[----:B---3--:R-:W-:-:S04]  /*0470*/  @!P0 IMAD.WIDE.U32 R6, R31, 0x4, R4 ;  /* 0x000000041f068825 */ /* 0x008fc800078e0004 */
[----:B------:R-:W-:Y:S01]  /*0480*/  @!P0 IMAD.WIDE.U32 R4, R33, 0x4, R4 ;  /* 0x0000000421048825 */ /* 0x000fe200078e0004 */
[----:B------:R-:W-:-:S06]  /*0490*/  CS2R R32, SRZ ;  /* 0x0000000000207805 */ /* 0x000fcc000001ff00 */
[----:B------:R-:W5:Y:S04]  /*04a0*/  @!P0 LDG.E.CONSTANT R32, desc[UR4][R4.64] ;  /* 0x0000000404208981 */ /* 0x000f68000c1e9900 */
[----:B------:R0:W-:Y:S04]  /*04b0*/  STS [R19], RZ ;  /* 0x000000ff13007388 */ /* 0x0001e80000000800 */
[----:B------:R0:W-:Y:S01]  /*04c0*/  STS [R17], RZ ;  /* 0x000000ff11007388 */ /* 0x0001e20000000800 */
[----:B------:R-:W-:-:S03]  /*04d0*/  UMOV UR6, 0xffffffff ;  /* 0xffffffff00067882 */ /* 0x000fc60000000000 */
[----:B------:R1:W5:Y:S02]  /*04e0*/  @!P0 LDG.E.CONSTANT R33, desc[UR4][R6.64] ;  /* 0x0000000406218981 */ /* 0x000364000c1e9900 */
[----:B-1----:R-:W-:Y:S01]  /*04f0*/  IMAD.MOV.U32 R7, RZ, RZ, RZ ;  /* 0x000000ffff077224 */ /* 0x002fe200078e00ff */
[----:B----4-:R-:W-:Y:S01]  /*0500*/  @!P0 LOP3.LUT R7, R2, 0xf, RZ, 0xc0, !PT ;  /* 0x0000000f02078812 */ /* 0x010fe200078ec0ff */
[----:B0-----:R-:W-:Y:S06]  /*0510*/  BRA.DIV UR6, `(.L_x_606) ;  /* 0x00000022061c7947 */ /* 0x001fec000b800000 */
[--C-:B-----5:R-:W-:Y:S01]  /*0520*/  SHF.R.U32.HI R2, RZ, 0x1e, R33.reuse ;  /* 0x0000001eff027819 */ /* 0x120fe20000011621 */
[----:B------:R-:W0:Y:S01]  /*0530*/  SHFL.IDX PT, R6, R7, R12, 0x1f ;  /* 0x00001f0c07067589 */ /* 0x000e2200000e0000 */
[----:B------:R-:W-:Y:S02]  /*0540*/  LOP3.LUT R36, R12, 0x4, RZ, 0xfc, !PT ;  /* 0x000000040c247812 */ /* 0x000fe400078efcff */
[----:B------:R-:W-:Y:S02]  /*0550*/  LOP3.LUT R2, R2, 0x1, RZ, 0xc0, !PT ;  /* 0x0000000102027812 */ /* 0x000fe400078ec0ff */
[----:B------:R-:W-:Y:S01]  /*0560*/  LOP3.LUT R34, R12, 0x8, RZ, 0xfc, !PT ;  /* 0x000000080c227812 */ /* 0x000fe200078efcff */
[----:B------:R-:W1:Y:S01]  /*0570*/  SHFL.IDX PT, R5, R7, R36, 0x1f ;  /* 0x00001f2407057589 */ /* 0x000e6200000e0000 */
[----:B------:R-:W-:Y:S02]  /*0580*/  ISETP.NE.U32.AND P3, PT, R2, 0x1, PT ;  /* 0x000000010200780c */ /* 0x000fe40003f65070 */
[----:B------:R-:W-:Y:S01]  /*0590*/  SHF.R.U32.HI R2, RZ, 0x1e, R32 ;  /* 0x0000001eff027819 */ /* 0x000fe20000011620 */
[----:B------:R-:W2:Y:S01]  /*05a0*/  SHFL.IDX PT, R31, R7, R34, 0x1f ;  /* 0x00001f22071f7589 */ /* 0x000ea200000e0000 */
[----:B------:R-:W-:-:S02]  /*05b0*/  SHF.R.U32.HI R3, RZ, 0x1d, R33 ;  /* 0x0000001dff037819 */ /* 0x000fc40000011621 */
[----:B------:R-:W-:Y:S02]  /*05c0*/  LOP3.LUT R2, R2, 0x1, RZ, 0xc0, !PT ;  /* 0x0000000102027812 */ /* 0x000fe400078ec0ff */
[----:B------:R-:W-:Y:S02]  /*05d0*/  LOP3.LUT R3, R3, 0x1, RZ, 0xc0, !PT ;  /* 0x0000000103037812 */ /* 0x000fe400078ec0ff */
[----:B------:R-:W-:Y:S02]  /*05e0*/  ISETP.NE.U32.AND P4, PT, R2, 0x1, PT ;  /* 0x000000010200780c */ /* 0x000fe40003f85070 */
[----:B------:R-:W-:Y:S02]  /*05f0*/  SHF.R.U32.HI R2, RZ, 0x1d, R32 ;  /* 0x0000001dff027819 */ /* 0x000fe40000011620 */
[----:B------:R-:W-:Y:S02]  /*0600*/  ISETP.NE.U32.AND P5, PT, R3, 0x1, PT ;  /* 0x000000010300780c */ /* 0x000fe40003fa5070 */
[----:B------:R-:W-:Y:S01]  /*0610*/  LOP3.LUT R3, R2, 0x1, RZ, 0xc0, !PT ;  /* 0x0000000102037812 */ /* 0x000fe200078ec0ff */
[----:B0-----:R-:W-:Y:S01]  /*0620*/  IMAD.SHL.U32 R6, R6, 0x10000000, RZ ;  /* 0x1000000006067824 */ /* 0x001fe200078e00ff */
[----:B------:R-:W-:-:S02]  /*0630*/  SHF.R.U32.HI R2, RZ, 0x1f, R33 ;  /* 0x0000001fff027819 */ /* 0x000fc40000011621 */
[----:B------:R-:W-:Y:S02]  /*0640*/  ISETP.NE.U32.AND P6, PT, R3, 0x1, PT ;  /* 0x000000010300780c */ /* 0x000fe40003fc5070 */
[----:B------:R-:W-:Y:S01]  /*0650*/  SHF.R.U32.HI R3, RZ, 0x1f, R32 ;  /* 0x0000001fff037819 */ /* 0x000fe20000011620 */
[----:B-1----:R-:W-:Y:S01]  /*0660*/  IMAD.SHL.U32 R5, R5, 0x1000000, RZ ;  /* 0x0100000005057824 */ /* 0x002fe200078e00ff */
[----:B------:R-:W-:Y:S02]  /*0670*/  ISETP.NE.U32.AND P1, PT, R2, 0x1, PT ;  /* 0x000000010200780c */ /* 0x000fe40003f25070 */
[----:B------:R-:W-:Y:S01]  /*0680*/  SHF.R.U32.HI R2, RZ, 0x1c, R33 ;  /* 0x0000001cff027819 */ /* 0x000fe20000011621 */
[----:B--2---:R-:W-:Y:S01]  /*0690*/  IMAD.SHL.U32 R31, R31, 0x100000, RZ ;  /* 0x001000001f1f7824 */ /* 0x004fe200078e00ff */
[----:B------:R-:W-:Y:S02]  /*06a0*/  ISETP.NE.U32.AND P2, PT, R3, 0x1, PT ;  /* 0x000000010300780c */ /* 0x000fe40003f45070 */
[----:B------:R-:W-:-:S02]  /*06b0*/  LOP3.LUT R2, R2, 0x1, RZ, 0xc0, !PT ;  /* 0x0000000102027812 */ /* 0x000fc400078ec0ff */
[----:B------:R-:W-:Y:S02]  /*06c0*/  SHF.R.U32.HI R3, RZ, 0x1c, R32 ;  /* 0x0000001cff037819 */ /* 0x000fe40000011620 */
[----:B------:R-:W-:Y:S02]  /*06d0*/  ISETP.NE.U32.AND P0, PT, R2, 0x1, PT ;  /* 0x000000010200780c */ /* 0x000fe40003f05070 */
[----:B------:R-:W-:Y:S02]  /*06e0*/  SHF.R.U32.HI R2, RZ, 0x1b, R33 ;  /* 0x0000001bff027819 */ /* 0x000fe40000011621 */
[----:B------:R-:W-:Y:S02]  /*06f0*/  LOP3.LUT R3, R3, 0x1, RZ, 0xc0, !PT ;  /* 0x0000000103037812 */ /* 0x000fe400078ec0ff */
[----:B------:R-:W-:Y:S02]  /*0700*/  LOP3.LUT R2, R2, 0x1, RZ, 0xc0, !PT ;  /* 0x0000000102027812 */ /* 0x000fe400078ec0ff */
[----:B------:R-:W-:-:S02]  /*0710*/  VOTE.ANY R35, PT, !P2 ;  /* 0x0000000000237806 */ /* 0x000fc400050e0100 */
[----:B------:R-:W-:Y:S02]  /*0720*/  ISETP.NE.U32.AND P2, PT, R2, 0x1, PT ;  /* 0x000000010200780c */ /* 0x000fe40003f45070 */
[----:B------:R-:W-:Y:S02]  /*0730*/  SHF.R.U32.HI R2, RZ, 0x1a, R33 ;  /* 0x0000001aff027819 */ /* 0x000fe40000011621 */
[----:B------:R-:W-:Y:S01]  /*0740*/  LOP3.LUT R6, R31, R5, R6, 0xfe, !PT ;  /* 0x000000051f067212 */ /* 0x000fe200078efe06 */
[----:B------:R-:W-:Y:S01]  /*0750*/  BREV R35, R35 ;  /* 0x0000002300237301 */ /* 0x000fe20000000000 */
[----:B------:R-:W-:Y:S02]  /*0760*/  VOTE.ANY R5, PT, !P1 ;  /* 0x0000000000057806 */ /* 0x000fe400048e0100 */
[----:B------:R-:W-:Y:S02]  /*0770*/  ISETP.NE.U32.AND P1, PT, R3, 0x1, PT ;  /* 0x000000010300780c */ /* 0x000fe40003f25070 */
[----:B------:R-:W-:-:S02]  /*0780*/  SHF.R.U32.HI R3, RZ, 0x1b, R32 ;  /* 0x0000001bff037819 */ /* 0x000fc40000011620 */
[----:B------:R-:W-:Y:S01]  /*0790*/  LOP3.LUT R2, R2, 0x1, RZ, 0xc0, !PT ;  /* 0x0000000102027812 */ /* 0x000fe200078ec0ff */
[----:B------:R-:W0:Y:S01]  /*07a0*/  BREV R37, R5 ;  /* 0x0000000500257301 */ /* 0x000e220000000000 */
[----:B------:R-:W-:Y:S02]  /*07b0*/  VOTE.ANY R34, PT, !P4 ;  /* 0x0000000000227806 */ /* 0x000fe400060e0100 */
[----:B------:R-:W-:Y:S02]  /*07c0*/  LOP3.LUT R3, R3, 0x1, RZ, 0xc0, !PT ;  /* 0x0000000103037812 */ /* 0x000fe400078ec0ff */
[----:B------:R-:W-:Y:S02]  /*07d0*/  ISETP.NE.U32.AND P4, PT, R2, 0x1, PT ;  /* 0x000000010200780c */ /* 0x000fe40003f85070 */
[----:B------:R-:W-:Y:S01]  /*07e0*/  SHF.R.U32.HI R2, RZ, 0x1a, R32 ;  /* 0x0000001aff027819 */ /* 0x000fe20000011620 */
[----:B------:R-:W-:Y:S01]  /*07f0*/  BREV R36, R34 ;  /* 0x0000002200247301 */ /* 0x000fe20000000000 */
[----:B------:R-:W-:-:S02]  /*0800*/  VOTE.ANY R31, PT, !P3 ;  /* 0x00000000001f7806 */ /* 0x000fc400058e0100 */
[----:B------:R-:W-:Y:S02]  /*0810*/  ISETP.NE.U32.AND P3, PT, R3, 0x1, PT ;  /* 0x000000010300780c */ /* 0x000fe40003f65070 */
[----:B------:R-:W-:Y:S02]  /*0820*/  LOP3.LUT R3, R2, 0x1, RZ, 0xc0, !PT ;  /* 0x0000000102037812 */ /* 0x000fe400078ec0ff */
[----:B------:R-:W-:Y:S01]  /*0830*/  VOTE.ANY R2, PT, !P5 ;  /* 0x0000000000027806 */ /* 0x000fe200068e0100 */
[----:B------:R-:W1:Y:S01]  /*0840*/  BREV R4, R31 ;  /* 0x0000001f00047301 */ /* 0x000e620000000000 */
[----:B------:R-:W-:Y:S01]  /*0850*/  ISETP.NE.U32.AND P5, PT, R3, 0x1, PT ;  /* 0x000000010300780c */ /* 0x000fe20003fa5070 */
[----:B0-----:R0:W-:Y:S01]  /*0860*/  STS [R18], R37 ;  /* 0x0000002512007388 */ /* 0x0011e20000000800 */
[----:B------:R-:W-:-:S03]  /*0870*/  SHF.R.U32.HI R3, RZ, 0x19, R33 ;  /* 0x00000019ff037819 */ /* 0x000fc60000011621 */
[----:B------:R2:W-:Y:S01]  /*0880*/  STS [R16], R35 ;  /* 0x0000002310007388 */ /* 0x0005e20000000800 */
[----:B------:R-:W-:Y:S02]  /*0890*/  LOP3.LUT R5, R3, 0x1, RZ, 0xc0, !PT ;  /* 0x0000000103057812 */ /* 0x000fe400078ec0ff */
[----:B------:R-:W-:Y:S02]  /*08a0*/  VOTE.ANY R3, PT, !P6 ;  /* 0x0000000000037806 */ /* 0x000fe400070e0100 */
[----:B------:R-:W-:Y:S02]  /*08b0*/  ISETP.NE.U32.AND P6, PT, R5, 0x1, PT ;  /* 0x000000010500780c */ /* 0x000fe40003fc5070 */
[----:B0-----:R-:W-:Y:S02]  /*08c0*/  SHF.R.U32.HI R37, RZ, 0x18, R33 ;  /* 0x00000018ff257819 */ /* 0x001fe40000011621 */
[--C-:B------:R-:W-:Y:S01]  /*08d0*/  SHF.R.U32.HI R5, RZ, 0x19, R32.reuse ;  /* 0x00000019ff057819 */ /* 0x100fe20000011620 */
[----:B-1----:R0:W-:Y:S01]  /*08e0*/  STS [R18+0x4], R4 ;  /* 0x0000040412007388 */ /* 0x0021e20000000800 */
[----:B--2---:R-:W-:-:S02]  /*08f0*/  SHF.R.U32.HI R35, RZ, 0x18, R32 ;  /* 0x00000018ff237819 */ /* 0x004fc40000011620 */
[----:B------:R-:W-:Y:S01]  /*0900*/  LOP3.LUT R34, R37, 0x1, RZ, 0xc0, !PT ;  /* 0x0000000125227812 */ /* 0x000fe200078ec0ff */
[----:B------:R1:W-:Y:S01]  /*0910*/  STS [R16+0x4], R36 ;  /* 0x0000042410007388 */ /* 0x0003e20000000800 */
[----:B------:R-:W-:Y:S01]  /*0920*/  LOP3.LUT R31, R5, 0x1, RZ, 0xc0, !PT ;  /* 0x00000001051f7812 */ /* 0x000fe200078ec0ff */
[----:B------:R2:W3:Y:S01]  /*0930*/  BREV R37, R2 ;  /* 0x0000000200257301 */ /* 0x0004e20000000000 */
[----:B------:R-:W-:Y:S02]  /*0940*/  VOTE.ANY R5, PT, !P0 ;  /* 0x0000000000057806 */ /* 0x000fe400040e0100 */
[----:B------:R-:W-:Y:S02]  /*0950*/  ISETP.NE.U32.AND P0, PT, R31, 0x1, PT ;  /* 0x000000011f00780c */ /* 0x000fe40003f05070 */
[----:B0-----:R-:W-:Y:S02]  /*0960*/  SHF.R.U32.HI R4, RZ, 0x17, R33 ;  /* 0x00000017ff047819 */ /* 0x001fe40000011621 */
[----:B------:R-:W-:-:S02]  /*0970*/  VOTE.ANY R31, PT, !P1 ;  /* 0x00000000001f7806 */ /* 0x000fc400048e0100 */
[----:B--2---:R-:W-:Y:S02]  /*0980*/  LOP3.LUT R2, R35, 0x1, RZ, 0xc0, !PT ;  /* 0x0000000123027812 */ /* 0x004fe400078ec0ff */
[----:B------:R0:W2:Y:S01]  /*0990*/  BREV R35, R3 ;  /* 0x0000000300237301 */ /* 0x0000a20000000000 */
[----:B-1----:R-:W-:Y:S02]  /*09a0*/  SHF.R.U32.HI R36, RZ, 0x17, R32 ;  /* 0x00000017ff247819 */ /* 0x002fe40000011620 */
[----:B------:R-:W-:Y:S01]  /*09b0*/  ISETP.NE.U32.AND P1, PT, R34, 0x1, PT ;  /* 0x000000012200780c */ /* 0x000fe20003f25070 */
[----:B---3--:R1:W-:Y:S01]  /*09c0*/  STS [R18+0x8], R37 ;  /* 0x0000082512007388 */ /* 0x0083e20000000800 */
[----:B------:R-:W-:Y:S02]  /*09d0*/  VOTE.ANY R34, PT, !P2 ;  /* 0x0000000000227806 */ /* 0x000fe400050e0100 */
[----:B------:R-:W-:Y:S02]  /*09e0*/  ISETP.NE.U32.AND P2, PT, R2, 0x1, PT ;  /* 0x000000010200780c */ /* 0x000fe40003f45070 */
[----:B0-----:R-:W-:-:S02]  /*09f0*/  LOP3.LUT R3, R4, 0x1, RZ, 0xc0, !PT ;  /* 0x0000000104037812 */ /* 0x001fc400078ec0ff */
[----:B------:R0:W3:Y:S01]  /*0a00*/  BREV R4, R5 ;  /* 0x0000000500047301 */ /* 0x0000e20000000000 */
[----:B------:R-:W-:Y:S02]  /*0a10*/  VOTE.ANY R2, PT, !P3 ;  /* 0x0000000000027806 */ /* 0x000fe400058e0100 */
[----:B-1----:R-:W-:Y:S01]  /*0a20*/  SHF.R.U32.HI R37, RZ, 0x16, R33 ;  /* 0x00000016ff257819 */ /* 0x002fe20000011621 */
[----:B--2---:R1:W-:Y:S01]  /*0a30*/  STS [R16+0x8], R35 ;  /* 0x0000082310007388 */ /* 0x0043e20000000800 */
[----:B------:R-:W-:Y:S02]  /*0a40*/  ISETP.NE.U32.AND P3, PT, R3, 0x1, PT ;  /* 0x000000010300780c */ /* 0x000fe40003f65070 */
[----:B------:R-:W-:Y:S02]  /*0a50*/  VOTE.ANY R3, PT, !P4 ;  /* 0x0000000000037806 */ /* 0x000fe400060e0100 */
[----:B0-----:R-:W-:Y:S02]  /*0a60*/  LOP3.LUT R5, R36, 0x1, RZ, 0xc0, !PT ;  /* 0x0000000124057812 */ /* 0x001fe400078ec0ff */
[----:B------:R0:W2:Y:S02]  /*0a70*/  BREV R36, R31 ;  /* 0x0000001f00247301 */ /* 0x0000a40000000000 */
[----:B------:R-:W-:-:S02]  /*0a80*/  ISETP.NE.U32.AND P4, PT, R5, 0x1, PT ;  /* 0x000000010500780c */ /* 0x000fc40003f85070 */
[----:B-1----:R-:W-:Y:S01]  /*0a90*/  SHF.R.U32.HI R35, RZ, 0x16, R32 ;  /* 0x00000016ff237819 */ /* 0x002fe20000011620 */
[----:B---3--:R1:W-:Y:S01]  /*0aa0*/  STS [R18+0xc], R4 ;  /* 0x00000c0412007388 */ /* 0x0083e20000000800 */
[----:B------:R-:W-:Y:S02]  /*0ab0*/  VOTE.ANY R5, PT, !P5 ;  /* 0x0000000000057806 */ /* 0x000fe400068e0100 */
[----:B0-----:R-:W-:Y:S02]  /*0ac0*/  LOP3.LUT R31, R37, 0x1, RZ, 0xc0, !PT ;  /* 0x00000001251f7812 */ /* 0x001fe400078ec0ff */
[----:B------:R0:W3:Y:S02]  /*0ad0*/  BREV R37, R34 ;  /* 0x0000002200257301 */ /* 0x0000e40000000000 */
[----:B------:R-:W-:Y:S02]  /*0ae0*/  ISETP.NE.U32.AND P5, PT, R31, 0x1, PT ;  /* 0x000000011f00780c */ /* 0x000fe40003fa5070 */
[----:B-1----:R-:W-:Y:S01]  /*0af0*/  SHF.R.U32.HI R4, RZ, 0x15, R33 ;  /* 0x00000015ff047819 */ /* 0x002fe20000011621 */
[----:B--2---:R1:W-:Y:S01]  /*0b00*/  STS [R16+0xc], R36 ;  /* 0x00000c2410007388 */ /* 0x0043e20000000800 */
[----:B------:R-:W-:-:S02]  /*0b10*/  VOTE.ANY R31, PT, !P6 ;  /* 0x00000000001f7806 */ /* 0x000fc400070e0100 */
[----:B0-----:R-:W-:Y:S02]  /*0b20*/  LOP3.LUT R34, R35, 0x1, RZ, 0xc0, !PT ;  /* 0x0000000123227812 */ /* 0x001fe400078ec0ff */
[----:B------:R0:W2:Y:S02]  /*0b30*/  BREV R35, R2 ;  /* 0x0000000200237301 */ /* 0x0000a40000000000 */
[----:B------:R-:W-:Y:S02]  /*0b40*/  ISETP.NE.U32.AND P6, PT, R34, 0x1, PT ;  /* 0x000000012200780c */ /* 0x000fe40003fc5070 */
[----:B-1----:R-:W-:Y:S01]  /*0b50*/  SHF.R.U32.HI R36, RZ, 0x15, R32 ;  /* 0x00000015ff247819 */ /* 0x002fe20000011620 */
[----:B---3--:R1:W-:Y:S01]  /*0b60*/  STS [R18+0x10], R37 ;  /* 0x0000102512007388 */ /* 0x0083e20000000800 */
[----:B------:R-:W-:Y:S02]  /*0b70*/  VOTE.ANY R34, PT, !P0 ;  /* 0x0000000000227806 */ /* 0x000fe400040e0100 */
[----:B0-----:R-:W-:-:S02]  /*0b80*/  LOP3.LUT R2, R4, 0x1, RZ, 0xc0, !PT ;  /* 0x0000000104027812 */ /* 0x001fc400078ec0ff */
[----:B------:R0:W3:Y:S02]  /*0b90*/  BREV R4, R3 ;  /* 0x0000000300047301 */ /* 0x0000e40000000000 */
[----:B------:R-:W-:Y:S02]  /*0ba0*/  ISETP.NE.U32.AND P0, PT, R2, 0x1, PT ;  /* 0x000000010200780c */ /* 0x000fe40003f05070 */
[----:B-1----:R-:W-:Y:S01]  /*0bb0*/  SHF.R.U32.HI R37, RZ, 0x14, R33 ;  /* 0x00000014ff257819 */ /* 0x002fe20000011621 */
[----:B--2---:R1:W-:Y:S01]  /*0bc0*/  STS [R16+0x10], R35 ;  /* 0x0000102310007388 */ /* 0x0043e20000000800 */
        /* <DEDUP_REMOVED lines=175> */
[----:B------:R-:W-:Y:S01]  /*16c0*/  BREV R31, R31 ;  /* 0x0000001f001f7301 */ /* 0x000fe20000000000 */
[----:B0-----:R-:W-:-:S04]  /*16d0*/  LOP3.LUT R2, R37, 0x1, RZ, 0xc0, !PT ;  /* 0x0000000125027812 */ /* 0x001fc800078ec0ff */
[----:B------:R-:W-:Y:S02]  /*16e0*/  ISETP.NE.U32.AND P2, PT, R2, 0x1, PT ;  /* 0x000000010200780c */ /* 0x000fe40003f45070 */
[----:B-1----:R-:W-:Y:S01]  /*16f0*/  SHF.R.U32.HI R4, RZ, 0x5, R33 ;  /* 0x00000005ff047819 */ /* 0x002fe20000011621 */
[----:B------:R0:W1:Y:S01]  /*1700*/  BREV R37, R3 ;  /* 0x0000000300257301 */ /* 0x0000620000000000 */
[----:B------:R-:W-:Y:S01]  /*1710*/  VOTE.ANY R2, PT, !P3 ;  /* 0x0000000000027806 */ /* 0x000fe200058e0100 */
[----:B--2---:R2:W-:Y:S01]  /*1720*/  STS [R16+0x4c], R36 ;  /* 0x00004c2410007388 */ /* 0x0045e20000000800 */
[----:B------:R-:W-:-:S05]  /*1730*/  LOP3.LUT R4, R4, 0x1, RZ, 0xc0, !PT ;  /* 0x0000000104047812 */ /* 0x000fca00078ec0ff */
[----:B------:R-:W-:Y:S01]  /*1740*/  BREV R34, R34 ;  /* 0x0000002200227301 */ /* 0x000fe20000000000 */
[----:B0-----:R-:W-:Y:S02]  /*1750*/  LOP3.LUT R3, R35, 0x1, RZ, 0xc0, !PT ;  /* 0x0000000123037812 */ /* 0x001fe400078ec0ff */
[----:B--2---:R-:W-:Y:S02]  /*1760*/  VOTE.ANY R36, PT, !P6 ;  /* 0x0000000000247806 */ /* 0x004fe400070e0100 */
[----:B------:R-:W-:Y:S01]  /*1770*/  ISETP.NE.U32.AND P3, PT, R3, 0x1, PT ;  /* 0x000000010300780c */ /* 0x000fe20003f65070 */
[----:B-1----:R0:W-:Y:S01]  /*1780*/  STS [R18+0x50], R37 ;  /* 0x0000502512007388 */ /* 0x0021e20000000800 */
[----:B------:R-:W-:Y:S01]  /*1790*/  VOTE.ANY R3, PT, !P4 ;  /* 0x0000000000037806 */ /* 0x000fe200060e0100 */
[----:B------:R1:W2:Y:S01]  /*17a0*/  BREV R35, R5 ;  /* 0x0000000500237301 */ /* 0x0002a20000000000 */
[----:B------:R-:W-:Y:S02]  /*17b0*/  ISETP.NE.U32.AND P4, PT, R4, 0x1, PT ;  /* 0x000000010400780c */ /* 0x000fe40003f85070 */
[----:B------:R-:W-:-:S04]  /*17c0*/  SHF.R.U32.HI R4, RZ, 0x5, R32 ;  /* 0x00000005ff047819 */ /* 0x000fc80000011620 */
[----:B------:R-:W-:Y:S01]  /*17d0*/  LOP3.LUT R4, R4, 0x1, RZ, 0xc0, !PT ;  /* 0x0000000104047812 */ /* 0x000fe200078ec0ff */
[----:B------:R-:W3:Y:S01]  /*17e0*/  BREV R2, R2 ;  /* 0x0000000200027301 */ /* 0x000ee20000000000 */
[----:B-1----:R-:W-:Y:S02]  /*17f0*/  VOTE.ANY R5, PT, !P5 ;  /* 0x0000000000057806 */ /* 0x002fe400068e0100 */
[----:B------:R-:W-:Y:S02]  /*1800*/  ISETP.NE.U32.AND P5, PT, R4, 0x1, PT ;  /* 0x000000010400780c */ /* 0x000fe40003fa5070 */
[----:B------:R-:W-:Y:S01]  /*1810*/  SHF.R.U32.HI R4, RZ, 0x4, R33 ;  /* 0x00000004ff047819 */ /* 0x000fe20000011621 */
[----:B--2---:R1:W-:Y:S02]  /*1820*/  STS [R16+0x50], R35 ;  /* 0x0000502310007388 */ /* 0x0043e40000000800 */
[----:B0-----:R-:W0:Y:S01]  /*1830*/  BREV R37, R3 ;  /* 0x0000000300257301 */ /* 0x001e220000000000 */
[----:B------:R-:W-:Y:S01]  /*1840*/  LOP3.LUT R4, R4, 0x1, RZ, 0xc0, !PT ;  /* 0x0000000104047812 */ /* 0x000fe200078ec0ff */
[----:B------:R2:W-:Y:S03]  /*1850*/  STS [R18+0x54], R31 ;  /* 0x0000541f12007388 */ /* 0x0005e60000000800 */
[----:B------:R-:W-:-:S02]  /*1860*/  ISETP.NE.U32.AND P6, PT, R4, 0x1, PT ;  /* 0x000000010400780c */ /* 0x000fc40003fc5070 */
[----:B------:R-:W-:Y:S01]  /*1870*/  SHF.R.U32.HI R4, RZ, 0x4, R32 ;  /* 0x00000004ff047819 */ /* 0x000fe20000011620 */
[----:B------:R4:W-:Y:S01]  /*1880*/  STS [R16+0x54], R34 ;  /* 0x0000542210007388 */ /* 0x0009e20000000800 */
[----:B-1----:R-:W-:Y:S02]  /*1890*/  VOTE.ANY R35, PT, !P0 ;  /* 0x0000000000237806 */ /* 0x002fe400040e0100 */
[----:B------:R-:W-:Y:S01]  /*18a0*/  LOP3.LUT R4, R4, 0x1, RZ, 0xc0, !PT ;  /* 0x0000000104047812 */ /* 0x000fe200078ec0ff */
[----:B---3--:R1:W-:Y:S01]  /*18b0*/  STS [R18+0x58], R2 ;  /* 0x0000580212007388 */ /* 0x0083e20000000800 */
[----:B--2---:R-:W-:Y:S02]  /*18c0*/  SHF.R.U32.HI R31, RZ, 0x3, R33 ;  /* 0x00000003ff1f7819 */ /* 0x004fe40000011621 */
[----:B------:R-:W-:Y:S01]  /*18d0*/  ISETP.NE.U32.AND P0, PT, R4, 0x1, PT ;  /* 0x000000010400780c */ /* 0x000fe20003f05070 */
[----:B0-----:R0:W-:Y:S01]  /*18e0*/  STS [R16+0x58], R37 ;  /* 0x0000582510007388 */ /* 0x0011e20000000800 */
[----:B------:R2:W3:Y:S01]  /*18f0*/  BREV R4, R5 ;  /* 0x0000000500047301 */ /* 0x0004e20000000000 */
[----:B------:R-:W-:-:S02]  /*1900*/  LOP3.LUT R3, R31, 0x1, RZ, 0xc0, !PT ;  /* 0x000000011f037812 */ /* 0x000fc400078ec0ff */
[----:B----4-:R-:W-:Y:S02]  /*1910*/  VOTE.ANY R34, PT, !P1 ;  /* 0x0000000000227806 */ /* 0x010fe400048e0100 */
[----:B-1----:R-:W-:Y:S02]  /*1920*/  VOTE.ANY R2, PT, !P2 ;  /* 0x0000000000027806 */ /* 0x002fe400050e0100 */
[----:B------:R-:W-:Y:S01]  /*1930*/  ISETP.NE.U32.AND P1, PT, R3, 0x1, PT ;  /* 0x000000010300780c */ /* 0x000fe20003f25070 */
[----:B------:R1:W4:Y:S01]  /*1940*/  BREV R31, R36 ;  /* 0x00000024001f7301 */ /* 0x0003220000000000 */
[--C-:B--2---:R-:W-:Y:S02]  /*1950*/  SHF.R.U32.HI R5, RZ, 0x3, R32.reuse ;  /* 0x00000003ff057819 */ /* 0x104fe40000011620 */
[----:B0-----:R-:W-:Y:S02]  /*1960*/  SHF.R.U32.HI R37, RZ, 0x2, R32 ;  /* 0x00000002ff257819 */ /* 0x001fe40000011620 */
[----:B------:R-:W-:Y:S01]  /*1970*/  LOP3.LUT R5, R5, 0x1, RZ, 0xc0, !PT ;  /* 0x0000000105057812 */ /* 0x000fe200078ec0ff */
[----:B---3--:R-:W-:Y:S02]  /*1980*/  STS [R18+0x5c], R4 ;  /* 0x00005c0412007388 */ /* 0x008fe40000000800 */
[----:B------:R0:W2:Y:S01]  /*1990*/  BREV R3, R35 ;  /* 0x0000002300037301 */ /* 0x0000a20000000000 */
[----:B------:R-:W-:-:S02]  /*19a0*/  ISETP.NE.U32.AND P2, PT, R5, 0x1, PT ;  /* 0x000000010500780c */ /* 0x000fc40003f45070 */
[----:B------:R-:W-:Y:S02]  /*19b0*/  SHF.R.U32.HI R5, RZ, 0x2, R33 ;  /* 0x00000002ff057819 */ /* 0x000fe40000011621 */
[----:B-1----:R-:W-:Y:S01]  /*19c0*/  VOTE.ANY R36, PT, !P3 ;  /* 0x0000000000247806 */ /* 0x002fe200058e0100 */
[----:B----4-:R1:W-:Y:S02]  /*19d0*/  STS [R16+0x5c], R31 ;  /* 0x00005c1f10007388 */ /* 0x0103e40000000800 */
[----:B------:R-:W3:Y:S01]  /*19e0*/  BREV R34, R34 ;  /* 0x0000002200227301 */ /* 0x000ee20000000000 */
[----:B0-----:R-:W-:-:S04]  /*19f0*/  LOP3.LUT R35, R5, 0x1, RZ, 0xc0, !PT ;  /* 0x0000000105237812 */ /* 0x001fc800078ec0ff */
[----:B------:R-:W-:Y:S01]  /*1a00*/  ISETP.NE.U32.AND P3, PT, R35, 0x1, PT ;  /* 0x000000012300780c */ /* 0x000fe20003f65070 */
[----:B--2---:R-:W-:Y:S02]  /*1a10*/  STS [R18+0x60], R3 ;  /* 0x0000600312007388 */ /* 0x004fe40000000800 */
[----:B------:R0:W2:Y:S01]  /*1a20*/  BREV R5, R2 ;  /* 0x0000000200057301 */ /* 0x0000a20000000000 */
[----:B-1----:R-:W-:Y:S01]  /*1a30*/  VOTE.ANY R31, PT, !P6 ;  /* 0x00000000001f7806 */ /* 0x002fe200070e0100 */
[----:B---3--:R1:W-:Y:S06]  /*1a40*/  STS [R16+0x60], R34 ;  /* 0x0000602210007388 */ /* 0x0083ec0000000800 */
[----:B------:R3:W4:Y:S01]  /*1a50*/  BREV R35, R36 ;  /* 0x0000002400237301 */ /* 0x0007220000000000 */
[----:B0-----:R-:W-:-:S02]  /*1a60*/  LOP3.LUT R2, R37, 0x1, RZ, 0xc0, !PT ;  /* 0x0000000125027812 */ /* 0x001fc400078ec0ff */
[----:B------:R-:W-:Y:S02]  /*1a70*/  VOTE.ANY R37, PT, !P4 ;  /* 0x0000000000257806 */ /* 0x000fe400060e0100 */
[----:B------:R-:W-:Y:S02]  /*1a80*/  ISETP.NE.U32.AND P4, PT, R2, 0x1, PT ;  /* 0x000000010200780c */ /* 0x000fe40003f85070 */
[----:B------:R-:W-:Y:S01]  /*1a90*/  VOTE.ANY R2, PT, !P5 ;  /* 0x0000000000027806 */ /* 0x000fe200068e0100 */
[----:B--2---:R0:W-:Y:S01]  /*1aa0*/  STS [R18+0x64], R5 ;  /* 0x0000640512007388 */ /* 0x0041e20000000800 */
[----:B------:R-:W2:Y:S01]  /*1ab0*/  BREV R37, R37 ;  /* 0x0000002500257301 */ /* 0x000ea20000000000 */
[----:B-1----:R-:W-:Y:S02]  /*1ac0*/  VOTE.ANY R34, PT, !P2 ;  /* 0x0000000000227806 */ /* 0x002fe400050e0100 */
[----:B---3--:R-:W-:Y:S02]  /*1ad0*/  VOTE.ANY R36, PT, !P0 ;  /* 0x0000000000247806 */ /* 0x008fe400040e0100 */
[----:B------:R-:W-:Y:S01]  /*1ae0*/  VOTE.ANY R3, PT, !P1 ;  /* 0x0000000000037806 */ /* 0x000fe200048e0100 */
[----:B----4-:R1:W-:Y:S02]  /*1af0*/  STS [R16+0x64], R35 ;  /* 0x0000642310007388 */ /* 0x0103e40000000800 */
[----:B------:R-:W3:Y:S02]  /*1b00*/  BREV R2, R2 ;  /* 0x0000000200027301 */ /* 0x000ee40000000000 */
[----:B--2---:R-:W-:Y:S06]  /*1b10*/  STS [R18+0x68], R37 ;  /* 0x0000682512007388 */ /* 0x004fec0000000800 */
[----:B0-----:R0:W-:Y:S01]  /*1b20*/  BREV R5, R34 ;  /* 0x0000002200057301 */ /* 0x0011e20000000000 */
[----:B-1----:R-:W-:Y:S01]  /*1b30*/  VOTE.ANY R35, PT, !P3 ;  /* 0x0000000000237806 */ /* 0x002fe200058e0100 */
[----:B---3--:R1:W-:Y:S06]  /*1b40*/  STS [R16+0x68], R2 ;  /* 0x0000680210007388 */ /* 0x0083ec0000000800 */
[----:B------:R-:W2:Y:S01]  /*1b50*/  BREV R31, R31 ;  /* 0x0000001f001f7301 */ /* 0x000ea20000000000 */
[----:B0-----:R-:W-:-:S02]  /*1b60*/  LOP3.LUT R34, R33, 0x1, RZ, 0xc0, !PT ;  /* 0x0000000121227812 */ /* 0x001fc400078ec0ff */
[----:B------:R-:W-:Y:S02]  /*1b70*/  SHF.R.U32.HI R33, RZ, 0x1, R33 ;  /* 0x00000001ff217819 */ /* 0x000fe40000011621 */
[----:B------:R-:W-:Y:S02]  /*1b80*/  ISETP.NE.U32.AND P2, PT, R34, 0x1, PT ;  /* 0x000000012200780c */ /* 0x000fe40003f45070 */
[----:B------:R-:W-:Y:S01]  /*1b90*/  LOP3.LUT R33, R33, 0x1, RZ, 0xc0, !PT ;  /* 0x0000000121217812 */ /* 0x000fe200078ec0ff */
[----:B------:R0:W3:Y:S01]  /*1ba0*/  BREV R4, R36 ;  /* 0x0000002400047301 */ /* 0x0000e20000000000 */
[C---:B-1----:R-:W-:Y:S02]  /*1bb0*/  LOP3.LUT R2, R12.reuse, 0xc, RZ, 0xfc, !PT ;  /* 0x0000000c0c027812 */ /* 0x042fe400078efcff */
[----:B------:R-:W-:Y:S02]  /*1bc0*/  ISETP.NE.U32.AND P0, PT, R33, 0x1, PT ;  /* 0x000000012100780c */ /* 0x000fe40003f05070 */
[----:B------:R-:W-:Y:S01]  /*1bd0*/  LOP3.LUT R34, R12, 0x14, RZ, 0xfc, !PT ;  /* 0x000000140c227812 */ /* 0x000fe200078efcff */
[----:B--2---:R1:W-:Y:S02]  /*1be0*/  STS [R18+0x6c], R31 ;  /* 0x00006c1f12007388 */ /* 0x0043e40000000800 */
[----:B------:R-:W2:Y:S01]  /*1bf0*/  BREV R3, R3 ;  /* 0x0000000300037301 */ /* 0x000ea20000000000 */
[----:B0-----:R-:W-:-:S02]  /*1c00*/  LOP3.LUT R36, R32, 0x1, RZ, 0xc0, !PT ;  /* 0x0000000120247812 */ /* 0x001fc400078ec0ff */
[----:B------:R-:W-:Y:S01]  /*1c10*/  SHF.R.U32.HI R32, RZ, 0x1, R32 ;  /* 0x00000001ff207819 */ /* 0x000fe20000011620 */
[----:B------:R-:W-:Y:S01]  /*1c20*/  SHFL.IDX PT, R34, R7, R34, 0x1f ;  /* 0x00001f2207227589 */ /* 0x000fe200000e0000 */
[----:B------:R-:W-:Y:S02]  /*1c30*/  ISETP.NE.U32.AND P3, PT, R36, 0x1, PT ;  /* 0x000000012400780c */ /* 0x000fe40003f65070 */
[----:B------:R-:W-:Y:S01]  /*1c40*/  VOTE.ANY R36, PT, !P4 ;  /* 0x0000000000247806 */ /* 0x000fe200060e0100 */
[----:B------:R-:W0:Y:S01]  /*1c50*/  BREV R35, R35 ;  /* 0x0000002300237301 */ /* 0x000e220000000000 */
[----:B------:R-:W-:Y:S01]  /*1c60*/  LOP3.LUT R32, R32, 0x1, RZ, 0xc0, !PT ;  /* 0x0000000120207812 */ /* 0x000fe200078ec0ff */
[----:B---3--:R3:W-:Y:S01]  /*1c70*/  STS [R16+0x6c], R4 ;  /* 0x00006c0410007388 */ /* 0x0087e20000000800 */
[----:B------:R-:W-:Y:S02]  /*1c80*/  VOTE.ANY R33, PT, !P2 ;  /* 0x0000000000217806 */ /* 0x000fe400050e0100 */
[----:B------:R-:W-:Y:S01]  /*1c90*/  ISETP.NE.U32.AND P1, PT, R32, 0x1, PT ;  /* 0x000000012000780c */ /* 0x000fe20003f25070 */
[----:B--2---:R2:W-:Y:S02]  /*1ca0*/  STS [R18+0x70], R3 ;  /* 0x0000700312007388 */ /* 0x0045e40000000800 */
[----:B------:R4:W2:Y:S01]  /*1cb0*/  BREV R37, R36 ;  /* 0x0000002400257301 */ /* 0x0008a20000000000 */
[----:B-1----:R-:W-:Y:S01]  /*1cc0*/  LOP3.LUT R31, R12, 0x1c, RZ, 0xfc, !PT ;  /* 0x0000001c0c1f7812 */ /* 0x002fe200078efcff */
[----:B------:R1:W-:Y:S01]  /*1cd0*/  STS [R16+0x70], R5 ;  /* 0x0000700510007388 */ /* 0x0003e20000000800 */
[----:B---3--:R-:W-:-:S03]  /*1ce0*/  VOTE.ANY R4, PT, !P0 ;  /* 0x0000000000047806 */ /* 0x008fc600040e0100 */
[----:B0-----:R-:W-:Y:S01]  /*1cf0*/  STS [R18+0x74], R35 ;  /* 0x0000742312007388 */ /* 0x001fe20000000800 */
[C---:B----4-:R-:W-:Y:S01]  /*1d00*/  LOP3.LUT R36, R12.reuse, 0x10, RZ, 0xfc, !PT ;  /* 0x000000100c247812 */ /* 0x050fe200078efcff */
[----:B--2---:R-:W-:Y:S02]  /*1d10*/  BREV R3, R33 ;  /* 0x0000002100037301 */ /* 0x004fe40000000000 */
[----:B------:R0:W2:Y:S01]  /*1d20*/  SHFL.IDX PT, R35, R7, R2, 0x1f ;  /* 0x00001f0207237589 */ /* 0x0000a200000e0000 */
[----:B-1----:R-:W-:-:S03]  /*1d30*/  LOP3.LUT R5, R12, 0x18, RZ, 0xfc, !PT ;  /* 0x000000180c057812 */ /* 0x002fc600078efcff */
[----:B------:R-:W1:Y:S02]  /*1d40*/  SHFL.IDX PT, R36, R7, R36, 0x1f ;  /* 0x00001f2407247589 */ /* 0x000e6400000e0000 */
[----:B------:R3:W4:Y:S02]  /*1d50*/  BREV R33, R4 ;  /* 0x0000000400217301 */ /* 0x0007240000000000 */
[----:B------:R-:W-:Y:S01]  /*1d60*/  STS [R16+0x74], R37 ;  /* 0x0000742510007388 */ /* 0x000fe20000000800 */
[----:B0-----:R-:W-:-:S03]  /*1d70*/  VOTE.ANY R2, PT, !P1 ;  /* 0x0000000000027806 */ /* 0x001fc600048e0100 */
[----:B------:R-:W0:Y:S02]  /*1d80*/  SHFL.IDX PT, R37, R7, R5, 0x1f ;  /* 0x00001f0507257589 */ /* 0x000e2400000e0000 */
[----:B------:R-:W1:Y:S01]  /*1d90*/  BREV R32, R2 ;  /* 0x0000000200207301 */ /* 0x000e620000000000 */
[----:B---3--:R-:W-:Y:S01]  /*1da0*/  VOTE.ANY R4, PT, !P3 ;  /* 0x0000000000047806 */ /* 0x008fe200058e0100 */
[----:B------:R-:W3:Y:S04]  /*1db0*/  SHFL.IDX PT, R31, R7, R31, 0x1f ;  /* 0x00001f1f071f7589 */ /* 0x000ee800000e0000 */
[----:B----4-:R-:W-:Y:S02]  /*1dc0*/  STS [R18+0x78], R33 ;  /* 0x0000782112007388 */ /* 0x010fe40000000800 */
[----:B------:R-:W4:Y:S01]  /*1dd0*/  BREV R4, R4 ;  /* 0x0000000400047301 */ /* 0x000f220000000000 */
[----:B--2---:R-:W-:-:S02]  /*1de0*/  IMAD.U32 R35, R35, 0x10000, RZ ;  /* 0x0001000023237824 */ /* 0x004fc400078e00ff */
[----:B-1----:R-:W-:Y:S01]  /*1df0*/  IMAD.SHL.U32 R36, R36, 0x1000, RZ ;  /* 0x0000100024247824 */ /* 0x002fe200078e00ff */
[----:B------:R-:W-:Y:S04]  /*1e00*/  STS [R16+0x78], R32 ;  /* 0x0000782010007388 */ /* 0x000fe80000000800 */
[----:B------:R-:W-:Y:S01]  /*1e10*/  LOP3.LUT R6, R36, R6, R35, 0xfe, !PT ;  /* 0x0000000624067212 */ /* 0x000fe200078efe23 */
[----:B------:R-:W-:Y:S01]  /*1e20*/  STS [R18+0x7c], R3 ;  /* 0x00007c0312007388 */ /* 0x000fe20000000800 */
[----:B------:R-:W-:Y:S02]  /*1e30*/  IMAD.SHL.U32 R35, R34, 0x100, RZ ;  /* 0x0000010022237824 */ /* 0x000fe400078e00ff */
[----:B0-----:R-:W-:Y:S01]  /*1e40*/  IMAD.SHL.U32 R37, R37, 0x10, RZ ;  /* 0x0000001025257824 */ /* 0x001fe200078e00ff */
[----:B----4-:R-:W-:Y:S04]  /*1e50*/  STS [R16+0x7c], R4 ;  /* 0x00007c0410007388 */ /* 0x010fe80000000800 */
[----:B------:R-:W-:Y:S01]  /*1e60*/  LDS R5, [R19] ;  /* 0x0000000013057984 */ /* 0x000fe20000000800 */
[----:B------:R-:W-:-:S04]  /*1e70*/  LOP3.LUT R6, R37, R6, R35, 0xfe, !PT ;  /* 0x0000000625067212 */ /* 0x000fc800078efe23 */
[----:B---3--:R-:W-:-:S05]  /*1e80*/  LOP3.LUT R7, R6, R31, RZ, 0xfc, !PT ;  /* 0x0000001f06077212 */ /* 0x008fca00078efcff */
[----:B------:R-:W0:Y:S04]  /*1e90*/  SHFL.IDX PT, R6, R7, RZ, 0x1f ;  /* 0x00001fff07067589 */ /* 0x000e2800000e0000 */
[----:B------:R-:W1:Y:S04]  /*1ea0*/  SHFL.IDX PT, R31, R7, RZ, 0x1f ;  /* 0x00001fff071f7589 */ /* 0x000e6800000e0000 */
[----:B------:R-:W2:Y:S04]  /*1eb0*/  SHFL.IDX PT, R34, R7, 0x1, 0x1f ;  /* 0x00201f0007227f89 */ /* 0x000ea800000e0000 */
[----:B------:R-:W3:Y:S04]  /*1ec0*/  SHFL.IDX PT, R36, R7, 0x1, 0x1f ;  /* 0x00201f0007247f89 */ /* 0x000ee800000e0000 */
[----:B------:R-:W4:Y:S04]  /*1ed0*/  SHFL.IDX PT, R32, R7, 0x2, 0x1f ;  /* 0x00401f0007207f89 */ /* 0x000f2800000e0000 */
[----:B------:R-:W-:Y:S01]  /*1ee0*/  SHFL.IDX PT, R35, R7, RZ, 0x1f ;  /* 0x00001fff07237589 */ /* 0x000fe200000e0000 */
[----:B0-----:R-:W-:-:S02]  /*1ef0*/  LOP3.LUT R33, R6, R5, RZ, 0xc0, !PT ;  /* 0x0000000506217212 */ /* 0x001fc400078ec0ff */
[-C--:B-1----:R-:W-:Y:S01]  /*1f00*/  LOP3.LUT R4, R31, R5.reuse, RZ, 0x30, !PT ;  /* 0x000000051f047212 */ /* 0x082fe200078e30ff */
[----:B------:R-:W-:Y:S01]  /*1f10*/  LDS R6, [R17] ;  /* 0x0000000011067984 */ /* 0x000fe20000000800 */
[-C--:B--2---:R-:W-:Y:S02]  /*1f20*/  LOP3.LUT R34, R34, R5.reuse, RZ, 0xc0, !PT ;  /* 0x0000000522227212 */ /* 0x084fe400078ec0ff */
[----:B------:R-:W-:Y:S01]  /*1f30*/  POPC R33, R33 ;  /* 0x0000002100217309 */ /* 0x000fe20000000000 */
[----:B------:R-:W0:Y:S01]  /*1f40*/  SHFL.IDX PT, R31, R7, 0x2, 0x1f ;  /* 0x00401f00071f7f89 */ /* 0x000e2200000e0000 */
[-C--:B---3--:R-:W-:Y:S02]  /*1f50*/  LOP3.LUT R36, R36, R5.reuse, RZ, 0x30, !PT ;  /* 0x0000000524247212 */ /* 0x088fe400078e30ff */
[----:B----4-:R-:W-:-:S04]  /*1f60*/  LOP3.LUT R37, R32, R5, RZ, 0xc0, !PT ;  /* 0x0000000520257212 */ /* 0x010fc800078ec0ff */
[----:B------:R-:W1:Y:S08]  /*1f70*/  POPC R2, R4 ;  /* 0x0000000400027309 */ /* 0x000e700000000000 */
[----:B------:R-:W-:Y:S01]  /*1f80*/  POPC R34, R34 ;  /* 0x0000002200227309 */ /* 0x000fe20000000000 */
[----:B-1----:R-:W-:-:S07]  /*1f90*/  IMAD.IADD R2, R33, 0x1, -R2 ;  /* 0x0000000121027824 */ /* 0x002fce00078e0a02 */
[----:B------:R1:W2:Y:S01]  /*1fa0*/  POPC R3, R36 ;  /* 0x0000002400037309 */ /* 0x0002a20000000000 */
[----:B------:R-:W3:Y:S01]  /*1fb0*/  SHFL.IDX PT, R33, R7, RZ, 0x1f ;  /* 0x00001fff07217589 */ /* 0x000ee200000e0000 */
[----:B0-----:R-:W-:-:S06]  /*1fc0*/  LOP3.LUT R31, R31, R5, RZ, 0x30, !PT ;  /* 0x000000051f1f7212 */ /* 0x001fcc00078e30ff */
[----:B------:R0:W-:Y:S01]  /*1fd0*/  POPC R32, R37 ;  /* 0x0000002500207309 */ /* 0x0001e20000000000 */
[----:B-1----:R-:W-:Y:S01]  /*1fe0*/  LOP3.LUT R36, R35, R6, RZ, 0x30, !PT ;  /* 0x0000000623247212 */ /* 0x002fe200078e30ff */
[----:B--2---:R-:W-:-:S06]  /*1ff0*/  IMAD.IADD R4, R34, 0x1, -R3 ;  /* 0x0000000122047824 */ /* 0x004fcc00078e0a03 */
[----:B------:R-:W1:Y:S01]  /*2000*/  POPC R31, R31 ;  /* 0x0000001f001f7309 */ /* 0x000e620000000000 */
[----:B0-----:R-:W0:Y:S01]  /*2010*/  SHFL.IDX PT, R37, R7, 0x1, 0x1f ;  /* 0x00201f0007257f89 */ /* 0x001e2200000e0000 */
[----:B------:R-:W-:-:S06]  /*2020*/  I2FP.F32.S32 R4, R4 ;  /* 0x0000000400047245 */ /* 0x000fcc0000201400 */
[----:B------:R2:W-:Y:S01]  /*2030*/  POPC R35, R36 ;  /* 0x0000002400237309 */ /* 0x0005e20000000000 */
[----:B---3--:R-:W-:Y:S01]  /*2040*/  LOP3.LUT R33, R33, R6, RZ, 0xc0, !PT ;  /* 0x0000000621217212 */ /* 0x008fe200078ec0ff */
[----:B------:R-:W-:Y:S01]  /*2050*/  FADD R25, R4, R25 ;  /* 0x0000001904197221 */ /* 0x000fe20000000000 */
[----:B-1----:R-:W-:-:S05]  /*2060*/  IMAD.IADD R3, R32, 0x1, -R31 ;  /* 0x0000000120037824 */ /* 0x002fca00078e0a1f */
[----:B------:R1:W3:Y:S01]  /*2070*/  POPC R34, R33 ;  /* 0x0000002100227309 */ /* 0x0002e20000000000 */
[----:B------:R-:W-:Y:S01]  /*2080*/  I2FP.F32.S32 R31, R2 ;  /* 0x00000002001f7245 */ /* 0x000fe20000201400 */
[----:B------:R-:W4:Y:S01]  /*2090*/  SHFL.IDX PT, R32, R7, 0x3, 0x1f ;  /* 0x00601f0007207f89 */ /* 0x000f2200000e0000 */
[----:B------:R-:W-:-:S03]  /*20a0*/  I2FP.F32.S32 R3, R3 ;  /* 0x0000000300037245 */ /* 0x000fc60000201400 */
[----:B------:R-:W-:Y:S01]  /*20b0*/  FADD R24, R31, R24 ;  /* 0x000000181f187221 */ /* 0x000fe20000000000 */
[----:B--2---:R-:W2:Y:S01]  /*20c0*/  SHFL.IDX PT, R36, R7, 0x2, 0x1f ;  /* 0x00401f0007247f89 */ /* 0x004ea200000e0000 */
[----:B------:R-:W-:-:S03]  /*20d0*/  FADD R26, R3, R26 ;  /* 0x0000001a031a7221 */ /* 0x000fc60000000000 */
[----:B------:R-:W2:Y:S01]  /*20e0*/  SHFL.IDX PT, R31, R7, 0x3, 0x1f ;  /* 0x00601f00071f7f89 */ /* 0x000ea200000e0000 */
[----:B0-----:R-:W-:-:S03]  /*20f0*/  LOP3.LUT R2, R37, R6, RZ, 0x30, !PT ;  /* 0x0000000625027212 */ /* 0x001fc600078e30ff */
[----:B-1----:R-:W0:Y:S01]  /*2100*/  SHFL.IDX PT, R33, R7, 0x1, 0x1f ;  /* 0x00201f0007217f89 */ /* 0x002e2200000e0000 */
[----:B---3--:R-:W-:Y:S02]  /*2110*/  IMAD.IADD R34, R34, 0x1, -R35 ;  /* 0x0000000122227824 */ /* 0x008fe400078e0a23 */
[----:B------:R-:W-:Y:S01]  /*2120*/  POPC R2, R2 ;  /* 0x0000000200027309 */ /* 0x000fe20000000000 */
[----:B------:R-:W1:Y:S01]  /*2130*/  SHFL.IDX PT, R35, R7, 0x2, 0x1f ;  /* 0x00401f0007237f89 */ /* 0x000e6200000e0000 */
[----:B----4-:R-:W-:Y:S02]  /*2140*/  LOP3.LUT R32, R32, R5, RZ, 0xc0, !PT ;  /* 0x0000000520207212 */ /* 0x010fe400078ec0ff */
[----:B--2---:R-:W-:-:S04]  /*2150*/  LOP3.LUT R36, R36, R6, RZ, 0x30, !PT ;  /* 0x0000000624247212 */ /* 0x004fc800078e30ff */
[----:B------:R-:W-:Y:S01]  /*2160*/  POPC R32, R32 ;  /* 0x0000002000207309 */ /* 0x000fe20000000000 */
[----:B------:R-:W-:Y:S02]  /*2170*/  LOP3.LUT R3, R31, R5, RZ, 0x30, !PT ;  /* 0x000000051f037212 */ /* 0x000fe400078e30ff */
[----:B------:R-:W2:Y:S01]  /*2180*/  SHFL.IDX PT, R5, R7, 0x3, 0x1f ;  /* 0x00601f0007057f89 */ /* 0x000ea200000e0000 */
[----:B0-----:R-:W-:-:S04]  /*2190*/  LOP3.LUT R31, R33, R6, RZ, 0xc0, !PT ;  /* 0x00000006211f7212 */ /* 0x001fc800078ec0ff */
[----:B------:R-:W-:Y:S01]  /*21a0*/  POPC R36, R36 ;  /* 0x0000002400247309 */ /* 0x000fe20000000000 */
[----:B-1----:R-:W-:-:S07]  /*21b0*/  LOP3.LUT R33, R35, R6, RZ, 0xc0, !PT ;  /* 0x0000000623217212 */ /* 0x002fce00078ec0ff */
[----:B------:R-:W0:Y:S08]  /*21c0*/  POPC R31, R31 ;  /* 0x0000001f001f7309 */ /* 0x000e300000000000 */
[----:B------:R-:W1:Y:S01]  /*21d0*/  POPC R3, R3 ;  /* 0x0000000300037309 */ /* 0x000e620000000000 */
[----:B0-----:R-:W-:-:S07]  /*21e0*/  IMAD.IADD R4, R31, 0x1, -R2 ;  /* 0x000000011f047824 */ /* 0x001fce00078e0a02 */
[----:B------:R-:W0:Y:S01]  /*21f0*/  POPC R33, R33 ;  /* 0x0000002100217309 */ /* 0x000e220000000000 */
[----:B------:R3:W4:Y:S01]  /*2200*/  SHFL.IDX PT, R31, R7, 0x3, 0x1f ;  /* 0x00601f00071f7f89 */ /* 0x00072200000e0000 */
[----:B--2---:R-:W-:Y:S02]  /*2210*/  LOP3.LUT R2, R5, R6, RZ, 0xc0, !PT ;  /* 0x0000000605027212 */ /* 0x004fe400078ec0ff */
[----:B------:R-:W-:Y:S01]  /*2220*/  I2FP.F32.S32 R4, R4 ;  /* 0x0000000400047245 */ /* 0x000fe20000201400 */
[----:B-1----:R-:W-:Y:S01]  /*2230*/  IMAD.IADD R35, R32, 0x1, -R3 ;  /* 0x0000000120237824 */ /* 0x002fe200078e0a03 */
[----:B------:R-:W-:-:S03]  /*2240*/  I2FP.F32.S32 R3, R34 ;  /* 0x0000002200037245 */ /* 0x000fc60000201400 */
[----:B------:R-:W-:Y:S01]  /*2250*/  FADD R21, R4, R21 ;  /* 0x0000001504157221 */ /* 0x000fe20000000000 */
[----:B------:R-:W-:Y:S01]  /*2260*/  I2FP.F32.S32 R35, R35 ;  /* 0x0000002300237245 */ /* 0x000fe20000201400 */
[----:B------:R-:W-:Y:S01]  /*2270*/  FADD R20, R3, R20 ;  /* 0x0000001403147221 */ /* 0x000fe20000000000 */
[----:B0-----:R-:W-:-:S03]  /*2280*/  IMAD.IADD R32, R33, 0x1, -R36 ;  /* 0x0000000121207824 */ /* 0x001fc600078e0a24 */
[----:B------:R-:W-:Y:S02]  /*2290*/  FADD R27, R35, R27 ;  /* 0x0000001b231b7221 */ /* 0x000fe40000000000 */
[----:B------:R-:W-:Y:S02]  /*22a0*/  I2FP.F32.S32 R5, R32 ;  /* 0x0000002000057245 */ /* 0x000fe40000201400 */
[----:B------:R3:W2:Y:S03]  /*22b0*/  POPC R32, R2 ;  /* 0x0000000200207309 */ /* 0x0006a60000000000 */
[----:B----4-:R-:W-:-:S07]  /*22c0*/  FADD R22, R5, R22 ;  /* 0x0000001605167221 */ /* 0x010fce0000000000 */
.L_x_697:
[----:B------:R-:W-:Y:S01]  /*22d0*/  LOP3.LUT R31, R31, R6, RZ, 0x30, !PT ;  /* 0x000000061f1f7212 */ /* 0x000fe200078e30ff */
[----:B------:R-:W-:Y:S01]  /*22e0*/  VIADD R13, R13, 0x8 ;  /* 0x000000080d0d7836 */ /* 0x000fe20000000000 */
[----:B------:R-:W-:Y:S01]  /*22f0*/  IADD3 R8, P1, PT, R8, 0x20, RZ ;  /* 0x0000002008087810 */ /* 0x000fe20007f3e0ff */
[----:B------:R-:W-:Y:S02]  /*2300*/  VIADD R11, R11, 0x20 ;  /* 0x000000200b0b7836 */ /* 0x000fe40000000000 */
[----:B------:R-:W-:Y:S01]  /*2310*/  VIADD R14, R14, 0x8 ;  /* 0x000000080e0e7836 */ /* 0x000fe20000000000 */
[----:B------:R-:W1:Y:S01]  /*2320*/  POPC R31, R31 ;  /* 0x0000001f001f7309 */ /* 0x000e620000000000 */
[----:B------:R-:W-:Y:S01]  /*2330*/  ISETP.GE.AND P0, PT, R13, R0, PT ;  /* 0x000000000d00720c */ /* 0x000fe20003f06270 */
[----:B------:R-:W-:Y:S02]  /*2340*/  IMAD.X R9, RZ, RZ, R9, P1 ;  /* 0x000000ffff097224 */ /* 0x000fe400008e0609 */
[----:B-12---:R-:W-:-:S05]  /*2350*/  IMAD.IADD R32, R32, 0x1, -R31 ;  /* 0x0000000120207824 */ /* 0x006fca00078e0a1f */
[----:B------:R-:W-:-:S05]  /*2360*/  I2FP.F32.S32 R32, R32 ;  /* 0x0000002000207245 */ /* 0x000fca0000201400 */
[----:B------:R-:W-:Y:S01]  /*2370*/  FADD R23, R32, R23 ;  /* 0x0000001720177221 */ /* 0x000fe20000000000 */
[----:B------:R-:W-:Y:S06]  /*2380*/  @!P0 BRA `(.L_x_607) ;  /* 0xffffffe000088947 */ /* 0x000fec000383ffff */
.L_x_605:
[----:B------:R-:W-:Y:S05]  /*2390*/  BSYNC B0 ;  /* 0x0000000000007941 */ /* 0x000fea0003800000 */
.L_x_604:
[----:B------:R-:W1:Y:S01]  /*23a0*/  LDC R0, c[0x0][0x3b0] ;  /* 0x0000ec00ff007b82 */ /* 0x000e620000000800 */
[----:B------:R-:W-:-:S07]  /*23b0*/  VIADD R13, R28, 0x20 ;  /* 0x000000201c0d7836 */ /* 0x000fce0000000000 */
[----:B---3--:R-:W2:Y:S01]  /*23c0*/  LDC.64 R2, c[0x0][0x390] ;  /* 0x0000e400ff027b82 */ /* 0x008ea20000000a00 */
[-C--:B-1----:R-:W-:Y:S01]  /*23d0*/  IMAD R30, R30, R0.reuse, RZ ;  /* 0x000000001e1e7224 */ /* 0x082fe200078e02ff */
[----:B------:R-:W-:Y:S01]  /*23e0*/  ISETP.GE.U32.AND P0, PT, R13, R0, PT ;  /* 0x000000000d00720c */ /* 0x000fe20003f06070 */
[--C-:B------:R-:W-:Y:S02]  /*23f0*/  IMAD.IADD R11, R28, 0x1, R0.reuse ;  /* 0x000000011c0b7824 */ /* 0x100fe400078e0200 */
[----:B0-----:R-:W-:Y:S02]  /*2400*/  IMAD.SHL.U32 R5, R30, 0x4, RZ ;  /* 0x000000041e057824 */ /* 0x001fe400078e00ff */
[----:B------:R-:W-:Y:S02]  /*2410*/  IMAD.IADD R7, R11, 0x1, R0 ;  /* 0x000000010b077824 */ /* 0x000fe400078e0200 */
[----:B--2---:R-:W-:-:S04]  /*2420*/  IMAD.WIDE R2, R5, 0x4, R2 ;  /* 0x0000000405027825 */ /* 0x004fc800078e0202 */
[----:B------:R-:W-:Y:S02]  /*2430*/  IMAD.IADD R9, R7, 0x1, R0 ;  /* 0x0000000107097824 */ /* 0x000fe400078e0200 */
[----:B------:R-:W-:-:S04]  /*2440*/  IMAD.WIDE.U32 R28, R28, 0x4, R2 ;  /* 0x000000041c1c7825 */ /* 0x000fc800078e0002 */
[--C-:B------:R-:W-:Y:S01]  /*2450*/  IMAD.WIDE.U32 R4, R11, 0x4, R2.reuse ;  /* 0x000000040b047825 */ /* 0x100fe200078e0002 */
[----:B------:R0:W-:Y:S03]  /*2460*/  STG.E desc[UR4][R28.64], R24 ;  /* 0x000000181c007986 */ /* 0x0001e6000c101904 */
[--C-:B------:R-:W-:Y:S01]  /*2470*/  IMAD.WIDE.U32 R6, R7, 0x4, R2.reuse ;  /* 0x0000000407067825 */ /* 0x100fe200078e0002 */
[----:B------:R0:W-:Y:S03]  /*2480*/  STG.E desc[UR4][R4.64], R25 ;  /* 0x0000001904007986 */ /* 0x0001e6000c101904 */
[----:B------:R-:W-:Y:S01]  /*2490*/  IMAD.WIDE.U32 R8, R9, 0x4, R2 ;  /* 0x0000000409087825 */ /* 0x000fe200078e0002 */
[----:B------:R0:W-:Y:S04]  /*24a0*/  STG.E desc[UR4][R6.64], R26 ;  /* 0x0000001a06007986 */ /* 0x0001e8000c101904 */
[----:B------:R0:W-:Y:S01]  /*24b0*/  STG.E desc[UR4][R8.64], R27 ;  /* 0x0000001b08007986 */ /* 0x0001e2000c101904 */
[----:B------:R-:W-:Y:S05]  /*24c0*/  @P0 EXIT ;  /* 0x000000000000094d */ /* 0x000fea0003800000 */
[----:B0-----:R-:W-:Y:S02]  /*24d0*/  VIADD R7, R11, 0x20 ;  /* 0x000000200b077836 */ /* 0x001fe40000000000 */
[----:B------:R-:W-:-:S04]  /*24e0*/  IMAD.WIDE.U32 R4, R13, 0x4, R2 ;  /* 0x000000040d047825 */ /* 0x000fc800078e0002 */
[C---:B------:R-:W-:Y:S01]  /*24f0*/  IMAD.IADD R9, R7.reuse, 0x1, R0 ;  /* 0x0000000107097824 */ /* 0x040fe200078e0200 */
[----:B------:R-:W-:Y:S01]  /*2500*/  STG.E desc[UR4][R4.64], R20 ;  /* 0x0000001404007986 */ /* 0x000fe2000c101904 */
[----:B------:R-:W-:-:S04]  /*2510*/  IMAD.WIDE.U32 R6, R7, 0x4, R2 ;  /* 0x0000000407067825 */ /* 0x000fc800078e0002 */
[C---:B------:R-:W-:Y:S01]  /*2520*/  IMAD.IADD R11, R9.reuse, 0x1, R0 ;  /* 0x00000001090b7824 */ /* 0x040fe200078e0200 */
[----:B------:R-:W-:Y:S01]  /*2530*/  STG.E desc[UR4][R6.64], R21 ;  /* 0x0000001506007986 */ /* 0x000fe2000c101904 */
[----:B------:R-:W-:-:S04]  /*2540*/  IMAD.WIDE.U32 R8, R9, 0x4, R2 ;  /* 0x0000000409087825 */ /* 0x000fc800078e0002 */
[----:B------:R-:W-:Y:S01]  /*2550*/  IMAD.WIDE.U32 R2, R11, 0x4, R2 ;  /* 0x000000040b027825 */ /* 0x000fe200078e0002 */
[----:B------:R-:W-:Y:S04]  /*2560*/  STG.E desc[UR4][R8.64], R22 ;  /* 0x0000001608007986 */ /* 0x000fe8000c101904 */
[----:B------:R-:W-:Y:S01]  /*2570*/  STG.E desc[UR4][R2.64], R23 ;  /* 0x0000001702007986 */ /* 0x000fe2000c101904 */
[----:B------:R-:W-:Y:S05]  /*2580*/  EXIT ;  /* 0x000000000000794d */ /* 0x000fea0003800000 */
.L_x_606:
        /* <DEDUP_REMOVED lines=9> */
.L_x_609:
[----:B------:R-:W-:Y:S05]  /*2620*/  BSYNC B1 ;  /* 0x0000000000017941 */ /* 0x000fea0003800000 */
.L_x_608:
[----:B------:R-:W-:Y:S01]  /*2630*/  IMAD.MOV.U32 R2, RZ, RZ, R36 ;  /* 0x000000ffff027224 */ /* 0x000fe200078e0024 */
[----:B------:R-:W-:Y:S01]  /*2640*/  LOP3.LUT R36, R12, 0x10, RZ, 0xfc, !PT ;  /* 0x000000100c247812 */ /* 0x000fe200078efcff */
[----:B------:R-:W-:Y:S02]  /*2650*/  IMAD.MOV.U32 R3, RZ, RZ, 0x1f ;  /* 0x0000001fff037424 */ /* 0x000fe400078e00ff */
[----:B------:R-:W-:Y:S02]  /*2660*/  IMAD.MOV.U32 R4, RZ, RZ, -0x1 ;  /* 0xffffffffff047424 */ /* 0x000fe400078e00ff */
[----:B------:R-:W-:-:S07]  /*2670*/  IMAD.MOV.U32 R6, RZ, RZ, R31 ;  /* 0x000000ffff067224 */ /* 0x000fce00078e001f */
[----:B------:R-:W-:Y:S05]  /*2680*/  WARPSYNC.COLLECTIVE R4, `(.L_x_610) ;  /* 0x0000000004087348 */ /* 0x000fea0003c00000 */
[----:B------:R0:W1:Y:S02]  /*2690*/  SHFL.IDX P0, R31, R7, R2, R3 ;  /* 0x00000002071f7389 */ /* 0x0000640000000003 */
[----:B01----:R-:W-:Y:S05]  /*26a0*/  ENDCOLLECTIVE ;  /* 0x000000000000791b */ /* 0x003fea0003800000 */
.L_x_610:
[----:B------:R-:W-:Y:S02]  /*26b0*/  IMAD.SHL.U32 R6, R6, 0x10000000, RZ ;  /* 0x1000000006067824 */ /* 0x000fe400078e00ff */
[----:B------:R-:W-:Y:S01]  /*26c0*/  IMAD.MOV.U32 R2, RZ, RZ, R34 ;  /* 0x000000ffff027224 */ /* 0x000fe200078e0022 */
[----:B------:R-:W-:Y:S01]  /*26d0*/  LOP3.LUT R34, R12, 0x14, RZ, 0xfc, !PT ;  /* 0x000000140c227812 */ /* 0x000fe200078efcff */
[----:B------:R-:W-:-:S07]  /*26e0*/  IMAD.MOV.U32 R5, RZ, RZ, R31 ;  /* 0x000000ffff057224 */ /* 0x000fce00078e001f */
[----:B------:R-:W-:Y:S05]  /*26f0*/  WARPSYNC.COLLECTIVE R4, `(.L_x_611) ;  /* 0x0000000004087348 */ /* 0x000fea0003c00000 */
[----:B------:R0:W1:Y:S02]  /*2700*/  SHFL.IDX P0, R31, R7, R2, R3 ;  /* 0x00000002071f7389 */ /* 0x0000640000000003 */
[----:B01----:R-:W-:Y:S05]  /*2710*/  ENDCOLLECTIVE ;  /* 0x000000000000791b */ /* 0x003fea0003800000 */
.L_x_611:
[----:B------:R-:W-:Y:S01]  /*2720*/  IMAD.SHL.U32 R5, R5, 0x1000000, RZ ;  /* 0x0100000005057824 */ /* 0x000fe200078e00ff */
[----:B------:R-:W-:Y:S01]  /*2730*/  LOP3.LUT R2, R12, 0xc, RZ, 0xfc, !PT ;  /* 0x0000000c0c027812 */ /* 0x000fe200078efcff */
[----:B------:R-:W-:-:S05]  /*2740*/  IMAD.SHL.U32 R31, R31, 0x100000, RZ ;  /* 0x001000001f1f7824 */ /* 0x000fca00078e00ff */
[----:B------:R-:W-:-:S07]  /*2750*/  LOP3.LUT R6, R31, R5, R6, 0xfe, !PT ;  /* 0x000000051f067212 */ /* 0x000fce00078efe06 */
[----:B------:R-:W-:Y:S05]  /*2760*/  WARPSYNC.COLLECTIVE R4, `(.L_x_612) ;  /* 0x0000000004087348 */ /* 0x000fea0003c00000 */
[----:B------:R0:W1:Y:S02]  /*2770*/  SHFL.IDX P0, R31, R7, R2, R3 ;  /* 0x00000002071f7389 */ /* 0x0000640000000003 */
[----:B01----:R-:W-:Y:S05]  /*2780*/  ENDCOLLECTIVE ;  /* 0x000000000000791b */ /* 0x003fea0003800000 */
.L_x_612:
[----:B------:R-:W-:Y:S01]  /*2790*/  LOP3.LUT R5, R12, 0x18, RZ, 0xfc, !PT ;  /* 0x000000180c057812 */ /* 0x000fe200078efcff */
[----:B------:R-:W-:Y:S02]  /*27a0*/  IMAD.MOV.U32 R2, RZ, RZ, R36 ;  /* 0x000000ffff027224 */ /* 0x000fe400078e0024 */
[----:B------:R-:W-:-:S07]  /*27b0*/  IMAD.MOV.U32 R35, RZ, RZ, R31 ;  /* 0x000000ffff237224 */ /* 0x000fce00078e001f */
[----:B------:R-:W-:Y:S05]  /*27c0*/  WARPSYNC.COLLECTIVE R4, `(.L_x_613) ;  /* 0x0000000004087348 */ /* 0x000fea0003c00000 */
[----:B------:R0:W1:Y:S02]  /*27d0*/  SHFL.IDX P0, R31, R7, R2, R3 ;  /* 0x00000002071f7389 */ /* 0x0000640000000003 */
[----:B01----:R-:W-:Y:S05]  /*27e0*/  ENDCOLLECTIVE ;  /* 0x000000000000791b */ /* 0x003fea0003800000 */
.L_x_613:
[----:B------:R-:W-:Y:S02]  /*27f0*/  IMAD.U32 R35, R35, 0x10000, RZ ;  /* 0x0001000023237824 */ /* 0x000fe400078e00ff */
[----:B------:R-:W-:Y:S02]  /*2800*/  IMAD.MOV.U32 R2, RZ, RZ, R34 ;  /* 0x000000ffff027224 */ /* 0x000fe400078e0022 */
[----:B------:R-:W-:-:S07]  /*2810*/  IMAD.MOV.U32 R36, RZ, RZ, R31 ;  /* 0x000000ffff247224 */ /* 0x000fce00078e001f */
[----:B------:R-:W-:Y:S05]  /*2820*/  WARPSYNC.COLLECTIVE R4, `(.L_x_614) ;  /* 0x0000000004087348 */ /* 0x000fea0003c00000 */
[----:B------:R0:W1:Y:S02]  /*2830*/  SHFL.IDX P0, R31, R7, R2, R3 ;  /* 0x00000002071f7389 */ /* 0x0000640000000003 */
[----:B01----:R-:W-:Y:S05]  /*2840*/  ENDCOLLECTIVE ;  /* 0x000000000000791b */ /* 0x003fea0003800000 */
.L_x_614:
[----:B------:R-:W-:-:S05]  /*2850*/  IMAD.SHL.U32 R36, R36, 0x1000, RZ ;  /* 0x0000100024247824 */ /* 0x000fca00078e00ff */
[----:B------:R-:W-:Y:S01]  /*2860*/  LOP3.LUT R6, R36, R6, R35, 0xfe, !PT ;  /* 0x0000000624067212 */ /* 0x000fe200078efe23 */
[----:B------:R-:W-:Y:S01]  /*2870*/  IMAD.MOV.U32 R2, RZ, RZ, R5 ;  /* 0x000000ffff027224 */ /* 0x000fe200078e0005 */
[----:B------:R-:W-:-:S04]  /*2880*/  SHF.R.U32.HI R5, RZ, 0x1f, R33 ;  /* 0x0000001fff057819 */ /* 0x000fc80000011621 */
[----:B------:R-:W-:-:S04]  /*2890*/  ISETP.NE.U32.AND P1, PT, R5, 0x1, PT ;  /* 0x000000010500780c */ /* 0x000fc80003f25070 */
[----:B------:R-:W-:Y:S01]  /*28a0*/  PLOP3.LUT P1, PT, P1, PT, PT, 0x8, 0x80 ;  /* 0x000000000080781c */ /* 0x000fe20000f2e170 */
[----:B------:R-:W-:-:S12]  /*28b0*/  IMAD.MOV.U32 R34, RZ, RZ, R31 ;  /* 0x000000ffff227224 */ /* 0x000fd800078e001f */
[----:B------:R-:W-:Y:S05]  /*28c0*/  WARPSYNC.COLLECTIVE R4, `(.L_x_615) ;  /* 0x0000000004087348 */ /* 0x000fea0003c00000 */
[----:B------:R0:W1:Y:S02]  /*28d0*/  SHFL.IDX P0, R31, R7, R2, R3 ;  /* 0x00000002071f7389 */ /* 0x0000640000000003 */
[----:B01----:R-:W-:Y:S05]  /*28e0*/  ENDCOLLECTIVE ;  /* 0x000000000000791b */ /* 0x003fea0003800000 */
.L_x_615:
[----:B------:R-:W-:Y:S02]  /*28f0*/  IMAD.SHL.U32 R35, R34, 0x100, RZ ;  /* 0x0000010022237824 */ /* 0x000fe400078e00ff */
[----:B------:R-:W-:Y:S01]  /*2900*/  IMAD.MOV.U32 R37, RZ, RZ, R31 ;  /* 0x000000ffff257224 */ /* 0x000fe200078e001f */
[----:B------:R-:W-:-:S03]  /*2910*/  LOP3.LUT R31, R12, 0x1c, RZ, 0xfc, !PT ;  /* 0x0000001c0c1f7812 */ /* 0x000fc600078efcff */
[----:B------:R-:W-:Y:S02]  /*2920*/  IMAD.SHL.U32 R37, R37, 0x10, RZ ;  /* 0x0000001025257824 */ /* 0x000fe400078e00ff */
[----:B------:R-:W-:-:S03]  /*2930*/  IMAD.MOV.U32 R2, RZ, RZ, R31 ;  /* 0x000000ffff027224 */ /* 0x000fc600078e001f */
[----:B------:R-:W-:-:S07]  /*2940*/  LOP3.LUT R6, R37, R6, R35, 0xfe, !PT ;  /* 0x0000000625067212 */ /* 0x000fce00078efe23 */
[----:B------:R-:W-:Y:S05]  /*2950*/  WARPSYNC.COLLECTIVE R4, `(.L_x_616) ;  /* 0x0000000004087348 */ /* 0x000fea0003c00000 */
[----:B------:R0:W1:Y:S02]  /*2960*/  SHFL.IDX P0, R31, R7, R2, R3 ;  /* 0x00000002071f7389 */ /* 0x0000640000000003 */
[----:B01----:R-:W-:Y:S05]  /*2970*/  ENDCOLLECTIVE ;  /* 0x000000000000791b */ /* 0x003fea0003800000 */
.L_x_616:
[----:B------:R-:W-:Y:S05]  /*2980*/  WARPSYNC.COLLECTIVE R4, `(.L_x_617) ;  /* 0x0000000004087348 */ /* 0x000fea0003c00000 */
[----:B------:R-:W-:Y:S01]  /*2990*/  VOTE.ANY R34, PT, P1 ;  /* 0x0000000000227806 */ /* 0x000fe200008e0100 */
[----:B------:R-:W-:Y:S06]  /*29a0*/  ENDCOLLECTIVE ;  /* 0x000000000000791b */ /* 0x000fec0003800000 */
.L_x_617:
[----:B------:R-:W-:-:S06]  /*29b0*/  IMAD.MOV.U32 R5, RZ, RZ, R34 ;  /* 0x000000ffff057224 */ /* 0x000fcc00078e0022 */
[----:B------:R-:W0:Y:S01]  /*29c0*/  BREV R5, R5 ;  /* 0x0000000500057301 */ /* 0x000e220000000000 */
[----:B------:R-:W-:-:S04]  /*29d0*/  SHF.R.U32.HI R2, RZ, 0x1f, R32 ;  /* 0x0000001fff027819 */ /* 0x000fc80000011620 */
[----:B------:R-:W-:Y:S02]  /*29e0*/  ISETP.NE.U32.AND P2, PT, R2, 0x1, PT ;  /* 0x000000010200780c */ /* 0x000fe40003f45070 */
[----:B------:R-:W-:Y:S02]  /*29f0*/  SHF.R.U32.HI R2, RZ, 0x1e, R33 ;  /* 0x0000001eff027819 */ /* 0x000fe40000011621 */
[----:B------:R-:W-:Y:S02]  /*2a00*/  PLOP3.LUT P1, PT, P2, PT, PT, 0x8, 0x80 ;  /* 0x000000000080781c */ /* 0x000fe4000172e170 */
[----:B------:R-:W-:Y:S02]  /*2a10*/  LOP3.LUT R2, R2, 0x1, RZ, 0xc0, !PT ;  /* 0x0000000102027812 */ /* 0x000fe400078ec0ff */
[----:B------:R-:W-:Y:S01]  /*2a20*/  LOP3.LUT R7, R6, R31, RZ, 0xfc, !PT ;  /* 0x0000001f06077212 */ /* 0x000fe200078efcff */
[----:B0-----:R0:W-:Y:S01]  /*2a30*/  STS [R18], R5 ;  /* 0x0000000512007388 */ /* 0x0011e20000000800 */
[----:B------:R-:W-:-:S02]  /*2a40*/  ISETP.NE.U32.AND P3, PT, R2, 0x1, PT ;  /* 0x000000010200780c */ /* 0x000fc40003f65070 */
[----:B------:R-:W-:-:S04]  /*2a50*/  SHF.R.U32.HI R2, RZ, 0x1e, R32 ;  /* 0x0000001eff027819 */ /* 0x000fc80000011620 */
[----:B------:R-:W-:-:S07]  /*2a60*/  LOP3.LUT R2, R2, 0x1, RZ, 0xc0, !PT ;  /* 0x0000000102027812 */ /* 0x000fce00078ec0ff */
[----:B0-----:R-:W-:Y:S05]  /*2a70*/  WARPSYNC.COLLECTIVE R4, `(.L_x_618) ;  /* 0x0000000004087348 */ /* 0x001fea0003c00000 */
[----:B------:R-:W-:Y:S01]  /*2a80*/  VOTE.ANY R34, PT, P1 ;  /* 0x0000000000227806 */ /* 0x000fe200008e0100 */
[----:B0-----:R-:W-:Y:S06]  /*2a90*/  ENDCOLLECTIVE ;  /* 0x000000000000791b */ /* 0x001fec0003800000 */
.L_x_618:
[----:B------:R-:W-:Y:S02]  /*2aa0*/  PLOP3.LUT P1, PT, P3, PT, PT, 0x8, 0x80 ;  /* 0x000000000080781c */ /* 0x000fe40001f2e170 */
[----:B------:R-:W-:Y:S01]  /*2ab0*/  ISETP.NE.U32.AND P4, PT, R2, 0x1, PT ;  /* 0x000000010200780c */ /* 0x000fe20003f85070 */
[----:B------:R-:W-:Y:S01]  /*2ac0*/  IMAD.MOV.U32 R35, RZ, RZ, R34 ;  /* 0x000000ffff237224 */ /* 0x000fe200078e0022 */
[----:B------:R-:W-:-:S04]  /*2ad0*/  SHF.R.U32.HI R2, RZ, 0x1d, R33 ;  /* 0x0000001dff027819 */ /* 0x000fc80000011621 */
[----:B------:R-:W-:Y:S01]  /*2ae0*/  LOP3.LUT R2, R2, 0x1, RZ, 0xc0, !PT ;  /* 0x0000000102027812 */ /* 0x000fe200078ec0ff */
[----:B------:R-:W0:Y:S03]  /*2af0*/  BREV R35, R35 ;  /* 0x0000002300237301 */ /* 0x000e260000000000 */
[----:B------:R-:W-:-:S13]  /*2b00*/  ISETP.NE.U32.AND P5, PT, R2, 0x1, PT ;  /* 0x000000010200780c */ /* 0x000fda0003fa5070 */
[----:B0-----:R-:W-:Y:S05]  /*2b10*/  WARPSYNC.COLLECTIVE R4, `(.L_x_619) ;  /* 0x0000000004087348 */ /* 0x001fea0003c00000 */
[----:B------:R-:W-:Y:S01]  /*2b20*/  VOTE.ANY R34, PT, P1 ;  /* 0x0000000000227806 */ /* 0x000fe200008e0100 */
[----:B0-----:R-:W-:Y:S06]  /*2b30*/  ENDCOLLECTIVE ;  /* 0x000000000000791b */ /* 0x001fec0003800000 */
.L_x_619:
[----:B------:R-:W-:Y:S01]  /*2b40*/  PLOP3.LUT P1, PT, P4, PT, PT, 0x8, 0x80 ;  /* 0x000000000080781c */ /* 0x000fe2000272e170 */
[----:B------:R-:W-:Y:S01]  /*2b50*/  IMAD.MOV.U32 R31, RZ, RZ, R34 ;  /* 0x000000ffff1f7224 */ /* 0x000fe200078e0022 */
[----:B------:R0:W-:Y:S05]  /*2b60*/  STS [R16], R35 ;  /* 0x0000002310007388 */ /* 0x0001ea0000000800 */
[----:B------:R-:W1:Y:S06]  /*2b70*/  BREV R31, R31 ;  /* 0x0000001f001f7301 */ /* 0x000e6c0000000000 */
[----:B01----:R-:W-:Y:S05]  /*2b80*/  WARPSYNC.COLLECTIVE R4, `(.L_x_620) ;  /* 0x0000000004087348 */ /* 0x003fea0003c00000 */
[----:B------:R-:W-:Y:S01]  /*2b90*/  VOTE.ANY R34, PT, P1 ;  /* 0x0000000000227806 */ /* 0x000fe200008e0100 */
[----:B01----:R-:W-:Y:S06]  /*2ba0*/  ENDCOLLECTIVE ;  /* 0x000000000000791b */ /* 0x003fec0003800000 */
.L_x_620:
[----:B------:R-:W-:Y:S01]  /*2bb0*/  PLOP3.LUT P1, PT, P5, PT, PT, 0x8, 0x80 ;  /* 0x000000000080781c */ /* 0x000fe20002f2e170 */
[----:B------:R0:W1:Y:S01]  /*2bc0*/  BREV R3, R34 ;  /* 0x0000002200037301 */ /* 0x0000620000000000 */
[----:B------:R0:W-:Y:S11]  /*2bd0*/  STS [R18+0x4], R31 ;  /* 0x0000041f12007388 */ /* 0x0001f60000000800 */
[----:B01----:R-:W-:Y:S05]  /*2be0*/  WARPSYNC.COLLECTIVE R4, `(.L_x_621) ;  /* 0x0000000004087348 */ /* 0x003fea0003c00000 */
[----:B0-----:R-:W-:Y:S01]  /*2bf0*/  VOTE.ANY R34, PT, P1 ;  /* 0x0000000000227806 */ /* 0x001fe200008e0100 */
[----:B-1----:R-:W-:Y:S06]  /*2c00*/  ENDCOLLECTIVE ;  /* 0x000000000000791b */ /* 0x002fec0003800000 */
.L_x_621:
[----:B------:R-:W-:Y:S01]  /*2c10*/  SHF.R.U32.HI R4, RZ, 0x1d, R32 ;  /* 0x0000001dff047819 */ /* 0x000fe20000011620 */
[----:B------:R0:W-:Y:S01]  /*2c20*/  STS [R16+0x4], R3 ;  /* 0x0000040310007388 */ /* 0x0001e20000000800 */
[----:B------:R-:W-:Y:S02]  /*2c30*/  IMAD.MOV.U32 R2, RZ, RZ, R34 ;  /* 0x000000ffff027224 */ /* 0x000fe400078e0022 */
[----:B------:R-:W-:Y:S02]  /*2c40*/  LOP3.LUT R4, R4, 0x1, RZ, 0xc0, !PT ;  /* 0x0000000104047812 */ /* 0x000fe400078ec0ff */
[----:B------:R1:W2:Y:S02]  /*2c50*/  BREV R5, R2 ;  /* 0x0000000200057301 */ /* 0x0002a40000000000 */
[----:B------:R-:W-:Y:S01]  /*2c60*/  ISETP.NE.U32.AND P6, PT, R4, 0x1, PT ;  /* 0x000000010400780c */ /* 0x000fe20003fc5070 */
[----:B------:R-:W-:-:S03]  /*2c70*/  IMAD.MOV.U32 R4, RZ, RZ, -0x1 ;  /* 0xffffffffff047424 */ /* 0x000fc600078e00ff */
[----:B------:R-:W-:Y:S02]  /*2c80*/  PLOP3.LUT P1, PT, P6, PT, PT, 0x8, 0x80 ;  /* 0x000000000080781c */ /* 0x000fe4000372e170 */
[----:B-1----:R-:W-:-:S04]  /*2c90*/  SHF.R.U32.HI R2, RZ, 0x1c, R33 ;  /* 0x0000001cff027819 */ /* 0x002fc80000011621 */
[----:B------:R-:W-:Y:S01]  /*2ca0*/  LOP3.LUT R2, R2, 0x1, RZ, 0xc0, !PT ;  /* 0x0000000102027812 */ /* 0x000fe200078ec0ff */
[----:B--2---:R0:W-:Y:S03]  /*2cb0*/  STS [R18+0x8], R5 ;  /* 0x0000080512007388 */ /* 0x0041e60000000800 */
[----:B------:R-:W-:-:S13]  /*2cc0*/  ISETP.NE.U32.AND P0, PT, R2, 0x1, PT ;  /* 0x000000010200780c */ /* 0x000fda0003f05070 */
[----:B0-----:R-:W-:Y:S05]  /*2cd0*/  WARPSYNC.COLLECTIVE R4, `(.L_x_622) ;  /* 0x0000000004087348 */ /* 0x001fea0003c00000 */
[----:B------:R-:W-:Y:S01]  /*2ce0*/  VOTE.ANY R34, PT, P1 ;  /* 0x0000000000227806 */ /* 0x000fe200008e0100 */
[----:B0-----:R-:W-:Y:S06]  /*2cf0*/  ENDCOLLECTIVE ;  /* 0x000000000000791b */ /* 0x001fec0003800000 */
.L_x_622:
[----:B------:R-:W-:Y:S02]  /*2d00*/  PLOP3.LUT P1, PT, P0, PT, PT, 0x8, 0x80 ;  /* 0x000000000080781c */ /* 0x000fe4000072e170 */
[----:B------:R-:W-:Y:S01]  /*2d10*/  SHF.R.U32.HI R2, RZ, 0x1c, R32 ;  /* 0x0000001cff027819 */ /* 0x000fe20000011620 */
[----:B------:R-:W-:-:S03]  /*2d20*/  IMAD.MOV.U32 R3, RZ, RZ, R34 ;  /* 0x000000ffff037224 */ /* 0x000fc600078e0022 */
[----:B------:R-:W-:-:S03]  /*2d30*/  LOP3.LUT R2, R2, 0x1, RZ, 0xc0, !PT ;  /* 0x0000000102027812 */ /* 0x000fc600078ec0ff */
[----:B------:R-:W0:Y:S04]  /*2d40*/  BREV R3, R3 ;  /* 0x0000000300037301 */ /* 0x000e280000000000 */
[----:B0-----:R-:W-:Y:S05]  /*2d50*/  WARPSYNC.COLLECTIVE R4, `(.L_x_623) ;  /* 0x0000000004087348 */ /* 0x001fea0003c00000 */
[----:B------:R-:W-:Y:S01]  /*2d60*/  VOTE.ANY R34, PT, P1 ;  /* 0x0000000000227806 */ /* 0x000fe200008e0100 */
[----:B0-----:R-:W-:Y:S06]  /*2d70*/  ENDCOLLECTIVE ;  /* 0x000000000000791b */ /* 0x001fec0003800000 */
.L_x_623:
[----:B------:R-:W-:Y:S02]  /*2d80*/  ISETP.NE.U32.AND P1, PT, R2, 0x1, PT ;  /* 0x000000010200780c */ /* 0x000fe40003f25070 */
[----:B------:R-:W-:Y:S01]  /*2d90*/  SHF.R.U32.HI R2, RZ, 0x1b, R33 ;  /* 0x0000001bff027819 */ /* 0x000fe20000011621 */
[----:B------:R-:W-:Y:S01]  /*2da0*/  IMAD.MOV.U32 R5, RZ, RZ, R34 ;  /* 0x000000ffff057224 */ /* 0x000fe200078e0022 */
[----:B------:R-:W-:Y:S02]  /*2db0*/  PLOP3.LUT P1, PT, P1, PT, PT, 0x8, 0x80 ;  /* 0x000000000080781c */ /* 0x000fe40000f2e170 */
[----:B------:R-:W-:Y:S01]  /*2dc0*/  LOP3.LUT R2, R2, 0x1, RZ, 0xc0, !PT ;  /* 0x0000000102027812 */ /* 0x000fe200078ec0ff */
[----:B------:R0:W-:Y:S03]  /*2dd0*/  STS [R16+0x8], R3 ;  /* 0x0000080310007388 */ /* 0x0001e60000000800 */
[----:B------:R-:W-:Y:S01]  /*2de0*/  ISETP.NE.U32.AND P2, PT, R2, 0x1, PT ;  /* 0x000000010200780c */ /* 0x000fe20003f45070 */
[----:B------:R-:W1:Y:S01]  /*2df0*/  BREV R5, R5 ;  /* 0x0000000500057301 */ /* 0x000e620000000000 */
[----:B------:R-:W-:-:S04]  /*2e00*/  SHF.R.U32.HI R2, RZ, 0x1b, R32 ;  /* 0x0000001bff027819 */ /* 0x000fc80000011620 */
[----:B------:R-:W-:-:S07]  /*2e10*/  LOP3.LUT R2, R2, 0x1, RZ, 0xc0, !PT ;  /* 0x0000000102027812 */ /* 0x000fce00078ec0ff */
[----:B01----:R-:W-:Y:S05]  /*2e20*/  WARPSYNC.COLLECTIVE R4, `(.L_x_624) ;  /* 0x0000000004087348 */ /* 0x003fea0003c00000 */
[----:B------:R-:W-:Y:S01]  /*2e30*/  VOTE.ANY R34, PT, P1 ;  /* 0x0000000000227806 */ /* 0x000fe200008e0100 */
[----:B01----:R-:W-:Y:S06]  /*2e40*/  ENDCOLLECTIVE ;  /* 0x000000000000791b */ /* 0x003fec0003800000 */
.L_x_624:
[----:B------:R-:W-:Y:S02]  /*2e50*/  PLOP3.LUT P1, PT, P2, PT, PT, 0x8, 0x80 ;  /* 0x000000000080781c */ /* 0x000fe4000172e170 */
[----:B------:R-:W-:Y:S01]  /*2e60*/  ISETP.NE.U32.AND P3, PT, R2, 0x1, PT ;  /* 0x000000010200780c */ /* 0x000fe20003f65070 */
[----:B------:R-:W-:Y:S01]  /*2e70*/  IMAD.MOV.U32 R31, RZ, RZ, R34 ;  /* 0x000000ffff1f7224 */ /* 0x000fe200078e0022 */
[----:B------:R0:W-:Y:S05]  /*2e80*/  STS [R18+0xc], R5 ;  /* 0x00000c0512007388 */ /* 0x0001ea0000000800 */
[----:B------:R-:W1:Y:S06]  /*2e90*/  BREV R31, R31 ;  /* 0x0000001f001f7301 */ /* 0x000e6c0000000000 */
[----:B01----:R-:W-:Y:S05]  /*2ea0*/  WARPSYNC.COLLECTIVE R4, `(.L_x_625) ;  /* 0x0000000004087348 */ /* 0x003fea0003c00000 */
[----:B------:R-:W-:Y:S01]  /*2eb0*/  VOTE.ANY R34, PT, P1 ;  /* 0x0000000000227806 */ /* 0x000fe200008e0100 */
[----:B01----:R-:W-:Y:S06]  /*2ec0*/  ENDCOLLECTIVE ;  /* 0x000000000000791b */ /* 0x003fec0003800000 */
.L_x_625:
[----:B------:R-:W-:Y:S01]  /*2ed0*/  PLOP3.LUT P1, PT, P3, PT, PT, 0x8, 0x80 ;  /* 0x000000000080781c */ /* 0x000fe20001f2e170 */
[----:B------:R0:W1:Y:S01]  /*2ee0*/  BREV R3, R34 ;  /* 0x0000002200037301 */ /* 0x0000620000000000 */
[----:B------:R0:W-:Y:S11]  /*2ef0*/  STS [R16+0xc], R31 ;  /* 0x00000c1f10007388 */ /* 0x0001f60000000800 */
[----:B01----:R-:W-:Y:S05]  /*2f00*/  WARPSYNC.COLLECTIVE R4, `(.L_x_626) ;  /* 0x0000000004087348 */ /* 0x003fea0003c00000 */
[----:B0-----:R-:W-:Y:S01]  /*2f10*/  VOTE.ANY R34, PT, P1 ;  /* 0x0000000000227806 */ /* 0x001fe200008e0100 */
[----:B-1----:R-:W-:Y:S06]  /*2f20*/  ENDCOLLECTIVE ;  /* 0x000000000000791b */ /* 0x002fec0003800000 */
.L_x_626:
        /* <DEDUP_REMOVED lines=15> */
.L_x_627:
[----:B------:R-:W-:Y:S02]  /*3020*/  PLOP3.LUT P1, PT, P5, PT, PT, 0x8, 0x80 ;  /* 0x000000000080781c */ /* 0x000fe40002f2e170 */
[----:B------:R-:W-:Y:S01]  /*3030*/  SHF.R.U32.HI R2, RZ, 0x19, R33 ;  /* 0x00000019ff027819 */ /* 0x000fe20000011621 */
[----:B------:R-:W-:-:S03]  /*3040*/  IMAD.MOV.U32 R3, RZ, RZ, R34 ;  /* 0x000000ffff037224 */ /* 0x000fc600078e0022 */
[----:B------:R-:W-:-:S03]  /*3050*/  LOP3.LUT R2, R2, 0x1, RZ, 0xc0, !PT ;  /* 0x0000000102027812 */ /* 0x000fc600078ec0ff */
[----:B------:R-:W0:Y:S01]  /*3060*/  BREV R3, R3 ;  /* 0x0000000300037301 */ /* 0x000e220000000000 */
[----:B------:R-:W-:Y:S02]  /*3070*/  ISETP.NE.U32.AND P6, PT, R2, 0x1, PT ;  /* 0x000000010200780c */ /* 0x000fe40003fc5070 */
[----:B------:R-:W-:-:S11]  /*3080*/  SHF.R.U32.HI R2, RZ, 0x19, R32 ;  /* 0x00000019ff027819 */ /* 0x000fd60000011620 */
[----:B0-----:R-:W-:Y:S05]  /*3090*/  WARPSYNC.COLLECTIVE R4, `(.L_x_628) ;  /* 0x0000000004087348 */ /* 0x001fea0003c00000 */
[----:B------:R-:W-:Y:S01]  /*30a0*/  VOTE.ANY R34, PT, P1 ;  /* 0x0000000000227806 */ /* 0x000fe200008e0100 */
[----:B0-----:R-:W-:Y:S06]  /*30b0*/  ENDCOLLECTIVE ;  /* 0x000000000000791b */ /* 0x001fec0003800000 */
.L_x_628:
[----:B------:R-:W-:Y:S02]  /*30c0*/  PLOP3.LUT P1, PT, P6, PT, PT, 0x8, 0x80 ;  /* 0x000000000080781c */ /* 0x000fe4000372e170 */
[----:B------:R-:W-:Y:S01]  /*30d0*/  LOP3.LUT R2, R2, 0x1, RZ, 0xc0, !PT ;  /* 0x0000000102027812 */ /* 0x000fe200078ec0ff */
[----:B------:R-:W-:-:S03]  /*30e0*/  IMAD.MOV.U32 R5, RZ, RZ, R34 ;  /* 0x000000ffff057224 */ /* 0x000fc600078e0022 */
[----:B------:R-:W-:Y:S02]  /*30f0*/  ISETP.NE.U32.AND P0, PT, R2, 0x1, PT ;  /* 0x000000010200780c */ /* 0x000fe40003f05070 */
[----:B------:R-:W-:Y:S01]  /*3100*/  SHF.R.U32.HI R2, RZ, 0x18, R33 ;  /* 0x00000018ff027819 */ /* 0x000fe20000011621 */
[----:B------:R0:W-:Y:S01]  /*3110*/  STS [R18+0x14], R3 ;  /* 0x0000140312007388 */ /* 0x0001e20000000800 */
[----:B------:R-:W1:Y:S02]  /*3120*/  BREV R5, R5 ;  /* 0x0000000500057301 */ /* 0x000e640000000000 */
[----:B------:R-:W-:-:S07]  /*3130*/  LOP3.LUT R2, R2, 0x1, RZ, 0xc0, !PT ;  /* 0x0000000102027812 */ /* 0x000fce00078ec0ff */
[----:B01----:R-:W-:Y:S05]  /*3140*/  WARPSYNC.COLLECTIVE R4, `(.L_x_629) ;  /* 0x0000000004087348 */ /* 0x003fea0003c00000 */
[----:B------:R-:W-:Y:S01]  /*3150*/  VOTE.ANY R34, PT, P1 ;  /* 0x0000000000227806 */ /* 0x000fe200008e0100 */
[----:B01----:R-:W-:Y:S06]  /*3160*/  ENDCOLLECTIVE ;  /* 0x000000000000791b */ /* 0x003fec0003800000 */
.L_x_629:
[----:B------:R-:W-:Y:S01]  /*3170*/  PLOP3.LUT P1, PT, P0, PT, PT, 0x8, 0x80 ;  /* 0x000000000080781c */ /* 0x000fe2000072e170 */
[----:B------:R-:W-:Y:S01]  /*3180*/  IMAD.MOV.U32 R31, RZ, RZ, R34 ;  /* 0x000000ffff1f7224 */ /* 0x000fe200078e0022 */
[----:B------:R0:W-:Y:S05]  /*3190*/  STS [R16+0x14], R5 ;  /* 0x0000140510007388 */ /* 0x0001ea0000000800 */
[----:B------:R-:W1:Y:S06]  /*31a0*/  BREV R31, R31 ;  /* 0x0000001f001f7301 */ /* 0x000e6c0000000000 */
[----:B01----:R-:W-:Y:S05]  /*31b0*/  WARPSYNC.COLLECTIVE R4, `(.L_x_630) ;  /* 0x0000000004087348 */ /* 0x003fea0003c00000 */
[----:B------:R-:W-:Y:S01]  /*31c0*/  VOTE.ANY R34, PT, P1 ;  /* 0x0000000000227806 */ /* 0x000fe200008e0100 */
[----:B01----:R-:W-:Y:S06]  /*31d0*/  ENDCOLLECTIVE ;  /* 0x000000000000791b */ /* 0x003fec0003800000 */
.L_x_630:
[----:B------:R-:W-:Y:S01]  /*31e0*/  ISETP.NE.U32.AND P1, PT, R2, 0x1, PT ;  /* 0x000000010200780c */ /* 0x000fe20003f25070 */
[----:B------:R0:W1:Y:S03]  /*31f0*/  BREV R3, R34 ;  /* 0x0000002200037301 */ /* 0x0000660000000000 */
[----:B------:R-:W-:Y:S01]  /*3200*/  PLOP3.LUT P1, PT, P1, PT, PT, 0x8, 0x80 ;  /* 0x000000000080781c */ /* 0x000fe20000f2e170 */
[----:B------:R0:W-:-:S12]  /*3210*/  STS [R18+0x18], R31 ;  /* 0x0000181f12007388 */ /* 0x0001d80000000800 */
[----:B01----:R-:W-:Y:S05]  /*3220*/  WARPSYNC.COLLECTIVE R4, `(.L_x_631) ;  /* 0x0000000004087348 */ /* 0x003fea0003c00000 */
[----:B0-----:R-:W-:Y:S01]  /*3230*/  VOTE.ANY R34, PT, P1 ;  /* 0x0000000000227806 */ /* 0x001fe200008e0100 */
[----:B-1----:R-:W-:Y:S06]  /*3240*/  ENDCOLLECTIVE ;  /* 0x000000000000791b */ /* 0x002fec0003800000 */
.L_x_631:
[----:B------:R0:W-:Y:S01]  /*3250*/  STS [R16+0x18], R3 ;  /* 0x0000180310007388 */ /* 0x0001e20000000800 */
[----:B------:R-:W-:Y:S01]  /*3260*/  SHF.R.U32.HI R4, RZ, 0x18, R32 ;  /* 0x00000018ff047819 */ /* 0x000fe20000011620 */
[----:B------:R-:W-:-:S03]  /*3270*/  IMAD.MOV.U32 R2, RZ, RZ, R34 ;  /* 0x000000ffff027224 */ /* 0x000fc600078e0022 */
[----:B------:R-:W-:Y:S01]  /*3280*/  LOP3.LUT R4, R4, 0x1, RZ, 0xc0, !PT ;  /* 0x0000000104047812 */ /* 0x000fe200078ec0ff */
[----:B------:R1:W2:Y:S03]  /*3290*/  BREV R5, R2 ;  /* 0x0000000200057301 */ /* 0x0002a60000000000 */
        /* <DEDUP_REMOVED lines=10> */
.L_x_632:
        /* <DEDUP_REMOVED lines=10> */
.L_x_633:
        /* <DEDUP_REMOVED lines=11> */
.L_x_634:
        /* <DEDUP_REMOVED lines=8> */
.L_x_635:
[----:B------:R-:W-:Y:S01]  /*3510*/  PLOP3.LUT P1, PT, P6, PT, PT, 0x8, 0x80 ;  /* 0x000000000080781c */ /* 0x000fe2000372e170 */
[----:B------:R0:W1:Y:S01]  /*3520*/  BREV R3, R34 ;  /* 0x0000002200037301 */ /* 0x0000620000000000 */
[----:B------:R0:W-:Y:S11]  /*3530*/  STS [R16+0x20], R31 ;  /* 0x0000201f10007388 */ /* 0x0001f60000000800 */
[----:B01----:R-:W-:Y:S05]  /*3540*/  WARPSYNC.COLLECTIVE R4, `(.L_x_636) ;  /* 0x0000000004087348 */ /* 0x003fea0003c00000 */
[----:B0-----:R-:W-:Y:S01]  /*3550*/  VOTE.ANY R34, PT, P1 ;  /* 0x0000000000227806 */ /* 0x001fe200008e0100 */
[----:B-1----:R-:W-:Y:S06]  /*3560*/  ENDCOLLECTIVE ;  /* 0x000000000000791b */ /* 0x002fec0003800000 */
.L_x_636:
[----:B------:R-:W-:Y:S01]  /*3570*/  SHF.R.U32.HI R4, RZ, 0x15, R33 ;  /* 0x00000015ff047819 */ /* 0x000fe20000011621 */
[----:B------:R-:W-:-:S03]  /*3580*/  IMAD.MOV.U32 R2, RZ, RZ, R34 ;  /* 0x000000ffff027224 */ /* 0x000fc600078e0022 */
[----:B------:R-:W-:Y:S01]  /*3590*/  LOP3.LUT R4, R4, 0x1, RZ, 0xc0, !PT ;  /* 0x0000000104047812 */ /* 0x000fe200078ec0ff */
[----:B------:R0:W-:Y:S01]  /*35a0*/  STS [R18+0x24], R3 ;  /* 0x0000240312007388 */ /* 0x0001e20000000800 */
[----:B------:R1:W2:Y:S02]  /*35b0*/  BREV R5, R2 ;  /* 0x0000000200057301 */ /* 0x0002a40000000000 */
[----:B------:R-:W-:Y:S01]  /*35c0*/  ISETP.NE.U32.AND P0, PT, R4, 0x1, PT ;  /* 0x000000010400780c */ /* 0x000fe20003f05070 */
[----:B------:R-:W-:-:S03]  /*35d0*/  IMAD.MOV.U32 R4, RZ, RZ, -0x1 ;  /* 0xffffffffff047424 */ /* 0x000fc600078e00ff */
[----:B------:R-:W-:Y:S02]  /*35e0*/  PLOP3.LUT P1, PT, P0, PT, PT, 0x8, 0x80 ;  /* 0x000000000080781c */ /* 0x000fe4000072e170 */
[----:B-1----:R-:W-:-:S04]  /*35f0*/  SHF.R.U32.HI R2, RZ, 0x15, R32 ;  /* 0x00000015ff027819 */ /* 0x002fc80000011620 */
[----:B------:R-:W-:Y:S01]  /*3600*/  LOP3.LUT R2, R2, 0x1, RZ, 0xc0, !PT ;  /* 0x0000000102027812 */ /* 0x000fe200078ec0ff */
[----:B--2---:R0:W-:Y:S06]  /*3610*/  STS [R16+0x24], R5 ;  /* 0x0000240510007388 */ /* 0x0041ec0000000800 */
[----:B0-----:R-:W-:Y:S05]  /*3620*/  WARPSYNC.COLLECTIVE R4, `(.L_x_637) ;  /* 0x0000000004087348 */ /* 0x001fea0003c00000 */
[----:B------:R-:W-:Y:S01]  /*3630*/  VOTE.ANY R34, PT, P1 ;  /* 0x0000000000227806 */ /* 0x000fe200008e0100 */
[----:B0-----:R-:W-:Y:S06]  /*3640*/  ENDCOLLECTIVE ;  /* 0x000000000000791b */ /* 0x001fec0003800000 */
.L_x_637:
[----:B------:R-:W-:Y:S02]  /*3650*/  ISETP.NE.U32.AND P1, PT, R2, 0x1, PT ;  /* 0x000000010200780c */ /* 0x000fe40003f25070 */
[----:B------:R-:W-:Y:S01]  /*3660*/  SHF.R.U32.HI R2, RZ, 0x14, R33 ;  /* 0x00000014ff027819 */ /* 0x000fe20000011621 */
[----:B------:R-:W-:Y:S01]  /*3670*/  IMAD.MOV.U32 R3, RZ, RZ, R34 ;  /* 0x000000ffff037224 */ /* 0x000fe200078e0022 */
[----:B------:R-:W-:Y:S02]  /*3680*/  PLOP3.LUT P1, PT, P1, PT, PT, 0x8, 0x80 ;  /* 0x000000000080781c */ /* 0x000fe40000f2e170 */
[----:B------:R-:W-:-:S03]  /*3690*/  LOP3.LUT R2, R2, 0x1, RZ, 0xc0, !PT ;  /* 0x0000000102027812 */ /* 0x000fc600078ec0ff */
[----:B------:R-:W0:Y:S01]  /*36a0*/  BREV R3, R3 ;  /* 0x0000000300037301 */ /* 0x000e220000000000 */
[----:B------:R-:W-:Y:S02]  /*36b0*/  ISETP.NE.U32.AND P2, PT, R2, 0x1, PT ;  /* 0x000000010200780c */ /* 0x000fe40003f45070 */
[----:B------:R-:W-:-:S04]  /*36c0*/  SHF.R.U32.HI R2, RZ, 0x14, R32 ;  /* 0x00000014ff027819 */ /* 0x000fc80000011620 */
[----:B------:R-:W-:-:S07]  /*36d0*/  LOP3.LUT R2, R2, 0x1, RZ, 0xc0, !PT ;  /* 0x0000000102027812 */ /* 0x000fce00078ec0ff */
[----:B0-----:R-:W-:Y:S05]  /*36e0*/  WARPSYNC.COLLECTIVE R4, `(.L_x_638) ;  /* 0x0000000004087348 */ /* 0x001fea0003c00000 */
[----:B------:R-:W-:Y:S01]  /*36f0*/  VOTE.ANY R34, PT, P1 ;  /* 0x0000000000227806 */ /* 0x000fe200008e0100 */
[----:B0-----:R-:W-:Y:S06]  /*3700*/  ENDCOLLECTIVE ;  /* 0x000000000000791b */ /* 0x001fec0003800000 */
.L_x_638:
[----:B------:R-:W-:Y:S02]  /*3710*/  PLOP3.LUT P1, PT, P2, PT, PT, 0x8, 0x80 ;  /* 0x000000000080781c */ /* 0x000fe4000172e170 */
[----:B------:R-:W-:Y:S01]  /*3720*/  ISETP.NE.U32.AND P3, PT, R2, 0x1, PT ;  /* 0x000000010200780c */ /* 0x000fe20003f65070 */
[----:B------:R-:W-:Y:S01]  /*3730*/  IMAD.MOV.U32 R5, RZ, RZ, R34 ;  /* 0x000000ffff057224 */ /* 0x000fe200078e0022 */
[----:B------:R-:W-:Y:S01]  /*3740*/  SHF.R.U32.HI R2, RZ, 0x13, R33 ;  /* 0x00000013ff027819 */ /* 0x000fe20000011621 */
[----:B------:R0:W-:Y:S03]  /*3750*/  STS [R18+0x28], R3 ;  /* 0x0000280312007388 */ /* 0x0001e60000000800 */
[----:B------:R-:W-:Y:S01]  /*3760*/  LOP3.LUT R2, R2, 0x1, RZ, 0xc0, !PT ;  /* 0x0000000102027812 */ /* 0x000fe200078ec0ff */
[----:B------:R-:W1:Y:S03]  /*3770*/  BREV R5, R5 ;  /* 0x0000000500057301 */ /* 0x000e660000000000 */
[----:B------:R-:W-:-:S13]  /*3780*/  ISETP.NE.U32.AND P4, PT, R2, 0x1, PT ;  /* 0x000000010200780c */ /* 0x000fda0003f85070 */
[----:B01----:R-:W-:Y:S05]  /*3790*/  WARPSYNC.COLLECTIVE R4, `(.L_x_639) ;  /* 0x0000000004087348 */ /* 0x003fea0003c00000 */
[----:B------:R-:W-:Y:S01]  /*37a0*/  VOTE.ANY R34, PT, P1 ;  /* 0x0000000000227806 */ /* 0x000fe200008e0100 */
[----:B01----:R-:W-:Y:S06]  /*37b0*/  ENDCOLLECTIVE ;  /* 0x000000000000791b */ /* 0x003fec0003800000 */
.L_x_639:
[----:B------:R-:W-:Y:S01]  /*37c0*/  PLOP3.LUT P1, PT, P3, PT, PT, 0x8, 0x80 ;  /* 0x000000000080781c */ /* 0x000fe20001f2e170 */
[----:B------:R-:W-:Y:S01]  /*37d0*/  IMAD.MOV.U32 R31, RZ, RZ, R34 ;  /* 0x000000ffff1f7224 */ /* 0x000fe200078e0022 */
[----:B------:R0:W-:Y:S05]  /*37e0*/  STS [R16+0x28], R5 ;  /* 0x0000280510007388 */ /* 0x0001ea0000000800 */
[----:B------:R-:W1:Y:S06]  /*37f0*/  BREV R31, R31 ;  /* 0x0000001f001f7301 */ /* 0x000e6c0000000000 */
[----:B01----:R-:W-:Y:S05]  /*3800*/  WARPSYNC.COLLECTIVE R4, `(.L_x_640) ;  /* 0x0000000004087348 */ /* 0x003fea0003c00000 */
[----:B------:R-:W-:Y:S01]  /*3810*/  VOTE.ANY R34, PT, P1 ;  /* 0x0000000000227806 */ /* 0x000fe200008e0100 */
[----:B01----:R-:W-:Y:S06]  /*3820*/  ENDCOLLECTIVE ;  /* 0x000000000000791b */ /* 0x003fec0003800000 */
.L_x_640:
[----:B------:R-:W-:Y:S01]  /*3830*/  PLOP3.LUT P1, PT, P4, PT, PT, 0x8, 0x80 ;  /* 0x000000000080781c */ /* 0x000fe2000272e170 */
[----:B------:R0:W1:Y:S01]  /*3840*/  BREV R3, R34 ;  /* 0x0000002200037301 */ /* 0x0000620000000000 */
[----:B------:R0:W-:Y:S11]  /*3850*/  STS [R18+0x2c], R31 ;  /* 0x00002c1f12007388 */ /* 0x0001f60000000800 */
[----:B01----:R-:W-:Y:S05]  /*3860*/  WARPSYNC.COLLECTIVE R4, `(.L_x_641) ;  /* 0x0000000004087348 */ /* 0x003fea0003c00000 */
[----:B0-----:R-:W-:Y:S01]  /*3870*/  VOTE.ANY R34, PT, P1 ;  /* 0x0000000000227806 */ /* 0x001fe200008e0100 */
[----:B-1----:R-:W-:Y:S06]  /*3880*/  ENDCOLLECTIVE ;  /* 0x000000000000791b */ /* 0x002fec0003800000 */
.L_x_641:
        /* <DEDUP_REMOVED lines=15> */
.L_x_642:
        /* <DEDUP_REMOVED lines=10> */
.L_x_643:
[----:B------:R-:W-:Y:S02]  /*3a20*/  PLOP3.LUT P1, PT, P0, PT, PT, 0x8, 0x80 ;  /* 0x000000000080781c */ /* 0x000fe4000072e170 */
[----:B------:R-:W-:Y:S01]  /*3a30*/  LOP3.LUT R2, R2, 0x1, RZ, 0xc0, !PT ;  /* 0x0000000102027812 */ /* 0x000fe200078ec0ff */
[----:B------:R-:W-:Y:S01]  /*3a40*/  IMAD.MOV.U32 R5, RZ, RZ, R34 ;  /* 0x000000ffff057224 */ /* 0x000fe200078e0022 */
[----:B------:R0:W-:Y:S05]  /*3a50*/  STS [R16+0x30], R3 ;  /* 0x0000300310007388 */ /* 0x0001ea0000000800 */
[----:B------:R-:W1:Y:S04]  /*3a60*/  BREV R5, R5 ;  /* 0x0000000500057301 */ /* 0x000e680000000000 */
[----:B01----:R-:W-:Y:S05]  /*3a70*/  WARPSYNC.COLLECTIVE R4, `(.L_x_644) ;  /* 0x0000000004087348 */ /* 0x003fea0003c00000 */
[----:B------:R-:W-:Y:S01]  /*3a80*/  VOTE.ANY R34, PT, P1 ;  /* 0x0000000000227806 */ /* 0x000fe200008e0100 */
[----:B01----:R-:W-:Y:S06]  /*3a90*/  ENDCOLLECTIVE ;  /* 0x000000000000791b */ /* 0x003fec0003800000 */
.L_x_644:
[----:B------:R-:W-:Y:S02]  /*3aa0*/  ISETP.NE.U32.AND P1, PT, R2, 0x1, PT ;  /* 0x000000010200780c */ /* 0x000fe40003f25070 */
[----:B------:R-:W-:Y:S01]  /*3ab0*/  SHF.R.U32.HI R2, RZ, 0x11, R32 ;  /* 0x00000011ff027819 */ /* 0x000fe20000011620 */
[----:B------:R-:W-:Y:S01]  /*3ac0*/  IMAD.MOV.U32 R31, RZ, RZ, R34 ;  /* 0x000000ffff1f7224 */ /* 0x000fe200078e0022 */
[----:B------:R-:W-:Y:S02]  /*3ad0*/  PLOP3.LUT P1, PT, P1, PT, PT, 0x8, 0x80 ;  /* 0x000000000080781c */ /* 0x000fe40000f2e170 */
[----:B------:R-:W-:Y:S01]  /*3ae0*/  LOP3.LUT R2, R2, 0x1, RZ, 0xc0, !PT ;  /* 0x0000000102027812 */ /* 0x000fe200078ec0ff */
[----:B------:R0:W-:Y:S03]  /*3af0*/  STS [R18+0x34], R5 ;  /* 0x0000340512007388 */ /* 0x0001e60000000800 */
[----:B------:R-:W-:Y:S01]  /*3b00*/  ISETP.NE.U32.AND P2, PT, R2, 0x1, PT ;  /* 0x000000010200780c */ /* 0x000fe20003f45070 */
[----:B------:R-:W1:-:S12]  /*3b10*/  BREV R31, R31 ;  /* 0x0000001f001f7301 */ /* 0x000e580000000000 */
[----:B01----:R-:W-:Y:S05]  /*3b20*/  WARPSYNC.COLLECTIVE R4, `(.L_x_645) ;  /* 0x0000000004087348 */ /* 0x003fea0003c00000 */
[----:B------:R-:W-:Y:S01]  /*3b30*/  VOTE.ANY R34, PT, P1 ;  /* 0x0000000000227806 */ /* 0x000fe200008e0100 */
[----:B01----:R-:W-:Y:S06]  /*3b40*/  ENDCOLLECTIVE ;  /* 0x000000000000791b */ /* 0x003fec0003800000 */
.L_x_645:
[----:B------:R-:W-:Y:S01]  /*3b50*/  PLOP3.LUT P1, PT, P2, PT, PT, 0x8, 0x80 ;  /* 0x000000000080781c */ /* 0x000fe2000172e170 */
[----:B------:R0:W1:Y:S01]  /*3b60*/  BREV R3, R34 ;  /* 0x0000002200037301 */ /* 0x0000620000000000 */
[----:B------:R0:W-:Y:S11]  /*3b70*/  STS [R16+0x34], R31 ;  /* 0x0000341f10007388 */ /* 0x0001f60000000800 */
[----:B01----:R-:W-:Y:S05]  /*3b80*/  WARPSYNC.COLLECTIVE R4, `(.L_x_646) ;  /* 0x0000000004087348 */ /* 0x003fea0003c00000 */
[----:B0-----:R-:W-:Y:S01]  /*3b90*/  VOTE.ANY R34, PT, P1 ;  /* 0x0000000000227806 */ /* 0x001fe200008e0100 */
[----:B-1----:R-:W-:Y:S06]  /*3ba0*/  ENDCOLLECTIVE ;  /* 0x000000000000791b */ /* 0x002fec0003800000 */
.L_x_646:
        /* <DEDUP_REMOVED lines=15> */
.L_x_647:
        /* <DEDUP_REMOVED lines=10> */
.L_x_648:
        /* <DEDUP_REMOVED lines=11> */
.L_x_649:
        /* <DEDUP_REMOVED lines=8> */
.L_x_650:
[----:B------:R-:W-:Y:S01]  /*3e70*/  PLOP3.LUT P1, PT, P0, PT, PT, 0x8, 0x80 ;  /* 0x000000000080781c */ /* 0x000fe2000072e170 */
[----:B------:R0:W1:Y:S01]  /*3e80*/  BREV R3, R34 ;  /* 0x0000002200037301 */ /* 0x0000620000000000 */
[----:B------:R0:W-:Y:S11]  /*3e90*/  STS [R18+0x40], R31 ;  /* 0x0000401f12007388 */ /* 0x0001f60000000800 */
[----:B01----:R-:W-:Y:S05]  /*3ea0*/  WARPSYNC.COLLECTIVE R4, `(.L_x_651) ;  /* 0x0000000004087348 */ /* 0x003fea0003c00000 */
[----:B0-----:R-:W-:Y:S01]  /*3eb0*/  VOTE.ANY R34, PT, P1 ;  /* 0x0000000000227806 */ /* 0x001fe200008e0100 */
[----:B-1----:R-:W-:Y:S06]  /*3ec0*/  ENDCOLLECTIVE ;  /* 0x000000000000791b */ /* 0x002fec0003800000 */
.L_x_651:
        /* <DEDUP_REMOVED lines=15> */
.L_x_652:
        /* <DEDUP_REMOVED lines=10> */
.L_x_653:
        /* <DEDUP_REMOVED lines=11> */
.L_x_654:
        /* <DEDUP_REMOVED lines=8> */
.L_x_655:
[----:B------:R-:W-:Y:S01]  /*4190*/  PLOP3.LUT P1, PT, P5, PT, PT, 0x8, 0x80 ;  /* 0x000000000080781c */ /* 0x000fe20002f2e170 */
[----:B------:R0:W1:Y:S01]  /*41a0*/  BREV R3, R34 ;  /* 0x0000002200037301 */ /* 0x0000620000000000 */
[----:B------:R0:W-:Y:S11]  /*41b0*/  STS [R16+0x48], R31 ;  /* 0x0000481f10007388 */ /* 0x0001f60000000800 */
[----:B01----:R-:W-:Y:S05]  /*41c0*/  WARPSYNC.COLLECTIVE R4, `(.L_x_656) ;  /* 0x0000000004087348 */ /* 0x003fea0003c00000 */
[----:B0-----:R-:W-:Y:S01]  /*41d0*/  VOTE.ANY R34, PT, P1 ;  /* 0x0000000000227806 */ /* 0x001fe200008e0100 */
[----:B-1----:R-:W-:Y:S06]  /*41e0*/  ENDCOLLECTIVE ;  /* 0x000000000000791b */ /* 0x002fec0003800000 */
.L_x_656:
        /* <DEDUP_REMOVED lines=15> */
.L_x_657:
        /* <DEDUP_REMOVED lines=8> */
.L_x_658:
        /* <DEDUP_REMOVED lines=13> */
.L_x_659:
        /* <DEDUP_REMOVED lines=8> */
.L_x_660:
[----:B------:R-:W-:Y:S01]  /*44b0*/  PLOP3.LUT P1, PT, P3, PT, PT, 0x8, 0x80 ;  /* 0x000000000080781c */ /* 0x000fe20001f2e170 */
[----:B------:R0:W1:Y:S01]  /*44c0*/  BREV R3, R34 ;  /* 0x0000002200037301 */ /* 0x0000620000000000 */
[----:B------:R0:W-:Y:S11]  /*44d0*/  STS [R18+0x54], R31 ;  /* 0x0000541f12007388 */ /* 0x0001f60000000800 */
[----:B01----:R-:W-:Y:S05]  /*44e0*/  WARPSYNC.COLLECTIVE R4, `(.L_x_661) ;  /* 0x0000000004087348 */ /* 0x003fea0003c00000 */
[----:B0-----:R-:W-:Y:S01]  /*44f0*/  VOTE.ANY R34, PT, P1 ;  /* 0x0000000000227806 */ /* 0x001fe200008e0100 */
[----:B-1----:R-:W-:Y:S06]  /*4500*/  ENDCOLLECTIVE ;  /* 0x000000000000791b */ /* 0x002fec0003800000 */
.L_x_661:
        /* <DEDUP_REMOVED lines=15> */
.L_x_662:
        /* <DEDUP_REMOVED lines=10> */
.L_x_663:
        /* <DEDUP_REMOVED lines=11> */
.L_x_664:
[----:B------:R-:W-:Y:S01]  /*4750*/  PLOP3.LUT P1, PT, P0, PT, PT, 0x8, 0x80 ;  /* 0x000000000080781c */ /* 0x000fe2000072e170 */
[----:B------:R-:W-:-:S04]  /*4760*/  IMAD.MOV.U32 R36, RZ, RZ, R34 ;  /* 0x000000ffff247224 */ /* 0x000fc800078e0022 */
[----:B------:R0:W1:Y:S01]  /*4770*/  BREV R3, R36 ;  /* 0x0000002400037301 */ /* 0x0000620000000000 */
[----:B------:R0:W-:Y:S07]  /*4780*/  STS [R18+0x5c], R5 ;  /* 0x00005c0512007388 */ /* 0x0001ee0000000800 */
[----:B01----:R-:W-:Y:S05]  /*4790*/  WARPSYNC.COLLECTIVE R4, `(.L_x_665) ;  /* 0x0000000004087348 */ /* 0x003fea0003c00000 */
[----:B------:R-:W-:Y:S01]  /*47a0*/  VOTE.ANY R34, PT, P1 ;  /* 0x0000000000227806 */ /* 0x000fe200008e0100 */
[----:B01----:R-:W-:Y:S06]  /*47b0*/  ENDCOLLECTIVE ;  /* 0x000000000000791b */ /* 0x003fec0003800000 */
.L_x_665:
[----:B------:R-:W-:Y:S02]  /*47c0*/  ISETP.NE.U32.AND P1, PT, R2, 0x1, PT ;  /* 0x000000010200780c */ /* 0x000fe40003f25070 */
[----:B------:R-:W-:Y:S01]  /*47d0*/  SHF.R.U32.HI R2, RZ, 0x6, R33 ;  /* 0x00000006ff027819 */ /* 0x000fe20000011621 */
[----:B------:R-:W-:Y:S01]  /*47e0*/  IMAD.MOV.U32 R35, RZ, RZ, R34 ;  /* 0x000000ffff237224 */ /* 0x000fe200078e0022 */
[----:B------:R-:W-:Y:S02]  /*47f0*/  PLOP3.LUT P1, PT, P1, PT, PT, 0x8, 0x80 ;  /* 0x000000000080781c */ /* 0x000fe40000f2e170 */
[----:B------:R-:W-:Y:S01]  /*4800*/  LOP3.LUT R2, R2, 0x1, RZ, 0xc0, !PT ;  /* 0x0000000102027812 */ /* 0x000fe200078ec0ff */
[----:B------:R0:W-:Y:S02]  /*4810*/  STS [R16+0x5c], R3 ;  /* 0x00005c0310007388 */ /* 0x0001e40000000800 */
[----:B------:R-:W1:Y:S01]  /*4820*/  BREV R35, R35 ;  /* 0x0000002300237301 */ /* 0x000e620000000000 */
[----:B------:R-:W-:-:S13]  /*4830*/  ISETP.NE.U32.AND P2, PT, R2, 0x1, PT ;  /* 0x000000010200780c */ /* 0x000fda0003f45070 */
[----:B01----:R-:W-:Y:S05]  /*4840*/  WARPSYNC.COLLECTIVE R4, `(.L_x_666) ;  /* 0x0000000004087348 */ /* 0x003fea0003c00000 */
[----:B------:R-:W-:Y:S01]  /*4850*/  VOTE.ANY R34, PT, P1 ;  /* 0x0000000000227806 */ /* 0x000fe200008e0100 */
[----:B01----:R-:W-:Y:S06]  /*4860*/  ENDCOLLECTIVE ;  /* 0x000000000000791b */ /* 0x003fec0003800000 */
.L_x_666:
[----:B------:R-:W-:Y:S01]  /*4870*/  PLOP3.LUT P1, PT, P2, PT, PT, 0x8, 0x80 ;  /* 0x000000000080781c */ /* 0x000fe2000172e170 */
[----:B------:R0:W1:Y:S01]  /*4880*/  BREV R3, R34 ;  /* 0x0000002200037301 */ /* 0x0000620000000000 */
[----:B------:R0:W-:Y:S11]  /*4890*/  STS [R18+0x60], R35 ;  /* 0x0000602312007388 */ /* 0x0001f60000000800 */
[----:B01----:R-:W-:Y:S05]  /*48a0*/  WARPSYNC.COLLECTIVE R4, `(.L_x_667) ;  /* 0x0000000004087348 */ /* 0x003fea0003c00000 */
[----:B0-----:R-:W-:Y:S01]  /*48b0*/  VOTE.ANY R34, PT, P1 ;  /* 0x0000000000227806 */ /* 0x001fe200008e0100 */
[----:B-1----:R-:W-:Y:S06]  /*48c0*/  ENDCOLLECTIVE ;  /* 0x000000000000791b */ /* 0x002fec0003800000 */
.L_x_667:
        /* <DEDUP_REMOVED lines=15> */
.L_x_668:
[----:B------:R-:W-:Y:S02]  /*49c0*/  PLOP3.LUT P1, PT, P4, PT, PT, 0x8, 0x80 ;  /* 0x000000000080781c */ /* 0x000fe4000272e170 */
[----:B------:R-:W-:Y:S01]  /*49d0*/  SHF.R.U32.HI R2, RZ, 0x5, R32 ;  /* 0x00000005ff027819 */ /* 0x000fe20000011620 */
[----:B------:R-:W-:-:S03]  /*49e0*/  IMAD.MOV.U32 R36, RZ, RZ, R34 ;  /* 0x000000ffff247224 */ /* 0x000fc600078e0022 */
[----:B------:R-:W-:Y:S01]  /*49f0*/  LOP3.LUT R2, R2, 0x1, RZ, 0xc0, !PT ;  /* 0x0000000102027812 */ /* 0x000fe200078ec0ff */
[----:B------:R0:W1:Y:S03]  /*4a00*/  BREV R3, R36 ;  /* 0x0000002400037301 */ /* 0x0000660000000000 */
[----:B------:R-:W-:-:S13]  /*4a10*/  ISETP.NE.U32.AND P5, PT, R2, 0x1, PT ;  /* 0x000000010200780c */ /* 0x000fda0003fa5070 */
[----:B01----:R-:W-:Y:S05]  /*4a20*/  WARPSYNC.COLLECTIVE R4, `(.L_x_669) ;  /* 0x0000000004087348 */ /* 0x003fea0003c00000 */
[----:B------:R-:W-:Y:S01]  /*4a30*/  VOTE.ANY R34, PT, P1 ;  /* 0x0000000000227806 */ /* 0x000fe200008e0100 */
[----:B01----:R-:W-:Y:S06]  /*4a40*/  ENDCOLLECTIVE ;  /* 0x000000000000791b */ /* 0x003fec0003800000 */
.L_x_669:
[----:B------:R-:W-:Y:S01]  /*4a50*/  PLOP3.LUT P1, PT, P5, PT, PT, 0x8, 0x80 ;  /* 0x000000000080781c */ /* 0x000fe20002f2e170 */
[----:B------:R-:W-:Y:S01]  /*4a60*/  IMAD.MOV.U32 R37, RZ, RZ, R34 ;  /* 0x000000ffff257224 */ /* 0x000fe200078e0022 */
[----:B------:R0:W-:Y:S05]  /*4a70*/  STS [R16+0x64], R3 ;  /* 0x0000640310007388 */ /* 0x0001ea0000000800 */
[----:B------:R-:W1:Y:S06]  /*4a80*/  BREV R37, R37 ;  /* 0x0000002500257301 */ /* 0x000e6c0000000000 */
[----:B01----:R-:W-:Y:S05]  /*4a90*/  WARPSYNC.COLLECTIVE R4, `(.L_x_670) ;  /* 0x0000000004087348 */ /* 0x003fea0003c00000 */
[----:B------:R-:W-:Y:S01]  /*4aa0*/  VOTE.ANY R34, PT, P1 ;  /* 0x0000000000227806 */ /* 0x000fe200008e0100 */
[----:B01----:R-:W-:Y:S06]  /*4ab0*/  ENDCOLLECTIVE ;  /* 0x000000000000791b */ /* 0x003fec0003800000 */
.L_x_670:
[----:B------:R-:W-:Y:S01]  /*4ac0*/  SHF.R.U32.HI R4, RZ, 0x4, R33 ;  /* 0x00000004ff047819 */ /* 0x000fe20000011621 */
[----:B------:R-:W-:-:S03]  /*4ad0*/  IMAD.MOV.U32 R2, RZ, RZ, R34 ;  /* 0x000000ffff027224 */ /* 0x000fc600078e0022 */
[----:B------:R-:W-:Y:S01]  /*4ae0*/  LOP3.LUT R4, R4, 0x1, RZ, 0xc0, !PT ;  /* 0x0000000104047812 */ /* 0x000fe200078ec0ff */
[----:B------:R0:W1:Y:S03]  /*4af0*/  BREV R3, R2 ;  /* 0x0000000200037301 */ /* 0x0000660000000000 */
[----:B------:R-:W-:Y:S01]  /*4b00*/  ISETP.NE.U32.AND P6, PT, R4, 0x1, PT ;  /* 0x000000010400780c */ /* 0x000fe20003fc5070 */
[----:B------:R-:W-:Y:S01]  /*4b10*/  IMAD.MOV.U32 R4, RZ, RZ, -0x1 ;  /* 0xffffffffff047424 */ /* 0x000fe200078e00ff */
[----:B------:R2:W-:Y:S02]  /*4b20*/  STS [R18+0x68], R37 ;  /* 0x0000682512007388 */ /* 0x0005e40000000800 */
[----:B------:R-:W-:Y:S02]  /*4b30*/  PLOP3.LUT P1, PT, P6, PT, PT, 0x8, 0x80 ;  /* 0x000000000080781c */ /* 0x000fe4000372e170 */
[----:B0-----:R-:W-:-:S04]  /*4b40*/  SHF.R.U32.HI R2, RZ, 0x4, R32 ;  /* 0x00000004ff027819 */ /* 0x001fc80000011620 */
[----:B------:R-:W-:Y:S01]  /*4b50*/  LOP3.LUT R2, R2, 0x1, RZ, 0xc0, !PT ;  /* 0x0000000102027812 */ /* 0x000fe200078ec0ff */
[----:B-1----:R2:W-:Y:S03]  /*4b60*/  STS [R16+0x68], R3 ;  /* 0x0000680310007388 */ /* 0x0025e60000000800 */
[----:B------:R-:W-:-:S13]  /*4b70*/  ISETP.NE.U32.AND P0, PT, R2, 0x1, PT ;  /* 0x000000010200780c */ /* 0x000fda0003f05070 */
[----:B--2---:R-:W-:Y:S05]  /*4b80*/  WARPSYNC.COLLECTIVE R4, `(.L_x_671) ;  /* 0x0000000004087348 */ /* 0x004fea0003c00000 */
[----:B------:R-:W-:Y:S01]  /*4b90*/  VOTE.ANY R34, PT, P1 ;  /* 0x0000000000227806 */ /* 0x000fe200008e0100 */
[----:B--2---:R-:W-:Y:S06]  /*4ba0*/  ENDCOLLECTIVE ;  /* 0x000000000000791b */ /* 0x004fec0003800000 */
.L_x_671:
        /* <DEDUP_REMOVED lines=8> */
.L_x_672:
[----:B------:R-:W-:Y:S02]  /*4c30*/  ISETP.NE.U32.AND P1, PT, R2, 0x1, PT ;  /* 0x000000010200780c */ /* 0x000fe40003f25070 */
[----:B------:R-:W-:Y:S01]  /*4c40*/  SHF.R.U32.HI R2, RZ, 0x3, R32 ;  /* 0x00000003ff027819 */ /* 0x000fe20000011620 */
[----:B------:R-:W-:Y:S01]  /*4c50*/  IMAD.MOV.U32 R36, RZ, RZ, R34 ;  /* 0x000000ffff247224 */ /* 0x000fe200078e0022 */
[----:B------:R-:W-:Y:S02]  /*4c60*/  PLOP3.LUT P1, PT, P1, PT, PT, 0x8, 0x80 ;  /* 0x000000000080781c */ /* 0x000fe40000f2e170 */
[----:B------:R-:W-:Y:S01]  /*4c70*/  LOP3.LUT R2, R2, 0x1, RZ, 0xc0, !PT ;  /* 0x0000000102027812 */ /* 0x000fe200078ec0ff */
[----:B------:R0:W1:Y:S01]  /*4c80*/  BREV R5, R36 ;  /* 0x0000002400057301 */ /* 0x0000620000000000 */
[----:B------:R0:W-:Y:S02]  /*4c90*/  STS [R18+0x6c], R31 ;  /* 0x00006c1f12007388 */ /* 0x0001e40000000800 */
[----:B------:R-:W-:-:S02]  /*4ca0*/  ISETP.NE.U32.AND P2, PT, R2, 0x1, PT ;  /* 0x000000010200780c */ /* 0x000fc40003f45070 */
[----:B------:R-:W-:-:S04]  /*4cb0*/  SHF.R.U32.HI R2, RZ, 0x2, R33 ;  /* 0x00000002ff027819 */ /* 0x000fc80000011621 */
[----:B------:R-:W-:-:S07]  /*4cc0*/  LOP3.LUT R2, R2, 0x1, RZ, 0xc0, !PT ;  /* 0x0000000102027812 */ /* 0x000fce00078ec0ff */
[----:B01----:R-:W-:Y:S05]  /*4cd0*/  WARPSYNC.COLLECTIVE R4, `(.L_x_673) ;  /* 0x0000000004087348 */ /* 0x003fea0003c00000 */
[----:B------:R-:W-:Y:S01]  /*4ce0*/  VOTE.ANY R34, PT, P1 ;  /* 0x0000000000227806 */ /* 0x000fe200008e0100 */
[----:B01----:R-:W-:Y:S06]  /*4cf0*/  ENDCOLLECTIVE ;  /* 0x000000000000791b */ /* 0x003fec0003800000 */
.L_x_673:
        /* <DEDUP_REMOVED lines=11> */
.L_x_674:
[----:B------:R-:W-:Y:S01]  /*4db0*/  PLOP3.LUT P1, PT, P3, PT, PT, 0x8, 0x80 ;  /* 0x000000000080781c */ /* 0x000fe20001f2e170 */
[----:B------:R0:W1:Y:S01]  /*4dc0*/  BREV R5, R34 ;  /* 0x0000002200057301 */ /* 0x0000620000000000 */
[----:B------:R-:W-:Y:S02]  /*4dd0*/  SHF.R.U32.HI R2, RZ, 0x1, R33 ;  /* 0x00000001ff027819 */ /* 0x000fe40000011621 */
[----:B------:R-:W-:Y:S02]  /*4de0*/  LOP3.LUT R33, R33, 0x1, RZ, 0xc0, !PT ;  /* 0x0000000121217812 */ /* 0x000fe400078ec0ff */
[----:B------:R-:W-:Y:S01]  /*4df0*/  LOP3.LUT R2, R2, 0x1, RZ, 0xc0, !PT ;  /* 0x0000000102027812 */ /* 0x000fe200078ec0ff */
[----:B------:R0:W-:Y:S01]  /*4e00*/  STS [R18+0x70], R3 ;  /* 0x0000700312007388 */ /* 0x0001e20000000800 */
[----:B------:R-:W-:Y:S02]  /*4e10*/  ISETP.NE.U32.AND P2, PT, R33, 0x1, PT ;  /* 0x000000012100780c */ /* 0x000fe40003f45070 */
[----:B------:R-:W-:-:S13]  /*4e20*/  ISETP.NE.U32.AND P0, PT, R2, 0x1, PT ;  /* 0x000000010200780c */ /* 0x000fda0003f05070 */
[----:B01----:R-:W-:Y:S05]  /*4e30*/  WARPSYNC.COLLECTIVE R4, `(.L_x_675) ;  /* 0x0000000004087348 */ /* 0x003fea0003c00000 */
[----:B0-----:R-:W-:Y:S01]  /*4e40*/  VOTE.ANY R34, PT, P1 ;  /* 0x0000000000227806 */ /* 0x001fe200008e0100 */
[----:B-1----:R-:W-:Y:S06]  /*4e50*/  ENDCOLLECTIVE ;  /* 0x000000000000791b */ /* 0x002fec0003800000 */
.L_x_675:
[----:B------:R-:W-:Y:S02]  /*4e60*/  PLOP3.LUT P1, PT, P4, PT, PT, 0x8, 0x80 ;  /* 0x000000000080781c */ /* 0x000fe4000272e170 */
[----:B------:R-:W-:Y:S01]  /*4e70*/  SHF.R.U32.HI R2, RZ, 0x1, R32 ;  /* 0x00000001ff027819 */ /* 0x000fe20000011620 */
[----:B------:R-:W-:Y:S01]  /*4e80*/  IMAD.MOV.U32 R35, RZ, RZ, R34 ;  /* 0x000000ffff237224 */ /* 0x000fe200078e0022 */
[----:B------:R0:W-:Y:S01]  /*4e90*/  STS [R16+0x70], R5 ;  /* 0x0000700510007388 */ /* 0x0001e20000000800 */
[----:B------:R-:W-:Y:S02]  /*4ea0*/  LOP3.LUT R32, R32, 0x1, RZ, 0xc0, !PT ;  /* 0x0000000120207812 */ /* 0x000fe400078ec0ff */
[----:B------:R-:W-:Y:S02]  /*4eb0*/  LOP3.LUT R2, R2, 0x1, RZ, 0xc0, !PT ;  /* 0x0000000102027812 */ /* 0x000fe400078ec0ff */
[----:B------:R-:W1:Y:S01]  /*4ec0*/  BREV R35, R35 ;  /* 0x0000002300237301 */ /* 0x000e620000000000 */
[----:B------:R-:W-:-:S13]  /*4ed0*/  ISETP.NE.U32.AND P3, PT, R32, 0x1, PT ;  /* 0x000000012000780c */ /* 0x000fda0003f65070 */
[----:B01----:R-:W-:Y:S05]  /*4ee0*/  WARPSYNC.COLLECTIVE R4, `(.L_x_676) ;  /* 0x0000000004087348 */ /* 0x003fea0003c00000 */
[----:B------:R-:W-:Y:S01]  /*4ef0*/  VOTE.ANY R34, PT, P1 ;  /* 0x0000000000227806 */ /* 0x000fe200008e0100 */
[----:B01----:R-:W-:Y:S06]  /*4f00*/  ENDCOLLECTIVE ;  /* 0x000000000000791b */ /* 0x003fec0003800000 */
.L_x_676:
[----:B------:R-:W-:Y:S01]  /*4f10*/  PLOP3.LUT P1, PT, P0, PT, PT, 0x8, 0x80 ;  /* 0x000000000080781c */ /* 0x000fe2000072e170 */
[----:B------:R-:W-:-:S04]  /*4f20*/  IMAD.MOV.U32 R36, RZ, RZ, R34 ;  /* 0x000000ffff247224 */ /* 0x000fc800078e0022 */
[----:B------:R0:W1:Y:S01]  /*4f30*/  BREV R3, R36 ;  /* 0x0000002400037301 */ /* 0x0000620000000000 */
[----:B------:R0:W-:Y:S07]  /*4f40*/  STS [R18+0x74], R35 ;  /* 0x0000742312007388 */ /* 0x0001ee0000000800 */
[----:B01----:R-:W-:Y:S05]  /*4f50*/  WARPSYNC.COLLECTIVE R4, `(.L_x_677) ;  /* 0x0000000004087348 */ /* 0x003fea0003c00000 */
[----:B------:R-:W-:Y:S01]  /*4f60*/  VOTE.ANY R34, PT, P1 ;  /* 0x0000000000227806 */ /* 0x000fe200008e0100 */
[----:B01----:R-:W-:Y:S06]  /*4f70*/  ENDCOLLECTIVE ;  /* 0x000000000000791b */ /* 0x003fec0003800000 */
.L_x_677:
[----:B------:R-:W-:Y:S01]  /*4f80*/  ISETP.NE.U32.AND P1, PT, R2, 0x1, PT ;  /* 0x000000010200780c */ /* 0x000fe20003f25070 */
[----:B------:R-:W-:-:S03]  /*4f90*/  IMAD.MOV.U32 R4, RZ, RZ, R34 ;  /* 0x000000ffff047224 */ /* 0x000fc600078e0022 */
[----:B------:R-:W-:Y:S01]  /*4fa0*/  PLOP3.LUT P1, PT, P1, PT, PT, 0x8, 0x80 ;  /* 0x000000000080781c */ /* 0x000fe20000f2e170 */
[----:B------:R0:W1:Y:S01]  /*4fb0*/  BREV R5, R4 ;  /* 0x0000000400057301 */ /* 0x0000620000000000 */
[----:B------:R2:W-:Y:S01]  /*4fc0*/  STS [R16+0x74], R3 ;  /* 0x0000740310007388 */ /* 0x0005e20000000800 */
[----:B0-----:R-:W-:-:S10]  /*4fd0*/  IMAD.MOV.U32 R4, RZ, RZ, -0x1 ;  /* 0xffffffffff047424 */ /* 0x001fd400078e00ff */
[----:B-12---:R-:W-:Y:S05]  /*4fe0*/  WARPSYNC.COLLECTIVE R4, `(.L_x_678) ;  /* 0x0000000004087348 */ /* 0x006fea0003c00000 */
[----:B------:R-:W-:Y:S01]  /*4ff0*/  VOTE.ANY R34, PT, P1 ;  /* 0x0000000000227806 */ /* 0x000fe200008e0100 */
[----:B-12---:R-:W-:Y:S06]  /*5000*/  ENDCOLLECTIVE ;  /* 0x000000000000791b */ /* 0x006fec0003800000 */
.L_x_678:
[----:B------:R0:W-:Y:S01]  /*5010*/  STS [R18+0x78], R5 ;  /* 0x0000780512007388 */ /* 0x0001e20000000800 */
[----:B------:R-:W-:Y:S01]  /*5020*/  PLOP3.LUT P1, PT, P2, PT, PT, 0x8, 0x80 ;  /* 0x000000000080781c */ /* 0x000fe2000172e170 */
[----:B------:R-:W-:-:S04]  /*5030*/  IMAD.MOV.U32 R2, RZ, RZ, R34 ;  /* 0x000000ffff027224 */ /* 0x000fc800078e0022 */
[----:B------:R0:W1:Y:S08]  /*5040*/  BREV R3, R2 ;  /* 0x0000000200037301 */ /* 0x0000700000000000 */
[----:B01----:R-:W-:Y:S05]  /*5050*/  WARPSYNC.COLLECTIVE R4, `(.L_x_679) ;  /* 0x0000000004087348 */ /* 0x003fea0003c00000 */
[----:B------:R-:W-:Y:S01]  /*5060*/  VOTE.ANY R34, PT, P1 ;  /* 0x0000000000227806 */ /* 0x000fe200008e0100 */
[----:B01----:R-:W-:Y:S06]  /*5070*/  ENDCOLLECTIVE ;  /* 0x000000000000791b */ /* 0x003fec0003800000 */
.L_x_679:
[----:B------:R-:W-:Y:S01]  /*5080*/  PLOP3.LUT P1, PT, P3, PT, PT, 0x8, 0x80 ;  /* 0x000000000080781c */ /* 0x000fe20001f2e170 */
[----:B------:R-:W-:Y:S02]  /*5090*/  IMAD.MOV.U32 R2, RZ, RZ, RZ ;  /* 0x000000ffff027224 */ /* 0x000fe400078e00ff */
[----:B------:R-:W-:Y:S01]  /*50a0*/  IMAD.MOV.U32 R33, RZ, RZ, R34 ;  /* 0x000000ffff217224 */ /* 0x000fe200078e0022 */
[----:B------:R0:W-:Y:S05]  /*50b0*/  STS [R16+0x78], R3 ;  /* 0x0000780310007388 */ /* 0x0001ea0000000800 */
[----:B------:R-:W1:Y:S04]  /*50c0*/  BREV R33, R33 ;  /* 0x0000002100217301 */ /* 0x000e680000000000 */
[----:B01----:R-:W-:Y:S05]  /*50d0*/  WARPSYNC.COLLECTIVE R4, `(.L_x_680) ;  /* 0x0000000004087348 */ /* 0x003fea0003c00000 */
[----:B------:R-:W-:Y:S01]  /*50e0*/  VOTE.ANY R34, PT, P1 ;  /* 0x0000000000227806 */ /* 0x000fe200008e0100 */
[----:B01----:R-:W-:Y:S06]  /*50f0*/  ENDCOLLECTIVE ;  /* 0x000000000000791b */ /* 0x003fec0003800000 */
.L_x_680:
[----:B------:R-:W-:Y:S02]  /*5100*/  IMAD.MOV.U32 R3, RZ, RZ, 0x1f ;  /* 0x0000001fff037424 */ /* 0x000fe400078e00ff */
[----:B------:R-:W-:-:S04]  /*5110*/  IMAD.MOV.U32 R4, RZ, RZ, R34 ;  /* 0x000000ffff047224 */ /* 0x000fc800078e0022 */
[----:B------:R0:W1:Y:S01]  /*5120*/  BREV R35, R4 ;  /* 0x0000000400237301 */ /* 0x0000620000000000 */
[----:B------:R2:W-:Y:S01]  /*5130*/  STS [R18+0x7c], R33 ;  /* 0x00007c2112007388 */ /* 0x0005e20000000800 */
[----:B0-----:R-:W-:-:S07]  /*5140*/  IMAD.MOV.U32 R4, RZ, RZ, -0x1 ;  /* 0xffffffffff047424 */ /* 0x001fce00078e00ff */
[----:B-12---:R-:W-:Y:S05]  /*5150*/  WARPSYNC.COLLECTIVE R4, `(.L_x_681) ;  /* 0x0000000004087348 */ /* 0x006fea0003c00000 */
[----:B------:R0:W3:Y:S02]  /*5160*/  SHFL.IDX P0, R31, R7, R2, R3 ;  /* 0x00000002071f7389 */ /* 0x0000e40000000003 */
[----:B0123--:R-:W-:Y:S05]  /*5170*/  ENDCOLLECTIVE ;  /* 0x000000000000791b */ /* 0x00ffea0003800000 */
.L_x_681:
[----:B------:R0:W-:Y:S04]  /*5180*/  STS [R16+0x7c], R35 ;  /* 0x00007c2310007388 */ /* 0x0001e80000000800 */
[----:B------:R0:W1:Y:S01]  /*5190*/  LDS R5, [R19] ;  /* 0x0000000013057984 */ /* 0x0000620000000800 */
[----:B------:R-:W-:-:S07]  /*51a0*/  IMAD.MOV.U32 R6, RZ, RZ, R31 ;  /* 0x000000ffff067224 */ /* 0x000fce00078e001f */
[----:B01----:R-:W-:Y:S05]  /*51b0*/  WARPSYNC.COLLECTIVE R4, `(.L_x_682) ;  /* 0x0000000004087348 */ /* 0x003fea0003c00000 */
[----:B------:R2:W3:Y:S02]  /*51c0*/  SHFL.IDX P0, R31, R7, R2, R3 ;  /* 0x00000002071f7389 */ /* 0x0004e40000000003 */
[----:B0123--:R-:W-:Y:S05]  /*51d0*/  ENDCOLLECTIVE ;  /* 0x000000000000791b */ /* 0x00ffea0003800000 */
.L_x_682:
[-C--:B------:R-:W-:Y:S02]  /*51e0*/  LOP3.LUT R33, R6, R5.reuse, RZ, 0xc0, !PT ;  /* 0x0000000506217212 */ /* 0x080fe400078ec0ff */
[----:B------:R-:W-:-:S04]  /*51f0*/  LOP3.LUT R32, R31, R5, RZ, 0x30, !PT ;  /* 0x000000051f207212 */ /* 0x000fc800078e30ff */
[----:B------:R-:W-:Y:S08]  /*5200*/  POPC R33, R33 ;  /* 0x0000002100217309 */ /* 0x000ff00000000000 */
[----:B------:R-:W0:Y:S02]  /*5210*/  POPC R32, R32 ;  /* 0x0000002000207309 */ /* 0x000e240000000000 */
[----:B0-----:R-:W-:-:S05]  /*5220*/  IMAD.IADD R6, R33, 0x1, -R32 ;  /* 0x0000000121067824 */ /* 0x001fca00078e0a20 */
[----:B------:R-:W-:Y:S02]  /*5230*/  I2FP.F32.S32 R31, R6 ;  /* 0x00000006001f7245 */ /* 0x000fe40000201400 */
[----:B------:R0:W1:Y:S03]  /*5240*/  LDS R6, [R17] ;  /* 0x0000000011067984 */ /* 0x0000660000000800 */
[----:B------:R-:W-:-:S07]  /*5250*/  FADD R24, R31, R24 ;  /* 0x000000181f187221 */ /* 0x000fce0000000000 */
[----:B01----:R-:W-:Y:S05]  /*5260*/  WARPSYNC.COLLECTIVE R4, `(.L_x_683) ;  /* 0x0000000004087348 */ /* 0x003fea0003c00000 */
[----:B------:R2:W3:Y:S02]  /*5270*/  SHFL.IDX P0, R31, R7, R2, R3 ;  /* 0x00000002071f7389 */ /* 0x0004e40000000003 */
[----:B0123--:R-:W-:Y:S05]  /*5280*/  ENDCOLLECTIVE ;  /* 0x000000000000791b */ /* 0x00ffea0003800000 */
.L_x_683:
[----:B------:R-:W-:-:S07]  /*5290*/  IMAD.MOV.U32 R33, RZ, RZ, R31 ;  /* 0x000000ffff217224 */ /* 0x000fce00078e001f */
[----:B------:R-:W-:Y:S05]  /*52a0*/  WARPSYNC.COLLECTIVE R4, `(.L_x_684) ;  /* 0x0000000004087348 */ /* 0x000fea0003c00000 */
[----:B------:R0:W1:Y:S02]  /*52b0*/  SHFL.IDX P0, R31, R7, R2, R3 ;  /* 0x00000002071f7389 */ /* 0x0000640000000003 */
[----:B01----:R-:W-:Y:S05]  /*52c0*/  ENDCOLLECTIVE ;  /* 0x000000000000791b */ /* 0x003fea0003800000 */
.L_x_684:
[----:B------:R-:W-:-:S04]  /*52d0*/  LOP3.LUT R33, R33, R6, RZ, 0xc0, !PT ;  /* 0x0000000621217212 */ /* 0x000fc800078ec0ff */
[----:B------:R-:W-:Y:S01]  /*52e0*/  POPC R34, R33 ;  /* 0x0000002100227309 */ /* 0x000fe20000000000 */
[----:B------:R-:W-:Y:S02]  /*52f0*/  IMAD.MOV.U32 R2, RZ, RZ, 0x1 ;  /* 0x00000001ff027424 */ /* 0x000fe400078e00ff */
[----:B------:R-:W-:-:S05]  /*5300*/  IMAD.MOV.U32 R35, RZ, RZ, R31 ;  /* 0x000000ffff237224 */ /* 0x000fca00078e001f */
[----:B------:R-:W-:-:S06]  /*5310*/  LOP3.LUT R35, R35, R6, RZ, 0x30, !PT ;  /* 0x0000000623237212 */ /* 0x000fcc00078e30ff */
[----:B------:R-:W0:Y:S02]  /*5320*/  POPC R35, R35 ;  /* 0x0000002300237309 */ /* 0x000e240000000000 */
[----:B0-----:R-:W-:-:S05]  /*5330*/  IMAD.IADD R34, R34, 0x1, -R35 ;  /* 0x0000000122227824 */ /* 0x001fca00078e0a23 */
[----:B------:R-:W-:-:S05]  /*5340*/  I2FP.F32.S32 R31, R34 ;  /* 0x00000022001f7245 */ /* 0x000fca0000201400 */
[----:B------:R-:W-:-:S07]  /*5350*/  FADD R20, R31, R20 ;  /* 0x000000141f147221 */ /* 0x000fce0000000000 */
[----:B------:R-:W-:Y:S05]  /*5360*/  WARPSYNC.COLLECTIVE R4, `(.L_x_685) ;  /* 0x0000000004087348 */ /* 0x000fea0003c00000 */
[----:B------:R0:W1:Y:S02]  /*5370*/  SHFL.IDX P0, R31, R7, R2, R3 ;  /* 0x00000002071f7389 */ /* 0x0000640000000003 */
[----:B01----:R-:W-:Y:S05]  /*5380*/  ENDCOLLECTIVE ;  /* 0x000000000000791b */ /* 0x003fea0003800000 */
.L_x_685:
[----:B------:R-:W-:-:S07]  /*5390*/  IMAD.MOV.U32 R34, RZ, RZ, R31 ;  /* 0x000000ffff227224 */ /* 0x000fce00078e001f */
[----:B------:R-:W-:Y:S05]  /*53a0*/  WARPSYNC.COLLECTIVE R4, `(.L_x_686) ;  /* 0x0000000004087348 */ /* 0x000fea0003c00000 */
[----:B------:R0:W1:Y:S02]  /*53b0*/  SHFL.IDX P0, R31, R7, R2, R3 ;  /* 0x00000002071f7389 */ /* 0x0000640000000003 */
[----:B01----:R-:W-:Y:S05]  /*53c0*/  ENDCOLLECTIVE ;  /* 0x000000000000791b */ /* 0x003fea0003800000 */
.L_x_686:
[----:B------:R-:W-:-:S06]  /*53d0*/  LOP3.LUT R34, R34, R5, RZ, 0xc0, !PT ;  /* 0x0000000522227212 */ /* 0x000fcc00078ec0ff */
[----:B------:R-:W-:Y:S01]  /*53e0*/  POPC R34, R34 ;  /* 0x0000002200227309 */ /* 0x000fe20000000000 */
[----:B------:R-:W-:-:S05]  /*53f0*/  IMAD.MOV.U32 R36, RZ, RZ, R31 ;  /* 0x000000ffff247224 */ /* 0x000fca00078e001f */
[----:B------:R-:W-:-:S04]  /*5400*/  LOP3.LUT R36, R36, R5, RZ, 0x30, !PT ;  /* 0x0000000524247212 */ /* 0x000fc800078e30ff */
[----:B------:R-:W0:Y:S02]  /*5410*/  POPC R31, R36 ;  /* 0x00000024001f7309 */ /* 0x000e240000000000 */
[----:B0-----:R-:W-:-:S05]  /*5420*/  IMAD.IADD R31, R34, 0x1, -R31 ;  /* 0x00000001221f7824 */ /* 0x001fca00078e0a1f */
[----:B------:R-:W-:-:S07]  /*5430*/  I2FP.F32.S32 R32, R31 ;  /* 0x0000001f00207245 */ /* 0x000fce0000201400 */
[----:B------:R-:W-:Y:S05]  /*5440*/  WARPSYNC.COLLECTIVE R4, `(.L_x_687) ;  /* 0x0000000004087348 */ /* 0x000fea0003c00000 */
[----:B------:R0:W1:Y:S02]  /*5450*/  SHFL.IDX P0, R31, R7, R2, R3 ;  /* 0x00000002071f7389 */ /* 0x0000640000000003 */
[----:B01----:R-:W-:Y:S05]  /*5460*/  ENDCOLLECTIVE ;  /* 0x000000000000791b */ /* 0x003fea0003800000 */
.L_x_687:
[----:B------:R-:W-:Y:S01]  /*5470*/  FADD R25, R32, R25 ;  /* 0x0000001920197221 */ /* 0x000fe20000000000 */
[----:B------:R-:W-:-:S07]  /*5480*/  IMAD.MOV.U32 R33, RZ, RZ, R31 ;  /* 0x000000ffff217224 */ /* 0x000fce00078e001f */
[----:B------:R-:W-:Y:S05]  /*5490*/  WARPSYNC.COLLECTIVE R4, `(.L_x_688) ;  /* 0x0000000004087348 */ /* 0x000fea0003c00000 */
[----:B------:R0:W1:Y:S02]  /*54a0*/  SHFL.IDX P0, R31, R7, R2, R3 ;  /* 0x00000002071f7389 */ /* 0x0000640000000003 */
[----:B01----:R-:W-:Y:S05]  /*54b0*/  ENDCOLLECTIVE ;  /* 0x000000000000791b */ /* 0x003fea0003800000 */
.L_x_688:
[-C--:B------:R-:W-:Y:S01]  /*54c0*/  LOP3.LUT R33, R33, R6.reuse, RZ, 0xc0, !PT ;  /* 0x0000000621217212 */ /* 0x080fe200078ec0ff */
[----:B------:R-:W-:Y:S02]  /*54d0*/  IMAD.MOV.U32 R2, RZ, RZ, 0x2 ;  /* 0x00000002ff027424 */ /* 0x000fe400078e00ff */
[----:B------:R-:W-:Y:S02]  /*54e0*/  IMAD.MOV.U32 R37, RZ, RZ, R31 ;  /* 0x000000ffff257224 */ /* 0x000fe400078e001f */
[----:B------:R-:W-:Y:S03]  /*54f0*/  POPC R31, R33 ;  /* 0x00000021001f7309 */ /* 0x000fe60000000000 */
[----:B------:R-:W-:-:S05]  /*5500*/  LOP3.LUT R37, R37, R6, RZ, 0x30, !PT ;  /* 0x0000000625257212 */ /* 0x000fca00078e30ff */
[----:B------:R-:W0:Y:S02]  /*5510*/  POPC R32, R37 ;  /* 0x0000002500207309 */ /* 0x000e240000000000 */
[----:B0-----:R-:W-:-:S07]  /*5520*/  IMAD.IADD R32, R31, 0x1, -R32 ;  /* 0x000000011f207824 */ /* 0x001fce00078e0a20 */
[----:B------:R-:W-:Y:S05]  /*5530*/  WARPSYNC.COLLECTIVE R4, `(.L_x_689) ;  /* 0x0000000004087348 */ /* 0x000fea0003c00000 */
[----:B------:R0:W1:Y:S02]  /*5540*/  SHFL.IDX P0, R31, R7, R2, R3 ;  /* 0x00000002071f7389 */ /* 0x0000640000000003 */
[----:B01----:R-:W-:Y:S05]  /*5550*/  ENDCOLLECTIVE ;  /* 0x000000000000791b */ /* 0x003fea0003800000 */
.L_x_689:
[----:B------:R-:W-:-:S05]  /*5560*/  I2FP.F32.S32 R32, R32 ;  /* 0x0000002000207245 */ /* 0x000fca0000201400 */
[----:B------:R-:W-:Y:S01]  /*5570*/  FADD R21, R32, R21 ;  /* 0x0000001520157221 */ /* 0x000fe20000000000 */
[----:B------:R-:W-:-:S07]  /*5580*/  IMAD.MOV.U32 R32, RZ, RZ, R31 ;  /* 0x000000ffff207224 */ /* 0x000fce00078e001f */
[----:B------:R-:W-:Y:S05]  /*5590*/  WARPSYNC.COLLECTIVE R4, `(.L_x_690) ;  /* 0x0000000004087348 */ /* 0x000fea0003c00000 */
[----:B------:R0:W1:Y:S02]  /*55a0*/  SHFL.IDX P0, R31, R7, R2, R3 ;  /* 0x00000002071f7389 */ /* 0x0000640000000003 */
[----:B01----:R-:W-:Y:S05]  /*55b0*/  ENDCOLLECTIVE ;  /* 0x000000000000791b */ /* 0x003fea0003800000 */
.L_x_690:
[----:B------:R-:W-:-:S06]  /*55c0*/  LOP3.LUT R32, R32, R5, RZ, 0xc0, !PT ;  /* 0x0000000520207212 */ /* 0x000fcc00078ec0ff */
[----:B------:R-:W-:Y:S01]  /*55d0*/  POPC R32, R32 ;  /* 0x0000002000207309 */ /* 0x000fe20000000000 */
[----:B------:R-:W-:-:S07]  /*55e0*/  LOP3.LUT R33, R31, R5, RZ, 0x30, !PT ;  /* 0x000000051f217212 */ /* 0x000fce00078e30ff */
[----:B------:R-:W0:Y:S02]  /*55f0*/  POPC R33, R33 ;  /* 0x0000002100217309 */ /* 0x000e240000000000 */
[----:B0-----:R-:W-:-:S05]  /*5600*/  IMAD.IADD R31, R32, 0x1, -R33 ;  /* 0x00000001201f7824 */ /* 0x001fca00078e0a21 */
[----:B------:R-:W-:-:S05]  /*5610*/  I2FP.F32.S32 R31, R31 ;  /* 0x0000001f001f7245 */ /* 0x000fca0000201400 */
[----:B------:R-:W-:-:S07]  /*5620*/  FADD R26, R31, R26 ;  /* 0x0000001a1f1a7221 */ /* 0x000fce0000000000 */
[----:B------:R-:W-:Y:S05]  /*5630*/  WARPSYNC.COLLECTIVE R4, `(.L_x_691) ;  /* 0x0000000004087348 */ /* 0x000fea0003c00000 */
[----:B------:R0:W1:Y:S02]  /*5640*/  SHFL.IDX P0, R31, R7, R2, R3 ;  /* 0x00000002071f7389 */ /* 0x0000640000000003 */
[----:B01----:R-:W-:Y:S05]  /*5650*/  ENDCOLLECTIVE ;  /* 0x000000000000791b */ /* 0x003fea0003800000 */
.L_x_691:
[----:B------:R-:W-:-:S07]  /*5660*/  IMAD.MOV.U32 R35, RZ, RZ, R31 ;  /* 0x000000ffff237224 */ /* 0x000fce00078e001f */
[----:B------:R-:W-:Y:S05]  /*5670*/  WARPSYNC.COLLECTIVE R4, `(.L_x_692) ;  /* 0x0000000004087348 */ /* 0x000fea0003c00000 */
[----:B------:R0:W1:Y:S02]  /*5680*/  SHFL.IDX P0, R31, R7, R2, R3 ;  /* 0x00000002071f7389 */ /* 0x0000640000000003 */
[----:B01----:R-:W-:Y:S05]  /*5690*/  ENDCOLLECTIVE ;  /* 0x000000000000791b */ /* 0x003fea0003800000 */
.L_x_692:
[----:B------:R-:W-:-:S06]  /*56a0*/  LOP3.LUT R33, R35, R6, RZ, 0xc0, !PT ;  /* 0x0000000623217212 */ /* 0x000fcc00078ec0ff */
        /* <DEDUP_REMOVED lines=11> */
.L_x_693:
[----:B------:R-:W-:-:S07]  /*5760*/  IMAD.MOV.U32 R32, RZ, RZ, R31 ;  /* 0x000000ffff207224 */ /* 0x000fce00078e001f */
[----:B------:R-:W-:Y:S05]  /*5770*/  WARPSYNC.COLLECTIVE R4, `(.L_x_694) ;  /* 0x0000000004087348 */ /* 0x000fea0003c00000 */
[----:B------:R0:W1:Y:S02]  /*5780*/  SHFL.IDX P0, R31, R7, R2, R3 ;  /* 0x00000002071f7389 */ /* 0x0000640000000003 */
[----:B01----:R-:W-:Y:S05]  /*5790*/  ENDCOLLECTIVE ;  /* 0x000000000000791b */ /* 0x003fea0003800000 */
.L_x_694:
[----:B------:R-:W-:-:S06]  /*57a0*/  LOP3.LUT R32, R32, R5, RZ, 0xc0, !PT ;  /* 0x0000000520207212 */ /* 0x000fcc00078ec0ff */
[----:B------:R-:W0:Y:S01]  /*57b0*/  POPC R32, R32 ;  /* 0x0000002000207309 */ /* 0x000e220000000000 */
[----:B------:R-:W-:-:S07]  /*57c0*/  LOP3.LUT R33, R31, R5, RZ, 0x30, !PT ;  /* 0x000000051f217212 */ /* 0x000fce00078e30ff */
[----:B0-----:R-:W-:Y:S05]  /*57d0*/  WARPSYNC.COLLECTIVE R4, `(.L_x_695) ;  /* 0x0000000004087348 */ /* 0x001fea0003c00000 */
[----:B------:R1:W2:Y:S02]  /*57e0*/  SHFL.IDX P0, R31, R7, R2, R3 ;  /* 0x00000002071f7389 */ /* 0x0002a40000000003 */
[----:B012---:R-:W-:Y:S05]  /*57f0*/  ENDCOLLECTIVE ;  /* 0x000000000000791b */ /* 0x007fea0003800000 */
.L_x_695:
[----:B------:R-:W0:Y:S02]  /*5800*/  POPC R33, R33 ;  /* 0x0000002100217309 */ /* 0x000e240000000000 */
[----:B0-----:R-:W-:-:S05]  /*5810*/  IMAD.IADD R5, R32, 0x1, -R33 ;  /* 0x0000000120057824 */ /* 0x001fca00078e0a21 */
[----:B------:R-:W-:Y:S01]  /*5820*/  I2FP.F32.S32 R34, R5 ;  /* 0x0000000500227245 */ /* 0x000fe20000201400 */
[----:B------:R-:W-:-:S07]  /*5830*/  IMAD.MOV.U32 R5, RZ, RZ, R31 ;  /* 0x000000ffff057224 */ /* 0x000fce00078e001f */
[----:B------:R-:W-:Y:S05]  /*5840*/  WARPSYNC.COLLECTIVE R4, `(.L_x_696) ;  /* 0x0000000004087348 */ /* 0x000fea0003c00000 */
[----:B------:R0:W1:Y:S02]  /*5850*/  SHFL.IDX P0, R31, R7, R2, R3 ;  /* 0x00000002071f7389 */ /* 0x0000640000000003 */
[----:B01----:R-:W-:Y:S05]  /*5860*/  ENDCOLLECTIVE ;  /* 0x000000000000791b */ /* 0x003fea0003800000 */
.L_x_696:
[----:B------:R-:W-:Y:S01]  /*5870*/  FADD R27, R34, R27 ;  /* 0x0000001b221b7221 */ /* 0x000fe20000000000 */
[----:B------:R-:W-:-:S04]  /*5880*/  LOP3.LUT R5, R5, R6, RZ, 0xc0, !PT ;  /* 0x0000000605057212 */ /* 0x000fc800078ec0ff */
[----:B------:R0:W1:Y:S01]  /*5890*/  POPC R32, R5 ;  /* 0x0000000500207309 */ /* 0x0000620000000000 */
[----:B------:R-:W-:Y:S05]  /*58a0*/  BRA `(.L_x_697) ;  /* 0xffffffc800887947 */ /* 0x000fea000383ffff */
.L_x_698:
        /* <DEDUP_REMOVED lines=13> */
.L_x_2989:


//--------------------- .text._Z21spmm4_bin_full_1_1024PKhPKjPfPKiS5_ii --------------------------
	.section	.text._Z21spmm4_bin_full_1_1024PKhPKjPfPKiS5_ii,"ax",@progbits
	.align	128
        .global         _Z21spmm4_bin_full_1_1024PKhPKjPfPKiS5_ii
        .type           _Z21spmm4_bin_full_1_1024PKhPKjPfPKiS5_ii,@function
        .size           _Z21spmm4_bin_full_1_1024PKhPKjPfPKiS5_ii,(.L_x_2990 - _Z21spmm4_bin_full_1_1024PKhPKjPfPKiS5_ii)
        .other          _Z21spmm4_bin_full_1_1024PKhPKjPfPKiS5_ii,@"STO_CUDA_ENTRY STV_DEFAULT"
_Z21spmm4_bin_full_1_1024PKhPKjPfPKiS5_ii:
.text._Z21spmm4_bin_full_1_1024PKhPKjPfPKiS5_ii:
        /* <DEDUP_REMOVED lines=24> */
[----:B--2---:R-:W-:-:S05]  /*0180*/  IMAD.IADD R22, R22, 0x1, -R13 ;  /* 0x0000000116167824 */ /* 0x004fca00078e0a0d */
[----:B------:R-:W-:-:S13]  /*0190*/  ISETP.GE.AND P0, PT, R22, 0x1, PT ;  /* 0x000000011600780c */ /* 0x000fda0003f06270 */
[----:B0-----:R-:W-:Y:S05]  /*01a0*/  @!P0 BRA `(.L_x_700) ;  /* 0x0000001000688947 */ /* 0x001fea0003800000 */
[----:B------:R-:W0:Y:S01]  /*01b0*/  S2R R3, SR_CgaCtaId ;  /* 0x0000000000037919 */ /* 0x000e220000008800 */
[----:B------:R-:W1:Y:S01]  /*01c0*/  LDCU.64 UR6, c[0x0][0x3a0] ;  /* 0x00007400ff0677ac */ /* 0x000e620008000a00 */
[----:B------:R-:W-:Y:S01]  /*01d0*/  MOV R0, 0x400 ;  /* 0x0000040000007802 */ /* 0x000fe20000000f00 */
[----:B------:R-:W-:Y:S01]  /*01e0*/  VIADD R6, R22, 0x7 ;  /* 0x0000000716067836 */ /* 0x000fe20000000000 */
[C---:B------:R-:W-:Y:S01]  /*01f0*/  SHF.R.U64 R8, R5.reuse, 0x2, RZ ;  /* 0x0000000205087819 */ /* 0x040fe200000012ff */
[----:B------:R-:W-:Y:S01]  /*0200*/  IMAD.SHL.U32 R2, R4, 0x4, RZ ;  /* 0x0000000404027824 */ /* 0x000fe200078e00ff */
[----:B------:R-:W-:Y:S01]  /*0210*/  LOP3.LUT R17, R5, 0x3, RZ, 0xc0, !PT ;  /* 0x0000000305117812 */ /* 0x000fe200078ec0ff */
[----:B------:R-:W-:Y:S01]  /*0220*/  IMAD.MOV.U32 R21, RZ, RZ, RZ ;  /* 0x000000ffff157224 */ /* 0x000fe200078e00ff */
[----:B------:R-:W-:Y:S02]  /*0230*/  IADD3 R8, P0, PT, R13, R8, RZ ;  /* 0x000000080d087210 */ /* 0x000fe40007f1e0ff */
[----:B------:R-:W-:-:S02]  /*0240*/  SHF.R.S32.HI R7, RZ, 0x1f, R6 ;  /* 0x0000001fff077819 */ /* 0x000fc40000011406 */
[----:B------:R-:W-:Y:S02]  /*0250*/  LOP3.LUT R2, R2, 0xf80, RZ, 0xc0, !PT ;  /* 0x00000f8002027812 */ /* 0x000fe400078ec0ff */
[C---:B------:R-:W-:Y:S01]  /*0260*/  LEA.HI.X.SX32 R9, R13.reuse, RZ, 0x1, P0 ;  /* 0x000000ff0d097211 */ /* 0x040fe200000f0eff */
[----:B------:R-:W-:Y:S01]  /*0270*/  IMAD.SHL.U32 R13, R13, 0x4, RZ ;  /* 0x000000040d0d7824 */ /* 0x000fe200078e00ff */
[----:B------:R-:W-:Y:S01]  /*0280*/  LEA.HI R15, R7, R6, RZ, 0x3 ;  /* 0x00000006070f7211 */ /* 0x000fe200078f18ff */
[----:B------:R-:W-:Y:S01]  /*0290*/  IMAD.MOV.U32 R6, RZ, RZ, RZ ;  /* 0x000000ffff067224 */ /* 0x000fe200078e00ff */
[----:B------:R-:W-:Y:S02]  /*02a0*/  SHF.R.U32.HI R7, RZ, 0x2, R5 ;  /* 0x00000002ff077819 */ /* 0x000fe40000011605 */
[----:B------:R-:W-:Y:S02]  /*02b0*/  LOP3.LUT R14, R17, 0x14, RZ, 0xfc, !PT ;  /* 0x00000014110e7812 */ /* 0x000fe400078efcff */
[----:B------:R-:W-:-:S02]  /*02c0*/  LOP3.LUT R15, R15, 0xfffffff8, RZ, 0xc0, !PT ;  /* 0xfffffff80f0f7812 */ /* 0x000fc400078ec0ff */
[----:B0-----:R-:W-:Y:S02]  /*02d0*/  LEA R3, R3, R0, 0x18 ;  /* 0x0000000003037211 */ /* 0x001fe400078ec0ff */
[----:B------:R-:W-:Y:S02]  /*02e0*/  LOP3.LUT R0, R4, 0x3e0, RZ, 0xc0, !PT ;  /* 0x000003e004007812 */ /* 0x000fe400078ec0ff */
[----:B-1----:R-:W-:Y:S01]  /*02f0*/  LEA R4, P0, R8, UR6, 0x2 ;  /* 0x0000000608047c11 */ /* 0x002fe2000f8010ff */
[----:B------:R-:W-:Y:S02]  /*0300*/  IMAD.IADD R12, R3, 0x1, R2 ;  /* 0x00000001030c7824 */ /* 0x000fe400078e0202 */
[--C-:B------:R-:W-:Y:S02]  /*0310*/  IMAD.IADD R0, R0, 0x1, R5.reuse ;  /* 0x0000000100007824 */ /* 0x100fe400078e0205 */
[----:B------:R-:W-:Y:S02]  /*0320*/  IMAD.MOV.U32 R2, RZ, RZ, R5 ;  /* 0x000000ffff027224 */ /* 0x000fe400078e0005 */
[----:B------:R-:W-:Y:S01]  /*0330*/  IMAD R16, R0, 0x4, R3 ;  /* 0x0000000400107824 */ /* 0x000fe200078e0203 */
[----:B------:R-:W-:-:S02]  /*0340*/  LEA.HI.X R3, R8, UR7, R9, 0x2, P0 ;  /* 0x0000000708037c11 */ /* 0x000fc400080f1409 */
[----:B------:R-:W-:-:S07]  /*0350*/  SHF.R.S32.HI R0, RZ, 0x1f, R13 ;  /* 0x0000001fff007819 */ /* 0x000fce000001140d */
.L_x_702:
[----:B------:R-:W-:-:S13]  /*0360*/  ISETP.GE.U32.AND P0, PT, R7, R22, PT ;  /* 0x000000160700720c */ /* 0x000fda0003f06070 */
[----:B------:R-:W-:Y:S01]  /*0370*/  @!P0 IMAD.MOV.U32 R24, RZ, RZ, R4 ;  /* 0x000000ffff188224 */ /* 0x000fe200078e0004 */
[----:B------:R-:W0:Y:S01]  /*0380*/  @!P0 LDC.64 R8, c[0x0][0x380] ;  /* 0x0000e000ff088b82 */ /* 0x000e220000000a00 */
[----:B------:R-:W-:-:S05]  /*0390*/  @!P0 IMAD.MOV.U32 R25, RZ, RZ, R3 ;  /* 0x000000ffff198224 */ /* 0x000fca00078e0003 */
[----:B------:R-:W2:Y:S01]  /*03a0*/  @!P0 LDG.E.CONSTANT R24, desc[UR4][R24.64] ;  /* 0x0000000418188981 */ /* 0x000ea2000c1e9900 */
[----:B------:R-:W-:Y:S01]  /*03b0*/  @!P0 LOP3.LUT R26, R2, 0xfffffffc, RZ, 0xc0, !PT ;  /* 0xfffffffc021a8812 */ /* 0x000fe200078ec0ff */
[----:B-1----:R-:W1:Y:S03]  /*03c0*/  @!P0 LDC.64 R10, c[0x0][0x388] ;  /* 0x0000e200ff0a8b82 */ /* 0x002e660000000a00 */
[----:B------:R-:W-:-:S04]  /*03d0*/  @!P0 LOP3.LUT R26, R26, 0x3, R5, 0xf8, !PT ;  /* 0x000000031a1a8812 */ /* 0x000fc800078ef805 */
[----:B0-----:R-:W-:Y:S01]  /*03e0*/  @!P0 IADD3 R8, P1, P2, R26, R8, R13 ;  /* 0x000000081a088210 */ /* 0x001fe20007a3e00d */
[----:B------:R-:W-:-:S03]  /*03f0*/  IMAD.MOV.U32 R26, RZ, RZ, RZ ;  /* 0x000000ffff1a7224 */ /* 0x000fc600078e00ff */
[----:B------:R-:W-:-:S05]  /*0400*/  @!P0 IADD3.X R9, PT, PT, RZ, R9, R0, P1, P2 ;  /* 0x00000009ff098210 */ /* 0x000fca0000fe4400 */
[----:B------:R-:W3:Y:S01]  /*0410*/  @!P0 LDG.E.U8.CONSTANT R8, desc[UR4][R8.64] ;  /* 0x0000000408088981 */ /* 0x000ee2000c1e9100 */
[----:B--2---:R-:W-:-:S04]  /*0420*/  @!P0 IMAD R27, R24, 0x4, R17 ;  /* 0x00000004181b8824 */ /* 0x004fc800078e0211 */
[----:B-1----:R-:W-:-:S05]  /*0430*/  @!P0 IMAD.WIDE.U32 R10, R27, 0x4, R10 ;  /* 0x000000041b0a8825 */ /* 0x002fca00078e000a */
[----:B------:R0:W5:Y:S04]  /*0440*/  @!P0 LDG.E.CONSTANT R26, desc[UR4][R10.64] ;  /* 0x000000040a1a8981 */ /* 0x000168000c1e9900 */
[----:B------:R0:W-:Y:S01]  /*0450*/  STS [R16], RZ ;  /* 0x000000ff10007388 */ /* 0x0001e20000000800 */
[----:B------:R-:W-:Y:S01]  /*0460*/  UMOV UR6, 0xffffffff ;  /* 0xffffffff00067882 */ /* 0x000fe20000000000 */
[----:B------:R-:W-:Y:S01]  /*0470*/  IMAD.MOV.U32 R24, RZ, RZ, RZ ;  /* 0x000000ffff187224 */ /* 0x000fe200078e00ff */
[----:B---3--:R-:W-:Y:S01]  /*0480*/  @!P0 LOP3.LUT R24, R8, 0xf, RZ, 0xc0, !PT ;  /* 0x0000000f08188812 */ /* 0x008fe200078ec0ff */
[----:B0-----:R-:W-:Y:S06]  /*0490*/  BRA.DIV UR6, `(.L_x_701) ;  /* 0x0000000e06fc7947 */ /* 0x001fec000b800000 */
[C---:B------:R-:W-:Y:S01]  /*04a0*/  LOP3.LUT R25, R17.reuse, 0x8, RZ, 0xfc, !PT ;  /* 0x0000000811197812 */ /* 0x040fe200078efcff */
[----:B------:R-:W0:Y:S01]  /*04b0*/  SHFL.IDX PT, R9, R24, R17, 0x1f ;  /* 0x00001f1118097589 */ /* 0x000e2200000e0000 */
[C---:B------:R-:W-:Y:S02]  /*04c0*/  LOP3.LUT R11, R17.reuse, 0x4, RZ, 0xfc, !PT ;  /* 0x00000004110b7812 */ /* 0x040fe400078efcff */
[----:B-----5:R-:W-:Y:S02]  /*04d0*/  SHF.R.U32.HI R29, RZ, 0x18, R26 ;  /* 0x00000018ff1d7819 */ /* 0x020fe4000001161a */
[----:B------:R-:W1:Y:S01]  /*04e0*/  SHFL.IDX PT, R25, R24, R25, 0x1f ;  /* 0x00001f1918197589 */ /* 0x000e6200000e0000 */
[----:B------:R-:W-:Y:S02]  /*04f0*/  LOP3.LUT R28, R17, 0x1c, RZ, 0xfc, !PT ;  /* 0x0000001c111c7812 */ /* 0x000fe400078efcff */
[----:B------:R-:W-:Y:S01]  /*0500*/  LOP3.LUT R29, R29, 0x1, RZ, 0xc0, !PT ;  /* 0x000000011d1d7812 */ /* 0x000fe200078ec0ff */
[----:B------:R2:W3:Y:S02]  /*0510*/  SHFL.IDX PT, R8, R24, R11, 0x1f ;  /* 0x00001f0b18087589 */ /* 0x0004e400000e0000 */
[----:B--2---:R-:W-:Y:S01]  /*0520*/  LOP3.LUT R11, R17, 0x10, RZ, 0xfc, !PT ;  /* 0x00000010110b7812 */ /* 0x004fe200078efcff */
[----:B0-----:R-:W-:-:S04]  /*0530*/  IMAD.SHL.U32 R9, R9, 0x10000000, RZ ;  /* 0x1000000009097824 */ /* 0x001fc800078e00ff */
[----:B------:R-:W0:Y:S01]  /*0540*/  SHFL.IDX PT, R27, R24, R11, 0x1f ;  /* 0x00001f0b181b7589 */ /* 0x000e2200000e0000 */
[----:B-1----:R-:W-:-:S03]  /*0550*/  IMAD.SHL.U32 R10, R25, 0x100000, RZ ;  /* 0x00100000190a7824 */ /* 0x002fc600078e00ff */
[----:B------:R-:W1:Y:S01]  /*0560*/  SHFL.IDX PT, R25, R24, R14, 0x1f ;  /* 0x00001f0e18197589 */ /* 0x000e6200000e0000 */
[----:B---3--:R-:W-:-:S05]  /*0570*/  IMAD.SHL.U32 R8, R8, 0x1000000, RZ ;  /* 0x0100000008087824 */ /* 0x008fca00078e00ff */
[----:B------:R-:W-:Y:S02]  /*0580*/  LOP3.LUT R10, R10, R8, R9, 0xfe, !PT ;  /* 0x000000080a0a7212 */ /* 0x000fe400078efe09 */
[C---:B------:R-:W-:Y:S02]  /*0590*/  LOP3.LUT R8, R17.reuse, 0xc, RZ, 0xfc, !PT ;  /* 0x0000000c11087812 */ /* 0x040fe400078efcff */
[----:B------:R-:W-:-:S04]  /*05a0*/  LOP3.LUT R9, R17, 0x18, RZ, 0xfc, !PT ;  /* 0x0000001811097812 */ /* 0x000fc800078efcff */
[----:B------:R-:W2:Y:S01]  /*05b0*/  SHFL.IDX PT, R8, R24, R8, 0x1f ;  /* 0x00001f0818087589 */ /* 0x000ea200000e0000 */
[----:B0-----:R-:W-:-:S03]  /*05c0*/  IMAD.SHL.U32 R27, R27, 0x1000, RZ ;  /* 0x000010001b1b7824 */ /* 0x001fc600078e00ff */
[----:B------:R-:W0:Y:S04]  /*05d0*/  SHFL.IDX PT, R9, R24, R9, 0x1f ;  /* 0x00001f0918097589 */ /* 0x000e2800000e0000 */
[----:B------:R-:W3:Y:S01]  /*05e0*/  SHFL.IDX PT, R24, R24, R28, 0x1f ;  /* 0x00001f1c18187589 */ /* 0x000ee200000e0000 */
[----:B-1----:R-:W-:Y:S02]  /*05f0*/  IMAD.SHL.U32 R25, R25, 0x100, RZ ;  /* 0x0000010019197824 */ /* 0x002fe400078e00ff */
[----:B--2---:R-:W-:Y:S01]  /*0600*/  IMAD.U32 R11, R8, 0x10000, RZ ;  /* 0x00010000080b7824 */ /* 0x004fe200078e00ff */
[----:B------:R-:W-:-:S04]  /*0610*/  SHF.R.U32.HI R8, RZ, 0x1f, R26 ;  /* 0x0000001fff087819 */ /* 0x000fc8000001161a */
[----:B------:R-:W-:Y:S01]  /*0620*/  LOP3.LUT R10, R27, R10, R11, 0xfe, !PT ;  /* 0x0000000a1b0a7212 */ /* 0x000fe200078efe0b */
[----:B0-----:R-:W-:Y:S01]  /*0630*/  IMAD.SHL.U32 R27, R9, 0x10, RZ ;  /* 0x00000010091b7824 */ /* 0x001fe200078e00ff */
[----:B------:R-:W-:Y:S02]  /*0640*/  ISETP.NE.U32.AND P0, PT, R8, 0x1, PT ;  /* 0x000000010800780c */ /* 0x000fe40003f05070 */
[--C-:B------:R-:W-:Y:S02]  /*0650*/  SHF.R.U32.HI R8, RZ, 0x1e, R26.reuse ;  /* 0x0000001eff087819 */ /* 0x100fe4000001161a */
[----:B------:R-:W-:Y:S02]  /*0660*/  LOP3.LUT R25, R27, R10, R25, 0xfe, !PT ;  /* 0x0000000a1b197212 */ /* 0x000fe400078efe19 */
[--C-:B------:R-:W-:Y:S02]  /*0670*/  SHF.R.U32.HI R10, RZ, 0x1c, R26.reuse ;  /* 0x0000001cff0a7819 */ /* 0x100fe4000001161a */
[----:B------:R-:W-:-:S02]  /*0680*/  SHF.R.U32.HI R9, RZ, 0x1d, R26 ;  /* 0x0000001dff097819 */ /* 0x000fc4000001161a */
[----:B------:R-:W-:Y:S02]  /*0690*/  LOP3.LUT R10, R10, 0x1, RZ, 0xc0, !PT ;  /* 0x000000010a0a7812 */ /* 0x000fe400078ec0ff */
[----:B------:R-:W-:Y:S02]  /*06a0*/  LOP3.LUT R8, R8, 0x1, RZ, 0xc0, !PT ;  /* 0x0000000108087812 */ /* 0x000fe400078ec0ff */
[----:B------:R-:W-:Y:S02]  /*06b0*/  ISETP.NE.U32.AND P3, PT, R10, 0x1, PT ;  /* 0x000000010a00780c */ /* 0x000fe40003f65070 */
[----:B------:R-:W-:Y:S02]  /*06c0*/  LOP3.LUT R9, R9, 0x1, RZ, 0xc0, !PT ;  /* 0x0000000109097812 */ /* 0x000fe400078ec0ff */
[----:B------:R-:W-:Y:S02]  /*06d0*/  ISETP.NE.U32.AND P1, PT, R8, 0x1, PT ;  /* 0x000000010800780c */ /* 0x000fe40003f25070 */
[----:B------:R-:W-:-:S02]  /*06e0*/  ISETP.NE.U32.AND P2, PT, R9, 0x1, PT ;  /* 0x000000010900780c */ /* 0x000fc40003f45070 */
[----:B------:R-:W-:Y:S02]  /*06f0*/  VOTE.ANY R8, PT, !P0 ;  /* 0x0000000000087806 */ /* 0x000fe400040e0100 */
[----:B---3--:R-:W-:-:S03]  /*0700*/  LOP3.LUT R24, R25, R24, RZ, 0xfc, !PT ;  /* 0x0000001819187212 */ /* 0x008fc600078efcff */
[----:B------:R-:W-:Y:S01]  /*0710*/  VOTE.ANY R27, PT, !P3 ;  /* 0x00000000001b7806 */ /* 0x000fe200058e0100 */
[----:B------:R-:W-:Y:S01]  /*0720*/  BREV R8, R8 ;  /* 0x0000000800087301 */ /* 0x000fe20000000000 */
[----:B------:R-:W-:Y:S01]  /*0730*/  ISETP.NE.U32.AND P3, PT, R29, 0x1, PT ;  /* 0x000000011d00780c */ /* 0x000fe20003f65070 */
[----:B------:R-:W-:Y:S01]  /*0740*/  SHFL.IDX PT, R25, R24, 0x1, 0x1f ;  /* 0x00201f0018197f89 */ /* 0x000fe200000e0000 */
[----:B------:R-:W-:Y:S02]  /*0750*/  VOTE.ANY R9, PT, !P1 ;  /* 0x0000000000097806 */ /* 0x000fe400048e0100 */
[----:B------:R-:W-:Y:S02]  /*0760*/  VOTE.ANY R10, PT, !P2 ;  /* 0x00000000000a7806 */ /* 0x000fe400050e0100 */
[----:B------:R-:W-:Y:S01]  /*0770*/  SHF.R.U32.HI R29, RZ, 0x1a, R26 ;  /* 0x0000001aff1d7819 */ /* 0x000fe2000001161a */
[----:B------:R0:W-:Y:S03]  /*0780*/  BREV R11, R27 ;  /* 0x0000001b000b7301 */ /* 0x0001e60000000000 */
[----:B------:R-:W-:-:S03]  /*0790*/  LOP3.LUT R29, R29, 0x1, RZ, 0xc0, !PT ;  /* 0x000000011d1d7812 */ /* 0x000fc600078ec0ff */
[----:B------:R-:W-:Y:S02]  /*07a0*/  VOTE.ANY R28, PT, !P3 ;  /* 0x00000000001c7806 */ /* 0x000fe400058e0100 */
[----:B------:R-:W-:Y:S01]  /*07b0*/  BREV R9, R9 ;  /* 0x0000000900097301 */ /* 0x000fe20000000000 */
[----:B0-----:R-:W-:Y:S02]  /*07c0*/  SHF.R.U32.HI R27, RZ, 0x1b, R26 ;  /* 0x0000001bff1b7819 */ /* 0x001fe4000001161a */
[----:B------:R-:W-:Y:S02]  /*07d0*/  ISETP.NE.U32.AND P1, PT, R29, 0x1, PT ;  /* 0x000000011d00780c */ /* 0x000fe40003f25070 */
[----:B------:R-:W-:Y:S02]  /*07e0*/  LOP3.LUT R27, R27, 0x1, RZ, 0xc0, !PT ;  /* 0x000000011b1b7812 */ /* 0x000fe400078ec0ff */
[----:B------:R-:W-:Y:S01]  /*07f0*/  LOP3.LUT R29, R26, 0x1, RZ, 0xc0, !PT ;  /* 0x000000011a1d7812 */ /* 0x000fe200078ec0ff */
[----:B------:R-:W0:Y:S01]  /*0800*/  BREV R10, R10 ;  /* 0x0000000a000a7301 */ /* 0x000e220000000000 */
[----:B------:R-:W-:-:S02]  /*0810*/  ISETP.NE.U32.AND P0, PT, R27, 0x1, PT ;  /* 0x000000011b00780c */ /* 0x000fc40003f05070 */
[----:B------:R-:W-:-:S04]  /*0820*/  SHF.R.U32.HI R27, RZ, 0x19, R26 ;  /* 0x00000019ff1b7819 */ /* 0x000fc8000001161a */
[----:B------:R-:W-:-:S04]  /*0830*/  LOP3.LUT R27, R27, 0x1, RZ, 0xc0, !PT ;  /* 0x000000011b1b7812 */ /* 0x000fc800078ec0ff */
[----:B------:R-:W-:Y:S02]  /*0840*/  ISETP.NE.U32.AND P2, PT, R27, 0x1, PT ;  /* 0x000000011b00780c */ /* 0x000fe40003f45070 */
[----:B------:R-:W-:Y:S01]  /*0850*/  SHF.R.U32.HI R27, RZ, 0x14, R26 ;  /* 0x00000014ff1b7819 */ /* 0x000fe2000001161a */
[----:B0-----:R0:W-:Y:S02]  /*0860*/  STS.128 [R12], R8 ;  /* 0x000000080c007388 */ /* 0x0011e40000000c00 */
[----:B0-----:R0:W-:Y:S01]  /*0870*/  BREV R11, R28 ;  /* 0x0000001c000b7301 */ /* 0x0011e20000000000 */
[----:B------:R-:W-:Y:S02]  /*0880*/  VOTE.ANY R8, PT, !P0 ;  /* 0x0000000000087806 */ /* 0x000fe400040e0100 */
[----:B------:R-:W-:-:S05]  /*0890*/  VOTE.ANY R9, PT, !P1 ;  /* 0x0000000000097806 */ /* 0x000fca00048e0100 */
[----:B------:R-:W-:Y:S01]  /*08a0*/  VOTE.ANY R10, PT, !P2 ;  /* 0x00000000000a7806 */ /* 0x000fe200050e0100 */
[----:B------:R-:W-:Y:S01]  /*08b0*/  BREV R8, R8 ;  /* 0x0000000800087301 */ /* 0x000fe20000000000 */
[----:B0-----:R-:W-:Y:S02]  /*08c0*/  LOP3.LUT R28, R27, 0x1, RZ, 0xc0, !PT ;  /* 0x000000011b1c7812 */ /* 0x001fe400078ec0ff */
[--C-:B------:R-:W-:Y:S02]  /*08d0*/  SHF.R.U32.HI R27, RZ, 0x17, R26.reuse ;  /* 0x00000017ff1b7819 */ /* 0x100fe4000001161a */
[----:B------:R-:W-:Y:S02]  /*08e0*/  ISETP.NE.U32.AND P3, PT, R28, 0x1, PT ;  /* 0x000000011c00780c */ /* 0x000fe40003f65070 */
[----:B------:R-:W-:Y:S01]  /*08f0*/  LOP3.LUT R27, R27, 0x1, RZ, 0xc0, !PT ;  /* 0x000000011b1b7812 */ /* 0x000fe200078ec0ff */
[----:B------:R-:W-:Y:S01]  /*0900*/  BREV R9, R9 ;  /* 0x0000000900097301 */ /* 0x000fe20000000000 */
[----:B------:R-:W-:-:S02]  /*0910*/  SHF.R.U32.HI R28, RZ, 0x16, R26 ;  /* 0x00000016ff1c7819 */ /* 0x000fc4000001161a */
[----:B------:R-:W-:Y:S02]  /*0920*/  ISETP.NE.U32.AND P0, PT, R27, 0x1, PT ;  /* 0x000000011b00780c */ /* 0x000fe40003f05070 */
[----:B------:R-:W-:Y:S02]  /*0930*/  SHF.R.U32.HI R27, RZ, 0x15, R26 ;  /* 0x00000015ff1b7819 */ /* 0x000fe4000001161a */
[----:B------:R-:W-:Y:S01]  /*0940*/  LOP3.LUT R28, R28, 0x1, RZ, 0xc0, !PT ;  /* 0x000000011c1c7812 */ /* 0x000fe200078ec0ff */
[----:B------:R-:W0:Y:S01]  /*0950*/  BREV R10, R10 ;  /* 0x0000000a000a7301 */ /* 0x000e220000000000 */
[----:B------:R-:W-:Y:S02]  /*0960*/  LOP3.LUT R27, R27, 0x1, RZ, 0xc0, !PT ;  /* 0x000000011b1b7812 */ /* 0x000fe400078ec0ff */
[----:B------:R-:W-:Y:S02]  /*0970*/  ISETP.NE.U32.AND P1, PT, R28, 0x1, PT ;  /* 0x000000011c00780c */ /* 0x000fe40003f25070 */
[----:B------:R-:W-:-:S02]  /*0980*/  ISETP.NE.U32.AND P2, PT, R27, 0x1, PT ;  /* 0x000000011b00780c */ /* 0x000fc40003f45070 */
[----:B------:R-:W-:Y:S02]  /*0990*/  VOTE.ANY R28, PT, !P3 ;  /* 0x00000000001c7806 */ /* 0x000fe400058e0100 */
[----:B------:R-:W-:Y:S01]  /*09a0*/  SHF.R.U32.HI R27, RZ, 0x10, R26 ;  /* 0x00000010ff1b7819 */ /* 0x000fe2000001161a */
[----:B0-----:R0:W-:Y:S02]  /*09b0*/  STS.128 [R12+0x10], R8 ;  /* 0x000010080c007388 */ /* 0x0011e40000000c00 */
[----:B0-----:R0:W-:Y:S01]  /*09c0*/  BREV R11, R28 ;  /* 0x0000001c000b7301 */ /* 0x0011e20000000000 */
[----:B------:R-:W-:-:S03]  /*09d0*/  VOTE.ANY R8, PT, !P0 ;  /* 0x0000000000087806 */ /* 0x000fc600040e0100 */
[----:B------:R-:W-:Y:S02]  /*09e0*/  VOTE.ANY R9, PT, !P1 ;  /* 0x0000000000097806 */ /* 0x000fe400048e0100 */
[----:B------:R-:W-:Y:S02]  /*09f0*/  VOTE.ANY R10, PT, !P2 ;  /* 0x00000000000a7806 */ /* 0x000fe400050e0100 */
        /* <DEDUP_REMOVED lines=13> */
[----:B------:R-:W-:-:S02]  /*0ad0*/  VOTE.ANY R28, PT, !P3 ;  /* 0x00000000001c7806 */ /* 0x000fc400058e0100 */
[----:B------:R-:W-:Y:S02]  /*0ae0*/  ISETP.NE.U32.AND P2, PT, R27, 0x1, PT ;  /* 0x000000011b00780c */ /* 0x000fe40003f45070 */
[----:B------:R-:W-:Y:S01]  /*0af0*/  SHF.R.U32.HI R27, RZ, 0xc, R26 ;  /* 0x0000000cff1b7819 */ /* 0x000fe2000001161a */
[----:B0-----:R0:W-:Y:S02]  /*0b00*/  STS.128 [R12+0x20], R8 ;  /* 0x000020080c007388 */ /* 0x0011e40000000c00 */
[----:B0-----:R0:W-:Y:S01]  /*0b10*/  BREV R11, R28 ;  /* 0x0000001c000b7301 */ /* 0x0011e20000000000 */
[----:B------:R-:W-:-:S03]  /*0b20*/  VOTE.ANY R8, PT, !P0 ;  /* 0x0000000000087806 */ /* 0x000fc600040e0100 */
[----:B------:R-:W-:-:S04]  /*0b30*/  VOTE.ANY R9, PT, !P1 ;  /* 0x0000000000097806 */ /* 0x000fc800048e0100 */
        /* <DEDUP_REMOVED lines=58> */
[----:B------:R-:W-:Y:S02]  /*0ee0*/  SHF.R.U32.HI R27, RZ, 0x3, R26 ;  /* 0x00000003ff1b7819 */ /* 0x000fe4000001161a */
[----:B------:R-:W-:Y:S02]  /*0ef0*/  ISETP.NE.U32.AND P3, PT, R29, 0x1, PT ;  /* 0x000000011d00780c */ /* 0x000fe40003f65070 */
[----:B------:R-:W-:Y:S01]  /*0f00*/  LOP3.LUT R27, R27, 0x1, RZ, 0xc0, !PT ;  /* 0x000000011b1b7812 */ /* 0x000fe200078ec0ff */
[----:B0-----:R0:W-:Y:S02]  /*0f10*/  STS.128 [R12+0x50], R8 ;  /* 0x000050080c007388 */ /* 0x0011e40000000c00 */
[----:B0-----:R0:W-:Y:S01]  /*0f20*/  BREV R11, R28 ;  /* 0x0000001c000b7301 */ /* 0x0011e20000000000 */
[----:B------:R-:W-:-:S02]  /*0f30*/  VOTE.ANY R8, PT, !P0 ;  /* 0x0000000000087806 */ /* 0x000fc400040e0100 */
[----:B------:R-:W-:Y:S02]  /*0f40*/  VOTE.ANY R9, PT, !P1 ;  /* 0x0000000000097806 */ /* 0x000fe400048e0100 */
[----:B------:R-:W-:Y:S02]  /*0f50*/  VOTE.ANY R10, PT, !P2 ;  /* 0x00000000000a7806 */ /* 0x000fe400050e0100 */
[----:B------:R-:W-:Y:S01]  /*0f60*/  ISETP.NE.U32.AND P0, PT, R27, 0x1, PT ;  /* 0x000000011b00780c */ /* 0x000fe20003f05070 */
[----:B------:R-:W-:Y:S01]  /*0f70*/  BREV R8, R8 ;  /* 0x0000000800087301 */ /* 0x000fe20000000000 */
[--C-:B0-----:R-:W-:Y:S02]  /*0f80*/  SHF.R.U32.HI R28, RZ, 0x2, R26.reuse ;  /* 0x00000002ff1c7819 */ /* 0x101fe4000001161a */
[----:B------:R-:W-:Y:S02]  /*0f90*/  SHF.R.U32.HI R26, RZ, 0x1, R26 ;  /* 0x00000001ff1a7819 */ /* 0x000fe4000001161a */
[----:B------:R-:W-:-:S02]  /*0fa0*/  LOP3.LUT R28, R28, 0x1, RZ, 0xc0, !PT ;  /* 0x000000011c1c7812 */ /* 0x000fc400078ec0ff */
[----:B------:R-:W-:Y:S01]  /*0fb0*/  LOP3.LUT R26, R26, 0x1, RZ, 0xc0, !PT ;  /* 0x000000011a1a7812 */ /* 0x000fe200078ec0ff */
[----:B------:R-:W-:Y:S01]  /*0fc0*/  BREV R9, R9 ;  /* 0x0000000900097301 */ /* 0x000fe20000000000 */
[----:B------:R-:W-:Y:S02]  /*0fd0*/  ISETP.NE.U32.AND P1, PT, R28, 0x1, PT ;  /* 0x000000011c00780c */ /* 0x000fe40003f25070 */
[----:B------:R-:W-:Y:S02]  /*0fe0*/  ISETP.NE.U32.AND P2, PT, R26, 0x1, PT ;  /* 0x000000011a00780c */ /* 0x000fe40003f45070 */
[----:B------:R-:W-:-:S03]  /*0ff0*/  VOTE.ANY R27, PT, !P3 ;  /* 0x00000000001b7806 */ /* 0x000fc600058e0100 */
[----:B------:R-:W0:Y:S02]  /*1000*/  BREV R10, R10 ;  /* 0x0000000a000a7301 */ /* 0x000e240000000000 */
[----:B0-----:R0:W-:Y:S02]  /*1010*/  STS.128 [R12+0x60], R8 ;  /* 0x000060080c007388 */ /* 0x0011e40000000c00 */
[----:B0-----:R-:W-:-:S04]  /*1020*/  VOTE.ANY R8, PT, !P0 ;  /* 0x0000000000087806 */ /* 0x001fc800040e0100 */
[----:B------:R-:W-:Y:S01]  /*1030*/  BREV R11, R27 ;  /* 0x0000001b000b7301 */ /* 0x000fe20000000000 */
[----:B------:R-:W-:Y:S02]  /*1040*/  VOTE.ANY R9, PT, !P1 ;  /* 0x0000000000097806 */ /* 0x000fe400048e0100 */
[----:B------:R-:W-:-:S05]  /*1050*/  VOTE.ANY R10, PT, !P2 ;  /* 0x00000000000a7806 */ /* 0x000fca00050e0100 */
[----:B------:R-:W-:Y:S08]  /*1060*/  BREV R8, R8 ;  /* 0x0000000800087301 */ /* 0x000ff00000000000 */
[----:B------:R-:W-:Y:S08]  /*1070*/  BREV R9, R9 ;  /* 0x0000000900097301 */ /* 0x000ff00000000000 */
[----:B------:R-:W0:Y:S02]  /*1080*/  BREV R10, R10 ;  /* 0x0000000a000a7301 */ /* 0x000e240000000000 */
[----:B0-----:R-:W-:Y:S04]  /*1090*/  STS.128 [R12+0x70], R8 ;  /* 0x000070080c007388 */ /* 0x001fe80000000c00 */
[----:B------:R-:W-:Y:S04]  /*10a0*/  LDS R26, [R16] ;  /* 0x00000000101a7984 */ /* 0x000fe80000000800 */
[----:B------:R-:W0:Y:S04]  /*10b0*/  SHFL.IDX PT, R11, R24, RZ, 0x1f ;  /* 0x00001fff180b7589 */ /* 0x000e2800000e0000 */
[----:B------:R-:W1:Y:S01]  /*10c0*/  SHFL.IDX PT, R9, R24, RZ, 0x1f ;  /* 0x00001fff18097589 */ /* 0x000e6200000e0000 */
[----:B0-----:R-:W-:-:S03]  /*10d0*/  LOP3.LUT R27, R11, R26, RZ, 0xc0, !PT ;  /* 0x0000001a0b1b7212 */ /* 0x001fc600078ec0ff */
[----:B------:R-:W0:Y:S01]  /*10e0*/  SHFL.IDX PT, R11, R24, 0x1, 0x1f ;  /* 0x00201f00180b7f89 */ /* 0x000e2200000e0000 */
[-C--:B-1----:R-:W-:Y:S01]  /*10f0*/  LOP3.LUT R28, R9, R26.reuse, RZ, 0x30, !PT ;  /* 0x0000001a091c7212 */ /* 0x082fe200078e30ff */
[----:B------:R-:W-:Y:S01]  /*1100*/  POPC R8, R27 ;  /* 0x0000001b00087309 */ /* 0x000fe20000000000 */
[-C--:B------:R-:W-:Y:S01]  /*1110*/  LOP3.LUT R25, R25, R26.reuse, RZ, 0xc0, !PT ;  /* 0x0000001a19197212 */ /* 0x080fe200078ec0ff */
[----:B------:R-:W1:Y:S06]  /*1120*/  SHFL.IDX PT, R9, R24, 0x2, 0x1f ;  /* 0x00401f0018097f89 */ /* 0x000e6c00000e0000 */
[----:B------:R-:W2:Y:S02]  /*1130*/  POPC R29, R28 ;  /* 0x0000001c001d7309 */ /* 0x000ea40000000000 */
[----:B--2---:R-:W-:Y:S01]  /*1140*/  IMAD.IADD R10, R8, 0x1, -R29 ;  /* 0x00000001080a7824 */ /* 0x004fe200078e0a1d */
[----:B0-----:R-:W-:-:S05]  /*1150*/  LOP3.LUT R29, R11, R26, RZ, 0x30, !PT ;  /* 0x0000001a0b1d7212 */ /* 0x001fca00078e30ff */
[----:B------:R-:W-:Y:S01]  /*1160*/  POPC R8, R25 ;  /* 0x0000001900087309 */ /* 0x000fe20000000000 */
[----:B------:R-:W0:Y:S01]  /*1170*/  SHFL.IDX PT, R11, R24, 0x2, 0x1f ;  /* 0x00401f00180b7f89 */ /* 0x000e2200000e0000 */
[----:B-1----:R-:W-:Y:S02]  /*1180*/  LOP3.LUT R9, R9, R26, RZ, 0xc0, !PT ;  /* 0x0000001a09097212 */ /* 0x002fe400078ec0ff */
[----:B------:R-:W-:-:S04]  /*1190*/  I2FP.F32.S32 R27, R10 ;  /* 0x0000000a001b7245 */ /* 0x000fc80000201400 */
[----:B------:R-:W1:Y:S01]  /*11a0*/  POPC R29, R29 ;  /* 0x0000001d001d7309 */ /* 0x000e620000000000 */
[----:B------:R-:W-:Y:S01]  /*11b0*/  FADD R18, R27, R18 ;  /* 0x000000121b127221 */ /* 0x000fe20000000000 */
[----:B-1----:R-:W-:-:S06]  /*11c0*/  IMAD.IADD R25, R8, 0x1, -R29 ;  /* 0x0000000108197824 */ /* 0x002fcc00078e0a1d */
[----:B------:R1:W-:Y:S01]  /*11d0*/  POPC R8, R9 ;  /* 0x0000000900087309 */ /* 0x0003e20000000000 */
[----:B0-----:R-:W-:Y:S02]  /*11e0*/  LOP3.LUT R28, R11, R26, RZ, 0x30, !PT ;  /* 0x0000001a0b1c7212 */ /* 0x001fe400078e30ff */
[----:B------:R-:W-:Y:S05]  /*11f0*/  SHFL.IDX PT, R11, R24, 0x3, 0x1f ;  /* 0x00601f00180b7f89 */ /* 0x000fea00000e0000 */
[----:B------:R-:W0:Y:S01]  /*1200*/  POPC R28, R28 ;  /* 0x0000001c001c7309 */ /* 0x000e220000000000 */
[----:B-1----:R-:W1:Y:S01]  /*1210*/  SHFL.IDX PT, R9, R24, 0x3, 0x1f ;  /* 0x00601f0018097f89 */ /* 0x002e6200000e0000 */
[----:B0-----:R-:W-:Y:S01]  /*1220*/  IMAD.IADD R10, R8, 0x1, -R28 ;  /* 0x00000001080a7824 */ /* 0x001fe200078e0a1c */
[----:B------:R-:W-:-:S04]  /*1230*/  I2FP.F32.S32 R8, R25 ;  /* 0x0000001900087245 */ /* 0x000fc80000201400 */
[----:B------:R-:W-:Y:S01]  /*1240*/  I2FP.F32.S32 R25, R10 ;  /* 0x0000000a00197245 */ /* 0x000fe20000201400 */
[----:B------:R-:W-:-:S04]  /*1250*/  FADD R19, R8, R19 ;  /* 0x0000001308137221 */ /* 0x000fc80000000000 */
[----:B------:R-:W-:Y:S01]  /*1260*/  FADD R20, R25, R20 ;  /* 0x0000001419147221 */ /* 0x000fe20000000000 */
[----:B-1----:R-:W-:-:S04]  /*1270*/  LOP3.LUT R27, R9, R26, RZ, 0xc0, !PT ;  /* 0x0000001a091b7212 */ /* 0x002fc800078ec0ff */
[----:B------:R1:W2:Y:S03]  /*1280*/  POPC R9, R27 ;  /* 0x0000001b00097309 */ /* 0x0002a60000000000 */
.L_x_752:
[----:B------:R-:W-:Y:S01]  /*1290*/  LOP3.LUT R11, R11, R26, RZ, 0x30, !PT ;  /* 0x0000001a0b0b7212 */ /* 0x000fe200078e30ff */
[----:B------:R-:W-:Y:S01]  /*12a0*/  VIADD R6, R6, 0x8 ;  /* 0x0000000806067836 */ /* 0x000fe20000000000 */
[----:B------:R-:W-:Y:S01]  /*12b0*/  IADD3 R4, P1, PT, R4, 0x20, RZ ;  /* 0x0000002004047810 */ /* 0x000fe20007f3e0ff */
[----:B------:R-:W-:Y:S01]  /*12c0*/  VIADD R2, R2, 0x20 ;  /* 0x0000002002027836 */ /* 0x000fe20000000000 */
[----:B------:R-:W0:Y:S01]  /*12d0*/  POPC R8, R11 ;  /* 0x0000000b00087309 */ /* 0x000e220000000000 */
[----:B------:R-:W-:Y:S01]  /*12e0*/  VIADD R7, R7, 0x8 ;  /* 0x0000000807077836 */ /* 0x000fe20000000000 */
[----:B------:R-:W-:Y:S01]  /*12f0*/  ISETP.GE.AND P0, PT, R6, R15, PT ;  /* 0x0000000f0600720c */ /* 0x000fe20003f06270 */
[----:B------:R-:W-:Y:S02]  /*1300*/  IMAD.X R3, RZ, RZ, R3, P1 ;  /* 0x000000ffff037224 */ /* 0x000fe400008e0603 */
[----:B0-2---:R-:W-:-:S05]  /*1310*/  IMAD.IADD R8, R9, 0x1, -R8 ;  /* 0x0000000109087824 */ /* 0x005fca00078e0a08 */
[----:B------:R-:W-:-:S05]  /*1320*/  I2FP.F32.S32 R8, R8 ;  /* 0x0000000800087245 */ /* 0x000fca0000201400 */
[----:B------:R-:W-:Y:S01]  /*1330*/  FADD R21, R8, R21 ;  /* 0x0000001508157221 */ /* 0x000fe20000000000 */
[----:B------:R-:W-:Y:S06]  /*1340*/  @!P0 BRA `(.L_x_702) ;  /* 0xfffffff000048947 */ /* 0x000fec000383ffff */
.L_x_700:
[----:B------:R-:W-:Y:S05]  /*1350*/  BSYNC B0 ;  /* 0x0000000000007941 */ /* 0x000fea0003800000 */
.L_x_699:
[----:B------:R-:W0:Y:S02]  /*1360*/  LDC R0, c[0x0][0x3ac] ;  /* 0x0000eb00ff007b82 */ /* 0x000e240000000800 */
[----:B0-----:R-:W-:-:S13]  /*1370*/  ISETP.GE.U32.AND P0, PT, R5, R0, PT ;  /* 0x000000000500720c */ /* 0x001fda0003f06070 */
[----:B------:R-:W-:Y:S05]  /*1380*/  @P0 EXIT ;  /* 0x000000000000094d */ /* 0x000fea0003800000 */
[----:B------:R-:W0:Y:S01]  /*1390*/  LDC.64 R2, c[0x0][0x390] ;  /* 0x0000e400ff027b82 */ /* 0x000e220000000a00 */
[----:B------:R-:W-:Y:S02]  /*13a0*/  IMAD R23, R23, R0, RZ ;  /* 0x0000000017177224 */ /* 0x000fe400078e02ff */
[--C-:B------:R-:W-:Y:S02]  /*13b0*/  IMAD.IADD R7, R5, 0x1, R0.reuse ;  /* 0x0000000105077824 */ /* 0x100fe400078e0200 */
[----:B------:R-:W-:Y:S02]  /*13c0*/  IMAD.SHL.U32 R23, R23, 0x4, RZ ;  /* 0x0000000417177824 */ /* 0x000fe400078e00ff */
[----:B------:R-:W-:-:S04]  /*13d0*/  IMAD.IADD R9, R7, 0x1, R0 ;  /* 0x0000000107097824 */ /* 0x000fc800078e0200 */
[----:B------:R-:W-:Y:S02]  /*13e0*/  IMAD.IADD R11, R9, 0x1, R0 ;  /* 0x00000001090b7824 */ /* 0x000fe400078e0200 */
[----:B0-----:R-:W-:-:S04]  /*13f0*/  IMAD.WIDE R2, R23, 0x4, R2 ;  /* 0x0000000417027825 */ /* 0x001fc800078e0202 */
[----:B------:R-:W-:-:S04]  /*1400*/  IMAD.WIDE.U32 R4, R5, 0x4, R2 ;  /* 0x0000000405047825 */ /* 0x000fc800078e0002 */
[--C-:B------:R-:W-:Y:S01]  /*1410*/  IMAD.WIDE.U32 R6, R7, 0x4, R2.reuse ;  /* 0x0000000407067825 */ /* 0x100fe200078e0002 */
[----:B------:R-:W-:Y:S03]  /*1420*/  STG.E desc[UR4][R4.64], R18 ;  /* 0x0000001204007986 */ /* 0x000fe6000c101904 */
[--C-:B------:R-:W-:Y:S01]  /*1430*/  IMAD.WIDE.U32 R8, R9, 0x4, R2.reuse ;  /* 0x0000000409087825 */ /* 0x100fe200078e0002 */
[----:B------:R-:W-:Y:S03]  /*1440*/  STG.E desc[UR4][R6.64], R19 ;  /* 0x0000001306007986 */ /* 0x000fe6000c101904 */
[----:B------:R-:W-:Y:S01]  /*1450*/  IMAD.WIDE.U32 R2, R11, 0x4, R2 ;  /* 0x000000040b027825 */ /* 0x000fe200078e0002 */
[----:B------:R-:W-:Y:S04]  /*1460*/  STG.E desc[UR4][R8.64], R20 ;  /* 0x0000001408007986 */ /* 0x000fe8000c101904 */
[----:B------:R-:W-:Y:S01]  /*1470*/  STG.E desc[UR4][R2.64], R21 ;  /* 0x0000001502007986 */ /* 0x000fe2000c101904 */
[----:B------:R-:W-:Y:S05]  /*1480*/  EXIT ;  /* 0x000000000000794d */ /* 0x000fea0003800000 */
.L_x_701:
        /* <DEDUP_REMOVED lines=9> */
.L_x_704:
[----:B------:R-:W-:Y:S05]  /*1520*/  BSYNC B1 ;  /* 0x0000000000017941 */ /* 0x000fea0003800000 */
.L_x_703:
[----:B------:R-:W-:Y:S02]  /*1530*/  IMAD.MOV.U32 R9, RZ, RZ, R27 ;  /* 0x000000ffff097224 */ /* 0x000fe400078e001b */
[----:B------:R-:W-:Y:S02]  /*1540*/  IMAD.MOV.U32 R27, RZ, RZ, -0x1 ;  /* 0xffffffffff1b7424 */ /* 0x000fe400078e00ff */
[----:B------:R-:W-:Y:S01]  /*1550*/  IMAD.MOV.U32 R28, RZ, RZ, R11 ;  /* 0x000000ffff1c7224 */ /* 0x000fe200078e000b */
[----:B------:R-:W-:Y:S01]  /*1560*/  LOP3.LUT R11, R17, 0x10, RZ, 0xfc, !PT ;  /* 0x00000010110b7812 */ /* 0x000fe200078efcff */
[----:B------:R-:W-:Y:S02]  /*1570*/  IMAD.MOV.U32 R29, RZ, RZ, 0x1f ;  /* 0x0000001fff1d7424 */ /* 0x000fe400078e00ff */
[----:B------:R-:W-:-:S07]  /*1580*/  IMAD.SHL.U32 R9, R9, 0x10000000, RZ ;  /* 0x1000000009097824 */ /* 0x000fce00078e00ff */
[----:B------:R-:W-:Y:S05]  /*1590*/  WARPSYNC.COLLECTIVE R27, `(.L_x_705) ;  /* 0x000000001b087348 */ /* 0x000fea0003c00000 */
[----:B------:R0:W1:Y:S02]  /*15a0*/  SHFL.IDX P0, R27, R24, R28, R29 ;  /* 0x0000001c181b7389 */ /* 0x000064000000001d */
[----:B01----:R-:W-:Y:S05]  /*15b0*/  ENDCOLLECTIVE ;  /* 0x000000000000791b */ /* 0x003fea0003800000 */
.L_x_705:
[----:B------:R-:W-:Y:S02]  /*15c0*/  IMAD.MOV.U32 R28, RZ, RZ, R25 ;  /* 0x000000ffff1c7224 */ /* 0x000fe400078e0019 */
[----:B------:R-:W-:Y:S02]  /*15d0*/  IMAD.MOV.U32 R8, RZ, RZ, R27 ;  /* 0x000000ffff087224 */ /* 0x000fe400078e001b */
[----:B------:R-:W-:Y:S02]  /*15e0*/  IMAD.MOV.U32 R27, RZ, RZ, -0x1 ;  /* 0xffffffffff1b7424 */ /* 0x000fe400078e00ff */
[----:B------:R-:W-:-:S07]  /*15f0*/  IMAD.SHL.U32 R8, R8, 0x1000000, RZ ;  /* 0x0100000008087824 */ /* 0x000fce00078e00ff */
[----:B------:R-:W-:Y:S05]  /*1600*/  WARPSYNC.COLLECTIVE R27, `(.L_x_706) ;  /* 0x000000001b087348 */ /* 0x000fea0003c00000 */
[----:B------:R0:W1:Y:S02]  /*1610*/  SHFL.IDX P0, R27, R24, R28, R29 ;  /* 0x0000001c181b7389 */ /* 0x000064000000001d */
[----:B01----:R-:W-:Y:S05]  /*1620*/  ENDCOLLECTIVE ;  /* 0x000000000000791b */ /* 0x003fea0003800000 */
.L_x_706:
[----:B------:R-:W-:Y:S02]  /*1630*/  IMAD.MOV.U32 R25, RZ, RZ, R27 ;  /* 0x000000ffff197224 */ /* 0x000fe400078e001b */
[----:B------:R-:W-:Y:S02]  /*1640*/  IMAD.MOV.U32 R27, RZ, RZ, -0x1 ;  /* 0xffffffffff1b7424 */ /* 0x000fe400078e00ff */
[----:B------:R-:W-:-:S05]  /*1650*/  IMAD.SHL.U32 R10, R25, 0x100000, RZ ;  /* 0x00100000190a7824 */ /* 0x000fca00078e00ff */
[----:B------:R-:W-:Y:S02]  /*1660*/  LOP3.LUT R10, R10, R8, R9, 0xfe, !PT ;  /* 0x000000080a0a7212 */ /* 0x000fe400078efe09 */
[C---:B------:R-:W-:Y:S02]  /*1670*/  LOP3.LUT R8, R17.reuse, 0xc, RZ, 0xfc, !PT ;  /* 0x0000000c11087812 */ /* 0x040fe400078efcff */
[----:B------:R-:W-:-:S03]  /*1680*/  LOP3.LUT R9, R17, 0x18, RZ, 0xfc, !PT ;  /* 0x0000001811097812 */ /* 0x000fc600078efcff */
[----:B------:R-:W-:-:S07]  /*1690*/  IMAD.MOV.U32 R28, RZ, RZ, R8 ;  /* 0x000000ffff1c7224 */ /* 0x000fce00078e0008 */
[----:B------:R-:W-:Y:S05]  /*16a0*/  WARPSYNC.COLLECTIVE R27, `(.L_x_707) ;  /* 0x000000001b087348 */ /* 0x000fea0003c00000 */
[----:B------:R0:W1:Y:S02]  /*16b0*/  SHFL.IDX P0, R27, R24, R28, R29 ;  /* 0x0000001c181b7389 */ /* 0x000064000000001d */
[----:B01----:R-:W-:Y:S05]  /*16c0*/  ENDCOLLECTIVE ;  /* 0x000000000000791b */ /* 0x003fea0003800000 */
.L_x_707:
[----:B------:R-:W-:Y:S02]  /*16d0*/  IMAD.MOV.U32 R28, RZ, RZ, R11 ;  /* 0x000000ffff1c7224 */ /* 0x000fe400078e000b */
[----:B------:R-:W-:Y:S02]  /*16e0*/  IMAD.MOV.U32 R8, RZ, RZ, R27 ;  /* 0x000000ffff087224 */ /* 0x000fe400078e001b */
[----:B------:R-:W-:Y:S02]  /*16f0*/  IMAD.MOV.U32 R27, RZ, RZ, -0x1 ;  /* 0xffffffffff1b7424 */ /* 0x000fe400078e00ff */
[----:B------:R-:W-:-:S07]  /*1700*/  IMAD.U32 R11, R8, 0x10000, RZ ;  /* 0x00010000080b7824 */ /* 0x000fce00078e00ff */
[----:B------:R-:W-:Y:S05]  /*1710*/  WARPSYNC.COLLECTIVE R27, `(.L_x_708) ;  /* 0x000000001b087348 */ /* 0x000fea0003c00000 */
[----:B------:R0:W1:Y:S02]  /*1720*/  SHFL.IDX P0, R27, R24, R28, R29 ;  /* 0x0000001c181b7389 */ /* 0x000064000000001d */
[----:B01----:R-:W-:Y:S05]  /*1730*/  ENDCOLLECTIVE ;  /* 0x000000000000791b */ /* 0x003fea0003800000 */
.L_x_708:
[----:B------:R-:W-:Y:S02]  /*1740*/  IMAD.MOV.U32 R28, RZ, RZ, R14 ;  /* 0x000000ffff1c7224 */ /* 0x000fe400078e000e */
[----:B------:R-:W-:Y:S02]  /*1750*/  IMAD.SHL.U32 R8, R27, 0x1000, RZ ;  /* 0x000010001b087824 */ /* 0x000fe400078e00ff */
[----:B------:R-:W-:-:S03]  /*1760*/  IMAD.MOV.U32 R27, RZ, RZ, -0x1 ;  /* 0xffffffffff1b7424 */ /* 0x000fc600078e00ff */
[----:B------:R-:W-:Y:S02]  /*1770*/  LOP3.LUT R10, R8, R10, R11, 0xfe, !PT ;  /* 0x0000000a080a7212 */ /* 0x000fe400078efe0b */
[----:B------:R-:W-:-:S07]  /*1780*/  SHF.R.U32.HI R8, RZ, 0x1f, R26 ;  /* 0x0000001fff087819 */ /* 0x000fce000001161a */
[----:B------:R-:W-:Y:S05]  /*1790*/  WARPSYNC.COLLECTIVE R27, `(.L_x_709) ;  /* 0x000000001b087348 */ /* 0x000fea0003c00000 */
[----:B------:R0:W1:Y:S02]  /*17a0*/  SHFL.IDX P0, R27, R24, R28, R29 ;  /* 0x0000001c181b7389 */ /* 0x000064000000001d */
[----:B01----:R-:W-:Y:S05]  /*17b0*/  ENDCOLLECTIVE ;  /* 0x000000000000791b */ /* 0x003fea0003800000 */
.L_x_709:
[----:B------:R-:W-:Y:S02]  /*17c0*/  IMAD.MOV.U32 R28, RZ, RZ, R9 ;  /* 0x000000ffff1c7224 */ /* 0x000fe400078e0009 */
[----:B------:R-:W-:Y:S02]  /*17d0*/  IMAD.MOV.U32 R25, RZ, RZ, R27 ;  /* 0x000000ffff197224 */ /* 0x000fe400078e001b */
[----:B------:R-:W-:Y:S02]  /*17e0*/  IMAD.MOV.U32 R27, RZ, RZ, -0x1 ;  /* 0xffffffffff1b7424 */ /* 0x000fe400078e00ff */
[----:B------:R-:W-:-:S07]  /*17f0*/  IMAD.SHL.U32 R25, R25, 0x100, RZ ;  /* 0x0000010019197824 */ /* 0x000fce00078e00ff */
[----:B------:R-:W-:Y:S05]  /*1800*/  WARPSYNC.COLLECTIVE R27, `(.L_x_710) ;  /* 0x000000001b087348 */ /* 0x000fea0003c00000 */
[----:B------:R0:W1:Y:S02]  /*1810*/  SHFL.IDX P0, R27, R24, R28, R29 ;  /* 0x0000001c181b7389 */ /* 0x000064000000001d */
[----:B01----:R-:W-:Y:S05]  /*1820*/  ENDCOLLECTIVE ;  /* 0x000000000000791b */ /* 0x003fea0003800000 */
.L_x_710:
[----:B------:R-:W-:Y:S01]  /*1830*/  LOP3.LUT R28, R17, 0x1c, RZ, 0xfc, !PT ;  /* 0x0000001c111c7812 */ /* 0x000fe200078efcff */
[----:B------:R-:W-:Y:S02]  /*1840*/  IMAD.MOV.U32 R9, RZ, RZ, R27 ;  /* 0x000000ffff097224 */ /* 0x000fe400078e001b */
[----:B------:R-:W-:Y:S02]  /*1850*/  IMAD.MOV.U32 R27, RZ, RZ, -0x1 ;  /* 0xffffffffff1b7424 */ /* 0x000fe400078e00ff */
[----:B------:R-:W-:-:S07]  /*1860*/  IMAD.SHL.U32 R9, R9, 0x10, RZ ;  /* 0x0000001009097824 */ /* 0x000fce00078e00ff */
[----:B------:R-:W-:Y:S05]  /*1870*/  WARPSYNC.COLLECTIVE R27, `(.L_x_711) ;  /* 0x000000001b087348 */ /* 0x000fea0003c00000 */
[----:B------:R0:W1:Y:S02]  /*1880*/  SHFL.IDX P0, R27, R24, R28, R29 ;  /* 0x0000001c181b7389 */ /* 0x000064000000001d */
[----:B01----:R-:W-:Y:S05]  /*1890*/  ENDCOLLECTIVE ;  /* 0x000000000000791b */ /* 0x003fea0003800000 */
.L_x_711:
[----:B------:R-:W-:Y:S02]  /*18a0*/  LOP3.LUT R25, R9, R10, R25, 0xfe, !PT ;  /* 0x0000000a09197212 */ /* 0x000fe400078efe19 */
[----:B------:R-:W-:Y:S01]  /*18b0*/  ISETP.NE.U32.AND P0, PT, R8, 0x1, PT ;  /* 0x000000010800780c */ /* 0x000fe20003f05070 */
[----:B------:R-:W-:Y:S01]  /*18c0*/  IMAD.MOV.U32 R24, RZ, RZ, R27 ;  /* 0x000000ffff187224 */ /* 0x000fe200078e001b */
[----:B------:R-:W-:Y:S01]  /*18d0*/  SHF.R.U32.HI R8, RZ, 0x1e, R26 ;  /* 0x0000001eff087819 */ /* 0x000fe2000001161a */
[----:B------:R-:W-:Y:S01]  /*18e0*/  IMAD.MOV.U32 R27, RZ, RZ, -0x1 ;  /* 0xffffffffff1b7424 */ /* 0x000fe200078e00ff */
[----:B------:R-:W-:Y:S02]  /*18f0*/  PLOP3.LUT P0, PT, P0, PT, PT, 0x8, 0x80 ;  /* 0x000000000080781c */ /* 0x000fe4000070e170 */
[----:B------:R-:W-:Y:S02]  /*1900*/  LOP3.LUT R8, R8, 0x1, RZ, 0xc0, !PT ;  /* 0x0000000108087812 */ /* 0x000fe400078ec0ff */
[----:B------:R-:W-:-:S02]  /*1910*/  LOP3.LUT R24, R25, R24, RZ, 0xfc, !PT ;  /* 0x0000001819187212 */ /* 0x000fc400078efcff */
[----:B------:R-:W-:Y:S02]  /*1920*/  ISETP.NE.U32.AND P1, PT, R8, 0x1, PT ;  /* 0x000000010800780c */ /* 0x000fe40003f25070 */
[--C-:B------:R-:W-:Y:S02]  /*1930*/  SHF.R.U32.HI R8, RZ, 0x1d, R26.reuse ;  /* 0x0000001dff087819 */ /* 0x100fe4000001161a */
[----:B------:R-:W-:Y:S02]  /*1940*/  SHF.R.U32.HI R25, RZ, 0x1b, R26 ;  /* 0x0000001bff197819 */ /* 0x000fe4000001161a */
[----:B------:R-:W-:-:S07]  /*1950*/  LOP3.LUT R8, R8, 0x1, RZ, 0xc0, !PT ;  /* 0x0000000108087812 */ /* 0x000fce00078ec0ff */
[----:B------:R-:W-:Y:S05]  /*1960*/  WARPSYNC.COLLECTIVE R27, `(.L_x_712) ;  /* 0x000000001b087348 */ /* 0x000fea0003c00000 */
[----:B------:R-:W-:Y:S01]  /*1970*/  VOTE.ANY R27, PT, P0 ;  /* 0x00000000001b7806 */ /* 0x000fe200000e0100 */
[----:B------:R-:W-:Y:S06]  /*1980*/  ENDCOLLECTIVE ;  /* 0x000000000000791b */ /* 0x000fec0003800000 */
.L_x_712:
[----:B------:R-:W-:Y:S02]  /*1990*/  ISETP.NE.U32.AND P2, PT, R8, 0x1, PT ;  /* 0x000000010800780c */ /* 0x000fe40003f45070 */
[----:B------:R-:W-:Y:S02]  /*19a0*/  SHF.R.U32.HI R8, RZ, 0x1c, R26 ;  /* 0x0000001cff087819 */ /* 0x000fe4000001161a */
[----:B------:R-:W-:Y:S02]  /*19b0*/  PLOP3.LUT P0, PT, P1, PT, PT, 0x8, 0x80 ;  /* 0x000000000080781c */ /* 0x000fe40000f0e170 */
[----:B------:R-:W-:Y:S02]  /*19c0*/  LOP3.LUT R8, R8, 0x1, RZ, 0xc0, !PT ;  /* 0x0000000108087812 */ /* 0x000fe400078ec0ff */
[----:B------:R-:W-:Y:S02]  /*19d0*/  LOP3.LUT R25, R25, 0x1, RZ, 0xc0, !PT ;  /* 0x0000000119197812 */ /* 0x000fe400078ec0ff */
[----:B------:R-:W-:Y:S01]  /*19e0*/  ISETP.NE.U32.AND P3, PT, R8, 0x1, PT ;  /* 0x000000010800780c */ /* 0x000fe20003f65070 */
[----:B------:R-:W-:-:S02]  /*19f0*/  IMAD.MOV.U32 R8, RZ, RZ, R27 ;  /* 0x000000ffff087224 */ /* 0x000fc400078e001b */
[----:B------:R-:W-:-:S04]  /*1a00*/  IMAD.MOV.U32 R27, RZ, RZ, -0x1 ;  /* 0xffffffffff1b7424 */ /* 0x000fc800078e00ff */
[----:B------:R-:W0:Y:S06]  /*1a10*/  BREV R8, R8 ;  /* 0x0000000800087301 */ /* 0x000e2c0000000000 */
[----:B0-----:R-:W-:Y:S05]  /*1a20*/  WARPSYNC.COLLECTIVE R27, `(.L_x_713) ;  /* 0x000000001b087348 */ /* 0x001fea0003c00000 */
[----:B------:R-:W-:Y:S01]  /*1a30*/  VOTE.ANY R27, PT, P0 ;  /* 0x00000000001b7806 */ /* 0x000fe200000e0100 */
[----:B0-----:R-:W-:Y:S06]  /*1a40*/  ENDCOLLECTIVE ;  /* 0x000000000000791b */ /* 0x001fec0003800000 */
.L_x_713:
[----:B------:R-:W-:Y:S01]  /*1a50*/  PLOP3.LUT P0, PT, P2, PT, PT, 0x8, 0x80 ;  /* 0x000000000080781c */ /* 0x000fe2000170e170 */
[----:B------:R-:W-:Y:S02]  /*1a60*/  IMAD.MOV.U32 R9, RZ, RZ, R27 ;  /* 0x000000ffff097224 */ /* 0x000fe400078e001b */
[----:B------:R-:W-:-:S04]  /*1a70*/  IMAD.MOV.U32 R27, RZ, RZ, -0x1 ;  /* 0xffffffffff1b7424 */ /* 0x000fc800078e00ff */
[----:B------:R-:W0:Y:S06]  /*1a80*/  BREV R9, R9 ;  /* 0x0000000900097301 */ /* 0x000e2c0000000000 */
[----:B0-----:R-:W-:Y:S05]  /*1a90*/  WARPSYNC.COLLECTIVE R27, `(.L_x_714) ;  /* 0x000000001b087348 */ /* 0x001fea0003c00000 */
[----:B------:R-:W-:Y:S01]  /*1aa0*/  VOTE.ANY R27, PT, P0 ;  /* 0x00000000001b7806 */ /* 0x000fe200000e0100 */
[----:B0-----:R-:W-:Y:S06]  /*1ab0*/  ENDCOLLECTIVE ;  /* 0x000000000000791b */ /* 0x001fec0003800000 */
.L_x_714:
[----:B------:R-:W-:Y:S01]  /*1ac0*/  PLOP3.LUT P0, PT, P3, PT, PT, 0x8, 0x80 ;  /* 0x000000000080781c */ /* 0x000fe20001f0e170 */
[----:B------:R-:W-:Y:S02]  /*1ad0*/  IMAD.MOV.U32 R10, RZ, RZ, R27 ;  /* 0x000000ffff0a7224 */ /* 0x000fe400078e001b */
[----:B------:R-:W-:-:S04]  /*1ae0*/  IMAD.MOV.U32 R27, RZ, RZ, -0x1 ;  /* 0xffffffffff1b7424 */ /* 0x000fc800078e00ff */
[----:B------:R-:W0:Y:S06]  /*1af0*/  BREV R10, R10 ;  /* 0x0000000a000a7301 */ /* 0x000e2c0000000000 */
[----:B0-----:R-:W-:Y:S05]  /*1b00*/  WARPSYNC.COLLECTIVE R27, `(.L_x_715) ;  /* 0x000000001b087348 */ /* 0x001fea0003c00000 */
[----:B------:R-:W-:Y:S01]  /*1b10*/  VOTE.ANY R27, PT, P0 ;  /* 0x00000000001b7806 */ /* 0x000fe200000e0100 */
[----:B0-----:R-:W-:Y:S06]  /*1b20*/  ENDCOLLECTIVE ;  /* 0x000000000000791b */ /* 0x001fec0003800000 */
.L_x_715:
[----:B------:R-:W-:Y:S02]  /*1b30*/  ISETP.NE.U32.AND P0, PT, R25, 0x1, PT ;  /* 0x000000011900780c */ /* 0x000fe40003f05070 */
[----:B------:R-:W-:Y:S01]  /*1b40*/  SHF.R.U32.HI R25, RZ, 0x1a, R26 ;  /* 0x0000001aff197819 */ /* 0x000fe2000001161a */
[----:B------:R0:W1:Y:S01]  /*1b50*/  BREV R11, R27 ;  /* 0x0000001b000b7301 */ /* 0x0000620000000000 */
[----:B------:R-:W-:Y:S02]  /*1b60*/  PLOP3.LUT P0, PT, P0, PT, PT, 0x8, 0x80 ;  /* 0x000000000080781c */ /* 0x000fe4000070e170 */
[----:B------:R-:W-:-:S04]  /*1b70*/  LOP3.LUT R25, R25, 0x1, RZ, 0xc0, !PT ;  /* 0x0000000119197812 */ /* 0x000fc800078ec0ff */
[----:B------:R-:W-:Y:S01]  /*1b80*/  ISETP.NE.U32.AND P1, PT, R25, 0x1, PT ;  /* 0x000000011900780c */ /* 0x000fe20003f25070 */
[----:B0-----:R-:W-:Y:S01]  /*1b90*/  IMAD.MOV.U32 R27, RZ, RZ, -0x1 ;  /* 0xffffffffff1b7424 */ /* 0x001fe200078e00ff */
[----:B------:R-:W-:-:S11]  /*1ba0*/  SHF.R.U32.HI R25, RZ, 0x19, R26 ;  /* 0x00000019ff197819 */ /* 0x000fd6000001161a */
[----:B-1----:R-:W-:Y:S05]  /*1bb0*/  WARPSYNC.COLLECTIVE R27, `(.L_x_716) ;  /* 0x000000001b087348 */ /* 0x002fea0003c00000 */
[----:B------:R-:W-:Y:S01]  /*1bc0*/  VOTE.ANY R27, PT, P0 ;  /* 0x00000000001b7806 */ /* 0x000fe200000e0100 */
[----:B-1----:R-:W-:Y:S06]  /*1bd0*/  ENDCOLLECTIVE ;  /* 0x000000000000791b */ /* 0x002fec0003800000 */
.L_x_716:
[----:B------:R0:W-:Y:S01]  /*1be0*/  STS.128 [R12], R8 ;  /* 0x000000080c007388 */ /* 0x0001e20000000c00 */
[----:B------:R-:W-:Y:S02]  /*1bf0*/  PLOP3.LUT P0, PT, P1, PT, PT, 0x8, 0x80 ;  /* 0x000000000080781c */ /* 0x000fe40000f0e170 */
[----:B------:R-:W-:-:S04]  /*1c00*/  LOP3.LUT R25, R25, 0x1, RZ, 0xc0, !PT ;  /* 0x0000000119197812 */ /* 0x000fc800078ec0ff */
[----:B------:R-:W-:Y:S02]  /*1c10*/  ISETP.NE.U32.AND P2, PT, R25, 0x1, PT ;  /* 0x000000011900780c */ /* 0x000fe40003f45070 */
[----:B------:R-:W-:-:S04]  /*1c20*/  SHF.R.U32.HI R25, RZ, 0x18, R26 ;  /* 0x00000018ff197819 */ /* 0x000fc8000001161a */
[----:B------:R-:W-:Y:S01]  /*1c30*/  LOP3.LUT R25, R25, 0x1, RZ, 0xc0, !PT ;  /* 0x0000000119197812 */ /* 0x000fe200078ec0ff */
[----:B0-----:R-:W-:-:S03]  /*1c40*/  IMAD.MOV.U32 R8, RZ, RZ, R27 ;  /* 0x000000ffff087224 */ /* 0x001fc600078e001b */
[----:B------:R-:W-:Y:S01]  /*1c50*/  ISETP.NE.U32.AND P3, PT, R25, 0x1, PT ;  /* 0x000000011900780c */ /* 0x000fe20003f65070 */
[----:B------:R-:W-:Y:S01]  /*1c60*/  IMAD.MOV.U32 R27, RZ, RZ, -0x1 ;  /* 0xffffffffff1b7424 */ /* 0x000fe200078e00ff */
[----:B------:R-:W-:Y:S01]  /*1c70*/  SHF.R.U32.HI R25, RZ, 0x17, R26 ;  /* 0x00000017ff197819 */ /* 0x000fe2000001161a */
[----:B------:R-:W0:Y:S10]  /*1c80*/  BREV R8, R8 ;  /* 0x0000000800087301 */ /* 0x000e340000000000 */
[----:B0-----:R-:W-:Y:S05]  /*1c90*/  WARPSYNC.COLLECTIVE R27, `(.L_x_717) ;  /* 0x000000001b087348 */ /* 0x001fea0003c00000 */
[----:B------:R-:W-:Y:S01]  /*1ca0*/  VOTE.ANY R27, PT, P0 ;  /* 0x00000000001b7806 */ /* 0x000fe200000e0100 */
[----:B0-----:R-:W-:Y:S06]  /*1cb0*/  ENDCOLLECTIVE ;  /* 0x000000000000791b */ /* 0x001fec0003800000 */
.L_x_717:
[----:B------:R-:W-:Y:S02]  /*1cc0*/  PLOP3.LUT P0, PT, P2, PT, PT, 0x8, 0x80 ;  /* 0x000000000080781c */ /* 0x000fe4000170e170 */
[----:B------:R-:W-:Y:S01]  /*1cd0*/  LOP3.LUT R25, R25, 0x1, RZ, 0xc0, !PT ;  /* 0x0000000119197812 */ /* 0x000fe200078ec0ff */
[----:B------:R-:W-:Y:S02]  /*1ce0*/  IMAD.MOV.U32 R9, RZ, RZ, R27 ;  /* 0x000000ffff097224 */ /* 0x000fe400078e001b */
[----:B------:R-:W-:-:S04]  /*1cf0*/  IMAD.MOV.U32 R27, RZ, RZ, -0x1 ;  /* 0xffffffffff1b7424 */ /* 0x000fc800078e00ff */
[----:B------:R-:W0:Y:S04]  /*1d00*/  BREV R9, R9 ;  /* 0x0000000900097301 */ /* 0x000e280000000000 */
[----:B0-----:R-:W-:Y:S05]  /*1d10*/  WARPSYNC.COLLECTIVE R27, `(.L_x_718) ;  /* 0x000000001b087348 */ /* 0x001fea0003c00000 */
[----:B------:R-:W-:Y:S01]  /*1d20*/  VOTE.ANY R27, PT, P0 ;  /* 0x00000000001b7806 */ /* 0x000fe200000e0100 */
[----:B0-----:R-:W-:Y:S06]  /*1d30*/  ENDCOLLECTIVE ;  /* 0x000000000000791b */ /* 0x001fec0003800000 */
.L_x_718:
[----:B------:R-:W-:Y:S01]  /*1d40*/  PLOP3.LUT P0, PT, P3, PT, PT, 0x8, 0x80 ;  /* 0x000000000080781c */ /* 0x000fe20001f0e170 */
[----:B------:R-:W-:Y:S02]  /*1d50*/  IMAD.MOV.U32 R10, RZ, RZ, R27 ;  /* 0x000000ffff0a7224 */ /* 0x000fe400078e001b */
[----:B------:R-:W-:-:S04]  /*1d60*/  IMAD.MOV.U32 R27, RZ, RZ, -0x1 ;  /* 0xffffffffff1b7424 */ /* 0x000fc800078e00ff */
[----:B------:R-:W0:Y:S06]  /*1d70*/  BREV R10, R10 ;  /* 0x0000000a000a7301 */ /* 0x000e2c0000000000 */
[----:B0-----:R-:W-:Y:S05]  /*1d80*/  WARPSYNC.COLLECTIVE R27, `(.L_x_719) ;  /* 0x000000001b087348 */ /* 0x001fea0003c00000 */
[----:B------:R-:W-:Y:S01]  /*1d90*/  VOTE.ANY R27, PT, P0 ;  /* 0x00000000001b7806 */ /* 0x000fe200000e0100 */
[----:B0-----:R-:W-:Y:S06]  /*1da0*/  ENDCOLLECTIVE ;  /* 0x000000000000791b */ /* 0x001fec0003800000 */
.L_x_719:
[----:B------:R-:W-:Y:S02]  /*1db0*/  ISETP.NE.U32.AND P0, PT, R25, 0x1, PT ;  /* 0x000000011900780c */ /* 0x000fe40003f05070 */
[----:B------:R-:W-:Y:S01]  /*1dc0*/  SHF.R.U32.HI R25, RZ, 0x16, R26 ;  /* 0x00000016ff197819 */ /* 0x000fe2000001161a */
[----:B------:R-:W-:Y:S01]  /*1dd0*/  IMAD.MOV.U32 R28, RZ, RZ, R27 ;  /* 0x000000ffff1c7224 */ /* 0x000fe200078e001b */
[----:B------:R-:W-:Y:S01]  /*1de0*/  PLOP3.LUT P0, PT, P0, PT, PT, 0x8, 0x80 ;  /* 0x000000000080781c */ /* 0x000fe2000070e170 */
[----:B------:R-:W-:Y:S01]  /*1df0*/  IMAD.MOV.U32 R27, RZ, RZ, -0x1 ;  /* 0xffffffffff1b7424 */ /* 0x000fe200078e00ff */
[----:B------:R-:W-:Y:S01]  /*1e00*/  LOP3.LUT R25, R25, 0x1, RZ, 0xc0, !PT ;  /* 0x0000000119197812 */ /* 0x000fe200078ec0ff */
[----:B------:R0:W1:Y:S03]  /*1e10*/  BREV R11, R28 ;  /* 0x0000001c000b7301 */ /* 0x0000660000000000 */
[----:B------:R-:W-:-:S02]  /*1e20*/  ISETP.NE.U32.AND P1, PT, R25, 0x1, PT ;  /* 0x000000011900780c */ /* 0x000fc40003f25070 */
[----:B------:R-:W-:-:S04]  /*1e30*/  SHF.R.U32.HI R25, RZ, 0x15, R26 ;  /* 0x00000015ff197819 */ /* 0x000fc8000001161a */
[----:B0-----:R-:W-:-:S07]  /*1e40*/  LOP3.LUT R25, R25, 0x1, RZ, 0xc0, !PT ;  /* 0x0000000119197812 */ /* 0x001fce00078ec0ff */
[----:B-1----:R-:W-:Y:S05]  /*1e50*/  WARPSYNC.COLLECTIVE R27, `(.L_x_720) ;  /* 0x000000001b087348 */ /* 0x002fea0003c00000 */
[----:B------:R-:W-:Y:S01]  /*1e60*/  VOTE.ANY R27, PT, P0 ;  /* 0x00000000001b7806 */ /* 0x000fe200000e0100 */
[----:B-1----:R-:W-:Y:S06]  /*1e70*/  ENDCOLLECTIVE ;  /* 0x000000000000791b */ /* 0x002fec0003800000 */
.L_x_720:
[----:B------:R-:W-:Y:S01]  /*1e80*/  PLOP3.LUT P0, PT, P1, PT, PT, 0x8, 0x80 ;  /* 0x000000000080781c */ /* 0x000fe20000f0e170 */
[----:B------:R0:W-:Y:S01]  /*1e90*/  STS.128 [R12+0x10], R8 ;  /* 0x000010080c007388 */ /* 0x0001e20000000c00 */
[----:B------:R-:W-:Y:S02]  /*1ea0*/  ISETP.NE.U32.AND P2, PT, R25, 0x1, PT ;  /* 0x000000011900780c */ /* 0x000fe40003f45070 */
[----:B------:R-:W-:-:S04]  /*1eb0*/  SHF.R.U32.HI R25, RZ, 0x14, R26 ;  /* 0x00000014ff197819 */ /* 0x000fc8000001161a */
[----:B------:R-:W-:-:S04]  /*1ec0*/  LOP3.LUT R25, R25, 0x1, RZ, 0xc0, !PT ;  /* 0x0000000119197812 */ /* 0x000fc800078ec0ff */
[----:B------:R-:W-:Y:S02]  /*1ed0*/  ISETP.NE.U32.AND P3, PT, R25, 0x1, PT ;  /* 0x000000011900780c */ /* 0x000fe40003f65070 */
[----:B------:R-:W-:Y:S01]  /*1ee0*/  SHF.R.U32.HI R25, RZ, 0x13, R26 ;  /* 0x00000013ff197819 */ /* 0x000fe2000001161a */
[----:B0-----:R-:W-:-:S03]  /*1ef0*/  IMAD.MOV.U32 R8, RZ, RZ, R27 ;  /* 0x000000ffff087224 */ /* 0x001fc600078e001b */
[----:B------:R-:W-:Y:S01]  /*1f00*/  LOP3.LUT R25, R25, 0x1, RZ, 0xc0, !PT ;  /* 0x0000000119197812 */ /* 0x000fe200078ec0ff */
[----:B------:R-:W-:Y:S02]  /*1f10*/  IMAD.MOV.U32 R27, RZ, RZ, -0x1 ;  /* 0xffffffffff1b7424 */ /* 0x000fe400078e00ff */
[----:B------:R-:W0:Y:S05]  /*1f20*/  BREV R8, R8 ;  /* 0x0000000800087301 */ /* 0x000e2a0000000000 */
[----:B0-----:R-:W-:Y:S05]  /*1f30*/  WARPSYNC.COLLECTIVE R27, `(.L_x_721) ;  /* 0x000000001b087348 */ /* 0x001fea0003c00000 */
[----:B------:R-:W-:Y:S01]  /*1f40*/  VOTE.ANY R27, PT, P0 ;  /* 0x00000000001b7806 */ /* 0x000fe200000e0100 */
[----:B0-----:R-:W-:Y:S06]  /*1f50*/  ENDCOLLECTIVE ;  /* 0x000000000000791b */ /* 0x001fec0003800000 */
.L_x_721:
[----:B------:R-:W-:Y:S01]  /*1f60*/  PLOP3.LUT P0, PT, P2, PT, PT, 0x8, 0x80 ;  /* 0x000000000080781c */ /* 0x000fe2000170e170 */
[----:B------:R-:W-:Y:S02]  /*1f70*/  IMAD.MOV.U32 R9, RZ, RZ, R27 ;  /* 0x000000ffff097224 */ /* 0x000fe400078e001b */
[----:B------:R-:W-:-:S04]  /*1f80*/  IMAD.MOV.U32 R27, RZ, RZ, -0x1 ;  /* 0xffffffffff1b7424 */ /* 0x000fc800078e00ff */
[----:B------:R-:W0:Y:S06]  /*1f90*/  BREV R9, R9 ;  /* 0x0000000900097301 */ /* 0x000e2c0000000000 */
[----:B0-----:R-:W-:Y:S05]  /*1fa0*/  WARPSYNC.COLLECTIVE R27, `(.L_x_722) ;  /* 0x000000001b087348 */ /* 0x001fea0003c00000 */
[----:B------:R-:W-:Y:S01]  /*1fb0*/  VOTE.ANY R27, PT, P0 ;  /* 0x00000000001b7806 */ /* 0x000fe200000e0100 */
[----:B0-----:R-:W-:Y:S06]  /*1fc0*/  ENDCOLLECTIVE ;  /* 0x000000000000791b */ /* 0x001fec0003800000 */
.L_x_722:
[----:B------:R-:W-:Y:S01]  /*1fd0*/  PLOP3.LUT P0, PT, P3, PT, PT, 0x8, 0x80 ;  /* 0x000000000080781c */ /* 0x000fe20001f0e170 */
[----:B------:R-:W-:Y:S02]  /*1fe0*/  IMAD.MOV.U32 R10, RZ, RZ, R27 ;  /* 0x000000ffff0a7224 */ /* 0x000fe400078e001b */
[----:B------:R-:W-:-:S04]  /*1ff0*/  IMAD.MOV.U32 R27, RZ, RZ, -0x1 ;  /* 0xffffffffff1b7424 */ /* 0x000fc800078e00ff */
[----:B------:R-:W0:Y:S06]  /*2000*/  BREV R10, R10 ;  /* 0x0000000a000a7301 */ /* 0x000e2c0000000000 */
[----:B0-----:R-:W-:Y:S05]  /*2010*/  WARPSYNC.COLLECTIVE R27, `(.L_x_723) ;  /* 0x000000001b087348 */ /* 0x001fea0003c00000 */
[----:B------:R-:W-:Y:S01]  /*2020*/  VOTE.ANY R27, PT, P0 ;  /* 0x00000000001b7806 */ /* 0x000fe200000e0100 */
[----:B0-----:R-:W-:Y:S06]  /*2030*/  ENDCOLLECTIVE ;  /* 0x000000000000791b */ /* 0x001fec0003800000 */
.L_x_723:
        /* <DEDUP_REMOVED lines=13> */
.L_x_724:
        /* <DEDUP_REMOVED lines=14> */
.L_x_725:
[----:B------:R-:W-:Y:S01]  /*21f0*/  PLOP3.LUT P0, PT, P2, PT, PT, 0x8, 0x80 ;  /* 0x000000000080781c */ /* 0x000fe2000170e170 */
[----:B------:R-:W-:Y:S02]  /*2200*/  IMAD.MOV.U32 R9, RZ, RZ, R27 ;  /* 0x000000ffff097224 */ /* 0x000fe400078e001b */
[----:B------:R-:W-:-:S04]  /*2210*/  IMAD.MOV.U32 R27, RZ, RZ, -0x1 ;  /* 0xffffffffff1b7424 */ /* 0x000fc800078e00ff */
[----:B------:R-:W0:Y:S06]  /*2220*/  BREV R9, R9 ;  /* 0x0000000900097301 */ /* 0x000e2c0000000000 */
[----:B0-----:R-:W-:Y:S05]  /*2230*/  WARPSYNC.COLLECTIVE R27, `(.L_x_726) ;  /* 0x000000001b087348 */ /* 0x001fea0003c00000 */
[----:B------:R-:W-:Y:S01]  /*2240*/  VOTE.ANY R27, PT, P0 ;  /* 0x00000000001b7806 */ /* 0x000fe200000e0100 */
[----:B0-----:R-:W-:Y:S06]  /*2250*/  ENDCOLLECTIVE ;  /* 0x000000000000791b */ /* 0x001fec0003800000 */
.L_x_726:
[----:B------:R-:W-:Y:S01]  /*2260*/  PLOP3.LUT P0, PT, P3, PT, PT, 0x8, 0x80 ;  /* 0x000000000080781c */ /* 0x000fe20001f0e170 */
[----:B------:R-:W-:Y:S02]  /*2270*/  IMAD.MOV.U32 R10, RZ, RZ, R27 ;  /* 0x000000ffff0a7224 */ /* 0x000fe400078e001b */
[----:B------:R-:W-:-:S04]  /*2280*/  IMAD.MOV.U32 R27, RZ, RZ, -0x1 ;  /* 0xffffffffff1b7424 */ /* 0x000fc800078e00ff */
[----:B------:R-:W0:Y:S06]  /*2290*/  BREV R10, R10 ;  /* 0x0000000a000a7301 */ /* 0x000e2c0000000000 */
[----:B0-----:R-:W-:Y:S05]  /*22a0*/  WARPSYNC.COLLECTIVE R27, `(.L_x_727) ;  /* 0x000000001b087348 */ /* 0x001fea0003c00000 */
[----:B------:R-:W-:Y:S01]  /*22b0*/  VOTE.ANY R27, PT, P0 ;  /* 0x00000000001b7806 */ /* 0x000fe200000e0100 */
[----:B0-----:R-:W-:Y:S06]  /*22c0*/  ENDCOLLECTIVE ;  /* 0x000000000000791b */ /* 0x001fec0003800000 */
.L_x_727:
        /* <DEDUP_REMOVED lines=13> */
.L_x_728:
        /* <DEDUP_REMOVED lines=14> */
.L_x_729:
[----:B------:R-:W-:Y:S01]  /*2480*/  PLOP3.LUT P0, PT, P2, PT, PT, 0x8, 0x80 ;  /* 0x000000000080781c */ /* 0x000fe2000170e170 */
[----:B------:R-:W-:Y:S02]  /*2490*/  IMAD.MOV.U32 R9, RZ, RZ, R27 ;  /* 0x000000ffff097224 */ /* 0x000fe400078e001b */
[----:B------:R-:W-:-:S04]  /*24a0*/  IMAD.MOV.U32 R27, RZ, RZ, -0x1 ;  /* 0xffffffffff1b7424 */ /* 0x000fc800078e00ff */
[----:B------:R-:W0:Y:S06]  /*24b0*/  BREV R9, R9 ;  /* 0x0000000900097301 */ /* 0x000e2c0000000000 */
[----:B0-----:R-:W-:Y:S05]  /*24c0*/  WARPSYNC.COLLECTIVE R27, `(.L_x_730) ;  /* 0x000000001b087348 */ /* 0x001fea0003c00000 */
[----:B------:R-:W-:Y:S01]  /*24d0*/  VOTE.ANY R27, PT, P0 ;  /* 0x00000000001b7806 */ /* 0x000fe200000e0100 */
[----:B0-----:R-:W-:Y:S06]  /*24e0*/  ENDCOLLECTIVE ;  /* 0x000000000000791b */ /* 0x001fec0003800000 */
.L_x_730:
[----:B------:R-:W-:Y:S01]  /*24f0*/  PLOP3.LUT P0, PT, P3, PT, PT, 0x8, 0x80 ;  /* 0x000000000080781c */ /* 0x000fe20001f0e170 */
[----:B------:R-:W-:Y:S02]  /*2500*/  IMAD.MOV.U32 R10, RZ, RZ, R27 ;  /* 0x000000ffff0a7224 */ /* 0x000fe400078e001b */
[----:B------:R-:W-:-:S04]  /*2510*/  IMAD.MOV.U32 R27, RZ, RZ, -0x1 ;  /* 0xffffffffff1b7424 */ /* 0x000fc800078e00ff */
[----:B------:R-:W0:Y:S06]  /*2520*/  BREV R10, R10 ;  /* 0x0000000a000a7301 */ /* 0x000e2c0000000000 */
[----:B0-----:R-:W-:Y:S05]  /*2530*/  WARPSYNC.COLLECTIVE R27, `(.L_x_731) ;  /* 0x000000001b087348 */ /* 0x001fea0003c00000 */
[----:B------:R-:W-:Y:S01]  /*2540*/  VOTE.ANY R27, PT, P0 ;  /* 0x00000000001b7806 */ /* 0x000fe200000e0100 */
[----:B0-----:R-:W-:Y:S06]  /*2550*/  ENDCOLLECTIVE ;  /* 0x000000000000791b */ /* 0x001fec0003800000 */
.L_x_731:
        /* <DEDUP_REMOVED lines=13> */
.L_x_732:
        /* <DEDUP_REMOVED lines=14> */
.L_x_733:
[----:B------:R-:W-:Y:S01]  /*2710*/  PLOP3.LUT P0, PT, P2, PT, PT, 0x8, 0x80 ;  /* 0x000000000080781c */ /* 0x000fe2000170e170 */
[----:B------:R-:W-:Y:S02]  /*2720*/  IMAD.MOV.U32 R9, RZ, RZ, R27 ;  /* 0x000000ffff097224 */ /* 0x000fe400078e001b */
[----:B------:R-:W-:-:S04]  /*2730*/  IMAD.MOV.U32 R27, RZ, RZ, -0x1 ;  /* 0xffffffffff1b7424 */ /* 0x000fc800078e00ff */
[----:B------:R-:W0:Y:S06]  /*2740*/  BREV R9, R9 ;  /* 0x0000000900097301 */ /* 0x000e2c0000000000 */
[----:B0-----:R-:W-:Y:S05]  /*2750*/  WARPSYNC.COLLECTIVE R27, `(.L_x_734) ;  /* 0x000000001b087348 */ /* 0x001fea0003c00000 */
[----:B------:R-:W-:Y:S01]  /*2760*/  VOTE.ANY R27, PT, P0 ;  /* 0x00000000001b7806 */ /* 0x000fe200000e0100 */
[----:B0-----:R-:W-:Y:S06]  /*2770*/  ENDCOLLECTIVE ;  /* 0x000000000000791b */ /* 0x001fec0003800000 */
.L_x_734:
[----:B------:R-:W-:Y:S01]  /*2780*/  PLOP3.LUT P0, PT, P3, PT, PT, 0x8, 0x80 ;  /* 0x000000000080781c */ /* 0x000fe20001f0e170 */
[----:B------:R-:W-:Y:S02]  /*2790*/  IMAD.MOV.U32 R10, RZ, RZ, R27 ;  /* 0x000000ffff0a7224 */ /* 0x000fe400078e001b */
[----:B------:R-:W-:-:S04]  /*27a0*/  IMAD.MOV.U32 R27, RZ, RZ, -0x1 ;  /* 0xffffffffff1b7424 */ /* 0x000fc800078e00ff */
[----:B------:R-:W0:Y:S06]  /*27b0*/  BREV R10, R10 ;  /* 0x0000000a000a7301 */ /* 0x000e2c0000000000 */
[----:B0-----:R-:W-:Y:S05]  /*27c0*/  WARPSYNC.COLLECTIVE R27, `(.L_x_735) ;  /* 0x000000001b087348 */ /* 0x001fea0003c00000 */
[----:B------:R-:W-:Y:S01]  /*27d0*/  VOTE.ANY R27, PT, P0 ;  /* 0x00000000001b7806 */ /* 0x000fe200000e0100 */
[----:B0-----:R-:W-:Y:S06]  /*27e0*/  ENDCOLLECTIVE ;  /* 0x000000000000791b */ /* 0x001fec0003800000 */
.L_x_735:
        /* <DEDUP_REMOVED lines=13> */
.L_x_736:
        /* <DEDUP_REMOVED lines=14> */
.L_x_737:
[----:B------:R-:W-:Y:S01]  /*29a0*/  PLOP3.LUT P0, PT, P2, PT, PT, 0x8, 0x80 ;  /* 0x000000000080781c */ /* 0x000fe2000170e170 */
[----:B------:R-:W-:Y:S02]  /*29b0*/  IMAD.MOV.U32 R9, RZ, RZ, R27 ;  /* 0x000000ffff097224 */ /* 0x000fe400078e001b */
[----:B------:R-:W-:-:S04]  /*29c0*/  IMAD.MOV.U32 R27, RZ, RZ, -0x1 ;  /* 0xffffffffff1b7424 */ /* 0x000fc800078e00ff */
[----:B------:R-:W0:Y:S06]  /*29d0*/  BREV R9, R9 ;  /* 0x0000000900097301 */ /* 0x000e2c0000000000 */
[----:B0-----:R-:W-:Y:S05]  /*29e0*/  WARPSYNC.COLLECTIVE R27, `(.L_x_738) ;  /* 0x000000001b087348 */ /* 0x001fea0003c00000 */
[----:B------:R-:W-:Y:S01]  /*29f0*/  VOTE.ANY R27, PT, P0 ;  /* 0x00000000001b7806 */ /* 0x000fe200000e0100 */
[----:B0-----:R-:W-:Y:S06]  /*2a00*/  ENDCOLLECTIVE ;  /* 0x000000000000791b */ /* 0x001fec0003800000 */
.L_x_738:
[----:B------:R-:W-:Y:S01]  /*2a10*/  PLOP3.LUT P0, PT, P3, PT, PT, 0x8, 0x80 ;  /* 0x000000000080781c */ /* 0x000fe20001f0e170 */
[----:B------:R-:W-:Y:S02]  /*2a20*/  IMAD.MOV.U32 R10, RZ, RZ, R27 ;  /* 0x000000ffff0a7224 */ /* 0x000fe400078e001b */
[----:B------:R-:W-:-:S04]  /*2a30*/  IMAD.MOV.U32 R27, RZ, RZ, -0x1 ;  /* 0xffffffffff1b7424 */ /* 0x000fc800078e00ff */
[----:B------:R-:W0:Y:S06]  /*2a40*/  BREV R10, R10 ;  /* 0x0000000a000a7301 */ /* 0x000e2c0000000000 */
[----:B0-----:R-:W-:Y:S05]  /*2a50*/  WARPSYNC.COLLECTIVE R27, `(.L_x_739) ;  /* 0x000000001b087348 */ /* 0x001fea0003c00000 */
[----:B------:R-:W-:Y:S01]  /*2a60*/  VOTE.ANY R27, PT, P0 ;  /* 0x00000000001b7806 */ /* 0x000fe200000e0100 */
[----:B0-----:R-:W-:Y:S06]  /*2a70*/  ENDCOLLECTIVE ;  /* 0x000000000000791b */ /* 0x001fec0003800000 */
.L_x_739:
        /* <DEDUP_REMOVED lines=8> */
[----:B------:R-:W-:Y:S02]  /*2b00*/  SHF.R.U32.HI R25, RZ, 0x1, R26 ;  /* 0x00000001ff197819 */ /* 0x000fe4000001161a */
[----:B------:R-:W-:Y:S02]  /*2b10*/  LOP3.LUT R26, R26, 0x1, RZ, 0xc0, !PT ;  /* 0x000000011a1a7812 */ /* 0x000fe400078ec0ff */
[----:B------:R-:W-:Y:S01]  /*2b20*/  LOP3.LUT R25, R25, 0x1, RZ, 0xc0, !PT ;  /* 0x0000000119197812 */ /* 0x000fe200078ec0ff */
[----:B0-----:R-:W-:-:S07]  /*2b30*/  IMAD.MOV.U32 R28, RZ, RZ, RZ ;  /* 0x000000ffff1c7224 */ /* 0x001fce00078e00ff */
[----:B-1----:R-:W-:Y:S05]  /*2b40*/  WARPSYNC.COLLECTIVE R27, `(.L_x_740) ;  /* 0x000000001b087348 */ /* 0x002fea0003c00000 */
[----:B------:R-:W-:Y:S01]  /*2b50*/  VOTE.ANY R27, PT, P0 ;  /* 0x00000000001b7806 */ /* 0x000fe200000e0100 */
[----:B-1----:R-:W-:Y:S06]  /*2b60*/  ENDCOLLECTIVE ;  /* 0x000000000000791b */ /* 0x002fec0003800000 */
.L_x_740:
[----:B------:R-:W-:Y:S01]  /*2b70*/  PLOP3.LUT P0, PT, P1, PT, PT, 0x8, 0x80 ;  /* 0x000000000080781c */ /* 0x000fe20000f0e170 */
[----:B------:R0:W-:Y:S01]  /*2b80*/  STS.128 [R12+0x60], R8 ;  /* 0x000060080c007388 */ /* 0x0001e20000000c00 */
[----:B------:R-:W-:Y:S02]  /*2b90*/  ISETP.NE.U32.AND P2, PT, R25, 0x1, PT ;  /* 0x000000011900780c */ /* 0x000fe40003f45070 */
[----:B------:R-:W-:Y:S01]  /*2ba0*/  ISETP.NE.U32.AND P3, PT, R26, 0x1, PT ;  /* 0x000000011a00780c */ /* 0x000fe20003f65070 */
[----:B0-----:R-:W-:Y:S02]  /*2bb0*/  IMAD.MOV.U32 R8, RZ, RZ, R27 ;  /* 0x000000ffff087224 */ /* 0x001fe400078e001b */
[----:B------:R-:W-:-:S04]  /*2bc0*/  IMAD.MOV.U32 R27, RZ, RZ, -0x1 ;  /* 0xffffffffff1b7424 */ /* 0x000fc800078e00ff */
[----:B------:R-:W0:Y:S06]  /*2bd0*/  BREV R8, R8 ;  /* 0x0000000800087301 */ /* 0x000e2c0000000000 */
[----:B0-----:R-:W-:Y:S05]  /*2be0*/  WARPSYNC.COLLECTIVE R27, `(.L_x_741) ;  /* 0x000000001b087348 */ /* 0x001fea0003c00000 */
[----:B------:R-:W-:Y:S01]  /*2bf0*/  VOTE.ANY R27, PT, P0 ;  /* 0x00000000001b7806 */ /* 0x000fe200000e0100 */
[----:B0-----:R-:W-:Y:S06]  /*2c00*/  ENDCOLLECTIVE ;  /* 0x000000000000791b */ /* 0x001fec0003800000 */
.L_x_741:
[----:B------:R-:W-:Y:S01]  /*2c10*/  PLOP3.LUT P0, PT, P2, PT, PT, 0x8, 0x80 ;  /* 0x000000000080781c */ /* 0x000fe2000170e170 */
[----:B------:R-:W-:Y:S02]  /*2c20*/  IMAD.MOV.U32 R9, RZ, RZ, R27 ;  /* 0x000000ffff097224 */ /* 0x000fe400078e001b */
[----:B------:R-:W-:-:S04]  /*2c30*/  IMAD.MOV.U32 R27, RZ, RZ, -0x1 ;  /* 0xffffffffff1b7424 */ /* 0x000fc800078e00ff */
[----:B------:R-:W0:Y:S06]  /*2c40*/  BREV R9, R9 ;  /* 0x0000000900097301 */ /* 0x000e2c0000000000 */
[----:B0-----:R-:W-:Y:S05]  /*2c50*/  WARPSYNC.COLLECTIVE R27, `(.L_x_742) ;  /* 0x000000001b087348 */ /* 0x001fea0003c00000 */
[----:B------:R-:W-:Y:S01]  /*2c60*/  VOTE.ANY R27, PT, P0 ;  /* 0x00000000001b7806 */ /* 0x000fe200000e0100 */
[----:B0-----:R-:W-:Y:S06]  /*2c70*/  ENDCOLLECTIVE ;  /* 0x000000000000791b */ /* 0x001fec0003800000 */
.L_x_742:
[----:B------:R-:W-:Y:S01]  /*2c80*/  PLOP3.LUT P0, PT, P3, PT, PT, 0x8, 0x80 ;  /* 0x000000000080781c */ /* 0x000fe20001f0e170 */
[----:B------:R-:W-:Y:S02]  /*2c90*/  IMAD.MOV.U32 R10, RZ, RZ, R27 ;  /* 0x000000ffff0a7224 */ /* 0x000fe400078e001b */
[----:B------:R-:W-:-:S04]  /*2ca0*/  IMAD.MOV.U32 R27, RZ, RZ, -0x1 ;  /* 0xffffffffff1b7424 */ /* 0x000fc800078e00ff */
[----:B------:R-:W0:Y:S06]  /*2cb0*/  BREV R10, R10 ;  /* 0x0000000a000a7301 */ /* 0x000e2c0000000000 */
[----:B0-----:R-:W-:Y:S05]  /*2cc0*/  WARPSYNC.COLLECTIVE R27, `(.L_x_743) ;  /* 0x000000001b087348 */ /* 0x001fea0003c00000 */
[----:B------:R-:W-:Y:S01]  /*2cd0*/  VOTE.ANY R27, PT, P0 ;  /* 0x00000000001b7806 */ /* 0x000fe200000e0100 */
[----:B0-----:R-:W-:Y:S06]  /*2ce0*/  ENDCOLLECTIVE ;  /* 0x000000000000791b */ /* 0x001fec0003800000 */
.L_x_743:
[----:B------:R0:W1:Y:S02]  /*2cf0*/  BREV R11, R27 ;  /* 0x0000001b000b7301 */ /* 0x0000640000000000 */
[----:B0-----:R-:W-:-:S07]  /*2d00*/  IMAD.MOV.U32 R27, RZ, RZ, -0x1 ;  /* 0xffffffffff1b7424 */ /* 0x001fce00078e00ff */
[----:B-1----:R-:W-:Y:S05]  /*2d10*/  WARPSYNC.COLLECTIVE R27, `(.L_x_744) ;  /* 0x000000001b087348 */ /* 0x002fea0003c00000 */
[----:B------:R0:W2:Y:S02]  /*2d20*/  SHFL.IDX P0, R27, R24, R28, R29 ;  /* 0x0000001c181b7389 */ /* 0x0000a4000000001d */
[----:B012---:R-:W-:Y:S05]  /*2d30*/  ENDCOLLECTIVE ;  /* 0x000000000000791b */ /* 0x007fea0003800000 */
.L_x_744:
[----:B------:R0:W-:Y:S04]  /*2d40*/  STS.128 [R12+0x70], R8 ;  /* 0x000070080c007388 */ /* 0x0001e80000000c00 */
[----:B------:R1:W2:Y:S01]  /*2d50*/  LDS R26, [R16] ;  /* 0x00000000101a7984 */ /* 0x0002a20000000800 */
[----:B0-----:R-:W-:Y:S02]  /*2d60*/  IMAD.MOV.U32 R11, RZ, RZ, R27 ;  /* 0x000000ffff0b7224 */ /* 0x001fe400078e001b */
[----:B-1----:R-:W-:-:S07]  /*2d70*/  IMAD.MOV.U32 R27, RZ, RZ, -0x1 ;  /* 0xffffffffff1b7424 */ /* 0x002fce00078e00ff */
[----:B--2---:R-:W-:Y:S05]  /*2d80*/  WARPSYNC.COLLECTIVE R27, `(.L_x_745) ;  /* 0x000000001b087348 */ /* 0x004fea0003c00000 */
[----:B------:R0:W1:Y:S02]  /*2d90*/  SHFL.IDX P0, R27, R24, R28, R29 ;  /* 0x0000001c181b7389 */ /* 0x000064000000001d */
[----:B012---:R-:W-:Y:S05]  /*2da0*/  ENDCOLLECTIVE ;  /* 0x000000000000791b */ /* 0x007fea0003800000 */
.L_x_745:
[----:B------:R-:W-:Y:S01]  /*2db0*/  IMAD.MOV.U32 R28, RZ, RZ, 0x1 ;  /* 0x00000001ff1c7424 */ /* 0x000fe200078e00ff */
[----:B------:R-:W-:-:S06]  /*2dc0*/  LOP3.LUT R8, R11, R26, RZ, 0xc0, !PT ;  /* 0x0000001a0b087212 */ /* 0x000fcc00078ec0ff */
[----:B------:R-:W0:Y:S01]  /*2dd0*/  POPC R8, R8 ;  /* 0x0000000800087309 */ /* 0x000e220000000000 */
[----:B------:R-:W-:Y:S02]  /*2de0*/  IMAD.MOV.U32 R9, RZ, RZ, R27 ;  /* 0x000000ffff097224 */ /* 0x000fe400078e001b */
[----:B------:R-:W-:-:S03]  /*2df0*/  IMAD.MOV.U32 R27, RZ, RZ, -0x1 ;  /* 0xffffffffff1b7424 */ /* 0x000fc600078e00ff */
[----:B------:R-:W-:-:S07]  /*2e00*/  LOP3.LUT R9, R9, R26, RZ, 0x30, !PT ;  /* 0x0000001a09097212 */ /* 0x000fce00078e30ff */
[----:B0-----:R-:W-:Y:S05]  /*2e10*/  WARPSYNC.COLLECTIVE R27, `(.L_x_746) ;  /* 0x000000001b087348 */ /* 0x001fea0003c00000 */
[----:B------:R1:W2:Y:S02]  /*2e20*/  SHFL.IDX P0, R27, R24, R28, R29 ;  /* 0x0000001c181b7389 */ /* 0x0002a4000000001d */
[----:B012---:R-:W-:Y:S05]  /*2e30*/  ENDCOLLECTIVE ;  /* 0x000000000000791b */ /* 0x007fea0003800000 */
.L_x_746:
[----:B------:R-:W0:Y:S02]  /*2e40*/  POPC R9, R9 ;  /* 0x0000000900097309 */ /* 0x000e240000000000 */
[----:B0-----:R-:W-:-:S05]  /*2e50*/  IMAD.IADD R10, R8, 0x1, -R9 ;  /* 0x00000001080a7824 */ /* 0x001fca00078e0a09 */
[----:B------:R-:W-:Y:S01]  /*2e60*/  I2FP.F32.S32 R11, R10 ;  /* 0x0000000a000b7245 */ /* 0x000fe20000201400 */
[----:B------:R-:W-:Y:S02]  /*2e70*/  IMAD.MOV.U32 R25, RZ, RZ, R27 ;  /* 0x000000ffff197224 */ /* 0x000fe400078e001b */
[----:B------:R-:W-:Y:S02]  /*2e80*/  IMAD.MOV.U32 R27, RZ, RZ, -0x1 ;  /* 0xffffffffff1b7424 */ /* 0x000fe400078e00ff */
[----:B------:R-:W-:Y:S01]  /*2e90*/  FADD R18, R11, R18 ;  /* 0x000000120b127221 */ /* 0x000fe20000000000 */
[----:B------:R-:W-:-:S07]  /*2ea0*/  LOP3.LUT R8, R25, R26, RZ, 0xc0, !PT ;  /* 0x0000001a19087212 */ /* 0x000fce00078ec0ff */
[----:B------:R-:W-:Y:S05]  /*2eb0*/  WARPSYNC.COLLECTIVE R27, `(.L_x_747) ;  /* 0x000000001b087348 */ /* 0x000fea0003c00000 */
[----:B------:R0:W1:Y:S02]  /*2ec0*/  SHFL.IDX P0, R27, R24, R28, R29 ;  /* 0x0000001c181b7389 */ /* 0x000064000000001d */
[----:B01----:R-:W-:Y:S05]  /*2ed0*/  ENDCOLLECTIVE ;  /* 0x000000000000791b */ /* 0x003fea0003800000 */
.L_x_747:
[----:B------:R-:W0:Y:S01]  /*2ee0*/  POPC R8, R8 ;  /* 0x0000000800087309 */ /* 0x000e220000000000 */
[----:B------:R-:W-:Y:S02]  /*2ef0*/  IMAD.MOV.U32 R28, RZ, RZ, 0x2 ;  /* 0x00000002ff1c7424 */ /* 0x000fe400078e00ff */
[----:B------:R-:W-:Y:S02]  /*2f00*/  IMAD.MOV.U32 R11, RZ, RZ, R27 ;  /* 0x000000ffff0b7224 */ /* 0x000fe400078e001b */
[----:B------:R-:W-:-:S03]  /*2f10*/  IMAD.MOV.U32 R27, RZ, RZ, -0x1 ;  /* 0xffffffffff1b7424 */ /* 0x000fc600078e00ff */
[----:B------:R-:W-:-:S07]  /*2f20*/  LOP3.LUT R11, R11, R26, RZ, 0x30, !PT ;  /* 0x0000001a0b0b7212 */ /* 0x000fce00078e30ff */
[----:B0-----:R-:W-:Y:S05]  /*2f30*/  WARPSYNC.COLLECTIVE R27, `(.L_x_748) ;  /* 0x000000001b087348 */ /* 0x001fea0003c00000 */
[----:B------:R1:W2:Y:S02]  /*2f40*/  SHFL.IDX P0, R27, R24, R28, R29 ;  /* 0x0000001c181b7389 */ /* 0x0002a4000000001d */
[----:B012---:R-:W-:Y:S05]  /*2f50*/  ENDCOLLECTIVE ;  /* 0x000000000000791b */ /* 0x007fea0003800000 */
.L_x_748:
        /* <DEDUP_REMOVED lines=10> */
.L_x_749:
        /* <DEDUP_REMOVED lines=8> */
.L_x_750:
[----:B------:R-:W0:Y:S02]  /*3080*/  POPC R11, R11 ;  /* 0x0000000b000b7309 */ /* 0x000e240000000000 */
[----:B0-----:R-:W-:-:S05]  /*3090*/  IMAD.IADD R9, R8, 0x1, -R11 ;  /* 0x0000000108097824 */ /* 0x001fca00078e0a0b */
[----:B------:R-:W-:-:S05]  /*30a0*/  I2FP.F32.S32 R9, R9 ;  /* 0x0000000900097245 */ /* 0x000fca0000201400 */
[----:B------:R-:W-:Y:S01]  /*30b0*/  FADD R20, R9, R20 ;  /* 0x0000001409147221 */ /* 0x000fe20000000000 */
[----:B------:R-:W-:Y:S02]  /*30c0*/  IMAD.MOV.U32 R9, RZ, RZ, R27 ;  /* 0x000000ffff097224 */ /* 0x000fe400078e001b */
[----:B------:R-:W-:-:S03]  /*30d0*/  IMAD.MOV.U32 R27, RZ, RZ, -0x1 ;  /* 0xffffffffff1b7424 */ /* 0x000fc600078e00ff */
[----:B------:R-:W-:-:S07]  /*30e0*/  LOP3.LUT R9, R9, R26, RZ, 0xc0, !PT ;  /* 0x0000001a09097212 */ /* 0x000fce00078ec0ff */
[----:B------:R-:W-:Y:S05]  /*30f0*/  WARPSYNC.COLLECTIVE R27, `(.L_x_751) ;  /* 0x000000001b087348 */ /* 0x000fea0003c00000 */
[----:B------:R0:W1:Y:S02]  /*3100*/  SHFL.IDX P0, R27, R24, R28, R29 ;  /* 0x0000001c181b7389 */ /* 0x000064000000001d */
[----:B01----:R-:W-:Y:S05]  /*3110*/  ENDCOLLECTIVE ;  /* 0x000000000000791b */ /* 0x003fea0003800000 */
.L_x_751:
[----:B------:R-:W0:Y:S01]  /*3120*/  POPC R9, R9 ;  /* 0x0000000900097309 */ /* 0x000e220000000000 */
[----:B------:R-:W-:Y:S01]  /*3130*/  IMAD.MOV.U32 R11, RZ, RZ, R27 ;  /* 0x000000ffff0b7224 */ /* 0x000fe200078e001b */
[----:B------:R-:W-:Y:S06]  /*3140*/  BRA `(.L_x_752) ;  /* 0xffffffe000507947 */ /* 0x000fec000383ffff */
.L_x_753:
        /* <DEDUP_REMOVED lines=11> */
.L_x_2990:


//--------------------- .text._Z22spmm4_full_full_8_1024PKhPKfPfPKiS5_ii --------------------------
	.section	.text._Z22spmm4_full_full_8_1024PKhPKfPfPKiS5_ii,"ax",@progbits
	.align	128
        .global         _Z22spmm4_full_full_8_1024PKhPKfPfPKiS5_ii
        .type           _Z22spmm4_full_full_8_1024PKhPKfPfPKiS5_ii,@function
        .size           _Z22spmm4_full_full_8_1024PKhPKfPfPKiS5_ii,(.L_x_2991 - _Z22spmm4_full_full_8_1024PKhPKfPfPKiS5_ii)
        .other          _Z22spmm4_full_full_8_1024PKhPKfPfPKiS5_ii,@"STO_CUDA_ENTRY STV_DEFAULT"
_Z22spmm4_full_full_8_1024PKhPKfPfPKiS5_ii:
.text._Z22spmm4_full_full_8_1024PKhPKfPfPKiS5_ii:
        /* <DEDUP_REMOVED lines=21> */
[----:B------:R-:W-:Y:S01]  /*0150*/  IMAD.MOV.U32 R38, RZ, RZ, RZ ;  /* 0x000000ffff267224 */ /* 0x000fe200078e00ff */
[----:B------:R-:W-:Y:S01]  /*0160*/  CS2R R44, SRZ ;  /* 0x00000000002c7805 */ /* 0x000fe2000001ff00 */
[----:B------:R-:W0:Y:S01]  /*0170*/  S2R R36, SR_LANEID ;  /* 0x0000000000247919 */ /* 0x000e220000000000 */
[----:B------:R-:W-:Y:S02]  /*0180*/  IMAD.MOV.U32 R42, RZ, RZ, RZ ;  /* 0x000000ffff2a7224 */ /* 0x000fe400078e00ff */
[----:B--2---:R-:W-:-:S05]  /*0190*/  IMAD.IADD R40, R40, 0x1, -R39 ;  /* 0x0000000128287824 */ /* 0x004fca00078e0a27 */
[----:B------:R-:W-:-:S13]  /*01a0*/  ISETP.GE.AND P0, PT, R40, 0x1, PT ;  /* 0x000000012800780c */ /* 0x000fda0003f06270 */
[----:B0-----:R-:W-:Y:S05]  /*01b0*/  @!P0 BRA `(.L_x_755) ;  /* 0x0000003000c88947 */ /* 0x001fea0003800000 */
[----:B------:R-:W0:Y:S01]  /*01c0*/  LDC.64 R2, c[0x0][0x3a0] ;  /* 0x0000e800ff027b82 */ /* 0x000e220000000a00 */
[----:B------:R-:W-:Y:S01]  /*01d0*/  SHF.R.U32.HI R37, RZ, 0x2, R36 ;  /* 0x00000002ff257819 */ /* 0x000fe20000011624 */
[----:B------:R-:W-:Y:S02]  /*01e0*/  IMAD.MOV.U32 R35, RZ, RZ, RZ ;  /* 0x000000ffff237224 */ /* 0x000fe400078e00ff */
[----:B------:R-:W-:Y:S02]  /*01f0*/  IMAD.MOV.U32 R38, RZ, RZ, RZ ;  /* 0x000000ffff267224 */ /* 0x000fe400078e00ff */
[----:B0-----:R-:W-:-:S04]  /*0200*/  IMAD.WIDE R2, R39, 0x4, R2 ;  /* 0x0000000427027825 */ /* 0x001fc800078e0202 */
[----:B------:R-:W-:Y:S01]  /*0210*/  IMAD.SHL.U32 R39, R39, 0x4, RZ ;  /* 0x0000000427277824 */ /* 0x000fe200078e00ff */
[----:B------:R-:W-:-:S05]  /*0220*/  IADD3 R30, P0, PT, R2, 0x10, RZ ;  /* 0x00000010021e7810 */ /* 0x000fca0007f1e0ff */
[----:B------:R-:W-:-:S08]  /*0230*/  IMAD.X R31, RZ, RZ, R3, P0 ;  /* 0x000000ffff1f7224 */ /* 0x000fd000000e0603 */
.L_x_757:
[----:B------:R-:W-:-:S13]  /*0240*/  ISETP.GE.AND P3, PT, R35, R40, PT ;  /* 0x000000282300720c */ /* 0x000fda0003f66270 */
[----:B------:R-:W2:Y:S01]  /*0250*/  @!P3 LDG.E.CONSTANT R2, desc[UR4][R30.64+-0x10] ;  /* 0xfffff0041e02b981 */ /* 0x000ea2000c1e9900 */
[----:B------:R-:W-:Y:S01]  /*0260*/  VIADD R3, R35, 0x1 ;  /* 0x0000000123037836 */ /* 0x000fe20000000000 */
[----:B------:R-:W2:Y:S02]  /*0270*/  @!P3 LDC R7, c[0x0][0x3ac] ;  /* 0x0000eb00ff07bb82 */ /* 0x000ea40000000800 */
[----:B------:R-:W3:Y:S02]  /*0280*/  @!P3 LDG.E.CONSTANT R6, desc[UR4][R30.64+-0x10] ;  /* 0xfffff0041e06b981 */ /* 0x000ee4000c1e9900 */
[----:B------:R-:W-:Y:S02]  /*0290*/  ISETP.GE.AND P4, PT, R3, R40, PT ;  /* 0x000000280300720c */ /* 0x000fe40003f86270 */
[----:B------:R-:W4:Y:S02]  /*02a0*/  @!P3 LDG.E.CONSTANT R8, desc[UR4][R30.64+-0x10] ;  /* 0xfffff0041e08b981 */ /* 0x000f24000c1e9900 */
[----:B------:R-:W3:Y:S02]  /*02b0*/  @!P3 LDC R17, c[0x0][0x3ac] ;  /* 0x0000eb00ff11bb82 */ /* 0x000ee40000000800 */
[----:B------:R-:W4:Y:S01]  /*02c0*/  @!P3 LDG.E.CONSTANT R27, desc[UR4][R30.64+-0x10] ;  /* 0xfffff0041e1bb981 */ /* 0x000f22000c1e9900 */
[----:B------:R-:W0:Y:S01]  /*02d0*/  S2R R9, SR_TID.X ;  /* 0x0000000000097919 */ /* 0x000e220000002100 */
[----:B------:R-:W-:-:S04]  /*02e0*/  VIADD R3, R35, 0x2 ;  /* 0x0000000223037836 */ /* 0x000fc80000000000 */
[----:B------:R-:W1:Y:S01]  /*02f0*/  @!P3 LDC.64 R4, c[0x0][0x388] ;  /* 0x0000e200ff04bb82 */ /* 0x000e620000000a00 */
[----:B------:R-:W4:Y:S04]  /*0300*/  @!P4 LDG.E.CONSTANT R26, desc[UR4][R30.64+-0xc] ;  /* 0xfffff4041e1ac981 */ /* 0x000f28000c1e9900 */
[----:B------:R-:W4:Y:S01]  /*0310*/  @!P4 LDG.E.CONSTANT R25, desc[UR4][R30.64+-0xc] ;  /* 0xfffff4041e19c981 */ /* 0x000f22000c1e9900 */
[-C--:B------:R-:W-:Y:S02]  /*0320*/  ISETP.GE.AND P5, PT, R3, R40.reuse, PT ;  /* 0x000000280300720c */ /* 0x080fe40003fa6270 */
[----:B------:R-:W4:Y:S01]  /*0330*/  @!P3 LDC.64 R14, c[0x0][0x388] ;  /* 0x0000e200ff0ebb82 */ /* 0x000f220000000a00 */
[----:B------:R-:W4:Y:S04]  /*0340*/  @!P4 LDG.E.CONSTANT R23, desc[UR4][R30.64+-0xc] ;  /* 0xfffff4041e17c981 */ /* 0x000f28000c1e9900 */
[----:B------:R-:W4:Y:S01]  /*0350*/  @!P4 LDG.E.CONSTANT R24, desc[UR4][R30.64+-0xc] ;  /* 0xfffff4041e18c981 */ /* 0x000f22000c1e9900 */
[----:B------:R-:W1:Y:S01]  /*0360*/  S2R R52, SR_LANEID ;  /* 0x0000000000347919 */ /* 0x000e620000000000 */
[----:B------:R-:W-:Y:S01]  /*0370*/  VIADD R3, R35, 0x3 ;  /* 0x0000000323037836 */ /* 0x000fe20000000000 */
[----:B------:R-:W4:Y:S03]  /*0380*/  @!P3 LDC R46, c[0x0][0x3ac] ;  /* 0x0000eb00ff2ebb82 */ /* 0x000f260000000800 */
[----:B------:R-:W4:Y:S04]  /*0390*/  @!P5 LDG.E.CONSTANT R21, desc[UR4][R30.64+-0x8] ;  /* 0xfffff8041e15d981 */ /* 0x000f28000c1e9900 */
[----:B------:R-:W4:Y:S01]  /*03a0*/  @!P5 LDG.E.CONSTANT R22, desc[UR4][R30.64+-0x8] ;  /* 0xfffff8041e16d981 */ /* 0x000f22000c1e9900 */
[----:B------:R-:W-:Y:S01]  /*03b0*/  ISETP.GE.AND P0, PT, R3, R40, PT ;  /* 0x000000280300720c */ /* 0x000fe20003f06270 */
[----:B------:R-:W-:Y:S01]  /*03c0*/  IMAD.MOV.U32 R34, RZ, RZ, RZ ;  /* 0x000000ffff227224 */ /* 0x000fe200078e00ff */
[----:B------:R-:W4:Y:S01]  /*03d0*/  @!P4 LDC R51, c[0x0][0x3ac] ;  /* 0x0000eb00ff33cb82 */ /* 0x000f220000000800 */
[----:B------:R-:W4:Y:S04]  /*03e0*/  @!P5 LDG.E.CONSTANT R19, desc[UR4][R30.64+-0x8] ;  /* 0xfffff8041e13d981 */ /* 0x000f28000c1e9900 */
[----:B------:R-:W4:Y:S01]  /*03f0*/  @!P5 LDG.E.CONSTANT R20, desc[UR4][R30.64+-0x8] ;  /* 0xfffff8041e14d981 */ /* 0x000f22000c1e9900 */
[----:B0-----:R-:W-:-:S02]  /*0400*/  LOP3.LUT R43, R9, 0xe0, RZ, 0xc0, !PT ;  /* 0x000000e0092b7812 */ /* 0x001fc400078ec0ff */
[----:B------:R-:W0:Y:S03]  /*0410*/  @!P4 LDC R32, c[0x0][0x3ac] ;  /* 0x0000eb00ff20cb82 */ /* 0x000e260000000800 */
[----:B------:R-:W4:Y:S04]  /*0420*/  @!P0 LDG.E.CONSTANT R49, desc[UR4][R30.64+-0x4] ;  /* 0xfffffc041e318981 */ /* 0x000f28000c1e9900 */
[----:B------:R-:W4:Y:S01]  /*0430*/  @!P0 LDG.E.CONSTANT R48, desc[UR4][R30.64+-0x4] ;  /* 0xfffffc041e308981 */ /* 0x000f22000c1e9900 */
[----:B------:R-:W0:Y:S03]  /*0440*/  @!P3 LDC R47, c[0x0][0x3ac] ;  /* 0x0000eb00ff2fbb82 */ /* 0x000e260000000800 */
[----:B------:R-:W4:Y:S04]  /*0450*/  @!P0 LDG.E.CONSTANT R18, desc[UR4][R30.64+-0x4] ;  /* 0xfffffc041e128981 */ /* 0x000f28000c1e9900 */
[----:B------:R-:W4:Y:S01]  /*0460*/  @!P0 LDG.E.CONSTANT R0, desc[UR4][R30.64+-0x4] ;  /* 0xfffffc041e008981 */ /* 0x000f22000c1e9900 */
[----:B------:R-:W-:Y:S01]  /*0470*/  VIADD R3, R35, 0x4 ;  /* 0x0000000423037836 */ /* 0x000fe20000000000 */
[----:B------:R-:W0:Y:S04]  /*0480*/  @!P4 LDC R54, c[0x0][0x3ac] ;  /* 0x0000eb00ff36cb82 */ /* 0x000e280000000800 */
[----:B------:R-:W-:Y:S01]  /*0490*/  ISETP.GE.AND P2, PT, R3, R40, PT ;  /* 0x000000280300720c */ /* 0x000fe20003f46270 */
[----:B------:R-:W-:-:S03]  /*04a0*/  IMAD.MOV.U32 R29, RZ, RZ, RZ ;  /* 0x000000ffff1d7224 */ /* 0x000fc600078e00ff */
[----:B------:R-:W0:Y:S08]  /*04b0*/  @!P5 LDC R50, c[0x0][0x3ac] ;  /* 0x0000eb00ff32db82 */ /* 0x000e300000000800 */
[----:B------:R-:W0:Y:S01]  /*04c0*/  @!P5 LDC R53, c[0x0][0x3ac] ;  /* 0x0000eb00ff35db82 */ /* 0x000e220000000800 */
[----:B------:R-:W4:Y:S04]  /*04d0*/  @!P2 LDG.E.CONSTANT R33, desc[UR4][R30.64] ;  /* 0x000000041e21a981 */ /* 0x000f28000c1e9900 */
[----:B------:R-:W4:Y:S04]  /*04e0*/  @!P2 LDG.E.CONSTANT R13, desc[UR4][R30.64] ;  /* 0x000000041e0da981 */ /* 0x000f28000c1e9900 */
[----:B------:R-:W4:Y:S04]  /*04f0*/  @!P2 LDG.E.CONSTANT R12, desc[UR4][R30.64] ;  /* 0x000000041e0ca981 */ /* 0x000f28000c1e9900 */
[----:B------:R-:W4:Y:S01]  /*0500*/  @!P2 LDG.E.CONSTANT R11, desc[UR4][R30.64] ;  /* 0x000000041e0ba981 */ /* 0x000f22000c1e9900 */
[----:B------:R-:W-:-:S02]  /*0510*/  VIADD R3, R35, 0x5 ;  /* 0x0000000523037836 */ /* 0x000fc40000000000 */
[----:B-1----:R-:W-:-:S03]  /*0520*/  IMAD.IADD R43, R43, 0x1, R52 ;  /* 0x000000012b2b7824 */ /* 0x002fc600078e0234 */
[----:B------:R-:W-:-:S13]  /*0530*/  ISETP.GE.AND P1, PT, R3, R40, PT ;  /* 0x000000280300720c */ /* 0x000fda0003f26270 */
[----:B------:R-:W4:Y:S01]  /*0540*/  @!P1 LDG.E.CONSTANT R10, desc[UR4][R30.64+0x4] ;  /* 0x000004041e0a9981 */ /* 0x000f22000c1e9900 */
[----:B------:R-:W1:Y:S03]  /*0550*/  @!P1 LDC R55, c[0x0][0x3ac] ;  /* 0x0000eb00ff379b82 */ /* 0x000e660000000800 */
[----:B------:R-:W4:Y:S05]  /*0560*/  @!P1 LDG.E.CONSTANT R9, desc[UR4][R30.64+0x4] ;  /* 0x000004041e099981 */ /* 0x000f2a000c1e9900 */
[----:B------:R-:W1:Y:S01]  /*0570*/  @!P1 LDC R56, c[0x0][0x3ac] ;  /* 0x0000eb00ff389b82 */ /* 0x000e620000000800 */
[----:B--2---:R-:W-:-:S04]  /*0580*/  @!P3 IMAD R2, R2, R7, RZ ;  /* 0x000000070202b224 */ /* 0x004fc800078e02ff */
[----:B------:R-:W-:Y:S02]  /*0590*/  @!P3 IMAD R3, R2, 0x4, R43 ;  /* 0x000000040203b824 */ /* 0x000fe400078e022b */
[----:B---3--:R-:W-:Y:S02]  /*05a0*/  @!P3 IMAD R2, R6, R17, RZ ;  /* 0x000000110602b224 */ /* 0x008fe400078e02ff */
[----:B------:R-:W-:Y:S01]  /*05b0*/  @!P3 IMAD.WIDE.U32 R4, R3, 0x4, R4 ;  /* 0x000000040304b825 */ /* 0x000fe200078e0004 */
[----:B------:R-:W2:Y:S03]  /*05c0*/  @!P3 LDC.64 R6, c[0x0][0x388] ;  /* 0x0000e200ff06bb82 */ /* 0x000ea60000000a00 */
[----:B------:R-:W-:Y:S01]  /*05d0*/  @!P3 IMAD R2, R2, 0x4, R17 ;  /* 0x000000040202b824 */ /* 0x000fe200078e0211 */
[----:B------:R4:W5:Y:S03]  /*05e0*/  @!P3 LDG.E.CONSTANT R34, desc[UR4][R4.64] ;  /* 0x000000040422b981 */ /* 0x000966000c1e9900 */
[----:B------:R-:W-:-:S02]  /*05f0*/  @!P3 IMAD.IADD R17, R43, 0x1, R2 ;  /* 0x000000012b11b824 */ /* 0x000fc400078e0202 */
[----:B------:R-:W3:Y:S01]  /*0600*/  @!P3 LDC.64 R2, c[0x0][0x388] ;  /* 0x0000e200ff02bb82 */ /* 0x000ee20000000a00 */
[----:B----4-:R-:W-:Y:S02]  /*0610*/  @!P3 LEA R4, R8, 0x3, 0x2 ;  /* 0x000000030804b811 */ /* 0x010fe400078e10ff */
[----:B------:R-:W4:Y:S01]  /*0620*/  @!P1 LDG.E.CONSTANT R8, desc[UR4][R30.64+0x4] ;  /* 0x000004041e089981 */ /* 0x000f22000c1e9900 */
[----:B------:R-:W-:-:S04]  /*0630*/  @!P3 IMAD.WIDE.U32 R14, R17, 0x4, R14 ;  /* 0x00000004110eb825 */ /* 0x000fc800078e000e */
[----:B------:R-:W1:Y:S01]  /*0640*/  @!P4 LDC.64 R16, c[0x0][0x388] ;  /* 0x0000e200ff10cb82 */ /* 0x000e620000000a00 */
[----:B------:R-:W-:Y:S01]  /*0650*/  @!P3 LEA R28, R27, 0x2, 0x2 ;  /* 0x000000021b1cb811 */ /* 0x000fe200078e10ff */
[----:B------:R-:W-:Y:S01]  /*0660*/  @!P4 IMAD R26, R26, R51, RZ ;  /* 0x000000331a1ac224 */ /* 0x000fe200078e02ff */
[----:B------:R3:W5:Y:S01]  /*0670*/  @!P3 LDG.E.CONSTANT R29, desc[UR4][R14.64] ;  /* 0x000000040e1db981 */ /* 0x000762000c1e9900 */
[----:B0-----:R-:W-:Y:S02]  /*0680*/  @!P4 IMAD R25, R25, R32, RZ ;  /* 0x000000201919c224 */ /* 0x001fe400078e02ff */
[--C-:B------:R-:W-:Y:S02]  /*0690*/  @!P3 IMAD R27, R28, R46, R43.reuse ;  /* 0x0000002e1c1bb224 */ /* 0x100fe400078e022b */
[----:B------:R-:W-:Y:S01]  /*06a0*/  @!P3 IMAD R47, R4, R47, R43 ;  /* 0x0000002f042fb224 */ /* 0x000fe200078e022b */
[----:B------:R-:W0:Y:S01]  /*06b0*/  @!P4 LDC R46, c[0x0][0x3ac] ;  /* 0x0000eb00ff2ecb82 */ /* 0x000e220000000800 */
[----:B------:R-:W-:-:S02]  /*06c0*/  IMAD.MOV.U32 R28, RZ, RZ, RZ ;  /* 0x000000ffff1c7224 */ /* 0x000fc400078e00ff */
[----:B------:R-:W-:Y:S02]  /*06d0*/  @!P4 IMAD R32, R25, 0x4, R32 ;  /* 0x000000041920c824 */ /* 0x000fe400078e0220 */
[----:B---3--:R-:W-:-:S03]  /*06e0*/  @!P3 IMAD.WIDE.U32 R2, R27, 0x4, R2 ;  /* 0x000000041b02b825 */ /* 0x008fc600078e0002 */
[----:B------:R-:W3:Y:S01]  /*06f0*/  @!P4 LDC.64 R4, c[0x0][0x388] ;  /* 0x0000e200ff04cb82 */ /* 0x000ee20000000a00 */
[----:B------:R-:W-:Y:S01]  /*0700*/  @!P4 IMAD R15, R26, 0x4, R43 ;  /* 0x000000041a0fc824 */ /* 0x000fe200078e022b */
[----:B------:R0:W5:Y:S01]  /*0710*/  @!P3 LDG.E.CONSTANT R28, desc[UR4][R2.64] ;  /* 0x00000004021cb981 */ /* 0x000162000c1e9900 */
[----:B------:R-:W-:Y:S02]  /*0720*/  @!P4 IMAD.IADD R25, R43, 0x1, R32 ;  /* 0x000000012b19c824 */ /* 0x000fe400078e0220 */
[----:B--2---:R-:W-:Y:S01]  /*0730*/  @!P3 IMAD.WIDE.U32 R6, R47, 0x4, R6 ;  /* 0x000000042f06b825 */ /* 0x004fe200078e0006 */
[----:B------:R-:W2:Y:S02]  /*0740*/  @!P1 LDG.E.CONSTANT R32, desc[UR4][R30.64+0x4] ;  /* 0x000004041e209981 */ /* 0x000ea4000c1e9900 */
[----:B------:R-:W3:Y:S01]  /*0750*/  @!P5 LDC R47, c[0x0][0x3ac] ;  /* 0x0000eb00ff2fdb82 */ /* 0x000ee20000000800 */
[----:B-1----:R-:W-:-:S04]  /*0760*/  @!P4 IMAD.WIDE.U32 R16, R15, 0x4, R16 ;  /* 0x000000040f10c825 */ /* 0x002fc800078e0010 */
[----:B------:R-:W-:-:S03]  /*0770*/  IMAD.MOV.U32 R26, RZ, RZ, RZ ;  /* 0x000000ffff1a7224 */ /* 0x000fc600078e00ff */
[----:B0-----:R-:W0:Y:S03]  /*0780*/  @!P4 LDC.64 R2, c[0x0][0x388] ;  /* 0x0000e200ff02cb82 */ /* 0x001e260000000a00 */
[----:B------:R1:W5:Y:S05]  /*0790*/  @!P4 LDG.E.CONSTANT R26, desc[UR4][R16.64] ;  /* 0x00000004101ac981 */ /* 0x00036a000c1e9900 */
[----:B------:R-:W0:Y:S01]  /*07a0*/  @!P4 LDC.64 R14, c[0x0][0x388] ;  /* 0x0000e200ff0ecb82 */ /* 0x000e220000000a00 */
[----:B-1----:R-:W-:Y:S01]  /*07b0*/  VIADD R17, R35, 0x6 ;  /* 0x0000000623117836 */ /* 0x002fe20000000000 */
[----:B------:R-:W-:Y:S01]  /*07c0*/  @!P4 LEA R23, R23, 0x3, 0x2 ;  /* 0x000000031717c811 */ /* 0x000fe200078e10ff */
[----:B------:R-:W-:Y:S01]  /*07d0*/  IMAD.MOV.U32 R27, RZ, RZ, RZ ;  /* 0x000000ffff1b7224 */ /* 0x000fe200078e00ff */
[----:B------:R-:W-:-:S02]  /*07e0*/  @!P4 LEA R24, R24, 0x2, 0x2 ;  /* 0x000000021818c811 */ /* 0x000fc400078e10ff */
[----:B------:R-:W-:Y:S01]  /*07f0*/  ISETP.GE.AND P6, PT, R17, R40, PT ;  /* 0x000000281100720c */ /* 0x000fe20003fc6270 */
[----:B---3--:R-:W-:Y:S02]  /*0800*/  @!P4 IMAD.WIDE.U32 R4, R25, 0x4, R4 ;  /* 0x000000041904c825 */ /* 0x008fe400078e0004 */
[----:B------:R1:W5:Y:S02]  /*0810*/  @!P3 LDG.E.CONSTANT R27, desc[UR4][R6.64] ;  /* 0x00000004061bb981 */ /* 0x000364000c1e9900 */
[----:B------:R-:W-:Y:S02]  /*0820*/  IMAD.MOV.U32 R25, RZ, RZ, RZ ;  /* 0x000000ffff197224 */ /* 0x000fe400078e00ff */
[--C-:B------:R-:W-:Y:S02]  /*0830*/  @!P4 IMAD R23, R23, R54, R43.reuse ;  /* 0x000000361717c224 */ /* 0x100fe400078e022b */
[----:B------:R-:W-:Y:S01]  /*0840*/  @!P4 IMAD R51, R24, R46, R43 ;  /* 0x0000002e1833c224 */ /* 0x000fe200078e022b */
[----:B------:R-:W-:Y:S01]  /*0850*/  @!P5 LEA R20, R20, 0x2, 0x2 ;  /* 0x000000021414d811 */ /* 0x000fe200078e10ff */
[----:B------:R-:W-:Y:S01]  /*0860*/  @!P5 IMAD R21, R21, R50, RZ ;  /* 0x000000321515d224 */ /* 0x000fe200078e02ff */
[----:B------:R3:W5:Y:S01]  /*0870*/  @!P4 LDG.E.CONSTANT R25, desc[UR4][R4.64] ;  /* 0x000000040419c981 */ /* 0x000762000c1e9900 */
[----:B-1----:R-:W1:Y:S01]  /*0880*/  @!P5 LDC.64 R6, c[0x0][0x388] ;  /* 0x0000e200ff06db82 */ /* 0x002e620000000a00 */
[----:B0-----:R-:W-:-:S02]  /*0890*/  @!P4 IMAD.WIDE.U32 R2, R23, 0x4, R2 ;  /* 0x000000041702c825 */ /* 0x001fc400078e0002 */
[----:B------:R-:W2:Y:S02]  /*08a0*/  @!P6 LDG.E.CONSTANT R46, desc[UR4][R30.64+0x8] ;  /* 0x000008041e2ee981 */ /* 0x000ea4000c1e9900 */
[----:B------:R-:W-:Y:S02]  /*08b0*/  IMAD.MOV.U32 R24, RZ, RZ, RZ ;  /* 0x000000ffff187224 */ /* 0x000fe400078e00ff */
[----:B------:R-:W-:Y:S01]  /*08c0*/  IMAD.MOV.U32 R23, RZ, RZ, RZ ;  /* 0x000000ffff177224 */ /* 0x000fe200078e00ff */
[----:B------:R-:W0:Y:S01]  /*08d0*/  @!P0 LDC R54, c[0x0][0x3ac] ;  /* 0x0000eb00ff368b82 */ /* 0x000e220000000800 */
[----:B------:R-:W-:-:S04]  /*08e0*/  @!P4 IMAD.WIDE.U32 R14, R51, 0x4, R14 ;  /* 0x00000004330ec825 */ /* 0x000fc800078e000e */
[----:B------:R-:W-:Y:S01]  /*08f0*/  @!P5 IMAD R22, R22, R47, RZ ;  /* 0x0000002f1616d224 */ /* 0x000fe200078e02ff */
[----:B------:R3:W5:Y:S01]  /*0900*/  @!P4 LDG.E.CONSTANT R24, desc[UR4][R14.64] ;  /* 0x000000040e18c981 */ /* 0x000762000c1e9900 */
[----:B------:R-:W-:Y:S01]  /*0910*/  @!P5 IMAD R50, R21, 0x4, R50 ;  /* 0x000000041532d824 */ /* 0x000fe200078e0232 */
[----:B---3--:R-:W3:Y:S02]  /*0920*/  @!P5 LDC.64 R4, c[0x0][0x388] ;  /* 0x0000e200ff04db82 */ /* 0x008ee40000000a00 */
[----:B------:R-:W2:Y:S04]  /*0930*/  @!P6 LDG.E.CONSTANT R47, desc[UR4][R30.64+0x8] ;  /* 0x000008041e2fe981 */ /* 0x000ea8000c1e9900 */
[----:B------:R1:W5:Y:S02]  /*0940*/  @!P4 LDG.E.CONSTANT R23, desc[UR4][R2.64] ;  /* 0x000000040217c981 */ /* 0x000364000c1e9900 */
[----:B------:R-:W0:Y:S01]  /*0950*/  @!P5 LDC R51, c[0x0][0x3ac] ;  /* 0x0000eb00ff33db82 */ /* 0x000e220000000800 */
[----:B------:R-:W-:-:S07]  /*0960*/  @!P5 IMAD.IADD R15, R43, 0x1, R50 ;  /* 0x000000012b0fd824 */ /* 0x000fce00078e0232 */
[----:B-1----:R-:W1:Y:S08]  /*0970*/  @!P5 LDC.64 R2, c[0x0][0x388] ;  /* 0x0000e200ff02db82 */ /* 0x002e700000000a00 */
[----:B------:R-:W0:Y:S01]  /*0980*/  @!P0 LDC R50, c[0x0][0x3ac] ;  /* 0x0000eb00ff328b82 */ /* 0x000e220000000800 */
[----:B------:R-:W-:Y:S01]  /*0990*/  @!P5 IMAD R17, R22, 0x4, R43 ;  /* 0x000000041611d824 */ /* 0x000fe200078e022b */
[----:B------:R-:W-:Y:S01]  /*09a0*/  @!P5 LEA R14, R19, 0x3, 0x2 ;  /* 0x00000003130ed811 */ /* 0x000fe200078e10ff */
[----:B------:R-:W-:-:S02]  /*09b0*/  IMAD.MOV.U32 R22, RZ, RZ, RZ ;  /* 0x000000ffff167224 */ /* 0x000fc400078e00ff */
[----:B------:R-:W-:-:S03]  /*09c0*/  @!P5 IMAD.WIDE.U32 R6, R17, 0x4, R6 ;  /* 0x000000041106d825 */ /* 0x000fc600078e0006 */
[----:B------:R-:W0:Y:S01]  /*09d0*/  @!P5 LDC.64 R16, c[0x0][0x388] ;  /* 0x0000e200ff10db82 */ /* 0x000e220000000a00 */
[----:B---3--:R-:W-:Y:S01]  /*09e0*/  @!P5 IMAD.WIDE.U32 R4, R15, 0x4, R4 ;  /* 0x000000040f04d825 */ /* 0x008fe200078e0004 */
[----:B------:R0:W5:Y:S03]  /*09f0*/  @!P5 LDG.E.CONSTANT R22, desc[UR4][R6.64] ;  /* 0x000000040616d981 */ /* 0x000166000c1e9900 */
[----:B------:R-:W-:-:S04]  /*0a00*/  @!P5 IMAD R15, R14, R53, R43 ;  /* 0x000000350e0fd224 */ /* 0x000fc800078e022b */
[----:B-1----:R-:W-:Y:S02]  /*0a10*/  @!P5 IMAD.WIDE.U32 R2, R15, 0x4, R2 ;  /* 0x000000040f02d825 */ /* 0x002fe400078e0002 */
[----:B------:R-:W1:Y:S02]  /*0a20*/  @!P0 LDC.64 R14, c[0x0][0x388] ;  /* 0x0000e200ff0e8b82 */ /* 0x000e640000000a00 */
[----:B0-----:R-:W-:Y:S02]  /*0a30*/  @!P5 IMAD R7, R20, R51, R43 ;  /* 0x000000331407d224 */ /* 0x001fe400078e022b */
[----:B------:R-:W-:Y:S02]  /*0a40*/  @!P0 IMAD R50, R49, R50, RZ ;  /* 0x0000003231328224 */ /* 0x000fe400078e02ff */
[----:B------:R-:W3:Y:S02]  /*0a50*/  @!P6 LDG.E.CONSTANT R49, desc[UR4][R30.64+0x8] ;  /* 0x000008041e31e981 */ /* 0x000ee4000c1e9900 */
[----:B------:R-:W0:Y:S01]  /*0a60*/  @!P0 LDC R51, c[0x0][0x3ac] ;  /* 0x0000eb00ff338b82 */ /* 0x000e220000000800 */
[----:B------:R-:W-:-:S02]  /*0a70*/  IMAD.MOV.U32 R20, RZ, RZ, RZ ;  /* 0x000000ffff147224 */ /* 0x000fc400078e00ff */
[----:B------:R-:W-:Y:S02]  /*0a80*/  @!P0 IMAD R53, R50, 0x4, R43 ;  /* 0x0000000432358824 */ /* 0x000fe400078e022b */
[----:B------:R-:W-:Y:S01]  /*0a90*/  @!P5 IMAD.WIDE.U32 R16, R7, 0x4, R16 ;  /* 0x000000040710d825 */ /* 0x000fe200078e0010 */
[----:B------:R-:W-:Y:S02]  /*0aa0*/  @!P0 LEA R0, R0, 0x3, 0x2 ;  /* 0x0000000300008811 */ /* 0x000fe400078e10ff */
[----:B------:R-:W4:Y:S01]  /*0ab0*/  @!P0 LDC.64 R6, c[0x0][0x388] ;  /* 0x0000e200ff068b82 */ /* 0x000f220000000a00 */
[----:B------:R-:W-:Y:S01]  /*0ac0*/  IMAD.MOV.U32 R19, RZ, RZ, RZ ;  /* 0x000000ffff137224 */ /* 0x000fe200078e00ff */
[----:B------:R1:W5:Y:S05]  /*0ad0*/  @!P5 LDG.E.CONSTANT R20, desc[UR4][R16.64] ;  /* 0x000000041014d981 */ /* 0x00036a000c1e9900 */
[----:B------:R0:W5:Y:S01]  /*0ae0*/  @!P5 LDG.E.CONSTANT R19, desc[UR4][R2.64] ;  /* 0x000000040213d981 */ /* 0x000162000c1e9900 */
[----:B-1----:R-:W-:-:S02]  /*0af0*/  @!P0 IMAD.WIDE.U32 R14, R53, 0x4, R14 ;  /* 0x00000004350e8825 */ /* 0x002fc400078e000e */
[----:B------:R-:W1:Y:S01]  /*0b00*/  @!P0 LDC R53, c[0x0][0x3ac] ;  /* 0x0000eb00ff358b82 */ /* 0x000e620000000800 */
[----:B------:R-:W-:Y:S01]  /*0b10*/  @!P0 LEA R16, R18, 0x2, 0x2 ;  /* 0x0000000212108811 */ /* 0x000fe200078e10ff */
[----:B0-----:R-:W-:Y:S02]  /*0b20*/  @!P0 IMAD R48, R48, R51, RZ ;  /* 0x0000003330308224 */ /* 0x001fe400078e02ff */
[----:B------:R-:W-:Y:S02]  /*0b30*/  IMAD.MOV.U32 R18, RZ, RZ, RZ ;  /* 0x000000ffff127224 */ /* 0x000fe400078e00ff */
[----:B------:R-:W-:Y:S02]  /*0b40*/  @!P0 IMAD R48, R48, 0x4, R51 ;  /* 0x0000000430308824 */ /* 0x000fe400078e0233 */
[----:B------:R-:W-:Y:S01]  /*0b50*/  IMAD.MOV.U32 R21, RZ, RZ, RZ ;  /* 0x000000ffff157224 */ /* 0x000fe200078e00ff */
[----:B------:R-:W0:Y:S01]  /*0b60*/  @!P0 LDC.64 R50, c[0x0][0x388] ;  /* 0x0000e200ff328b82 */ /* 0x000e220000000a00 */
[----:B------:R-:W-:Y:S01]  /*0b70*/  @!P0 IMAD.IADD R3, R43, 0x1, R48 ;  /* 0x000000012b038824 */ /* 0x000fe200078e0230 */
[----:B------:R1:W5:Y:S04]  /*0b80*/  @!P0 LDG.E.CONSTANT R18, desc[UR4][R14.64] ;  /* 0x000000040e128981 */ /* 0x000368000c1e9900 */
[----:B------:R-:W3:Y:S04]  /*0b90*/  @!P6 LDG.E.CONSTANT R48, desc[UR4][R30.64+0x8] ;  /* 0x000008041e30e981 */ /* 0x000ee8000c1e9900 */
[----:B------:R1:W5:Y:S02]  /*0ba0*/  @!P5 LDG.E.CONSTANT R21, desc[UR4][R4.64] ;  /* 0x000000040415d981 */ /* 0x000364000c1e9900 */
[----:B-1----:R-:W-:-:S05]  /*0bb0*/  VIADD R15, R35, 0x7 ;  /* 0x00000007230f7836 */ /* 0x002fca0000000000 */
[----:B------:R-:W-:Y:S01]  /*0bc0*/  ISETP.GE.AND P3, PT, R15, R40, PT ;  /* 0x000000280f00720c */ /* 0x000fe20003f66270 */
[----:B------:R-:W1:Y:S01]  /*0bd0*/  @!P0 LDC.64 R4, c[0x0][0x388] ;  /* 0x0000e200ff048b82 */ /* 0x000e620000000a00 */
[--C-:B------:R-:W-:Y:S02]  /*0be0*/  @!P0 IMAD R17, R16, R54, R43.reuse ;  /* 0x0000003610118224 */ /* 0x100fe400078e022b */
[----:B------:R-:W-:-:S05]  /*0bf0*/  @!P0 IMAD R15, R0, R53, R43 ;  /* 0x00000035000f8224 */ /* 0x000fca00078e022b */
[----:B------:R-:W0:Y:S04]  /*0c00*/  @!P2 LDC R54, c[0x0][0x3ac] ;  /* 0x0000eb00ff36ab82 */ /* 0x000e280000000800 */
[----:B------:R-:W3:Y:S04]  /*0c10*/  @!P3 LDG.E.CONSTANT R0, desc[UR4][R30.64+0xc] ;  /* 0x00000c041e00b981 */ /* 0x000ee8000c1e9900 */
[----:B------:R-:W3:Y:S01]  /*0c20*/  @!P3 LDG.E.CONSTANT R53, desc[UR4][R30.64+0xc] ;  /* 0x00000c041e35b981 */ /* 0x000ee2000c1e9900 */
[----:B----4-:R-:W-:Y:S02]  /*0c30*/  @!P0 IMAD.WIDE.U32 R6, R3, 0x4, R6 ;  /* 0x0000000403068825 */ /* 0x010fe400078e0006 */
[----:B------:R-:W4:Y:S02]  /*0c40*/  @!P2 LDC.64 R2, c[0x0][0x388] ;  /* 0x0000e200ff02ab82 */ /* 0x000f240000000a00 */
[----:B-1----:R-:W-:Y:S01]  /*0c50*/  @!P0 IMAD.WIDE.U32 R4, R17, 0x4, R4 ;  /* 0x0000000411048825 */ /* 0x002fe200078e0004 */
[----:B------:R-:W-:-:S03]  /*0c60*/  CS2R R16, SRZ ;  /* 0x0000000000107805 */ /* 0x000fc6000001ff00 */
[----:B0-----:R-:W-:-:S03]  /*0c70*/  @!P0 IMAD.WIDE.U32 R50, R15, 0x4, R50 ;  /* 0x000000040f328825 */ /* 0x001fc600078e0032 */
[----:B------:R0:W5:Y:S01]  /*0c80*/  @!P0 LDG.E.CONSTANT R17, desc[UR4][R6.64] ;  /* 0x0000000406118981 */ /* 0x000162000c1e9900 */
[----:B------:R-:W-:Y:S02]  /*0c90*/  @!P2 IMAD R14, R33, R54, RZ ;  /* 0x00000036210ea224 */ /* 0x000fe400078e02ff */
[----:B------:R-:W1:Y:S01]  /*0ca0*/  @!P2 LDC R54, c[0x0][0x3ac] ;  /* 0x0000eb00ff36ab82 */ /* 0x000e620000000800 */
[----:B------:R4:W5:Y:S01]  /*0cb0*/  @!P0 LDG.E.CONSTANT R16, desc[UR4][R4.64] ;  /* 0x0000000404108981 */ /* 0x000962000c1e9900 */
[----:B0-----:R-:W-:Y:S01]  /*0cc0*/  @!P2 IMAD R7, R14, 0x4, R43 ;  /* 0x000000040e07a824 */ /* 0x001fe200078e022b */
[----:B------:R-:W-:-:S05]  /*0cd0*/  CS2R R14, SRZ ;  /* 0x00000000000e7805 */ /* 0x000fca000001ff00 */
[----:B------:R-:W0:Y:S01]  /*0ce0*/  @!P2 LDC R33, c[0x0][0x3ac] ;  /* 0x0000eb00ff21ab82 */ /* 0x000e220000000800 */
[----:B------:R-:W5:Y:S01]  /*0cf0*/  @!P0 LDG.E.CONSTANT R15, desc[UR4][R50.64] ;  /* 0x00000004320f8981 */ /* 0x000f62000c1e9900 */
[----:B------:R-:W-:-:S06]  /*0d00*/  @!P2 LEA R12, R12, 0x2, 0x2 ;  /* 0x000000020c0ca811 */ /* 0x000fcc00078e10ff */
[----:B----4-:R-:W4:Y:S01]  /*0d10*/  @!P2 LDC.64 R4, c[0x0][0x388] ;  /* 0x0000e200ff04ab82 */ /* 0x010f220000000a00 */
[----:B------:R-:W3:Y:S04]  /*0d20*/  @!P3 LDG.E.CONSTANT R50, desc[UR4][R30.64+0xc] ;  /* 0x00000c041e32b981 */ /* 0x000ee8000c1e9900 */
[----:B------:R-:W3:Y:S01]  /*0d30*/  @!P3 LDG.E.CONSTANT R51, desc[UR4][R30.64+0xc] ;  /* 0x00000c041e33b981 */ /* 0x000ee2000c1e9900 */
[----:B-1----:R-:W-:-:S04]  /*0d40*/  @!P2 IMAD R13, R13, R54, RZ ;  /* 0x000000360d0da224 */ /* 0x002fc800078e02ff */
[----:B------:R-:W-:Y:S02]  /*0d50*/  @!P2 IMAD R6, R13, 0x4, R54 ;  /* 0x000000040d06a824 */ /* 0x000fe400078e0236 */
[----:B------:R-:W-:-:S04]  /*0d60*/  @!P2 IMAD.WIDE.U32 R2, R7, 0x4, R2 ;  /* 0x000000040702a825 */ /* 0x000fc800078e0002 */
[----:B------:R-:W-:Y:S01]  /*0d70*/  @!P2 IMAD.IADD R13, R43, 0x1, R6 ;  /* 0x000000012b0da824 */ /* 0x000fe200078e0206 */
[----:B------:R0:W5:Y:S01]  /*0d80*/  @!P2 LDG.E.CONSTANT R14, desc[UR4][R2.64] ;  /* 0x00000004020ea981 */ /* 0x000162000c1e9900 */
[----:B------:R-:W1:Y:S01]  /*0d90*/  @!P2 LDC.64 R6, c[0x0][0x388] ;  /* 0x0000e200ff06ab82 */ /* 0x000e620000000a00 */
[----:B0-----:R-:W-:-:S07]  /*0da0*/  @!P2 IMAD R3, R12, R33, R43 ;  /* 0x000000210c03a224 */ /* 0x001fce00078e022b */
[----:B------:R-:W0:Y:S01]  /*0db0*/  @!P2 LDC R33, c[0x0][0x3ac] ;  /* 0x0000eb00ff21ab82 */ /* 0x000e220000000800 */
[----:B-1----:R-:W-:-:S07]  /*0dc0*/  @!P2 IMAD.WIDE.U32 R6, R3, 0x4, R6 ;  /* 0x000000040306a825 */ /* 0x002fce00078e0006 */
[----:B------:R-:W1:Y:S01]  /*0dd0*/  @!P2 LDC.64 R2, c[0x0][0x388] ;  /* 0x0000e200ff02ab82 */ /* 0x000e620000000a00 */
[----:B----4-:R-:W-:Y:S01]  /*0de0*/  @!P2 IMAD.WIDE.U32 R4, R13, 0x4, R4 ;  /* 0x000000040d04a825 */ /* 0x010fe200078e0004 */
[----:B------:R-:W-:-:S03]  /*0df0*/  @!P2 LEA R54, R11, 0x3, 0x2 ;  /* 0x000000030b36a811 */ /* 0x000fc600078e10ff */
[----:B------:R-:W-:Y:S02]  /*0e00*/  IMAD.MOV.U32 R13, RZ, RZ, RZ ;  /* 0x000000ffff0d7224 */ /* 0x000fe400078e00ff */
[----:B------:R-:W-:-:S04]  /*0e10*/  IMAD.MOV.U32 R11, RZ, RZ, RZ ;  /* 0x000000ffff0b7224 */ /* 0x000fc800078e00ff */
[----:B------:R0:W5:Y:S02]  /*0e20*/  @!P2 LDG.E.CONSTANT R13, desc[UR4][R4.64] ;  /* 0x00000004040da981 */ /* 0x000164000c1e9900 */
[----:B0-----:R-:W-:Y:S02]  /*0e30*/  @!P2 IMAD R5, R54, R33, R43 ;  /* 0x000000213605a224 */ /* 0x001fe400078e022b */
[----:B------:R-:W0:Y:S02]  /*0e40*/  @!P1 LDC R33, c[0x0][0x3ac] ;  /* 0x0000eb00ff219b82 */ /* 0x000e240000000800 */
[----:B-1----:R-:W-:-:S05]  /*0e50*/  @!P2 IMAD.WIDE.U32 R2, R5, 0x4, R2 ;  /* 0x000000040502a825 */ /* 0x002fca00078e0002 */
[----:B------:R1:W5:Y:S01]  /*0e60*/  @!P2 LDG.E.CONSTANT R11, desc[UR4][R2.64] ;  /* 0x00000004020ba981 */ /* 0x000362000c1e9900 */
[----:B------:R-:W4:Y:S08]  /*0e70*/  @!P1 LDC.64 R4, c[0x0][0x388] ;  /* 0x0000e200ff049b82 */ /* 0x000f300000000a00 */
[----:B-1----:R-:W1:Y:S01]  /*0e80*/  @!P1 LDC.64 R2, c[0x0][0x388] ;  /* 0x0000e200ff029b82 */ /* 0x002e620000000a00 */
[----:B------:R-:W-:Y:S01]  /*0e90*/  @!P1 IMAD R10, R10, R55, RZ ;  /* 0x000000370a0a9224 */ /* 0x000fe200078e02ff */
[----:B------:R-:W-:-:S03]  /*0ea0*/  @!P1 LEA R8, R8, 0x2, 0x2 ;  /* 0x0000000208089811 */ /* 0x000fc600078e10ff */
[----:B------:R-:W-:Y:S02]  /*0eb0*/  @!P1 IMAD R54, R10, 0x4, R55 ;  /* 0x000000040a369824 */ /* 0x000fe400078e0237 */
[----:B------:R-:W-:Y:S01]  /*0ec0*/  @!P1 IMAD R10, R9, R56, RZ ;  /* 0x00000038090a9224 */ /* 0x000fe200078e02ff */
[----:B--2---:R-:W-:Y:S01]  /*0ed0*/  @!P1 LEA R32, R32, 0x3, 0x2 ;  /* 0x0000000320209811 */ /* 0x004fe200078e10ff */
[--C-:B0-----:R-:W-:Y:S01]  /*0ee0*/  @!P1 IMAD R33, R8, R33, R43.reuse ;  /* 0x0000002108219224 */ /* 0x101fe200078e022b */
[----:B------:R-:W0:Y:S01]  /*0ef0*/  @!P6 LDC R55, c[0x0][0x3ac] ;  /* 0x0000eb00ff37eb82 */ /* 0x000e220000000800 */
[----:B------:R-:W-:Y:S02]  /*0f00*/  @!P1 IMAD R9, R10, 0x4, R43 ;  /* 0x000000040a099824 */ /* 0x000fe400078e022b */
[----:B------:R-:W-:Y:S02]  /*0f10*/  IMAD.MOV.U32 R12, RZ, RZ, RZ ;  /* 0x000000ffff0c7224 */ /* 0x000fe400078e00ff */
[----:B------:R-:W-:-:S02]  /*0f20*/  IMAD.MOV.U32 R10, RZ, RZ, RZ ;  /* 0x000000ffff0a7224 */ /* 0x000fc400078e00ff */
[----:B----4-:R-:W-:Y:S01]  /*0f30*/  @!P1 IMAD.WIDE.U32 R4, R9, 0x4, R4 ;  /* 0x0000000409049825 */ /* 0x010fe200078e0004 */
[----:B------:R-:W2:Y:S01]  /*0f40*/  @!P3 LDC R56, c[0x0][0x3ac] ;  /* 0x0000eb00ff38bb82 */ /* 0x000ea20000000800 */
[----:B------:R4:W5:Y:S04]  /*0f50*/  @!P2 LDG.E.CONSTANT R12, desc[UR4][R6.64] ;  /* 0x00000004060ca981 */ /* 0x000968000c1e9900 */
[----:B------:R0:W5:Y:S01]  /*0f60*/  @!P1 LDG.E.CONSTANT R10, desc[UR4][R4.64] ;  /* 0x00000004040a9981 */ /* 0x000162000c1e9900 */
[----:B-1----:R-:W-:Y:S02]  /*0f70*/  @!P1 IMAD.WIDE.U32 R2, R33, 0x4, R2 ;  /* 0x0000000421029825 */ /* 0x002fe400078e0002 */
[----:B------:R-:W1:Y:S08]  /*0f80*/  @!P1 LDC R33, c[0x0][0x3ac] ;  /* 0x0000eb00ff219b82 */ /* 0x000e700000000800 */
[----:B----4-:R-:W4:Y:S08]  /*0f90*/  @!P1 LDC.64 R6, c[0x0][0x388] ;  /* 0x0000e200ff069b82 */ /* 0x010f300000000a00 */
[----:B0-----:R-:W0:Y:S01]  /*0fa0*/  @!P1 LDC.64 R4, c[0x0][0x388] ;  /* 0x0000e200ff049b82 */ /* 0x001e220000000a00 */
[----:B------:R-:W-:-:S07]  /*0fb0*/  @!P1 IMAD.IADD R9, R43, 0x1, R54 ;  /* 0x000000012b099824 */ /* 0x000fce00078e0236 */
[----:B------:R-:W2:Y:S01]  /*0fc0*/  @!P6 LDC R54, c[0x0][0x3ac] ;  /* 0x0000eb00ff36eb82 */ /* 0x000ea20000000800 */
[----:B-1----:R-:W-:Y:S02]  /*0fd0*/  @!P1 IMAD R33, R32, R33, R43 ;  /* 0x0000002120219224 */ /* 0x002fe400078e022b */
[----:B----4-:R-:W-:Y:S01]  /*0fe0*/  @!P1 IMAD.WIDE.U32 R6, R9, 0x4, R6 ;  /* 0x0000000409069825 */ /* 0x010fe200078e0006 */
[----:B------:R-:W-:-:S06]  /*0ff0*/  CS2R R8, SRZ ;  /* 0x0000000000087805 */ /* 0x000fcc000001ff00 */
[----:B------:R1:W5:Y:S01]  /*1000*/  @!P1 LDG.E.CONSTANT R8, desc[UR4][R2.64] ;  /* 0x0000000402089981 */ /* 0x000362000c1e9900 */
[----:B0-----:R-:W-:Y:S02]  /*1010*/  @!P1 IMAD.WIDE.U32 R4, R33, 0x4, R4 ;  /* 0x0000000421049825 */ /* 0x001fe400078e0004 */
[----:B------:R-:W0:Y:S01]  /*1020*/  @!P6 LDC.64 R32, c[0x0][0x388] ;  /* 0x0000e200ff20eb82 */ /* 0x000e220000000a00 */
[----:B------:R4:W5:Y:S07]  /*1030*/  @!P1 LDG.E.CONSTANT R9, desc[UR4][R6.64] ;  /* 0x0000000406099981 */ /* 0x00096e000c1e9900 */
[----:B-1----:R-:W1:Y:S01]  /*1040*/  @!P6 LDC.64 R2, c[0x0][0x388] ;  /* 0x0000e200ff02eb82 */ /* 0x002e620000000a00 */
[----:B--2---:R-:W-:-:S02]  /*1050*/  @!P6 IMAD R47, R47, R54, RZ ;  /* 0x000000362f2fe224 */ /* 0x004fc400078e02ff */
[----:B------:R-:W-:Y:S01]  /*1060*/  @!P6 IMAD R46, R46, R55, RZ ;  /* 0x000000372e2ee224 */ /* 0x000fe200078e02ff */
[----:B----4-:R-:W-:Y:S01]  /*1070*/  CS2R R6, SRZ ;  /* 0x0000000000067805 */ /* 0x010fe2000001ff00 */
[----:B------:R-:W-:Y:S02]  /*1080*/  @!P6 IMAD R54, R47, 0x4, R54 ;  /* 0x000000042f36e824 */ /* 0x000fe400078e0236 */
[----:B------:R-:W-:Y:S01]  /*1090*/  @!P6 IMAD R47, R46, 0x4, R43 ;  /* 0x000000042e2fe824 */ /* 0x000fe200078e022b */
[----:B------:R-:W2:Y:S02]  /*10a0*/  @!P3 LDC R55, c[0x0][0x3ac] ;  /* 0x0000eb00ff37bb82 */ /* 0x000ea40000000800 */
[----:B------:R4:W5:Y:S01]  /*10b0*/  @!P1 LDG.E.CONSTANT R7, desc[UR4][R4.64] ;  /* 0x0000000404079981 */ /* 0x000962000c1e9900 */
[----:B0-----:R-:W-:-:S04]  /*10c0*/  @!P6 IMAD.WIDE.U32 R32, R47, 0x4, R32 ;  /* 0x000000042f20e825 */ /* 0x001fc800078e0020 */
[----:B------:R-:W-:Y:S01]  /*10d0*/  @!P6 IMAD.IADD R47, R43, 0x1, R54 ;  /* 0x000000012b2fe824 */ /* 0x000fe200078e0236 */
[----:B----4-:R-:W0:Y:S01]  /*10e0*/  @!P6 LDC R5, c[0x0][0x3ac] ;  /* 0x0000eb00ff05eb82 */ /* 0x010e220000000800 */
[----:B------:R4:W5:Y:S02]  /*10f0*/  @!P6 LDG.E.CONSTANT R6, desc[UR4][R32.64] ;  /* 0x000000042006e981 */ /* 0x000964000c1e9900 */
[----:B-1----:R-:W-:-:S05]  /*1100*/  @!P6 IMAD.WIDE.U32 R2, R47, 0x4, R2 ;  /* 0x000000042f02e825 */ /* 0x002fca00078e0002 */
[----:B------:R-:W1:Y:S01]  /*1110*/  @!P6 LDC.64 R46, c[0x0][0x388] ;  /* 0x0000e200ff2eeb82 */ /* 0x000e620000000a00 */
[----:B---3--:R-:W-:-:S07]  /*1120*/  @!P6 LEA R4, R49, 0x2, 0x2 ;  /* 0x000000023104e811 */ /* 0x008fce00078e10ff */
[----:B----4-:R-:W3:Y:S01]  /*1130*/  @!P6 LDC.64 R32, c[0x0][0x388] ;  /* 0x0000e200ff20eb82 */ /* 0x010ee20000000a00 */
[----:B0-----:R-:W-:-:S04]  /*1140*/  @!P6 IMAD R49, R4, R5, R43 ;  /* 0x000000050431e224 */ /* 0x001fc800078e022b */
[----:B-1----:R-:W-:-:S03]  /*1150*/  @!P6 IMAD.WIDE.U32 R46, R49, 0x4, R46 ;  /* 0x00000004312ee825 */ /* 0x002fc600078e002e */
[----:B------:R-:W0:Y:S01]  /*1160*/  @!P6 LDC R49, c[0x0][0x3ac] ;  /* 0x0000eb00ff31eb82 */ /* 0x000e220000000800 */
[----:B------:R-:W-:-:S06]  /*1170*/  CS2R R4, SRZ ;  /* 0x0000000000047805 */ /* 0x000fcc000001ff00 */
[----:B------:R1:W5:Y:S01]  /*1180*/  @!P6 LDG.E.CONSTANT R4, desc[UR4][R46.64] ;  /* 0x000000042e04e981 */ /* 0x000362000c1e9900 */
[----:B------:R-:W-:-:S03]  /*1190*/  @!P6 LEA R48, R48, 0x3, 0x2 ;  /* 0x000000033030e811 */ /* 0x000fc600078e10ff */
[----:B------:R4:W5:Y:S01]  /*11a0*/  @!P6 LDG.E.CONSTANT R5, desc[UR4][R2.64] ;  /* 0x000000040205e981 */ /* 0x000962000c1e9900 */
[----:B-1----:R-:W1:Y:S01]  /*11b0*/  @!P3 LDC.64 R46, c[0x0][0x388] ;  /* 0x0000e200ff2ebb82 */ /* 0x002e620000000a00 */
[----:B0-----:R-:W-:-:S04]  /*11c0*/  @!P6 IMAD R49, R48, R49, R43 ;  /* 0x000000313031e224 */ /* 0x001fc800078e022b */
[----:B---3--:R-:W-:-:S03]  /*11d0*/  @!P6 IMAD.WIDE.U32 R32, R49, 0x4, R32 ;  /* 0x000000043120e825 */ /* 0x008fc600078e0020 */
[----:B------:R-:W0:Y:S01]  /*11e0*/  @!P3 LDC.64 R48, c[0x0][0x388] ;  /* 0x0000e200ff30bb82 */ /* 0x000e220000000a00 */
[----:B------:R-:W-:Y:S02]  /*11f0*/  ISETP.GE.U32.AND P0, PT, R37, R40, PT ;  /* 0x000000282500720c */ /* 0x000fe40003f06070 */
[----:B----4-:R-:W-:Y:S01]  /*1200*/  CS2R R2, SRZ ;  /* 0x0000000000027805 */ /* 0x010fe2000001ff00 */
[----:B--2---:R-:W-:-:S05]  /*1210*/  @!P3 IMAD R0, R0, R55, RZ ;  /* 0x000000370000b224 */ /* 0x004fca00078e02ff */
[----:B------:R2:W5:Y:S01]  /*1220*/  @!P6 LDG.E.CONSTANT R3, desc[UR4][R32.64] ;  /* 0x000000042003e981 */ /* 0x000562000c1e9900 */
[----:B------:R-:W-:Y:S02]  /*1230*/  @!P3 IMAD R54, R0, 0x4, R55 ;  /* 0x000000040036b824 */ /* 0x000fe400078e0237 */
[----:B------:R-:W-:Y:S02]  /*1240*/  @!P3 IMAD R0, R53, R56, RZ ;  /* 0x000000383500b224 */ /* 0x000fe400078e02ff */
[----:B--2---:R-:W-:Y:S02]  /*1250*/  @!P3 IMAD.IADD R33, R43, 0x1, R54 ;  /* 0x000000012b21b824 */ /* 0x004fe400078e0236 */
[----:B------:R-:W-:Y:S01]  /*1260*/  @!P3 IMAD R53, R0, 0x4, R43 ;  /* 0x000000040035b824 */ /* 0x000fe200078e022b */
[----:B------:R-:W2:Y:S01]  /*1270*/  @!P3 LDC R54, c[0x0][0x3ac] ;  /* 0x0000eb00ff36bb82 */ /* 0x000ea20000000800 */
[----:B-1----:R-:W-:Y:S01]  /*1280*/  @!P3 IMAD.WIDE.U32 R46, R33, 0x4, R46 ;  /* 0x00000004212eb825 */ /* 0x002fe200078e002e */
[----:B------:R-:W-:-:S03]  /*1290*/  @!P0 LOP3.LUT R33, R36, 0xfffffffc, RZ, 0xc0, !PT ;  /* 0xfffffffc24218812 */ /* 0x000fc600078ec0ff */
[----:B0-----:R-:W-:Y:S01]  /*12a0*/  @!P3 IMAD.WIDE.U32 R48, R53, 0x4, R48 ;  /* 0x000000043530b825 */ /* 0x001fe200078e0030 */
[----:B------:R-:W-:Y:S02]  /*12b0*/  @!P0 LOP3.LUT R52, R33, 0x3, R52, 0xf8, !PT ;  /* 0x0000000321348812 */ /* 0x000fe400078ef834 */
[----:B------:R-:W0:Y:S02]  /*12c0*/  @!P3 LDC R53, c[0x0][0x3ac] ;  /* 0x0000eb00ff35bb82 */ /* 0x000e240000000800 */
[----:B------:R-:W5:Y:S06]  /*12d0*/  @!P3 LDG.E.CONSTANT R2, desc[UR4][R48.64] ;  /* 0x000000043002b981 */ /* 0x000f6c000c1e9900 */
[----:B------:R-:W1:Y:S01]  /*12e0*/  @!P0 LDC.64 R32, c[0x0][0x380] ;  /* 0x0000e000ff208b82 */ /* 0x000e620000000a00 */
[----:B------:R-:W-:-:S06]  /*12f0*/  IMAD.MOV.U32 R0, RZ, RZ, RZ ;  /* 0x000000ffff007224 */ /* 0x000fcc00078e00ff */
[----:B------:R3:W5:Y:S02]  /*1300*/  @!P3 LDG.E.CONSTANT R0, desc[UR4][R46.64] ;  /* 0x000000042e00b981 */ /* 0x000764000c1e9900 */
[----:B---3--:R-:W3:Y:S01]  /*1310*/  @!P3 LDC.64 R46, c[0x0][0x388] ;  /* 0x0000e200ff2ebb82 */ /* 0x008ee20000000a00 */
[----:B------:R-:W-:Y:S02]  /*1320*/  @!P3 LEA R50, R50, 0x2, 0x2 ;  /* 0x000000023232b811 */ /* 0x000fe400078e10ff */
[----:B------:R-:W-:-:S03]  /*1330*/  @!P3 LEA R48, R51, 0x3, 0x2 ;  /* 0x000000033330b811 */ /* 0x000fc600078e10ff */
[--C-:B0-----:R-:W-:Y:S02]  /*1340*/  @!P3 IMAD R51, R50, R53, R43.reuse ;  /* 0x000000353233b224 */ /* 0x101fe400078e022b */
[----:B--2---:R-:W-:Y:S01]  /*1350*/  @!P3 IMAD R43, R48, R54, R43 ;  /* 0x00000036302bb224 */ /* 0x004fe200078e022b */
[--C-:B-1----:R-:W-:Y:S02]  /*1360*/  @!P0 IADD3 R48, P1, P2, R52, R32, R39.reuse ;  /* 0x0000002034308210 */ /* 0x102fe40007a3e027 */
[----:B------:R-:W-:-:S04]  /*1370*/  SHF.R.S32.HI R32, RZ, 0x1f, R39 ;  /* 0x0000001fff207819 */ /* 0x000fc80000011427 */
[----:B------:R-:W-:Y:S02]  /*1380*/  @!P0 IADD3.X R49, PT, PT, RZ, R33, R32, P1, P2 ;  /* 0x00000021ff318210 */ /* 0x000fe40000fe4420 */
[----:B------:R-:W0:Y:S03]  /*1390*/  @!P3 LDC.64 R32, c[0x0][0x388] ;  /* 0x0000e200ff20bb82 */ /* 0x000e260000000a00 */
[----:B------:R1:W2:Y:S01]  /*13a0*/  @!P0 LDG.E.U8.CONSTANT R48, desc[UR4][R48.64] ;  /* 0x0000000430308981 */ /* 0x0002a2000c1e9100 */
[----:B---3--:R-:W-:-:S04]  /*13b0*/  @!P3 IMAD.WIDE.U32 R46, R43, 0x4, R46 ;  /* 0x000000042b2eb825 */ /* 0x008fc800078e002e */
[----:B0-----:R-:W-:Y:S01]  /*13c0*/  @!P3 IMAD.WIDE.U32 R50, R51, 0x4, R32 ;  /* 0x000000043332b825 */ /* 0x001fe200078e0020 */
[----:B------:R-:W-:-:S06]  /*13d0*/  CS2R R32, SRZ ;  /* 0x0000000000207805 */ /* 0x000fcc000001ff00 */
[----:B------:R0:W5:Y:S04]  /*13e0*/  @!P3 LDG.E.CONSTANT R33, desc[UR4][R50.64] ;  /* 0x000000043221b981 */ /* 0x000168000c1e9900 */
[----:B------:R0:W5:Y:S01]  /*13f0*/  @!P3 LDG.E.CONSTANT R32, desc[UR4][R46.64] ;  /* 0x000000042e20b981 */ /* 0x000162000c1e9900 */
[----:B------:R-:W3:Y:S01]  /*1400*/  S2R R55, SR_LANEID ;  /* 0x0000000000377919 */ /* 0x000ee20000000000 */
[----:B------:R-:W-:Y:S01]  /*1410*/  UMOV UR6, 0xffffffff ;  /* 0xffffffff00067882 */ /* 0x000fe20000000000 */
[----:B------:R-:W-:Y:S01]  /*1420*/  IMAD.MOV.U32 R43, RZ, RZ, RZ ;  /* 0x000000ffff2b7224 */ /* 0x000fe200078e00ff */
[----:B---3--:R-:W-:-:S04]  /*1430*/  LOP3.LUT R55, R55, 0x3, RZ, 0xc0, !PT ;  /* 0x0000000337377812 */ /* 0x008fc800078ec0ff */
[C---:B------:R-:W-:Y:S02]  /*1440*/  LOP3.LUT R56, R55.reuse, 0x1c, RZ, 0xfc, !PT ;  /* 0x0000001c37387812 */ /* 0x040fe400078efcff */
[C---:B------:R-:W-:Y:S02]  /*1450*/  LOP3.LUT R58, R55.reuse, 0xc, RZ, 0xfc, !PT ;  /* 0x0000000c373a7812 */ /* 0x040fe400078efcff */
[----:B-1----:R-:W-:Y:S02]  /*1460*/  LOP3.LUT R49, R55, 0x18, RZ, 0xfc, !PT ;  /* 0x0000001837317812 */ /* 0x002fe400078efcff */
[----:B--2---:R-:W-:Y:S01]  /*1470*/  @!P0 LOP3.LUT R43, R48, 0xf, RZ, 0xc0, !PT ;  /* 0x0000000f302b8812 */ /* 0x004fe200078ec0ff */
[----:B0-----:R-:W-:Y:S06]  /*1480*/  BRA.DIV UR6, `(.L_x_756) ;  /* 0x0000002206747947 */ /* 0x001fec000b800000 */
        /* <DEDUP_REMOVED lines=11> */
[----:B---3--:R-:W-:-:S03]  /*1540*/  IMAD.SHL.U32 R50, R49, 0x10, RZ ;  /* 0x0000001031327824 */ /* 0x008fc600078e00ff */
[----:B------:R-:W-:Y:S01]  /*1550*/  LOP3.LUT R46, R48, R47, R46, 0xfe, !PT ;  /* 0x0000002f302e7212 */ /* 0x000fe200078efe2e */
[----:B------:R-:W-:Y:S01]  /*1560*/  IMAD.U32 R47, R58, 0x10000, RZ ;  /* 0x000100003a2f7824 */ /* 0x000fe200078e00ff */
[----:B------:R-:W0:Y:S02]  /*1570*/  SHFL.IDX PT, R48, R43, R51, 0x1f ;  /* 0x00001f332b307589 */ /* 0x000e2400000e0000 */
[----:B0-----:R-:W-:-:S05]  /*1580*/  IMAD.SHL.U32 R48, R48, 0x1000, RZ ;  /* 0x0000100030307824 */ /* 0x001fca00078e00ff */
[----:B------:R-:W-:Y:S02]  /*1590*/  LOP3.LUT R46, R48, R46, R47, 0xfe, !PT ;  /* 0x0000002e302e7212 */ /* 0x000fe400078efe2f */
[----:B------:R-:W-:Y:S02]  /*15a0*/  LOP3.LUT R48, R55, 0x14, RZ, 0xfc, !PT ;  /* 0x0000001437307812 */ /* 0x000fe400078efcff */
[----:B------:R-:W-:Y:S04]  /*15b0*/  SHFL.IDX PT, R55, R43, R56, 0x1f ;  /* 0x00001f382b377589 */ /* 0x000fe800000e0000 */
[----:B------:R-:W0:Y:S02]  /*15c0*/  SHFL.IDX PT, R47, R43, R48, 0x1f ;  /* 0x00001f302b2f7589 */ /* 0x000e2400000e0000 */
[----:B0-----:R-:W-:-:S05]  /*15d0*/  IMAD.SHL.U32 R47, R47, 0x100, RZ ;  /* 0x000001002f2f7824 */ /* 0x001fca00078e00ff */
[----:B------:R-:W-:-:S04]  /*15e0*/  LOP3.LUT R46, R50, R46, R47, 0xfe, !PT ;  /* 0x0000002e322e7212 */ /* 0x000fc800078efe2f */
[----:B------:R-:W-:-:S05]  /*15f0*/  LOP3.LUT R43, R46, R55, RZ, 0xfc, !PT ;  /* 0x000000372e2b7212 */ /* 0x000fca00078efcff */
[----:B------:R-:W0:Y:S04]  /*1600*/  SHFL.IDX PT, R46, R43, RZ, 0x1f ;  /* 0x00001fff2b2e7589 */ /* 0x000e2800000e0000 */
[----:B------:R-:W1:Y:S04]  /*1610*/  SHFL.IDX PT, R47, R43, 0x1, 0x1f ;  /* 0x00201f002b2f7f89 */ /* 0x000e6800000e0000 */
[----:B------:R-:W2:Y:S04]  /*1620*/  SHFL.IDX PT, R50, R43, 0x2, 0x1f ;  /* 0x00401f002b327f89 */ /* 0x000ea800000e0000 */
[----:B------:R-:W3:Y:S04]  /*1630*/  SHFL.IDX PT, R51, R43, 0x3, 0x1f ;  /* 0x00601f002b337f89 */ /* 0x000ee800000e0000 */
[----:B------:R-:W4:Y:S04]  /*1640*/  SHFL.IDX PT, R49, R43, 0x2, 0x1f ;  /* 0x00401f002b317f89 */ /* 0x000f2800000e0000 */
[----:B------:R-:W-:Y:S01]  /*1650*/  SHFL.IDX PT, R55, R43, 0x3, 0x1f ;  /* 0x00601f002b377f89 */ /* 0x000fe200000e0000 */
[----:B0-----:R-:W-:-:S03]  /*1660*/  ISETP.GT.AND P0, PT, R46, -0x1, PT ;  /* 0xffffffff2e00780c */ /* 0x001fc60003f04270 */
[----:B------:R-:W-:Y:S01]  /*1670*/  SHFL.IDX PT, R56, R43, 0x2, 0x1f ;  /* 0x00401f002b387f89 */ /* 0x000fe200000e0000 */
[----:B------:R-:W-:Y:S02]  /*1680*/  LOP3.LUT R46, R46, 0x1, RZ, 0xc0, !PT ;  /* 0x000000012e2e7812 */ /* 0x000fe400078ec0ff */
[----:B-1----:R-:W-:Y:S02]  /*1690*/  ISETP.GT.AND P1, PT, R47, -0x1, PT ;  /* 0xffffffff2f00780c */ /* 0x002fe40003f24270 */
[----:B-----5:R-:W-:Y:S02]  /*16a0*/  FSEL R47, R34, RZ, !P0 ;  /* 0x000000ff222f7208 */ /* 0x020fe40004000000 */
[----:B--2---:R-:W-:Y:S02]  /*16b0*/  ISETP.GT.AND P2, PT, R50, -0x1, PT ;  /* 0xffffffff3200780c */ /* 0x004fe40003f44270 */
[C---:B------:R-:W-:Y:S01]  /*16c0*/  FSEL R48, R34.reuse, RZ, !P1 ;  /* 0x000000ff22307208 */ /* 0x040fe20004800000 */
[----:B------:R-:W-:Y:S01]  /*16d0*/  FADD R44, R47, R44 ;  /* 0x0000002c2f2c7221 */ /* 0x000fe20000000000 */
[----:B------:R-:W-:Y:S01]  /*16e0*/  FSEL R47, R34, RZ, !P2 ;  /* 0x000000ff222f7208 */ /* 0x000fe20005000000 */
[----:B------:R-:W0:Y:S01]  /*16f0*/  SHFL.IDX PT, R50, R43, 0x1, 0x1f ;  /* 0x00201f002b327f89 */ /* 0x000e2200000e0000 */
[----:B---3--:R-:W-:Y:S01]  /*1700*/  ISETP.GT.AND P3, PT, R51, -0x1, PT ;  /* 0xffffffff3300780c */ /* 0x008fe20003f64270 */
[----:B------:R-:W-:Y:S01]  /*1710*/  FADD R45, R48, R45 ;  /* 0x0000002d302d7221 */ /* 0x000fe20000000000 */
[----:B------:R-:W-:Y:S01]  /*1720*/  ISETP.NE.U32.AND P2, PT, R46, 0x1, PT ;  /* 0x000000012e00780c */ /* 0x000fe20003f45070 */
[----:B------:R-:W1:Y:S01]  /*1730*/  SHFL.IDX PT, R48, R43, RZ, 0x1f ;  /* 0x00001fff2b307589 */ /* 0x000e6200000e0000 */
[----:B------:R-:W-:Y:S01]  /*1740*/  FADD R42, R47, R42 ;  /* 0x0000002a2f2a7221 */ /* 0x000fe20000000000 */
[----:B------:R-:W-:-:S02]  /*1750*/  FSEL R51, R34, RZ, !P3 ;  /* 0x000000ff22337208 */ /* 0x000fc40005800000 */
[----:B------:R-:W2:Y:S01]  /*1760*/  SHFL.IDX PT, R47, R43, 0x1, 0x1f ;  /* 0x00201f002b2f7f89 */ /* 0x000ea200000e0000 */
[----:B----4-:R-:W-:Y:S02]  /*1770*/  LOP3.LUT P3, RZ, R49, 0x40000000, RZ, 0xc0, !PT ;  /* 0x4000000031ff7812 */ /* 0x010fe4000786c0ff */
[----:B------:R-:W-:Y:S01]  /*1780*/  FADD R38, R51, R38 ;  /* 0x0000002633267221 */ /* 0x000fe20000000000 */
[----:B------:R-:W3:Y:S01]  /*1790*/  SHFL.IDX PT, R49, R43, 0x1, 0x1f ;  /* 0x00201f002b317f89 */ /* 0x000ee200000e0000 */
[----:B------:R-:W-:-:S03]  /*17a0*/  FSEL R51, R29, RZ, P3 ;  /* 0x000000ff1d337208 */ /* 0x000fc60001800000 */
[----:B------:R-:W4:Y:S02]  /*17b0*/  SHFL.IDX PT, R34, R43, 0x3, 0x1f ;  /* 0x00601f002b227f89 */ /* 0x000f2400000e0000 */
[----:B------:R-:W-:Y:S01]  /*17c0*/  FADD R42, R42, R51 ;  /* 0x000000332a2a7221 */ /* 0x000fe20000000000 */
[----:B0-----:R-:W-:Y:S02]  /*17d0*/  LOP3.LUT R50, R50, 0x1, RZ, 0xc0, !PT ;  /* 0x0000000132327812 */ /* 0x001fe400078ec0ff */
[----:B-1----:R-:W-:Y:S02]  /*17e0*/  LOP3.LUT P0, RZ, R48, 0x40000000, RZ, 0xc0, !PT ;  /* 0x4000000030ff7812 */ /* 0x002fe4000780c0ff */
[----:B--2---:R-:W-:Y:S02]  /*17f0*/  LOP3.LUT P1, RZ, R47, 0x40000000, RZ, 0xc0, !PT ;  /* 0x400000002fff7812 */ /* 0x004fe4000782c0ff */
[----:B------:R-:W-:Y:S02]  /*1800*/  FSEL R47, R29, RZ, P0 ;  /* 0x000000ff1d2f7208 */ /* 0x000fe40000000000 */
[----:B------:R-:W-:-:S02]  /*1810*/  LOP3.LUT P0, RZ, R55, 0x40000000, RZ, 0xc0, !PT ;  /* 0x4000000037ff7812 */ /* 0x000fc4000780c0ff */
[C---:B------:R-:W-:Y:S01]  /*1820*/  FSEL R46, R29.reuse, RZ, P1 ;  /* 0x000000ff1d2e7208 */ /* 0x040fe20000800000 */
[----:B------:R-:W-:Y:S01]  /*1830*/  FADD R44, R44, R47 ;  /* 0x0000002f2c2c7221 */ /* 0x000fe20000000000 */
[----:B------:R-:W-:Y:S01]  /*1840*/  FSEL R29, R29, RZ, P0 ;  /* 0x000000ff1d1d7208 */ /* 0x000fe20000000000 */
[----:B------:R-:W0:Y:S01]  /*1850*/  SHFL.IDX PT, R47, R43, 0x2, 0x1f ;  /* 0x00401f002b2f7f89 */ /* 0x000e2200000e0000 */
[----:B------:R-:W-:Y:S01]  /*1860*/  LOP3.LUT P0, RZ, R48, 0x20000000, RZ, 0xc0, !PT ;  /* 0x2000000030ff7812 */ /* 0x000fe2000780c0ff */
[----:B------:R-:W-:Y:S01]  /*1870*/  FADD R45, R45, R46 ;  /* 0x0000002e2d2d7221 */ /* 0x000fe20000000000 */
[----:B---3--:R-:W-:Y:S01]  /*1880*/  LOP3.LUT P3, RZ, R49, 0x20000000, RZ, 0xc0, !PT ;  /* 0x2000000031ff7812 */ /* 0x008fe2000786c0ff */
[----:B------:R-:W1:Y:S01]  /*1890*/  SHFL.IDX PT, R48, R43, 0x1, 0x1f ;  /* 0x00201f002b307f89 */ /* 0x000e6200000e0000 */
[----:B------:R-:W-:Y:S01]  /*18a0*/  FADD R29, R38, R29 ;  /* 0x0000001d261d7221 */ /* 0x000fe20000000000 */
[----:B----4-:R-:W-:Y:S02]  /*18b0*/  LOP3.LUT P5, RZ, R34, 0x20000000, RZ, 0xc0, !PT ;  /* 0x2000000022ff7812 */ /* 0x010fe400078ac0ff */
[----:B------:R-:W2:Y:S01]  /*18c0*/  SHFL.IDX PT, R46, R43, RZ, 0x1f ;  /* 0x00001fff2b2e7589 */ /* 0x000ea200000e0000 */
[----:B------:R-:W-:-:S02]  /*18d0*/  FSEL R38, R28, RZ, P3 ;  /* 0x000000ff1c267208 */ /* 0x000fc40001800000 */
[----:B------:R-:W-:Y:S01]  /*18e0*/  ISETP.NE.U32.AND P1, PT, R50, 0x1, PT ;  /* 0x000000013200780c */ /* 0x000fe20003f25070 */
[----:B------:R-:W3:Y:S01]  /*18f0*/  SHFL.IDX PT, R49, R43, 0x2, 0x1f ;  /* 0x00401f002b317f89 */ /* 0x000ee200000e0000 */
[----:B------:R-:W-:Y:S01]  /*1900*/  LOP3.LUT P6, RZ, R34, 0x8000000, RZ, 0xc0, !PT ;  /* 0x0800000022ff7812 */ /* 0x000fe200078cc0ff */
[----:B------:R-:W-:Y:S02]  /*1910*/  FADD R45, R45, R38 ;  /* 0x000000262d2d7221 */ /* 0x000fe40000000000 */
[----:B------:R-:W-:Y:S04]  /*1920*/  SHFL.IDX PT, R55, R43, RZ, 0x1f ;  /* 0x00001fff2b377589 */ /* 0x000fe800000e0000 */
[----:B------:R-:W-:Y:S01]  /*1930*/  SHFL.IDX PT, R50, R43, 0x2, 0x1f ;  /* 0x00401f002b327f89 */ /* 0x000fe200000e0000 */
[----:B0-----:R-:W-:-:S03]  /*1940*/  LOP3.LUT P4, RZ, R47, 0x20000000, RZ, 0xc0, !PT ;  /* 0x200000002fff7812 */ /* 0x001fc6000788c0ff */
[----:B------:R-:W-:Y:S01]  /*1950*/  SHFL.IDX PT, R38, R43, 0x3, 0x1f ;  /* 0x00601f002b267f89 */ /* 0x000fe200000e0000 */
[----:B------:R-:W-:Y:S02]  /*1960*/  FSEL R47, R28, RZ, P0 ;  /* 0x000000ff1c2f7208 */ /* 0x000fe40000000000 */
[----:B-1----:R-:W-:Y:S02]  /*1970*/  LOP3.LUT P3, RZ, R48, 0x10000000, RZ, 0xc0, !PT ;  /* 0x1000000030ff7812 */ /* 0x002fe4000786c0ff */
[----:B------:R-:W0:Y:S01]  /*1980*/  SHFL.IDX PT, R48, R43, 0x2, 0x1f ;  /* 0x00401f002b307f89 */ /* 0x000e2200000e0000 */
[----:B------:R-:W-:Y:S01]  /*1990*/  FADD R44, R44, R47 ;  /* 0x0000002f2c2c7221 */ /* 0x000fe20000000000 */
[----:B--2---:R-:W-:Y:S02]  /*19a0*/  LOP3.LUT P0, RZ, R46, 0x10000000, RZ, 0xc0, !PT ;  /* 0x100000002eff7812 */ /* 0x004fe4000780c0ff */
[----:B------:R-:W1:Y:S01]  /*19b0*/  SHFL.IDX PT, R46, R43, 0x1, 0x1f ;  /* 0x00201f002b2e7f89 */ /* 0x000e6200000e0000 */
[----:B------:R-:W-:-:S02]  /*19c0*/  FSEL R47, R28, RZ, P4 ;  /* 0x000000ff1c2f7208 */ /* 0x000fc40002000000 */
[----:B---3--:R-:W-:Y:S02]  /*19d0*/  LOP3.LUT P4, RZ, R49, 0x10000000, RZ, 0xc0, !PT ;  /* 0x1000000031ff7812 */ /* 0x008fe4000788c0ff */
[----:B------:R-:W-:Y:S01]  /*19e0*/  FSEL R28, R28, RZ, P5 ;  /* 0x000000ff1c1c7208 */ /* 0x000fe20002800000 */
[----:B------:R-:W-:Y:S01]  /*19f0*/  FADD R42, R42, R47 ;  /* 0x0000002f2a2a7221 */ /* 0x000fe20000000000 */
[C---:B------:R-:W-:Y:S01]  /*1a00*/  FSEL R49, R27.reuse, RZ, P0 ;  /* 0x000000ff1b317208 */ /* 0x040fe20000000000 */
[----:B------:R-:W2:Y:S01]  /*1a10*/  SHFL.IDX PT, R47, R43, RZ, 0x1f ;  /* 0x00001fff2b2f7589 */ /* 0x000ea200000e0000 */
[----:B------:R-:W-:Y:S01]  /*1a20*/  FSEL R51, R27, RZ, P4 ;  /* 0x000000ff1b337208 */ /* 0x000fe20002000000 */
[----:B------:R-:W-:Y:S01]  /*1a30*/  FADD R29, R29, R28 ;  /* 0x0000001c1d1d7221 */ /* 0x000fe20000000000 */
[----:B------:R-:W-:Y:S01]  /*1a40*/  FSEL R28, R27, RZ, P3 ;  /* 0x000000ff1b1c7208 */ /* 0x000fe20001800000 */
[----:B------:R-:W-:Y:S01]  /*1a50*/  FADD R44, R44, R49 ;  /* 0x000000312c2c7221 */ /* 0x000fe20000000000 */
[----:B------:R-:W-:Y:S01]  /*1a60*/  LOP3.LUT P0, RZ, R34, 0x10000000, RZ, 0xc0, !PT ;  /* 0x1000000022ff7812 */ /* 0x000fe2000780c0ff */
[----:B------:R-:W3:Y:S01]  /*1a70*/  SHFL.IDX PT, R49, R43, 0x2, 0x1f ;  /* 0x00401f002b317f89 */ /* 0x000ee200000e0000 */
[----:B------:R-:W-:Y:S01]  /*1a80*/  FADD R42, R42, R51 ;  /* 0x000000332a2a7221 */ /* 0x000fe20000000000 */
[----:B------:R-:W-:Y:S01]  /*1a90*/  FADD R45, R45, R28 ;  /* 0x0000001c2d2d7221 */ /* 0x000fe20000000000 */
[----:B------:R-:W-:Y:S01]  /*1aa0*/  FSEL R28, R27, RZ, P0 ;  /* 0x000000ff1b1c7208 */ /* 0x000fe20000000000 */
[----:B------:R-:W4:Y:S01]  /*1ab0*/  SHFL.IDX PT, R51, R43, 0x1, 0x1f ;  /* 0x00201f002b337f89 */ /* 0x000f2200000e0000 */
[----:B0-----:R-:W-:-:S03]  /*1ac0*/  LOP3.LUT R48, R48, 0x1, RZ, 0xc0, !PT ;  /* 0x0000000130307812 */ /* 0x001fc600078ec0ff */
[----:B------:R-:W-:Y:S01]  /*1ad0*/  FADD R27, R29, R28 ;  /* 0x0000001c1d1b7221 */ /* 0x000fe20000000000 */
[----:B-1----:R-:W-:Y:S02]  /*1ae0*/  LOP3.LUT P4, RZ, R46, 0x8000000, RZ, 0xc0, !PT ;  /* 0x080000002eff7812 */ /* 0x002fe4000788c0ff */
[----:B------:R-:W-:Y:S02]  /*1af0*/  ISETP.NE.U32.AND P0, PT, R48, 0x1, PT ;  /* 0x000000013000780c */ /* 0x000fe40003f05070 */
[----:B------:R-:W0:Y:S01]  /*1b00*/  SHFL.IDX PT, R48, R43, 0x2, 0x1f ;  /* 0x00401f002b307f89 */ /* 0x000e2200000e0000 */
[----:B------:R-:W-:Y:S02]  /*1b10*/  FSEL R28, R26, RZ, P4 ;  /* 0x000000ff1a1c7208 */ /* 0x000fe40002000000 */
[----:B--2---:R-:W-:-:S03]  /*1b20*/  LOP3.LUT P3, RZ, R47, 0x8000000, RZ, 0xc0, !PT ;  /* 0x080000002fff7812 */ /* 0x004fc6000786c0ff */
[----:B------:R-:W-:Y:S02]  /*1b30*/  FADD R45, R45, R28 ;  /* 0x0000001c2d2d7221 */ /* 0x000fe40000000000 */
[----:B------:R-:W1:Y:S01]  /*1b40*/  SHFL.IDX PT, R28, R43, 0x3, 0x1f ;  /* 0x00601f002b1c7f89 */ /* 0x000e6200000e0000 */
[----:B------:R-:W-:Y:S02]  /*1b50*/  FSEL R29, R26, RZ, P3 ;  /* 0x000000ff1a1d7208 */ /* 0x000fe40001800000 */
[----:B---3--:R-:W-:Y:S02]  /*1b60*/  LOP3.LUT P5, RZ, R49, 0x8000000, RZ, 0xc0, !PT ;  /* 0x0800000031ff7812 */ /* 0x008fe400078ac0ff */
[----:B------:R-:W-:Y:S01]  /*1b70*/  LOP3.LUT P3, RZ, R55, 0x4000000, RZ, 0xc0, !PT ;  /* 0x0400000037ff7812 */ /* 0x000fe2000786c0ff */
[----:B------:R-:W-:Y:S01]  /*1b80*/  FADD R44, R44, R29 ;  /* 0x0000001d2c2c7221 */ /* 0x000fe20000000000 */
[----:B----4-:R-:W-:Y:S01]  /*1b90*/  LOP3.LUT P4, RZ, R51, 0x4000000, RZ, 0xc0, !PT ;  /* 0x0400000033ff7812 */ /* 0x010fe2000788c0ff */
[----:B------:R-:W-:Y:S01]  /*1ba0*/  SHFL.IDX PT, R55, R43, 0x2, 0x1f ;  /* 0x00401f002b377f89 */ /* 0x000fe200000e0000 */
[----:B------:R-:W-:-:S02]  /*1bb0*/  FSEL R49, R26, RZ, P5 ;  /* 0x000000ff1a317208 */ /* 0x000fc40002800000 */
[----:B------:R-:W-:Y:S01]  /*1bc0*/  LOP3.LUT P5, RZ, R50, 0x4000000, RZ, 0xc0, !PT ;  /* 0x0400000032ff7812 */ /* 0x000fe200078ac0ff */
[----:B------:R-:W-:Y:S01]  /*1bd0*/  SHFL.IDX PT, R51, R43, 0x2, 0x1f ;  /* 0x00401f002b337f89 */ /* 0x000fe200000e0000 */
[C---:B------:R-:W-:Y:S01]  /*1be0*/  FSEL R34, R25.reuse, RZ, P4 ;  /* 0x000000ff19227208 */ /* 0x040fe20002000000 */
[----:B------:R-:W-:Y:S01]  /*1bf0*/  FADD R42, R42, R49 ;  /* 0x000000312a2a7221 */ /* 0x000fe20000000000 */
[----:B------:R-:W-:Y:S01]  /*1c00*/  FSEL R26, R26, RZ, P6 ;  /* 0x000000ff1a1a7208 */ /* 0x000fe20003000000 */
[----:B------:R-:W2:Y:S01]  /*1c10*/  SHFL.IDX PT, R50, R43, RZ, 0x1f ;  /* 0x00001fff2b327589 */ /* 0x000ea200000e0000 */
[----:B------:R-:W-:Y:S01]  /*1c20*/  FSEL R29, R25, RZ, P3 ;  /* 0x000000ff191d7208 */ /* 0x000fe20001800000 */
[----:B------:R-:W-:Y:S01]  /*1c30*/  FADD R45, R45, R34 ;  /* 0x000000222d2d7221 */ /* 0x000fe20000000000 */
[----:B------:R-:W-:Y:S01]  /*1c40*/  LOP3.LUT P6, RZ, R38, 0x4000000, RZ, 0xc0, !PT ;  /* 0x0400000026ff7812 */ /* 0x000fe200078cc0ff */
[----:B------:R-:W-:Y:S01]  /*1c50*/  FADD R27, R27, R26 ;  /* 0x0000001a1b1b7221 */ /* 0x000fe20000000000 */
[----:B------:R-:W-:Y:S01]  /*1c60*/  LOP3.LUT P3, RZ, R47, 0x2000000, RZ, 0xc0, !PT ;  /* 0x020000002fff7812 */ /* 0x000fe2000786c0ff */
[----:B------:R-:W3:Y:S01]  /*1c70*/  SHFL.IDX PT, R26, R43, 0x3, 0x1f ;  /* 0x00601f002b1a7f89 */ /* 0x000ee200000e0000 */
[C---:B------:R-:W-:Y:S01]  /*1c80*/  FSEL R47, R25.reuse, RZ, P5 ;  /* 0x000000ff192f7208 */ /* 0x040fe20002800000 */
[----:B------:R-:W-:Y:S01]  /*1c90*/  FADD R44, R44, R29 ;  /* 0x0000001d2c2c7221 */ /* 0x000fe20000000000 */
[----:B0-----:R-:W-:Y:S01]  /*1ca0*/  LOP3.LUT P5, RZ, R48, 0x2000000, RZ, 0xc0, !PT ;  /* 0x0200000030ff7812 */ /* 0x001fe200078ac0ff */
[----:B------:R-:W-:Y:S01]  /*1cb0*/  SHFL.IDX PT, R49, R43, 0x1, 0x1f ;  /* 0x00201f002b317f89 */ /* 0x000fe200000e0000 */
[----:B------:R-:W-:Y:S01]  /*1cc0*/  FSEL R34, R25, RZ, P6 ;  /* 0x000000ff19227208 */ /* 0x000fe20003000000 */
[----:B------:R-:W-:Y:S01]  /*1cd0*/  FADD R42, R42, R47 ;  /* 0x0000002f2a2a7221 */ /* 0x000fe20000000000 */
[----:B------:R-:W-:Y:S01]  /*1ce0*/  FSEL R25, R24, RZ, P3 ;  /* 0x000000ff18197208 */ /* 0x000fe20001800000 */
[----:B------:R-:W0:Y:S01]  /*1cf0*/  SHFL.IDX PT, R48, R43, RZ, 0x1f ;  /* 0x00001fff2b307589 */ /* 0x000e2200000e0000 */
[----:B------:R-:W-:Y:S01]  /*1d00*/  LOP3.LUT P4, RZ, R46, 0x2000000, RZ, 0xc0, !PT ;  /* 0x020000002eff7812 */ /* 0x000fe2000788c0ff */
[----:B------:R-:W-:Y:S01]  /*1d10*/  FADD R27, R27, R34 ;  /* 0x000000221b1b7221 */ /* 0x000fe20000000000 */
[----:B-1----:R-:W-:Y:S01]  /*1d20*/  LOP3.LUT P6, RZ, R28, 0x2000000, RZ, 0xc0, !PT ;  /* 0x020000001cff7812 */ /* 0x002fe200078cc0ff */
[----:B------:R-:W-:Y:S01]  /*1d30*/  FADD R44, R44, R25 ;  /* 0x000000192c2c7221 */ /* 0x000fe20000000000 */
[----:B------:R-:W-:Y:S01]  /*1d40*/  FSEL R28, R24, RZ, P4 ;  /* 0x000000ff181c7208 */ /* 0x000fe20002000000 */
[----:B------:R-:W1:Y:S01]  /*1d50*/  SHFL.IDX PT, R25, R43, 0x3, 0x1f ;  /* 0x00601f002b197f89 */ /* 0x000e6200000e0000 */
[----:B------:R-:W-:-:S02]  /*1d60*/  LOP3.LUT P4, RZ, R46, 0x1000000, RZ, 0xc0, !PT ;  /* 0x010000002eff7812 */ /* 0x000fc4000788c0ff */
[----:B------:R-:W-:Y:S01]  /*1d70*/  FSEL R53, R24, RZ, P5 ;  /* 0x000000ff18357208 */ /* 0x000fe20002800000 */
[----:B------:R-:W4:Y:S01]  /*1d80*/  SHFL.IDX PT, R46, R43, RZ, 0x1f ;  /* 0x00001fff2b2e7589 */ /* 0x000f2200000e0000 */
[----:B--2---:R-:W-:Y:S01]  /*1d90*/  LOP3.LUT P3, RZ, R50, 0x1000000, RZ, 0xc0, !PT ;  /* 0x0100000032ff7812 */ /* 0x004fe2000786c0ff */
[----:B------:R-:W-:Y:S01]  /*1da0*/  FADD R45, R45, R28 ;  /* 0x0000001c2d2d7221 */ /* 0x000fe20000000000 */
[----:B------:R-:W-:Y:S01]  /*1db0*/  FSEL R24, R24, RZ, P6 ;  /* 0x000000ff18187208 */ /* 0x000fe20003000000 */
[----:B------:R-:W2:Y:S01]  /*1dc0*/  SHFL.IDX PT, R47, R43, 0x2, 0x1f ;  /* 0x00401f002b2f7f89 */ /* 0x000ea200000e0000 */
[----:B------:R-:W-:Y:S01]  /*1dd0*/  FSEL R29, R23, RZ, P3 ;  /* 0x000000ff171d7208 */ /* 0x000fe20001800000 */
[----:B------:R-:W-:Y:S01]  /*1de0*/  FADD R42, R42, R53 ;  /* 0x000000352a2a7221 */ /* 0x000fe20000000000 */
[----:B---3--:R-:W-:Y:S01]  /*1df0*/  LOP3.LUT P6, RZ, R26, 0x1000000, RZ, 0xc0, !PT ;  /* 0x010000001aff7812 */ /* 0x008fe200078cc0ff */
[----:B------:R-:W-:Y:S01]  /*1e00*/  SHFL.IDX PT, R28, R43, 0x3, 0x1f ;  /* 0x00601f002b1c7f89 */ /* 0x000fe200000e0000 */
[----:B------:R-:W-:Y:S01]  /*1e10*/  LOP3.LUT P5, RZ, R51, 0x1000000, RZ, 0xc0, !PT ;  /* 0x0100000033ff7812 */ /* 0x000fe200078ac0ff */
[----:B------:R-:W-:Y:S01]  /*1e20*/  FADD R27, R27, R24 ;  /* 0x000000181b1b7221 */ /* 0x000fe20000000000 */
[C---:B------:R-:W-:Y:S01]  /*1e30*/  FSEL R38, R23.reuse, RZ, P6 ;  /* 0x000000ff17267208 */ /* 0x040fe20003000000 */
[----:B------:R-:W-:Y:S01]  /*1e40*/  FADD R44, R44, R29 ;  /* 0x0000001d2c2c7221 */ /* 0x000fe20000000000 */
[----:B------:R-:W-:Y:S01]  /*1e50*/  FSEL R26, R23, RZ, P4 ;  /* 0x000000ff171a7208 */ /* 0x000fe20002000000 */
[----:B------:R-:W-:Y:S01]  /*1e60*/  VIADD R24, R40, 0x7 ;  /* 0x0000000728187836 */ /* 0x000fe20000000000 */
[----:B0-----:R-:W-:Y:S01]  /*1e70*/  LOP3.LUT P3, RZ, R48, 0x800000, RZ, 0xc0, !PT ;  /* 0x0080000030ff7812 */ /* 0x001fe2000786c0ff */
[----:B------:R-:W-:Y:S01]  /*1e80*/  FADD R27, R27, R38 ;  /* 0x000000261b1b7221 */ /* 0x000fe20000000000 */
[----:B------:R-:W0:Y:S01]  /*1e90*/  SHFL.IDX PT, R48, R43, 0x1, 0x1f ;  /* 0x00201f002b307f89 */ /* 0x000e2200000e0000 */
[----:B------:R-:W-:Y:S01]  /*1ea0*/  LOP3.LUT P4, RZ, R49, 0x800000, RZ, 0xc0, !PT ;  /* 0x0080000031ff7812 */ /* 0x000fe2000788c0ff */
[----:B------:R-:W-:Y:S01]  /*1eb0*/  FADD R45, R45, R26 ;  /* 0x0000001a2d2d7221 */ /* 0x000fe20000000000 */
[----:B-1----:R-:W-:Y:S01]  /*1ec0*/  LOP3.LUT P6, RZ, R25, 0x800000, RZ, 0xc0, !PT ;  /* 0x0080000019ff7812 */ /* 0x002fe200078cc0ff */
[----:B------:R-:W-:Y:S01]  /*1ed0*/  SHFL.IDX PT, R26, R43, 0x3, 0x1f ;  /* 0x00601f002b1a7f89 */ /* 0x000fe200000e0000 */
[----:B------:R-:W-:-:S02]  /*1ee0*/  FSEL R25, R22, RZ, P3 ;  /* 0x000000ff16197208 */ /* 0x000fc40001800000 */
[----:B----4-:R-:W-:Y:S02]  /*1ef0*/  LOP3.LUT P3, RZ, R46, 0x400000, RZ, 0xc0, !PT ;  /* 0x004000002eff7812 */ /* 0x010fe4000786c0ff */
[----:B------:R-:W1:Y:S01]  /*1f00*/  SHFL.IDX PT, R46, R43, 0x2, 0x1f ;  /* 0x00401f002b2e7f89 */ /* 0x000e6200000e0000 */
[----:B------:R-:W-:Y:S01]  /*1f10*/  FSEL R51, R23, RZ, P5 ;  /* 0x000000ff17337208 */ /* 0x000fe20002800000 */
[----:B------:R-:W-:Y:S01]  /*1f20*/  FADD R44, R44, R25 ;  /* 0x000000192c2c7221 */ /* 0x000fe20000000000 */
[----:B--2---:R-:W-:Y:S01]  /*1f30*/  LOP3.LUT P5, RZ, R47, 0x800000, RZ, 0xc0, !PT ;  /* 0x008000002fff7812 */ /* 0x004fe200078ac0ff */
[----:B------:R-:W-:Y:S01]  /*1f40*/  SHFL.IDX PT, R25, R43, 0x3, 0x1f ;  /* 0x00601f002b197f89 */ /* 0x000fe200000e0000 */
[----:B------:R-:W-:Y:S01]  /*1f50*/  FSEL R34, R22, RZ, P4 ;  /* 0x000000ff16227208 */ /* 0x000fe20002000000 */
[----:B------:R-:W-:Y:S01]  /*1f60*/  FADD R42, R42, R51 ;  /* 0x000000332a2a7221 */ /* 0x000fe20000000000 */
[C---:B------:R-:W-:Y:S01]  /*1f70*/  FSEL R29, R22.reuse, RZ, P5 ;  /* 0x000000ff161d7208 */ /* 0x040fe20002800000 */
[----:B------:R-:W-:Y:S01]  /*1f80*/  SHFL.IDX PT, R51, R43, 0x1, 0x1f ;  /* 0x00201f002b337f89 */ /* 0x000fe200000e0000 */
[----:B------:R-:W-:Y:S01]  /*1f90*/  FSEL R22, R22, RZ, P6 ;  /* 0x000000ff16167208 */ /* 0x000fe20003000000 */
[----:B------:R-:W-:Y:S01]  /*1fa0*/  FADD R45, R45, R34 ;  /* 0x000000222d2d7221 */ /* 0x000fe20000000000 */
[----:B------:R-:W-:Y:S01]  /*1fb0*/  LOP3.LUT P5, RZ, R47, 0x400000, RZ, 0xc0, !PT ;  /* 0x004000002fff7812 */ /* 0x000fe200078ac0ff */
[----:B------:R-:W-:Y:S01]  /*1fc0*/  FADD R42, R42, R29 ;  /* 0x0000001d2a2a7221 */ /* 0x000fe20000000000 */
[----:B------:R-:W-:Y:S01]  /*1fd0*/  FSEL R23, R21, RZ, P3 ;  /* 0x000000ff15177208 */ /* 0x000fe20001800000 */
[----:B------:R-:W-:Y:S01]  /*1fe0*/  FADD R22, R27, R22 ;  /* 0x000000161b167221 */ /* 0x000fe20000000000 */
[----:B0-----:R-:W-:-:S02]  /*1ff0*/  LOP3.LUT P4, RZ, R48, 0x400000, RZ, 0xc0, !PT ;  /* 0x0040000030ff7812 */ /* 0x001fc4000788c0ff */
[----:B------:R-:W0:Y:S01]  /*2000*/  SHFL.IDX PT, R48, R43, RZ, 0x1f ;  /* 0x00001fff2b307589 */ /* 0x000e2200000e0000 */
[C---:B------:R-:W-:Y:S01]  /*2010*/  FSEL R27, R21.reuse, RZ, P5 ;  /* 0x000000ff151b7208 */ /* 0x040fe20002800000 */
[----:B------:R-:W-:Y:S01]  /*2020*/  FADD R44, R44, R23 ;  /* 0x000000172c2c7221 */ /* 0x000fe20000000000 */
[----:B------:R-:W-:Y:S01]  /*2030*/  LOP3.LUT P3, RZ, R50, 0x200000, RZ, 0xc0, !PT ;  /* 0x0020000032ff7812 */ /* 0x000fe2000786c0ff */
[----:B------:R-:W-:Y:S01]  /*2040*/  SHFL.IDX PT, R23, R43, 0x3, 0x1f ;  /* 0x00601f002b177f89 */ /* 0x000fe200000e0000 */
[----:B------:R-:W-:Y:S01]  /*2050*/  LOP3.LUT P6, RZ, R28, 0x400000, RZ, 0xc0, !PT ;  /* 0x004000001cff7812 */ /* 0x000fe200078cc0ff */
[----:B------:R-:W-:Y:S01]  /*2060*/  FADD R42, R42, R27 ;  /* 0x0000001b2a2a7221 */ /* 0x000fe20000000000 */
[----:B-1----:R-:W-:Y:S01]  /*2070*/  LOP3.LUT P5, RZ, R46, 0x200000, RZ, 0xc0, !PT ;  /* 0x002000002eff7812 */ /* 0x002fe200078ac0ff */
[----:B------:R-:W-:Y:S01]  /*2080*/  SHFL.IDX PT, R27, R43, 0x3, 0x1f ;  /* 0x00601f002b1b7f89 */ /* 0x000fe200000e0000 */
[----:B------:R-:W-:Y:S02]  /*2090*/  SHF.R.S32.HI R53, RZ, 0x1f, R24 ;  /* 0x0000001fff357819 */ /* 0x000fe40000011418 */
[----:B------:R-:W-:Y:S01]  /*20a0*/  FSEL R57, R20, RZ, P3 ;  /* 0x000000ff14397208 */ /* 0x000fe20001800000 */
[----:B------:R-:W1:Y:S01]  /*20b0*/  SHFL.IDX PT, R46, R43, RZ, 0x1f ;  /* 0x00001fff2b2e7589 */ /* 0x000e6200000e0000 */
[----:B------:R-:W-:-:S02]  /*20c0*/  FSEL R28, R21, RZ, P4 ;  /* 0x000000ff151c7208 */ /* 0x000fc40002000000 */
[----:B------:R-:W-:Y:S01]  /*20d0*/  FSEL R21, R21, RZ, P6 ;  /* 0x000000ff15157208 */ /* 0x000fe20003000000 */
[----:B------:R-:W-:Y:S01]  /*20e0*/  FADD R44, R44, R57 ;  /* 0x000000392c2c7221 */ /* 0x000fe20000000000 */
[----:B------:R-:W-:Y:S01]  /*20f0*/  LEA.HI R24, R53, R24, RZ, 0x3 ;  /* 0x0000001835187211 */ /* 0x000fe200078f18ff */
[----:B------:R-:W-:Y:S01]  /*2100*/  FADD R45, R45, R28 ;  /* 0x0000001c2d2d7221 */ /* 0x000fe20000000000 */
[----:B------:R-:W-:Y:S01]  /*2110*/  LOP3.LUT P6, RZ, R26, 0x200000, RZ, 0xc0, !PT ;  /* 0x002000001aff7812 */ /* 0x000fe200078cc0ff */
[----:B------:R-:W-:Y:S01]  /*2120*/  FADD R21, R22, R21 ;  /* 0x0000001516157221 */ /* 0x000fe20000000000 */
[----:B------:R-:W-:Y:S02]  /*2130*/  LOP3.LUT P4, RZ, R49, 0x200000, RZ, 0xc0, !PT ;  /* 0x0020000031ff7812 */ /* 0x000fe4000788c0ff */
[----:B------:R-:W-:Y:S02]  /*2140*/  FSEL R28, R20, RZ, P6 ;  /* 0x000000ff141c7208 */ /* 0x000fe40003000000 */
[----:B0-----:R-:W-:-:S02]  /*2150*/  LOP3.LUT P3, RZ, R48, 0x100000, RZ, 0xc0, !PT ;  /* 0x0010000030ff7812 */ /* 0x001fc4000786c0ff */
[----:B------:R-:W0:Y:S01]  /*2160*/  SHFL.IDX PT, R48, R43, 0x1, 0x1f ;  /* 0x00201f002b307f89 */ /* 0x000e2200000e0000 */
[----:B------:R-:W-:Y:S01]  /*2170*/  LOP3.LUT P6, RZ, R25, 0x100000, RZ, 0xc0, !PT ;  /* 0x0010000019ff7812 */ /* 0x000fe200078cc0ff */
[----:B------:R-:W-:Y:S01]  /*2180*/  FADD R21, R21, R28 ;  /* 0x0000001c15157221 */ /* 0x000fe20000000000 */
[----:B------:R-:W-:Y:S02]  /*2190*/  FSEL R53, R19, RZ, P3 ;  /* 0x000000ff13357208 */ /* 0x000fe40001800000 */
[----:B------:R-:W-:Y:S02]  /*21a0*/  LOP3.LUT P3, RZ, R50, 0x80000, RZ, 0xc0, !PT ;  /* 0x0008000032ff7812 */ /* 0x000fe4000786c0ff */
[----:B------:R-:W-:Y:S01]  /*21b0*/  FSEL R26, R20, RZ, P4 ;  /* 0x000000ff141a7208 */ /* 0x000fe20002000000 */
[----:B------:R-:W-:Y:S01]  /*21c0*/  FADD R44, R44, R53 ;  /* 0x000000352c2c7221 */ /* 0x000fe20000000000 */
[----:B------:R-:W-:Y:S02]  /*21d0*/  FSEL R25, R18, RZ, P3 ;  /* 0x000000ff12197208 */ /* 0x000fe40001800000 */
[----:B-1----:R-:W-:Y:S01]  /*21e0*/  LOP3.LUT P3, RZ, R46, 0x40000, RZ, 0xc0, !PT ;  /* 0x000400002eff7812 */ /* 0x002fe2000786c0ff */
[----:B------:R-:W-:Y:S01]  /*21f0*/  FADD R45, R45, R26 ;  /* 0x0000001a2d2d7221 */ /* 0x000fe20000000000 */
[----:B------:R-:W1:Y:S01]  /*2200*/  SHFL.IDX PT, R46, R43, 0x2, 0x1f ;  /* 0x00401f002b2e7f89 */ /* 0x000e6200000e0000 */
[----:B------:R-:W-:Y:S01]  /*2210*/  FSEL R59, R20, RZ, P5 ;  /* 0x000000ff143b7208 */ /* 0x000fe20002800000 */
[----:B------:R-:W-:Y:S01]  /*2220*/  FADD R44, R44, R25 ;  /* 0x000000192c2c7221 */ /* 0x000fe20000000000 */
[----:B------:R-:W-:Y:S01]  /*2230*/  LOP3.LUT P4, RZ, R51, 0x100000, RZ, 0xc0, !PT ;  /* 0x0010000033ff7812 */ /* 0x000fe2000788c0ff */
[----:B------:R-:W-:Y:S01]  /*2240*/  SHFL.IDX PT, R26, R43, 0x3, 0x1f ;  /* 0x00601f002b1a7f89 */ /* 0x000fe200000e0000 */
[----:B------:R-:W-:Y:S01]  /*2250*/  LOP3.LUT P5, RZ, R55, 0x100000, RZ, 0xc0, !PT ;  /* 0x0010000037ff7812 */ /* 0x000fe200078ac0ff */
[----:B------:R-:W-:Y:S01]  /*2260*/  FADD R42, R42, R59 ;  /* 0x0000003b2a2a7221 */ /* 0x000fe20000000000 */
[C---:B------:R-:W-:Y:S01]  /*2270*/  FSEL R20, R19.reuse, RZ, P4 ;  /* 0x000000ff13147208 */ /* 0x040fe20002000000 */
[----:B------:R-:W2:Y:S01]  /*2280*/  SHFL.IDX PT, R55, R43, RZ, 0x1f ;  /* 0x00001fff2b377589 */ /* 0x000ea200000e0000 */
[----:B------:R-:W-:-:S02]  /*2290*/  FSEL R29, R19, RZ, P5 ;  /* 0x000000ff131d7208 */ /* 0x000fc40002800000 */
[----:B------:R-:W-:Y:S01]  /*22a0*/  LOP3.LUT P4, RZ, R49, 0x80000, RZ, 0xc0, !PT ;  /* 0x0008000031ff7812 */ /* 0x000fe2000788c0ff */
[----:B------:R-:W-:Y:S01]  /*22b0*/  FADD R45, R45, R20 ;  /* 0x000000142d2d7221 */ /* 0x000fe20000000000 */
[----:B------:R-:W-:Y:S01]  /*22c0*/  LOP3.LUT P5, RZ, R47, 0x80000, RZ, 0xc0, !PT ;  /* 0x000800002fff7812 */ /* 0x000fe200078ac0ff */
[----:B------:R-:W-:Y:S01]  /*22d0*/  FADD R42, R42, R29 ;  /* 0x0000001d2a2a7221 */ /* 0x000fe20000000000 */
[C---:B------:R-:W-:Y:S01]  /*22e0*/  FSEL R22, R18.reuse, RZ, P4 ;  /* 0x000000ff12167208 */ /* 0x040fe20002000000 */
[----:B------:R-:W-:Y:S01]  /*22f0*/  SHFL.IDX PT, R25, R43, 0x3, 0x1f ;  /* 0x00601f002b197f89 */ /* 0x000fe200000e0000 */
[----:B------:R-:W-:Y:S02]  /*2300*/  FSEL R59, R18, RZ, P5 ;  /* 0x000000ff123b7208 */ /* 0x000fe40002800000 */
[----:B0-----:R-:W-:Y:S01]  /*2310*/  LOP3.LUT P4, RZ, R48, 0x40000, RZ, 0xc0, !PT ;  /* 0x0004000030ff7812 */ /* 0x001fe2000788c0ff */
[----:B------:R-:W-:Y:S01]  /*2320*/  FADD R45, R45, R22 ;  /* 0x000000162d2d7221 */ /* 0x000fe20000000000 */
[----:B------:R-:W-:Y:S01]  /*2330*/  LOP3.LUT P5, RZ, R47, 0x40000, RZ, 0xc0, !PT ;  /* 0x000400002fff7812 */ /* 0x000fe200078ac0ff */
[----:B------:R-:W0:Y:S01]  /*2340*/  SHFL.IDX PT, R48, R43, 0x2, 0x1f ;  /* 0x00401f002b307f89 */ /* 0x000e2200000e0000 */
[----:B------:R-:W-:Y:S01]  /*2350*/  FSEL R38, R19, RZ, P6 ;  /* 0x000000ff13267208 */ /* 0x000fe20003000000 */
[----:B------:R-:W-:Y:S01]  /*2360*/  FADD R42, R42, R59 ;  /* 0x0000003b2a2a7221 */ /* 0x000fe20000000000 */
[----:B------:R-:W-:Y:S01]  /*2370*/  FSEL R29, R17, RZ, P5 ;  /* 0x000000ff111d7208 */ /* 0x000fe20002800000 */
[----:B------:R-:W3:Y:S01]  /*2380*/  SHFL.IDX PT, R47, R43, RZ, 0x1f ;  /* 0x00001fff2b2f7589 */ /* 0x000ee200000e0000 */
[----:B-1----:R-:W-:Y:S01]  /*2390*/  LOP3.LUT P5, RZ, R46, 0x20000, RZ, 0xc0, !PT ;  /* 0x000200002eff7812 */ /* 0x002fe200078ac0ff */
[----:B------:R-:W-:Y:S01]  /*23a0*/  FADD R21, R21, R38 ;  /* 0x0000002615157221 */ /* 0x000fe20000000000 */
[----:B------:R-:W-:Y:S01]  /*23b0*/  LOP3.LUT P6, RZ, R23, 0x80000, RZ, 0xc0, !PT ;  /* 0x0008000017ff7812 */ /* 0x000fe200078cc0ff */
[----:B------:R-:W1:Y:S01]  /*23c0*/  SHFL.IDX PT, R46, R43, 0x1, 0x1f ;  /* 0x00201f002b2e7f89 */ /* 0x000e6200000e0000 */
[----:B------:R-:W-:Y:S01]  /*23d0*/  FSEL R57, R17, RZ, P3 ;  /* 0x000000ff11397208 */ /* 0x000fe20001800000 */
[----:B------:R-:W-:Y:S01]  /*23e0*/  FADD R42, R42, R29 ;  /* 0x0000001d2a2a7221 */ /* 0x000fe20000000000 */
[----:B--2---:R-:W-:Y:S01]  /*23f0*/  LOP3.LUT P3, RZ, R55, 0x20000, RZ, 0xc0, !PT ;  /* 0x0002000037ff7812 */ /* 0x004fe2000786c0ff */
[----:B------:R-:W-:Y:S01]  /*2400*/  SHFL.IDX PT, R22, R43, 0x3, 0x1f ;  /* 0x00601f002b167f89 */ /* 0x000fe200000e0000 */
[----:B------:R-:W-:Y:S01]  /*2410*/  FSEL R18, R18, RZ, P6 ;  /* 0x000000ff12127208 */ /* 0x000fe20003000000 */
[----:B------:R-:W-:Y:S01]  /*2420*/  FADD R44, R44, R57 ;  /* 0x000000392c2c7221 */ /* 0x000fe20000000000 */
[----:B------:R-:W-:-:S02]  /*2430*/  LOP3.LUT P6, RZ, R27, 0x40000, RZ, 0xc0, !PT ;  /* 0x000400001bff7812 */ /* 0x000fc400078cc0ff */
[----:B------:R-:W-:Y:S01]  /*2440*/  FSEL R28, R17, RZ, P4 ;  /* 0x000000ff111c7208 */ /* 0x000fe20002000000 */
[----:B------:R-:W-:Y:S01]  /*2450*/  FADD R18, R21, R18 ;  /* 0x0000001215127221 */ /* 0x000fe20000000000 */
[----:B------:R-:W-:Y:S02]  /*2460*/  FSEL R19, R16, RZ, P3 ;  /* 0x000000ff10137208 */ /* 0x000fe40001800000 */
[----:B------:R-:W-:Y:S01]  /*2470*/  LOP3.LUT P4, RZ, R51, 0x20000, RZ, 0xc0, !PT ;  /* 0x0002000033ff7812 */ /* 0x000fe2000788c0ff */
[----:B------:R-:W-:Y:S01]  /*2480*/  FADD R45, R45, R28 ;  /* 0x0000001c2d2d7221 */ /* 0x000fe20000000000 */
[----:B------:R-:W-:Y:S01]  /*2490*/  LOP3.LUT P3, RZ, R50, 0x10000, RZ, 0xc0, !PT ;  /* 0x0001000032ff7812 */ /* 0x000fe2000786c0ff */
[----:B------:R-:W-:Y:S01]  /*24a0*/  FADD R44, R44, R19 ;  /* 0x000000132c2c7221 */ /* 0x000fe20000000000 */
[----:B------:R-:W-:Y:S01]  /*24b0*/  FSEL R27, R17, RZ, P6 ;  /* 0x000000ff111b7208 */ /* 0x000fe20003000000 */
[----:B------:R-:W-:Y:S01]  /*24c0*/  SHFL.IDX PT, R19, R43, 0x3, 0x1f ;  /* 0x00601f002b137f89 */ /* 0x000fe200000e0000 */
[----:B------:R-:W-:-:S02]  /*24d0*/  FSEL R20, R16, RZ, P4 ;  /* 0x000000ff10147208 */ /* 0x000fc40002000000 */
[----:B------:R-:W-:Y:S01]  /*24e0*/  FSEL R34, R16, RZ, P5 ;  /* 0x000000ff10227208 */ /* 0x000fe20002800000 */
[----:B------:R-:W-:Y:S01]  /*24f0*/  FADD R18, R18, R27 ;  /* 0x0000001b12127221 */ /* 0x000fe20000000000 */
[----:B------:R-:W-:Y:S01]  /*2500*/  FSEL R17, R15, RZ, P3 ;  /* 0x000000ff0f117208 */ /* 0x000fe20001800000 */
[----:B------:R-:W-:Y:S01]  /*2510*/  FADD R45, R45, R20 ;  /* 0x000000142d2d7221 */ /* 0x000fe20000000000 */
[----:B------:R-:W-:Y:S01]  /*2520*/  LOP3.LUT P4, RZ, R49, 0x10000, RZ, 0xc0, !PT ;  /* 0x0001000031ff7812 */ /* 0x000fe2000788c0ff */
[----:B------:R-:W-:Y:S01]  /*2530*/  SHFL.IDX PT, R20, R43, 0x3, 0x1f ;  /* 0x00601f002b147f89 */ /* 0x000fe200000e0000 */
[----:B0-----:R-:W-:Y:S01]  /*2540*/  LOP3.LUT P5, RZ, R48, 0x10000, RZ, 0xc0, !PT ;  /* 0x0001000030ff7812 */ /* 0x001fe200078ac0ff */
[----:B------:R-:W-:Y:S01]  /*2550*/  FADD R44, R44, R17 ;  /* 0x000000112c2c7221 */ /* 0x000fe20000000000 */
[----:B---3--:R-:W-:Y:S01]  /*2560*/  LOP3.LUT P3, RZ, R47, 0x8000, RZ, 0xc0, !PT ;  /* 0x000080002fff7812 */ /* 0x008fe2000786c0ff */
[----:B------:R-:W-:Y:S01]  /*2570*/  SHFL.IDX PT, R17, R43, 0x3, 0x1f ;  /* 0x00601f002b117f89 */ /* 0x000fe200000e0000 */
[----:B------:R-:W-:Y:S01]  /*2580*/  LOP3.LUT P6, RZ, R26, 0x20000, RZ, 0xc0, !PT ;  /* 0x000200001aff7812 */ /* 0x000fe200078cc0ff */
[----:B------:R-:W-:Y:S01]  /*2590*/  FADD R42, R42, R34 ;  /* 0x000000222a2a7221 */ /* 0x000fe20000000000 */
[C---:B------:R-:W-:Y:S01]  /*25a0*/  FSEL R26, R15.reuse, RZ, P4 ;  /* 0x000000ff0f1a7208 */ /* 0x040fe20002000000 */
[----:B------:R-:W0:Y:S01]  /*25b0*/  SHFL.IDX PT, R47, R43, 0x2, 0x1f ;  /* 0x00401f002b2f7f89 */ /* 0x000e2200000e0000 */
[----:B------:R-:W-:-:S02]  /*25c0*/  FSEL R29, R15, RZ, P5 ;  /* 0x000000ff0f1d7208 */ /* 0x000fc40002800000 */
[----:B-1----:R-:W-:Y:S01]  /*25d0*/  LOP3.LUT P4, RZ, R46, 0x8000, RZ, 0xc0, !PT ;  /* 0x000080002eff7812 */ /* 0x002fe2000788c0ff */
[----:B------:R-:W-:Y:S01]  /*25e0*/  FADD R45, R45, R26 ;  /* 0x0000001a2d2d7221 */ /* 0x000fe20000000000 */
[----:B------:R-:W-:Y:S01]  /*25f0*/  LOP3.LUT P5, RZ, R48, 0x8000, RZ, 0xc0, !PT ;  /* 0x0000800030ff7812 */ /* 0x000fe200078ac0ff */
[----:B------:R-:W1:Y:S01]  /*2600*/  SHFL.IDX PT, R46, R43, 0x2, 0x1f ;  /* 0x00401f002b2e7f89 */ /* 0x000e6200000e0000 */
[----:B------:R-:W-:Y:S01]  /*2610*/  FSEL R21, R14, RZ, P3 ;  /* 0x000000ff0e157208 */ /* 0x000fe20001800000 */
[----:B------:R-:W-:Y:S01]  /*2620*/  FADD R42, R42, R29 ;  /* 0x0000001d2a2a7221 */ /* 0x000fe20000000000 */
[----:B------:R-:W-:Y:S01]  /*2630*/  LOP3.LUT P3, RZ, R55, 0x4000, RZ, 0xc0, !PT ;  /* 0x0000400037ff7812 */ /* 0x000fe2000786c0ff */
[----:B------:R-:W2:Y:S01]  /*2640*/  SHFL.IDX PT, R48, R43, RZ, 0x1f ;  /* 0x00001fff2b307589 */ /* 0x000ea200000e0000 */
[----:B------:R-:W-:Y:S01]  /*2650*/  FSEL R53, R16, RZ, P6 ;  /* 0x000000ff10357208 */ /* 0x000fe20003000000 */
[----:B------:R-:W-:Y:S01]  /*2660*/  FADD R44, R44, R21 ;  /* 0x000000152c2c7221 */ /* 0x000fe20000000000 */
[----:B------:R-:W-:Y:S01]  /*2670*/  LOP3.LUT P6, RZ, R23, 0x10000, RZ, 0xc0, !PT ;  /* 0x0001000017ff7812 */ /* 0x000fe200078cc0ff */
[----:B------:R-:W-:Y:S01]  /*2680*/  SHFL.IDX PT, R21, R43, 0x3, 0x1f ;  /* 0x00601f002b157f89 */ /* 0x000fe200000e0000 */
[----:B------:R-:W-:Y:S01]  /*2690*/  FSEL R61, R14, RZ, P5 ;  /* 0x000000ff0e3d7208 */ /* 0x000fe20002800000 */
[----:B------:R-:W-:Y:S01]  /*26a0*/  FADD R18, R18, R53 ;  /* 0x0000003512127221 */ /* 0x000fe20000000000 */
[----:B------:R-:W-:-:S02]  /*26b0*/  FSEL R57, R13, RZ, P3 ;  /* 0x000000ff0d397208 */ /* 0x000fc40001800000 */
[----:B------:R-:W-:Y:S01]  /*26c0*/  LOP3.LUT P3, RZ, R50, 0x2000, RZ, 0xc0, !PT ;  /* 0x0000200032ff7812 */ /* 0x000fe2000786c0ff */
[----:B------:R-:W-:Y:S01]  /*26d0*/  FADD R42, R42, R61 ;  /* 0x0000003d2a2a7221 */ /* 0x000fe20000000000 */
[----:B------:R-:W-:Y:S01]  /*26e0*/  FSEL R23, R15, RZ, P6 ;  /* 0x000000ff0f177208 */ /* 0x000fe20003000000 */
[----:B------:R-:W-:Y:S01]  /*26f0*/  FADD R44, R44, R57 ;  /* 0x000000392c2c7221 */ /* 0x000fe20000000000 */
[----:B------:R-:W-:Y:S01]  /*2700*/  LOP3.LUT P6, RZ, R25, 0x8000, RZ, 0xc0, !PT ;  /* 0x0000800019ff7812 */ /* 0x000fe200078cc0ff */
[----:B------:R-:W-:Y:S01]  /*2710*/  SHFL.IDX PT, R57, R43, RZ, 0x1f ;  /* 0x00001fff2b397589 */ /* 0x000fe200000e0000 */
[----:B0-----:R-:W-:Y:S01]  /*2720*/  LOP3.LUT P5, RZ, R47, 0x4000, RZ, 0xc0, !PT ;  /* 0x000040002fff7812 */ /* 0x001fe200078ac0ff */
[----:B------:R-:W-:Y:S01]  /*2730*/  FADD R18, R18, R23 ;  /* 0x0000001712127221 */ /* 0x000fe20000000000 */
[----:B------:R-:W-:Y:S01]  /*2740*/  FSEL R25, R12, RZ, P3 ;  /* 0x000000ff0c197208 */ /* 0x000fe20001800000 */
[----:B------:R-:W0:Y:S01]  /*2750*/  SHFL.IDX PT, R47, R43, 0x1, 0x1f ;  /* 0x00201f002b2f7f89 */ /* 0x000e2200000e0000 */
[----:B------:R-:W-:-:S02]  /*2760*/  FSEL R15, R13, RZ, P5 ;  /* 0x000000ff0d0f7208 */ /* 0x000fc40002800000 */
[----:B-1----:R-:W-:Y:S01]  /*2770*/  LOP3.LUT P5, RZ, R46, 0x2000, RZ, 0xc0, !PT ;  /* 0x000020002eff7812 */ /* 0x002fe200078ac0ff */
[----:B------:R-:W-:Y:S01]  /*2780*/  FADD R44, R44, R25 ;  /* 0x000000192c2c7221 */ /* 0x000fe20000000000 */
[----:B------:R-:W-:Y:S01]  /*2790*/  FSEL R59, R14, RZ, P6 ;  /* 0x000000ff0e3b7208 */ /* 0x000fe20003000000 */
[----:B------:R-:W-:Y:S01]  /*27a0*/  FADD R42, R42, R15 ;  /* 0x0000000f2a2a7221 */ /* 0x000fe20000000000 */
[----:B--2---:R-:W-:Y:S01]  /*27b0*/  LOP3.LUT P3, RZ, R48, 0x1000, RZ, 0xc0, !PT ;  /* 0x0000100030ff7812 */ /* 0x004fe2000786c0ff */
[----:B------:R-:W-:Y:S01]  /*27c0*/  SHFL.IDX PT, R15, R43, 0x3, 0x1f ;  /* 0x00601f002b0f7f89 */ /* 0x000fe200000e0000 */
[----:B------:R-:W-:Y:S01]  /*27d0*/  FSEL R53, R12, RZ, P5 ;  /* 0x000000ff0c357208 */ /* 0x000fe20002800000 */
[----:B------:R-:W-:Y:S01]  /*27e0*/  FADD R18, R18, R59 ;  /* 0x0000003b12127221 */ /* 0x000fe20000000000 */
[----:B------:R-:W-:Y:S01]  /*27f0*/  LOP3.LUT P5, RZ, R46, 0x1000, RZ, 0xc0, !PT ;  /* 0x000010002eff7812 */ /* 0x000fe200078ac0ff */
[----:B------:R-:W1:Y:S01]  /*2800*/  SHFL.IDX PT, R48, R43, 0x2, 0x1f ;  /* 0x00401f002b307f89 */ /* 0x000e6200000e0000 */
[----:B------:R-:W-:Y:S01]  /*2810*/  LOP3.LUT P6, RZ, R22, 0x4000, RZ, 0xc0, !PT ;  /* 0x0000400016ff7812 */ /* 0x000fe200078cc0ff */
[----:B------:R-:W-:Y:S01]  /*2820*/  FADD R42, R42, R53 ;  /* 0x000000352a2a7221 */ /* 0x000fe20000000000 */
[----:B------:R-:W-:Y:S01]  /*2830*/  FSEL R16, R14, RZ, P4 ;  /* 0x000000ff0e107208 */ /* 0x000fe20002000000 */
[----:B------:R-:W2:Y:S01]  /*2840*/  SHFL.IDX PT, R46, R43, RZ, 0x1f ;  /* 0x00001fff2b2e7589 */ /* 0x000ea200000e0000 */
[----:B------:R-:W-:-:S02]  /*2850*/  LOP3.LUT P4, RZ, R51, 0x4000, RZ, 0xc0, !PT ;  /* 0x0000400033ff7812 */ /* 0x000fc4000788c0ff */
[----:B------:R-:W-:Y:S01]  /*2860*/  FSEL R27, R13, RZ, P6 ;  /* 0x000000ff0d1b7208 */ /* 0x000fe20003000000 */
[----:B------:R-:W-:Y:S01]  /*2870*/  FADD R45, R45, R16 ;  /* 0x000000102d2d7221 */ /* 0x000fe20000000000 */
[----:B------:R-:W-:Y:S01]  /*2880*/  LOP3.LUT P6, RZ, R19, 0x2000, RZ, 0xc0, !PT ;  /* 0x0000200013ff7812 */ /* 0x000fe200078cc0ff */
[----:B------:R-:W-:Y:S01]  /*2890*/  SHFL.IDX PT, R16, R43, 0x3, 0x1f ;  /* 0x00601f002b107f89 */ /* 0x000fe200000e0000 */
[----:B------:R-:W-:Y:S01]  /*28a0*/  FSEL R28, R13, RZ, P4 ;  /* 0x000000ff0d1c7208 */ /* 0x000fe20002000000 */
[----:B------:R-:W-:Y:S01]  /*28b0*/  FADD R18, R18, R27 ;  /* 0x0000001b12127221 */ /* 0x000fe20000000000 */
[----:B------:R-:W-:Y:S02]  /*28c0*/  LOP3.LUT P4, RZ, R49, 0x2000, RZ, 0xc0, !PT ;  /* 0x0000200031ff7812 */ /* 0x000fe4000788c0ff */
[----:B------:R-:W-:Y:S01]  /*28d0*/  FSEL R19, R12, RZ, P6 ;  /* 0x000000ff0c137208 */ /* 0x000fe20003000000 */
[----:B------:R-:W-:Y:S01]  /*28e0*/  FADD R45, R45, R28 ;  /* 0x0000001c2d2d7221 */ /* 0x000fe20000000000 */
[----:B------:R-:W-:-:S02]  /*28f0*/  LOP3.LUT P6, RZ, R20, 0x1000, RZ, 0xc0, !PT ;  /* 0x0000100014ff7812 */ /* 0x000fc400078cc0ff */
[----:B------:R-:W-:Y:S02]  /*2900*/  FSEL R29, R11, RZ, P3 ;  /* 0x000000ff0b1d7208 */ /* 0x000fe40001800000 */
[----:B------:R-:W-:Y:S02]  /*2910*/  LOP3.LUT P3, RZ, R55, 0x800, RZ, 0xc0, !PT ;  /* 0x0000080037ff7812 */ /* 0x000fe4000786c0ff */
[----:B------:R-:W-:Y:S01]  /*2920*/  FSEL R22, R12, RZ, P4 ;  /* 0x000000ff0c167208 */ /* 0x000fe20002000000 */
[----:B------:R-:W-:Y:S01]  /*2930*/  SHFL.IDX PT, R55, R43, 0x2, 0x1f ;  /* 0x00401f002b377f89 */ /* 0x000fe200000e0000 */
[----:B0-----:R-:W-:Y:S01]  /*2940*/  LOP3.LUT P4, RZ, R47, 0x1000, RZ, 0xc0, !PT ;  /* 0x000010002fff7812 */ /* 0x001fe2000788c0ff */
[----:B------:R-:W-:Y:S01]  /*2950*/  FADD R44, R44, R29 ;  /* 0x0000001d2c2c7221 */ /* 0x000fe20000000000 */
[----:B------:R-:W-:Y:S01]  /*2960*/  FSEL R20, R11, RZ, P6 ;  /* 0x000000ff0b147208 */ /* 0x000fe20003000000 */
[----:B------:R-:W0:Y:S01]  /*2970*/  SHFL.IDX PT, R47, R43, 0x2, 0x1f ;  /* 0x00401f002b2f7f89 */ /* 0x000e2200000e0000 */
[----:B------:R-:W-:Y:S01]  /*2980*/  LOP3.LUT P6, RZ, R17, 0x800, RZ, 0xc0, !PT ;  /* 0x0000080011ff7812 */ /* 0x000fe200078cc0ff */
[----:B------:R-:W-:Y:S01]  /*2990*/  FADD R45, R45, R22 ;  /* 0x000000162d2d7221 */ /* 0x000fe20000000000 */
[----:B------:R-:W-:Y:S01]  /*29a0*/  FSEL R23, R11, RZ, P5 ;  /* 0x000000ff0b177208 */ /* 0x000fe20002800000 */
[----:B------:R-:W-:Y:S01]  /*29b0*/  SHFL.IDX PT, R22, R43, 0x3, 0x1f ;  /* 0x00601f002b167f89 */ /* 0x000fe200000e0000 */
[----:B------:R-:W-:-:S02]  /*29c0*/  FSEL R17, R10, RZ, P3 ;  /* 0x000000ff0a117208 */ /* 0x000fc40001800000 */
[----:B-1----:R-:W-:Y:S01]  /*29d0*/  LOP3.LUT P5, RZ, R48, 0x800, RZ, 0xc0, !PT ;  /* 0x0000080030ff7812 */ /* 0x002fe200078ac0ff */
[----:B------:R-:W-:Y:S01]  /*29e0*/  FADD R42, R42, R23 ;  /* 0x000000172a2a7221 */ /* 0x000fe20000000000 */
[----:B------:R-:W-:Y:S01]  /*29f0*/  LOP3.LUT P3, RZ, R50, 0x400, RZ, 0xc0, !PT ;  /* 0x0000040032ff7812 */ /* 0x000fe2000786c0ff */
[----:B------:R-:W1:Y:S01]  /*2a00*/  SHFL.IDX PT, R48, R43, 0x1, 0x1f ;  /* 0x00201f002b307f89 */ /* 0x000e6200000e0000 */
[----:B------:R-:W-:Y:S01]  /*2a10*/  FSEL R26, R11, RZ, P4 ;  /* 0x000000ff0b1a7208 */ /* 0x000fe20002000000 */
[----:B------:R-:W-:Y:S01]  /*2a20*/  FADD R44, R44, R17 ;  /* 0x000000112c2c7221 */ /* 0x000fe20000000000 */
[----:B------:R-:W-:Y:S01]  /*2a30*/  FSEL R13, R9, RZ, P3 ;  /* 0x000000ff090d7208 */ /* 0x000fe20001800000 */
[----:B------:R-:W-:Y:S01]  /*2a40*/  SHFL.IDX PT, R50, R43, 0x2, 0x1f ;  /* 0x00401f002b327f89 */ /* 0x000fe200000e0000 */
[----:B--2---:R-:W-:Y:S01]  /*2a50*/  LOP3.LUT P3, RZ, R46, 0x200, RZ, 0xc0, !PT ;  /* 0x000002002eff7812 */ /* 0x004fe2000786c0ff */
[----:B------:R-:W-:Y:S01]  /*2a60*/  FADD R45, R45, R26 ;  /* 0x0000001a2d2d7221 */ /* 0x000fe20000000000 */
[----:B------:R-:W-:Y:S01]  /*2a70*/  LOP3.LUT P4, RZ, R51, 0x800, RZ, 0xc0, !PT ;  /* 0x0000080033ff7812 */ /* 0x000fe2000788c0ff */
[----:B------:R-:W2:Y:S01]  /*2a80*/  SHFL.IDX PT, R46, R43, 0x1, 0x1f ;  /* 0x00201f002b2e7f89 */ /* 0x000ea200000e0000 */
[----:B------:R-:W-:-:S02]  /*2a90*/  FSEL R11, R10, RZ, P5 ;  /* 0x000000ff0a0b7208 */ /* 0x000fc40002800000 */
[----:B------:R-:W-:Y:S01]  /*2aa0*/  FSEL R14, R10, RZ, P4 ;  /* 0x000000ff0a0e7208 */ /* 0x000fe20002000000 */
[----:B------:R-:W3:Y:S01]  /*2ab0*/  SHFL.IDX PT, R51, R43, 0x2, 0x1f ;  /* 0x00401f002b337f89 */ /* 0x000ee200000e0000 */
[----:B------:R-:W-:Y:S01]  /*2ac0*/  LOP3.LUT P4, RZ, R49, 0x400, RZ, 0xc0, !PT ;  /* 0x0000040031ff7812 */ /* 0x000fe2000788c0ff */
[----:B------:R-:W-:Y:S01]  /*2ad0*/  FADD R42, R42, R11 ;  /* 0x0000000b2a2a7221 */ /* 0x000fe20000000000 */
[----:B0-----:R-:W-:Y:S01]  /*2ae0*/  LOP3.LUT P5, RZ, R47, 0x400, RZ, 0xc0, !PT ;  /* 0x000004002fff7812 */ /* 0x001fe200078ac0ff */
[----:B------:R-:W-:Y:S01]  /*2af0*/  SHFL.IDX PT, R49, R43, RZ, 0x1f ;  /* 0x00001fff2b317589 */ /* 0x000fe200000e0000 */
[----:B------:R-:W-:Y:S01]  /*2b00*/  FSEL R12, R9, RZ, P4 ;  /* 0x000000ff090c7208 */ /* 0x000fe20002000000 */
[----:B------:R-:W-:Y:S01]  /*2b10*/  FADD R45, R45, R14 ;  /* 0x0000000e2d2d7221 */ /* 0x000fe20000000000 */
[----:B------:R-:W-:Y:S01]  /*2b20*/  FSEL R10, R10, RZ, P6 ;  /* 0x000000ff0a0a7208 */ /* 0x000fe20003000000 */
[----:B------:R-:W0:Y:S01]  /*2b30*/  SHFL.IDX PT, R47, R43, RZ, 0x1f ;  /* 0x00001fff2b2f7589 */ /* 0x000e2200000e0000 */
[----:B------:R-:W-:-:S02]  /*2b40*/  LOP3.LUT P6, RZ, R21, 0x400, RZ, 0xc0, !PT ;  /* 0x0000040015ff7812 */ /* 0x000fc400078cc0ff */
[C---:B------:R-:W-:Y:S01]  /*2b50*/  FSEL R21, R9.reuse, RZ, P5 ;  /* 0x000000ff09157208 */ /* 0x040fe20002800000 */
[----:B------:R-:W-:Y:S01]  /*2b60*/  SHFL.IDX PT, R17, R43, 0x3, 0x1f ;  /* 0x00601f002b117f89 */ /* 0x000fe200000e0000 */
[----:B-1----:R-:W-:Y:S02]  /*2b70*/  LOP3.LUT P4, RZ, R48, 0x200, RZ, 0xc0, !PT ;  /* 0x0000020030ff7812 */ /* 0x002fe4000788c0ff */
[----:B------:R-:W-:Y:S01]  /*2b80*/  FSEL R9, R9, RZ, P6 ;  /* 0x000000ff09097208 */ /* 0x000fe20003000000 */
[----:B------:R-:W-:Y:S01]  /*2b90*/  FADD R42, R42, R21 ;  /* 0x000000152a2a7221 */ /* 0x000fe20000000000 */
[----:B------:R-:W-:Y:S01]  /*2ba0*/  FSEL R25, R8, RZ, P4 ;  /* 0x000000ff08197208 */ /* 0x000fe20002000000 */
[----:B------:R-:W-:Y:S01]  /*2bb0*/  SHFL.IDX PT, R11, R43, 0x3, 0x1f ;  /* 0x00601f002b0b7f89 */ /* 0x000fe200000e0000 */
[----:B------:R-:W-:Y:S02]  /*2bc0*/  LOP3.LUT P6, RZ, R16, 0x200, RZ, 0xc0, !PT ;  /* 0x0000020010ff7812 */ /* 0x000fe400078cc0ff */
[----:B--2---:R-:W-:-:S02]  /*2bd0*/  LOP3.LUT P4, RZ, R46, 0x100, RZ, 0xc0, !PT ;  /* 0x000001002eff7812 */ /* 0x004fc4000788c0ff */
[----:B------:R-:W-:Y:S02]  /*2be0*/  FSEL R16, R8, RZ, P3 ;  /* 0x000000ff08107208 */ /* 0x000fe40001800000 */
[----:B------:R-:W-:Y:S02]  /*2bf0*/  FSEL R28, R7, RZ, P4 ;  /* 0x000000ff071c7208 */ /* 0x000fe40002000000 */
[----:B------:R-:W-:Y:S02]  /*2c00*/  LOP3.LUT P4, RZ, R48, 0x80, RZ, 0xc0, !PT ;  /* 0x0000008030ff7812 */ /* 0x000fe4000788c0ff */
[----:B------:R-:W1:Y:S01]  /*2c10*/  SHFL.IDX PT, R48, R43, 0x2, 0x1f ;  /* 0x00401f002b307f89 */ /* 0x000e6200000e0000 */
[----:B---3--:R-:W-:Y:S02]  /*2c20*/  LOP3.LUT P5, RZ, R51, 0x200, RZ, 0xc0, !PT ;  /* 0x0000020033ff7812 */ /* 0x008fe400078ac0ff */
[----:B0-----:R-:W-:Y:S01]  /*2c30*/  LOP3.LUT P3, RZ, R47, 0x100, RZ, 0xc0, !PT ;  /* 0x000001002fff7812 */ /* 0x001fe2000786c0ff */
[----:B------:R-:W0:Y:S01]  /*2c40*/  SHFL.IDX PT, R51, R43, RZ, 0x1f ;  /* 0x00001fff2b337589 */ /* 0x000e2200000e0000 */
[----:B------:R-:W-:Y:S01]  /*2c50*/  FADD R47, R18, R19 ;  /* 0x00000013122f7221 */ /* 0x000fe20000000000 */
[----:B------:R-:W-:-:S02]  /*2c60*/  FSEL R27, R8, RZ, P5 ;  /* 0x000000ff081b7208 */ /* 0x000fc40002800000 */
[----:B------:R-:W2:Y:S01]  /*2c70*/  SHFL.IDX PT, R19, R43, 0x3, 0x1f ;  /* 0x00601f002b137f89 */ /* 0x000ea200000e0000 */
[----:B------:R-:W-:Y:S01]  /*2c80*/  LOP3.LUT P5, RZ, R50, 0x100, RZ, 0xc0, !PT ;  /* 0x0000010032ff7812 */ /* 0x000fe200078ac0ff */
[----:B------:R-:W-:Y:S01]  /*2c90*/  FADD R23, R47, R20 ;  /* 0x000000142f177221 */ /* 0x000fe20000000000 */
[----:B------:R-:W-:Y:S01]  /*2ca0*/  FSEL R8, R8, RZ, P6 ;  /* 0x000000ff08087208 */ /* 0x000fe20003000000 */
[----:B------:R-:W3:Y:S01]  /*2cb0*/  SHFL.IDX PT, R50, R43, RZ, 0x1f ;  /* 0x00001fff2b327589 */ /* 0x000ee200000e0000 */
[----:B------:R-:W-:Y:S01]  /*2cc0*/  FSEL R34, R7, RZ, P5 ;  /* 0x000000ff07227208 */ /* 0x000fe20002800000 */
[----:B------:R-:W-:Y:S01]  /*2cd0*/  FADD R38, R23, R10 ;  /* 0x0000000a17267221 */ /* 0x000fe20000000000 */
[----:B------:R-:W-:Y:S01]  /*2ce0*/  LOP3.LUT P5, RZ, R55, 0x80, RZ, 0xc0, !PT ;  /* 0x0000008037ff7812 */ /* 0x000fe200078ac0ff */
[----:B------:R-:W4:Y:S01]  /*2cf0*/  SHFL.IDX PT, R47, R43, 0x2, 0x1f ;  /* 0x00401f002b2f7f89 */ /* 0x000f2200000e0000 */
[----:B------:R-:W-:Y:S01]  /*2d00*/  LOP3.LUT P6, RZ, R15, 0x100, RZ, 0xc0, !PT ;  /* 0x000001000fff7812 */ /* 0x000fe200078cc0ff */
[----:B------:R-:W-:Y:S01]  /*2d10*/  FADD R9, R38, R9 ;  /* 0x0000000926097221 */ /* 0x000fe20000000000 */
[----:B------:R-:W-:Y:S01]  /*2d20*/  FSEL R15, R7, RZ, P3 ;  /* 0x000000ff070f7208 */ /* 0x000fe20001800000 */
[----:B------:R-:W4:Y:S01]  /*2d30*/  SHFL.IDX PT, R55, R43, RZ, 0x1f ;  /* 0x00001fff2b377589 */ /* 0x000f2200000e0000 */
[----:B------:R-:W-:Y:S01]  /*2d40*/  FSEL R14, R6, RZ, P4 ;  /* 0x000000ff060e7208 */ /* 0x000fe20002000000 */
[----:B------:R-:W-:Y:S01]  /*2d50*/  FADD R8, R9, R8 ;  /* 0x0000000809087221 */ /* 0x000fe20000000000 */
[----:B------:R-:W-:Y:S01]  /*2d60*/  LOP3.LUT P3, RZ, R49, 0x80, RZ, 0xc0, !PT ;  /* 0x0000008031ff7812 */ /* 0x000fe2000786c0ff */
[----:B------:R-:W-:Y:S01]  /*2d70*/  SHFL.IDX PT, R20, R43, 0x3, 0x1f ;  /* 0x00601f002b147f89 */ /* 0x000fe200000e0000 */
[----:B------:R-:W-:-:S02]  /*2d80*/  LOP3.LUT P4, RZ, R46, 0x40, RZ, 0xc0, !PT ;  /* 0x000000402eff7812 */ /* 0x000fc4000788c0ff */
[----:B------:R-:W-:Y:S01]  /*2d90*/  FSEL R18, R6, RZ, P5 ;  /* 0x000000ff06127208 */ /* 0x000fe20002800000 */
[----:B------:R-:W4:Y:S01]  /*2da0*/  SHFL.IDX PT, R49, R43, 0x1, 0x1f ;  /* 0x00201f002b317f89 */ /* 0x000f2200000e0000 */
[----:B------:R-:W-:Y:S02]  /*2db0*/  FSEL R7, R7, RZ, P6 ;  /* 0x000000ff07077208 */ /* 0x000fe40003000000 */
[----:B-1----:R-:W-:Y:S01]  /*2dc0*/  LOP3.LUT P5, RZ, R48, 0x40, RZ, 0xc0, !PT ;  /* 0x0000004030ff7812 */ /* 0x002fe200078ac0ff */
[----:B------:R-:W1:Y:S01]  /*2dd0*/  SHFL.IDX PT, R46, R43, 0x2, 0x1f ;  /* 0x00401f002b2e7f89 */ /* 0x000e6200000e0000 */
[----:B------:R-:W-:Y:S01]  /*2de0*/  LOP3.LUT P6, RZ, R22, 0x80, RZ, 0xc0, !PT ;  /* 0x0000008016ff7812 */ /* 0x000fe200078cc0ff */
[----:B------:R-:W-:Y:S01]  /*2df0*/  FADD R7, R8, R7 ;  /* 0x0000000708077221 */ /* 0x000fe20000000000 */
[----:B------:R-:W-:Y:S01]  /*2e00*/  FSEL R22, R6, RZ, P3 ;  /* 0x000000ff06167208 */ /* 0x000fe20001800000 */
[----:B------:R-:W1:Y:S01]  /*2e10*/  SHFL.IDX PT, R48, R43, RZ, 0x1f ;  /* 0x00001fff2b307589 */ /* 0x000e6200000e0000 */
[----:B0-----:R-:W-:-:S02]  /*2e20*/  LOP3.LUT P3, RZ, R51, 0x40, RZ, 0xc0, !PT ;  /* 0x0000004033ff7812 */ /* 0x001fc4000786c0ff */
[----:B------:R-:W-:Y:S01]  /*2e30*/  FSEL R6, R6, RZ, P6 ;  /* 0x000000ff06067208 */ /* 0x000fe20003000000 */
[----:B------:R-:W0:Y:S01]  /*2e40*/  SHFL.IDX PT, R51, R43, 0x1, 0x1f ;  /* 0x00201f002b337f89 */ /* 0x000e2200000e0000 */
[----:B--2---:R-:W-:Y:S02]  /*2e50*/  LOP3.LUT P6, RZ, R19, 0x40, RZ, 0xc0, !PT ;  /* 0x0000004013ff7812 */ /* 0x004fe400078cc0ff */
[----:B------:R-:W-:Y:S01]  /*2e60*/  FSEL R19, R5, RZ, P3 ;  /* 0x000000ff05137208 */ /* 0x000fe20001800000 */
[----:B------:R-:W-:Y:S01]  /*2e70*/  SHFL.IDX PT, R10, R43, 0x3, 0x1f ;  /* 0x00601f002b0a7f89 */ /* 0x000fe200000e0000 */
[----:B---3--:R-:W-:Y:S01]  /*2e80*/  LOP3.LUT P3, RZ, R50, 0x20, RZ, 0xc0, !PT ;  /* 0x0000002032ff7812 */ /* 0x008fe2000786c0ff */
[----:B------:R-:W-:Y:S01]  /*2e90*/  FADD R6, R7, R6 ;  /* 0x0000000607067221 */ /* 0x000fe20000000000 */
[C---:B------:R-:W-:Y:S01]  /*2ea0*/  FSEL R26, R5.reuse, RZ, P4 ;  /* 0x000000ff051a7208 */ /* 0x040fe20002000000 */
[----:B------:R-:W2:Y:S01]  /*2eb0*/  SHFL.IDX PT, R50, R43, 0x2, 0x1f ;  /* 0x00401f002b327f89 */ /* 0x000ea200000e0000 */
[----:B------:R-:W-:-:S02]  /*2ec0*/  FSEL R29, R5, RZ, P5 ;  /* 0x000000ff051d7208 */ /* 0x000fc40002800000 */
[----:B------:R-:W-:Y:S02]  /*2ed0*/  FSEL R5, R5, RZ, P6 ;  /* 0x000000ff05057208 */ /* 0x000fe40003000000 */
[----:B----4-:R-:W-:Y:S01]  /*2ee0*/  LOP3.LUT P5, RZ, R47, 0x20, RZ, 0xc0, !PT ;  /* 0x000000202fff7812 */ /* 0x010fe200078ac0ff */
[----:B------:R-:W-:Y:S01]  /*2ef0*/  FADD R47, R44, R13 ;  /* 0x0000000d2c2f7221 */ /* 0x000fe20000000000 */
[----:B------:R-:W-:Y:S01]  /*2f00*/  LOP3.LUT P6, RZ, R17, 0x20, RZ, 0xc0, !PT ;  /* 0x0000002011ff7812 */ /* 0x000fe200078cc0ff */
[----:B------:R-:W-:Y:S01]  /*2f10*/  FADD R5, R6, R5 ;  /* 0x0000000506057221 */ /* 0x000fe20000000000 */
[----:B------:R-:W-:Y:S01]  /*2f20*/  FSEL R17, R4, RZ, P3 ;  /* 0x000000ff04117208 */ /* 0x000fe20001800000 */
[----:B------:R-:W-:Y:S01]  /*2f30*/  FADD R44, R47, R16 ;  /* 0x000000102f2c7221 */ /* 0x000fe20000000000 */
[----:B------:R-:W-:Y:S01]  /*2f40*/  LOP3.LUT P3, RZ, R55, 0x10, RZ, 0xc0, !PT ;  /* 0x0000001037ff7812 */ /* 0x000fe2000786c0ff */
[----:B------:R-:W-:Y:S01]  /*2f50*/  FADD R47, R42, R27 ;  /* 0x0000001b2a2f7221 */ /* 0x000fe20000000000 */
[----:B------:R-:W-:-:S02]  /*2f60*/  FSEL R53, R4, RZ, P5 ;  /* 0x000000ff04357208 */ /* 0x000fc40002800000 */
[----:B------:R-:W-:Y:S01]  /*2f70*/  LOP3.LUT P4, RZ, R49, 0x20, RZ, 0xc0, !PT ;  /* 0x0000002031ff7812 */ /* 0x000fe2000788c0ff */
[----:B------:R-:W-:Y:S01]  /*2f80*/  FADD R47, R47, R34 ;  /* 0x000000222f2f7221 */ /* 0x000fe20000000000 */
[----:B-1----:R-:W-:Y:S01]  /*2f90*/  LOP3.LUT P5, RZ, R46, 0x10, RZ, 0xc0, !PT ;  /* 0x000000102eff7812 */ /* 0x002fe200078ac0ff */
[----:B------:R-:W-:Y:S01]  /*2fa0*/  FADD R46, R45, R12 ;  /* 0x0000000c2d2e7221 */ /* 0x000fe20000000000 */
[----:B------:R-:W-:Y:S01]  /*2fb0*/  FSEL R13, R3, RZ, P3 ;  /* 0x000000ff030d7208 */ /* 0x000fe20001800000 */
[----:B------:R-:W-:Y:S01]  /*2fc0*/  SHFL.IDX PT, R12, R43, 0x3, 0x1f ;  /* 0x00601f002b0c7f89 */ /* 0x000fe200000e0000 */
[----:B------:R-:W-:Y:S01]  /*2fd0*/  LOP3.LUT P3, RZ, R48, 0x8, RZ, 0xc0, !PT ;  /* 0x0000000830ff7812 */ /* 0x000fe2000786c0ff */
[----:B------:R-:W-:Y:S01]  /*2fe0*/  FADD R45, R46, R25 ;  /* 0x000000192e2d7221 */ /* 0x000fe20000000000 */
[C---:B------:R-:W-:Y:S01]  /*2ff0*/  FSEL R52, R4.reuse, RZ, P4 ;  /* 0x000000ff04347208 */ /* 0x040fe20002000000 */
[----:B------:R-:W1:Y:S01]  /*3000*/  SHFL.IDX PT, R48, R43, 0x2, 0x1f ;  /* 0x00401f002b307f89 */ /* 0x000e6200000e0000 */
[----:B0-----:R-:W-:Y:S01]  /*3010*/  LOP3.LUT P4, RZ, R51, 0x10, RZ, 0xc0, !PT ;  /* 0x0000001033ff7812 */ /* 0x001fe2000788c0ff */
[----:B------:R-:W-:Y:S01]  /*3020*/  FADD R45, R45, R28 ;  /* 0x0000001c2d2d7221 */ /* 0x000fe20000000000 */
[----:B------:R-:W-:Y:S01]  /*3030*/  FSEL R4, R4, RZ, P6 ;  /* 0x000000ff04047208 */ /* 0x000fe20003000000 */
[----:B------:R-:W0:Y:S01]  /*3040*/  SHFL.IDX PT, R46, R43, 0x1, 0x1f ;  /* 0x00201f002b2e7f89 */ /* 0x000e2200000e0000 */
[----:B------:R-:W-:Y:S01]  /*3050*/  FSEL R16, R3, RZ, P4 ;  /* 0x000000ff03107208 */ /* 0x000fe20002000000 */
[----:B------:R-:W-:Y:S01]  /*3060*/  FADD R42, R47, R18 ;  /* 0x000000122f2a7221 */ /* 0x000fe20000000000 */
[----:B------:R-:W-:Y:S01]  /*3070*/  LOP3.LUT P4, RZ, R49, 0x8, RZ, 0xc0, !PT ;  /* 0x0000000831ff7812 */ /* 0x000fe2000788c0ff */
[----:B------:R-:W-:Y:S01]  /*3080*/  FADD R45, R45, R14 ;  /* 0x0000000e2d2d7221 */ /* 0x000fe20000000000 */
[----:B------:R-:W-:Y:S01]  /*3090*/  LOP3.LUT P6, RZ, R20, 0x10, RZ, 0xc0, !PT ;  /* 0x0000001014ff7812 */ /* 0x000fe200078cc0ff */
[----:B------:R-:W-:Y:S01]  /*30a0*/  FADD R42, R42, R29 ;  /* 0x0000001d2a2a7221 */ /* 0x000fe20000000000 */
[----:B------:R-:W-:Y:S01]  /*30b0*/  FSEL R21, R2, RZ, P4 ;  /* 0x000000ff02157208 */ /* 0x000fe20002000000 */
[----:B------:R-:W-:Y:S01]  /*30c0*/  FADD R45, R45, R26 ;  /* 0x0000001a2d2d7221 */ /* 0x000fe20000000000 */
[----:B------:R-:W-:Y:S01]  /*30d0*/  LOP3.LUT P4, RZ, R51, 0x4, RZ, 0xc0, !PT ;  /* 0x0000000433ff7812 */ /* 0x000fe2000788c0ff */
[----:B------:R-:W-:Y:S01]  /*30e0*/  FADD R51, R44, R15 ;  /* 0x0000000f2c337221 */ /* 0x000fe20000000000 */
[----:B------:R-:W-:Y:S01]  /*30f0*/  FSEL R20, R3, RZ, P5 ;  /* 0x000000ff03147208 */ /* 0x000fe20002800000 */
[----:B------:R-:W-:Y:S01]  /*3100*/  FADD R47, R42, R53 ;  /* 0x000000352a2f7221 */ /* 0x000fe20000000000 */
[----:B--2---:R-:W-:Y:S01]  /*3110*/  LOP3.LUT P5, RZ, R50, 0x8, RZ, 0xc0, !PT ;  /* 0x0000000832ff7812 */ /* 0x004fe200078ac0ff */
[----:B------:R-:W-:Y:S01]  /*3120*/  FADD R44, R51, R22 ;  /* 0x00000016332c7221 */ /* 0x000fe20000000000 */
[----:B------:R-:W-:Y:S01]  /*3130*/  FSEL R3, R3, RZ, P6 ;  /* 0x000000ff03037208 */ /* 0x000fe20003000000 */
[----:B------:R-:W-:Y:S01]  /*3140*/  FADD R45, R45, R52 ;  /* 0x000000342d2d7221 */ /* 0x000fe20000000000 */
        /* <DEDUP_REMOVED lines=10> */
[----:B------:R-:W-:Y:S01]  /*31f0*/  FSEL R10, R2, RZ, P3 ;  /* 0x000000ff020a7208 */ /* 0x000fe20001800000 */
[----:B------:R1:W2:Y:S01]  /*3200*/  SHFL.IDX PT, R48, R43, 0x3, 0x1f ;  /* 0x00601f002b307f89 */ /* 0x0002a200000e0000 */
[----:B------:R-:W-:Y:S01]  /*3210*/  LOP3.LUT P3, RZ, R55, 0x4, RZ, 0xc0, !PT ;  /* 0x0000000437ff7812 */ /* 0x000fe2000786c0ff */
[----:B------:R-:W-:Y:S01]  /*3220*/  FADD R3, R4, R3 ;  /* 0x0000000304037221 */ /* 0x000fe20000000000 */
[----:B------:R-:W-:Y:S01]  /*3230*/  FSEL R25, R0, RZ, P4 ;  /* 0x000000ff00197208 */ /* 0x000fe20002000000 */
[----:B------:R-:W-:Y:S01]  /*3240*/  FADD R42, R42, R23 ;  /* 0x000000172a2a7221 */ /* 0x000fe20000000000 */
[----:B------:R-:W-:Y:S01]  /*3250*/  FSEL R2, R2, RZ, P6 ;  /* 0x000000ff02027208 */ /* 0x000fe20003000000 */
[----:B------:R-:W-:Y:S01]  /*3260*/  FADD R44, R49, R10 ;  /* 0x0000000a312c7221 */ /* 0x000fe20000000000 */
[----:B0-----:R-:W-:Y:S01]  /*3270*/  LOP3.LUT P4, RZ, R46, 0x2, RZ, 0xc0, !PT ;  /* 0x000000022eff7812 */ /* 0x001fe2000788c0ff */
[----:B------:R-:W-:Y:S01]  /*3280*/  FADD R46, R45, R16 ;  /* 0x000000102d2e7221 */ /* 0x000fe20000000000 */
[----:B------:R-:W-:Y:S01]  /*3290*/  LOP3.LUT P6, RZ, R11, 0x4, RZ, 0xc0, !PT ;  /* 0x000000040bff7812 */ /* 0x000fe200078cc0ff */
[----:B------:R-:W-:Y:S01]  /*32a0*/  FADD R4, R3, R2 ;  /* 0x0000000203047221 */ /* 0x000fe20000000000 */
[----:B------:R-:W-:Y:S01]  /*32b0*/  FSEL R11, R0, RZ, P3 ;  /* 0x000000ff000b7208 */ /* 0x000fe20001800000 */
[----:B------:R-:W-:Y:S01]  /*32c0*/  FADD R46, R46, R21 ;  /* 0x000000152e2e7221 */ /* 0x000fe20000000000 */
[----:B------:R-:W-:Y:S01]  /*32d0*/  LOP3.LUT P3, RZ, R57, 0x2, RZ, 0xc0, !PT ;  /* 0x0000000239ff7812 */ /* 0x000fe2000786c0ff */
[----:B------:R-:W-:Y:S01]  /*32e0*/  FADD R42, R42, R27 ;  /* 0x0000001b2a2a7221 */ /* 0x000fe20000000000 */
[C---:B------:R-:W-:Y:S01]  /*32f0*/  FSEL R3, R33.reuse, RZ, P5 ;  /* 0x000000ff21037208 */ /* 0x040fe20002800000 */
[----:B------:R-:W-:Y:S01]  /*3300*/  FADD R47, R44, R11 ;  /* 0x0000000b2c2f7221 */ /* 0x000fe20000000000 */
[C---:B------:R-:W-:Y:S01]  /*3310*/  FSEL R38, R33.reuse, RZ, P3 ;  /* 0x000000ff21267208 */ /* 0x040fe20001800000 */
[----:B------:R-:W-:Y:S01]  /*3320*/  FADD R45, R46, R25 ;  /* 0x000000192e2d7221 */ /* 0x000fe20000000000 */
[----:B------:R-:W-:Y:S01]  /*3330*/  LOP3.LUT P3, RZ, R12, 0x2, RZ, 0xc0, !PT ;  /* 0x000000020cff7812 */ /* 0x000fe2000786c0ff */
[----:B------:R-:W-:Y:S01]  /*3340*/  FADD R42, R42, R3 ;  /* 0x000000032a2a7221 */ /* 0x000fe20000000000 */
[----:B------:R-:W-:Y:S01]  /*3350*/  FSEL R2, R33, RZ, P4 ;  /* 0x000000ff21027208 */ /* 0x000fe20002000000 */
[----:B------:R-:W-:Y:S01]  /*3360*/  FADD R44, R47, R38 ;  /* 0x000000262f2c7221 */ /* 0x000fe20000000000 */
[----:B------:R-:W-:-:S02]  /*3370*/  FSEL R7, R0, RZ, P6 ;  /* 0x000000ff00077208 */ /* 0x000fc40003000000 */
        /* <DEDUP_REMOVED lines=9> */
[----:B------:R-:W-:Y:S02]  /*3410*/  FADD R42, R42, R5 ;  /* 0x000000052a2a7221 */ /* 0x000fe40000000000 */
[----:B-12---:R-:W-:-:S07]  /*3420*/  FADD R4, R4, R33 ;  /* 0x0000002104047221 */ /* 0x006fce0000000000 */
.L_x_895:
        /* <DEDUP_REMOVED lines=11> */
.L_x_755:
[----:B------:R-:W-:Y:S05]  /*34e0*/  BSYNC B0 ;  /* 0x0000000000007941 */ /* 0x000fea0003800000 */
.L_x_754:
[----:B------:R-:W0:Y:S01]  /*34f0*/  S2R R0, SR_TID.X ;  /* 0x0000000000007919 */ /* 0x000e220000002100 */
[----:B------:R-:W1:Y:S01]  /*3500*/  LDC R4, c[0x0][0x3ac] ;  /* 0x0000eb00ff047b82 */ /* 0x000e620000000800 */
[----:B------:R-:W2:Y:S01]  /*3510*/  S2R R5, SR_LANEID ;  /* 0x0000000000057919 */ /* 0x000ea20000000000 */
[----:B0-----:R-:W-:-:S05]  /*3520*/  LOP3.LUT R0, R0, 0xe0, RZ, 0xc0, !PT ;  /* 0x000000e000007812 */ /* 0x001fca00078ec0ff */
[----:B--2---:R-:W-:-:S05]  /*3530*/  IMAD.IADD R5, R0, 0x1, R5 ;  /* 0x0000000100057824 */ /* 0x004fca00078e0205 */
[----:B-1----:R-:W-:-:S13]  /*3540*/  ISETP.GE.U32.AND P0, PT, R5, R4, PT ;  /* 0x000000040500720c */ /* 0x002fda0003f06070 */
        /* <DEDUP_REMOVED lines=17> */
.L_x_756:
        /* <DEDUP_REMOVED lines=9> */
.L_x_759:
[----:B------:R-:W-:Y:S05]  /*36f0*/  BSYNC B1 ;  /* 0x0000000000017941 */ /* 0x000fea0003800000 */
.L_x_758:
        /* <DEDUP_REMOVED lines=8> */
.L_x_760:
[----:B------:R-:W-:Y:S02]  /*3780*/  IMAD.SHL.U32 R46, R46, 0x10000000, RZ ;  /* 0x100000002e2e7824 */ /* 0x000fe400078e00ff */
[----:B------:R-:W-:Y:S02]  /*3790*/  IMAD.MOV.U32 R54, RZ, RZ, R60 ;  /* 0x000000ffff367224 */ /* 0x000fe400078e003c */
[----:B------:R-:W-:-:S07]  /*37a0*/  IMAD.MOV.U32 R50, RZ, RZ, R48 ;  /* 0x000000ffff327224 */ /* 0x000fce00078e0030 */
[----:B------:R-:W-:Y:S05]  /*37b0*/  WARPSYNC.COLLECTIVE R52, `(.L_x_761) ;  /* 0x0000000034087348 */ /* 0x000fea0003c00000 */
[----:B------:R0:W1:Y:S02]  /*37c0*/  SHFL.IDX P0, R48, R43, R54, R53 ;  /* 0x000000362b307389 */ /* 0x0000640000000035 */
[----:B01----:R-:W-:Y:S05]  /*37d0*/  ENDCOLLECTIVE ;  /* 0x000000000000791b */ /* 0x003fea0003800000 */
.L_x_761:
[----:B------:R-:W-:Y:S02]  /*37e0*/  IMAD.SHL.U32 R47, R50, 0x1000000, RZ ;  /* 0x01000000322f7824 */ /* 0x000fe400078e00ff */
[----:B------:R-:W-:Y:S02]  /*37f0*/  IMAD.MOV.U32 R54, RZ, RZ, R58 ;  /* 0x000000ffff367224 */ /* 0x000fe400078e003a */
[----:B------:R-:W-:-:S05]  /*3800*/  IMAD.SHL.U32 R48, R48, 0x100000, RZ ;  /* 0x0010000030307824 */ /* 0x000fca00078e00ff */
[----:B------:R-:W-:-:S07]  /*3810*/  LOP3.LUT R46, R48, R47, R46, 0xfe, !PT ;  /* 0x0000002f302e7212 */ /* 0x000fce00078efe2e */
[----:B------:R-:W-:Y:S05]  /*3820*/  WARPSYNC.COLLECTIVE R52, `(.L_x_762) ;  /* 0x0000000034087348 */ /* 0x000fea0003c00000 */
[----:B------:R0:W1:Y:S02]  /*3830*/  SHFL.IDX P0, R48, R43, R54, R53 ;  /* 0x000000362b307389 */ /* 0x0000640000000035 */
[----:B01----:R-:W-:Y:S05]  /*3840*/  ENDCOLLECTIVE ;  /* 0x000000000000791b */ /* 0x003fea0003800000 */
.L_x_762:
[----:B------:R-:W-:Y:S02]  /*3850*/  IMAD.MOV.U32 R54, RZ, RZ, R51 ;  /* 0x000000ffff367224 */ /* 0x000fe400078e0033 */
[----:B------:R-:W-:-:S07]  /*3860*/  IMAD.MOV.U32 R58, RZ, RZ, R48 ;  /* 0x000000ffff3a7224 */ /* 0x000fce00078e0030 */
[----:B------:R-:W-:Y:S05]  /*3870*/  WARPSYNC.COLLECTIVE R52, `(.L_x_763) ;  /* 0x0000000034087348 */ /* 0x000fea0003c00000 */
[----:B------:R0:W1:Y:S02]  /*3880*/  SHFL.IDX P0, R48, R43, R54, R53 ;  /* 0x000000362b307389 */ /* 0x0000640000000035 */
[----:B01----:R-:W-:Y:S05]  /*3890*/  ENDCOLLECTIVE ;  /* 0x000000000000791b */ /* 0x003fea0003800000 */
.L_x_763:
[----:B------:R-:W-:Y:S02]  /*38a0*/  IMAD.U32 R47, R58, 0x10000, RZ ;  /* 0x000100003a2f7824 */ /* 0x000fe400078e00ff */
[----:B------:R-:W-:-:S05]  /*38b0*/  IMAD.SHL.U32 R48, R48, 0x1000, RZ ;  /* 0x0000100030307824 */ /* 0x000fca00078e00ff */
[----:B------:R-:W-:Y:S02]  /*38c0*/  LOP3.LUT R46, R48, R46, R47, 0xfe, !PT ;  /* 0x0000002e302e7212 */ /* 0x000fe400078efe2f */
[----:B------:R-:W-:-:S05]  /*38d0*/  LOP3.LUT R48, R55, 0x14, RZ, 0xfc, !PT ;  /* 0x0000001437307812 */ /* 0x000fca00078efcff */
[----:B------:R-:W-:-:S07]  /*38e0*/  IMAD.MOV.U32 R54, RZ, RZ, R48 ;  /* 0x000000ffff367224 */ /* 0x000fce00078e0030 */
[----:B------:R-:W-:Y:S05]  /*38f0*/  WARPSYNC.COLLECTIVE R52, `(.L_x_764) ;  /* 0x0000000034087348 */ /* 0x000fea0003c00000 */
[----:B------:R0:W1:Y:S02]  /*3900*/  SHFL.IDX P0, R48, R43, R54, R53 ;  /* 0x000000362b307389 */ /* 0x0000640000000035 */
[----:B01----:R-:W-:Y:S05]  /*3910*/  ENDCOLLECTIVE ;  /* 0x000000000000791b */ /* 0x003fea0003800000 */
.L_x_764:
[----:B------:R-:W-:Y:S02]  /*3920*/  IMAD.MOV.U32 R54, RZ, RZ, R49 ;  /* 0x000000ffff367224 */ /* 0x000fe400078e0031 */
[----:B------:R-:W-:-:S07]  /*3930*/  IMAD.MOV.U32 R47, RZ, RZ, R48 ;  /* 0x000000ffff2f7224 */ /* 0x000fce00078e0030 */
[----:B------:R-:W-:Y:S05]  /*3940*/  WARPSYNC.COLLECTIVE R52, `(.L_x_765) ;  /* 0x0000000034087348 */ /* 0x000fea0003c00000 */
[----:B------:R0:W1:Y:S02]  /*3950*/  SHFL.IDX P0, R48, R43, R54, R53 ;  /* 0x000000362b307389 */ /* 0x0000640000000035 */
[----:B01----:R-:W-:Y:S05]  /*3960*/  ENDCOLLECTIVE ;  /* 0x000000000000791b */ /* 0x003fea0003800000 */
.L_x_765:
[----:B------:R-:W-:Y:S02]  /*3970*/  IMAD.SHL.U32 R47, R47, 0x100, RZ ;  /* 0x000001002f2f7824 */ /* 0x000fe400078e00ff */
[----:B------:R-:W-:Y:S02]  /*3980*/  IMAD.MOV.U32 R54, RZ, RZ, R56 ;  /* 0x000000ffff367224 */ /* 0x000fe400078e0038 */
[----:B------:R-:W-:-:S07]  /*3990*/  IMAD.MOV.U32 R49, RZ, RZ, R48 ;  /* 0x000000ffff317224 */ /* 0x000fce00078e0030 */
[----:B------:R-:W-:Y:S05]  /*39a0*/  WARPSYNC.COLLECTIVE R52, `(.L_x_766) ;  /* 0x0000000034087348 */ /* 0x000fea0003c00000 */
[----:B------:R0:W1:Y:S02]  /*39b0*/  SHFL.IDX P0, R48, R43, R54, R53 ;  /* 0x000000362b307389 */ /* 0x0000640000000035 */
[----:B01----:R-:W-:Y:S05]  /*39c0*/  ENDCOLLECTIVE ;  /* 0x000000000000791b */ /* 0x003fea0003800000 */
.L_x_766:
[----:B------:R-:W-:-:S05]  /*39d0*/  IMAD.SHL.U32 R49, R49, 0x10, RZ ;  /* 0x0000001031317824 */ /* 0x000fca00078e00ff */
[----:B------:R-:W-:Y:S01]  /*39e0*/  LOP3.LUT R46, R49, R46, R47, 0xfe, !PT ;  /* 0x0000002e312e7212 */ /* 0x000fe200078efe2f */
[----:B------:R-:W-:Y:S02]  /*39f0*/  IMAD.MOV.U32 R54, RZ, RZ, RZ ;  /* 0x000000ffff367224 */ /* 0x000fe400078e00ff */
[----:B------:R-:W-:-:S05]  /*3a00*/  IMAD.MOV.U32 R55, RZ, RZ, R48 ;  /* 0x000000ffff377224 */ /* 0x000fca00078e0030 */
[----:B------:R-:W-:-:S07]  /*3a10*/  LOP3.LUT R43, R46, R55, RZ, 0xfc, !PT ;  /* 0x000000372e2b7212 */ /* 0x000fce00078efcff */
[----:B------:R-:W-:Y:S05]  /*3a20*/  WARPSYNC.COLLECTIVE R52, `(.L_x_767) ;  /* 0x0000000034087348 */ /* 0x000fea0003c00000 */
[----:B------:R0:W1:Y:S02]  /*3a30*/  SHFL.IDX P0, R48, R43, R54, R53 ;  /* 0x000000362b307389 */ /* 0x0000640000000035 */
[----:B01----:R-:W-:Y:S05]  /*3a40*/  ENDCOLLECTIVE ;  /* 0x000000000000791b */ /* 0x003fea0003800000 */
.L_x_767:
[----:B------:R-:W-:-:S05]  /*3a50*/  IMAD.MOV.U32 R46, RZ, RZ, R48 ;  /* 0x000000ffff2e7224 */ /* 0x000fca00078e0030 */
[----:B------:R-:W-:-:S04]  /*3a60*/  ISETP.GT.AND P0, PT, R46, -0x1, PT ;  /* 0xffffffff2e00780c */ /* 0x000fc80003f04270 */
[----:B------:R-:W-:-:S05]  /*3a70*/  FSEL R47, R34, RZ, !P0 ;  /* 0x000000ff222f7208 */ /* 0x000fca0004000000 */
[----:B------:R-:W-:-:S07]  /*3a80*/  FADD R44, R47, R44 ;  /* 0x0000002c2f2c7221 */ /* 0x000fce0000000000 */
[----:B------:R-:W-:Y:S05]  /*3a90*/  WARPSYNC.COLLECTIVE R52, `(.L_x_768) ;  /* 0x0000000034087348 */ /* 0x000fea0003c00000 */
[----:B------:R0:W1:Y:S02]  /*3aa0*/  SHFL.IDX P0, R48, R43, R54, R53 ;  /* 0x000000362b307389 */ /* 0x0000640000000035 */
[----:B01----:R-:W-:Y:S05]  /*3ab0*/  ENDCOLLECTIVE ;  /* 0x000000000000791b */ /* 0x003fea0003800000 */
.L_x_768:
[----:B------:R-:W-:-:S04]  /*3ac0*/  LOP3.LUT P0, RZ, R48, 0x40000000, RZ, 0xc0, !PT ;  /* 0x4000000030ff7812 */ /* 0x000fc8000780c0ff */
[----:B------:R-:W-:-:S05]  /*3ad0*/  FSEL R47, R29, RZ, P0 ;  /* 0x000000ff1d2f7208 */ /* 0x000fca0000000000 */
[----:B------:R-:W-:-:S07]  /*3ae0*/  FADD R44, R44, R47 ;  /* 0x0000002f2c2c7221 */ /* 0x000fce0000000000 */
[----:B------:R-:W-:Y:S05]  /*3af0*/  WARPSYNC.COLLECTIVE R52, `(.L_x_769) ;  /* 0x0000000034087348 */ /* 0x000fea0003c00000 */
[----:B------:R0:W1:Y:S02]  /*3b00*/  SHFL.IDX P0, R48, R43, R54, R53 ;  /* 0x000000362b307389 */ /* 0x0000640000000035 */
[----:B01----:R-:W-:Y:S05]  /*3b10*/  ENDCOLLECTIVE ;  /* 0x000000000000791b */ /* 0x003fea0003800000 */
.L_x_769:
[----:B------:R-:W-:-:S04]  /*3b20*/  LOP3.LUT P0, RZ, R48, 0x20000000, RZ, 0xc0, !PT ;  /* 0x2000000030ff7812 */ /* 0x000fc8000780c0ff */
[----:B------:R-:W-:-:S05]  /*3b30*/  FSEL R47, R28, RZ, P0 ;  /* 0x000000ff1c2f7208 */ /* 0x000fca0000000000 */
[----:B------:R-:W-:-:S07]  /*3b40*/  FADD R44, R44, R47 ;  /* 0x0000002f2c2c7221 */ /* 0x000fce0000000000 */
[----:B------:R-:W-:Y:S05]  /*3b50*/  WARPSYNC.COLLECTIVE R52, `(.L_x_770) ;  /* 0x0000000034087348 */ /* 0x000fea0003c00000 */
[----:B------:R0:W1:Y:S02]  /*3b60*/  SHFL.IDX P0, R48, R43, R54, R53 ;  /* 0x000000362b307389 */ /* 0x0000640000000035 */
[----:B01----:R-:W-:Y:S05]  /*3b70*/  ENDCOLLECTIVE ;  /* 0x000000000000791b */ /* 0x003fea0003800000 */
.L_x_770:
[----:B------:R-:W-:-:S05]  /*3b80*/  IMAD.MOV.U32 R46, RZ, RZ, R48 ;  /* 0x000000ffff2e7224 */ /* 0x000fca00078e0030 */
[----:B------:R-:W-:-:S04]  /*3b90*/  LOP3.LUT P0, RZ, R46, 0x10000000, RZ, 0xc0, !PT ;  /* 0x100000002eff7812 */ /* 0x000fc8000780c0ff */
[----:B------:R-:W-:-:S05]  /*3ba0*/  FSEL R47, R27, RZ, P0 ;  /* 0x000000ff1b2f7208 */ /* 0x000fca0000000000 */
[----:B------:R-:W-:-:S07]  /*3bb0*/  FADD R44, R44, R47 ;  /* 0x0000002f2c2c7221 */ /* 0x000fce0000000000 */
[----:B------:R-:W-:Y:S05]  /*3bc0*/  WARPSYNC.COLLECTIVE R52, `(.L_x_771) ;  /* 0x0000000034087348 */ /* 0x000fea0003c00000 */
[----:B------:R0:W1:Y:S02]  /*3bd0*/  SHFL.IDX P0, R48, R43, R54, R53 ;  /* 0x000000362b307389 */ /* 0x0000640000000035 */
[----:B01----:R-:W-:Y:S05]  /*3be0*/  ENDCOLLECTIVE ;  /* 0x000000000000791b */ /* 0x003fea0003800000 */
.L_x_771:
[----:B------:R-:W-:-:S05]  /*3bf0*/  IMAD.MOV.U32 R47, RZ, RZ, R48 ;  /* 0x000000ffff2f7224 */ /* 0x000fca00078e0030 */
[----:B------:R-:W-:-:S04]  /*3c00*/  LOP3.LUT P0, RZ, R47, 0x8000000, RZ, 0xc0, !PT ;  /* 0x080000002fff7812 */ /* 0x000fc8000780c0ff */
[----:B------:R-:W-:-:S05]  /*3c10*/  FSEL R47, R26, RZ, P0 ;  /* 0x000000ff1a2f7208 */ /* 0x000fca0000000000 */
[----:B------:R-:W-:-:S07]  /*3c20*/  FADD R44, R44, R47 ;  /* 0x0000002f2c2c7221 */ /* 0x000fce0000000000 */
[----:B------:R-:W-:Y:S05]  /*3c30*/  WARPSYNC.COLLECTIVE R52, `(.L_x_772) ;  /* 0x0000000034087348 */ /* 0x000fea0003c00000 */
[----:B------:R0:W1:Y:S02]  /*3c40*/  SHFL.IDX P0, R48, R43, R54, R53 ;  /* 0x000000362b307389 */ /* 0x0000640000000035 */
[----:B01----:R-:W-:Y:S05]  /*3c50*/  ENDCOLLECTIVE ;  /* 0x000000000000791b */ /* 0x003fea0003800000 */
.L_x_772:
[----:B------:R-:W-:-:S05]  /*3c60*/  IMAD.MOV.U32 R55, RZ, RZ, R48 ;  /* 0x000000ffff377224 */ /* 0x000fca00078e0030 */
[----:B------:R-:W-:-:S04]  /*3c70*/  LOP3.LUT P0, RZ, R55, 0x4000000, RZ, 0xc0, !PT ;  /* 0x0400000037ff7812 */ /* 0x000fc8000780c0ff */
[----:B------:R-:W-:-:S05]  /*3c80*/  FSEL R47, R25, RZ, P0 ;  /* 0x000000ff192f7208 */ /* 0x000fca0000000000 */
[----:B------:R-:W-:-:S07]  /*3c90*/  FADD R44, R44, R47 ;  /* 0x0000002f2c2c7221 */ /* 0x000fce0000000000 */
[----:B------:R-:W-:Y:S05]  /*3ca0*/  WARPSYNC.COLLECTIVE R52, `(.L_x_773) ;  /* 0x0000000034087348 */ /* 0x000fea0003c00000 */
[----:B------:R0:W1:Y:S02]  /*3cb0*/  SHFL.IDX P0, R48, R43, R54, R53 ;  /* 0x000000362b307389 */ /* 0x0000640000000035 */
[----:B01----:R-:W-:Y:S05]  /*3cc0*/  ENDCOLLECTIVE ;  /* 0x000000000000791b */ /* 0x003fea0003800000 */
.L_x_773:
[----:B------:R-:W-:-:S05]  /*3cd0*/  IMAD.MOV.U32 R47, RZ, RZ, R48 ;  /* 0x000000ffff2f7224 */ /* 0x000fca00078e0030 */
[----:B------:R-:W-:-:S04]  /*3ce0*/  LOP3.LUT P0, RZ, R47, 0x2000000, RZ, 0xc0, !PT ;  /* 0x020000002fff7812 */ /* 0x000fc8000780c0ff */
[----:B------:R-:W-:-:S05]  /*3cf0*/  FSEL R47, R24, RZ, P0 ;  /* 0x000000ff182f7208 */ /* 0x000fca0000000000 */
[----:B------:R-:W-:-:S07]  /*3d00*/  FADD R44, R44, R47 ;  /* 0x0000002f2c2c7221 */ /* 0x000fce0000000000 */
[----:B------:R-:W-:Y:S05]  /*3d10*/  WARPSYNC.COLLECTIVE R52, `(.L_x_774) ;  /* 0x0000000034087348 */ /* 0x000fea0003c00000 */
[----:B------:R0:W1:Y:S02]  /*3d20*/  SHFL.IDX P0, R48, R43, R54, R53 ;  /* 0x000000362b307389 */ /* 0x0000640000000035 */
[----:B01----:R-:W-:Y:S05]  /*3d30*/  ENDCOLLECTIVE ;  /* 0x000000000000791b */ /* 0x003fea0003800000 */
.L_x_774:
[----:B------:R-:W-:-:S05]  /*3d40*/  IMAD.MOV.U32 R50, RZ, RZ, R48 ;  /* 0x000000ffff327224 */ /* 0x000fca00078e0030 */
[----:B------:R-:W-:-:S04]  /*3d50*/  LOP3.LUT P0, RZ, R50, 0x1000000, RZ, 0xc0, !PT ;  /* 0x0100000032ff7812 */ /* 0x000fc8000780c0ff */
[----:B------:R-:W-:-:S05]  /*3d60*/  FSEL R47, R23, RZ, P0 ;  /* 0x000000ff172f7208 */ /* 0x000fca0000000000 */
[----:B------:R-:W-:-:S07]  /*3d70*/  FADD R44, R44, R47 ;  /* 0x0000002f2c2c7221 */ /* 0x000fce0000000000 */
[----:B------:R-:W-:Y:S05]  /*3d80*/  WARPSYNC.COLLECTIVE R52, `(.L_x_775) ;  /* 0x0000000034087348 */ /* 0x000fea0003c00000 */
[----:B------:R0:W1:Y:S02]  /*3d90*/  SHFL.IDX P0, R48, R43, R54, R53 ;  /* 0x000000362b307389 */ /* 0x0000640000000035 */
[----:B01----:R-:W-:Y:S05]  /*3da0*/  ENDCOLLECTIVE ;  /* 0x000000000000791b */ /* 0x003fea0003800000 */
.L_x_775:
[----:B------:R-:W-:-:S04]  /*3db0*/  LOP3.LUT P0, RZ, R48, 0x800000, RZ, 0xc0, !PT ;  /* 0x0080000030ff7812 */ /* 0x000fc8000780c0ff */
[----:B------:R-:W-:-:S05]  /*3dc0*/  FSEL R47, R22, RZ, P0 ;  /* 0x000000ff162f7208 */ /* 0x000fca0000000000 */
[----:B------:R-:W-:-:S07]  /*3dd0*/  FADD R44, R44, R47 ;  /* 0x0000002f2c2c7221 */ /* 0x000fce0000000000 */
[----:B------:R-:W-:Y:S05]  /*3de0*/  WARPSYNC.COLLECTIVE R52, `(.L_x_776) ;  /* 0x0000000034087348 */ /* 0x000fea0003c00000 */
[----:B------:R0:W1:Y:S02]  /*3df0*/  SHFL.IDX P0, R48, R43, R54, R53 ;  /* 0x000000362b307389 */ /* 0x0000640000000035 */
[----:B01----:R-:W-:Y:S05]  /*3e00*/  ENDCOLLECTIVE ;  /* 0x000000000000791b */ /* 0x003fea0003800000 */
.L_x_776:
[----:B------:R-:W-:-:S05]  /*3e10*/  IMAD.MOV.U32 R46, RZ, RZ, R48 ;  /* 0x000000ffff2e7224 */ /* 0x000fca00078e0030 */
[----:B------:R-:W-:-:S04]  /*3e20*/  LOP3.LUT P0, RZ, R46, 0x400000, RZ, 0xc0, !PT ;  /* 0x004000002eff7812 */ /* 0x000fc8000780c0ff */
[----:B------:R-:W-:-:S05]  /*3e30*/  FSEL R47, R21, RZ, P0 ;  /* 0x000000ff152f7208 */ /* 0x000fca0000000000 */
[----:B------:R-:W-:-:S07]  /*3e40*/  FADD R44, R44, R47 ;  /* 0x0000002f2c2c7221 */ /* 0x000fce0000000000 */
[----:B------:R-:W-:Y:S05]  /*3e50*/  WARPSYNC.COLLECTIVE R52, `(.L_x_777) ;  /* 0x0000000034087348 */ /* 0x000fea0003c00000 */
[----:B------:R0:W1:Y:S02]  /*3e60*/  SHFL.IDX P0, R48, R43, R54, R53 ;  /* 0x000000362b307389 */ /* 0x0000640000000035 */
[----:B01----:R-:W-:Y:S05]  /*3e70*/  ENDCOLLECTIVE ;  /* 0x000000000000791b */ /* 0x003fea0003800000 */
.L_x_777:
[----:B------:R-:W-:-:S05]  /*3e80*/  IMAD.MOV.U32 R50, RZ, RZ, R48 ;  /* 0x000000ffff327224 */ /* 0x000fca00078e0030 */
[----:B------:R-:W-:-:S04]  /*3e90*/  LOP3.LUT P0, RZ, R50, 0x200000, RZ, 0xc0, !PT ;  /* 0x0020000032ff7812 */ /* 0x000fc8000780c0ff */
[----:B------:R-:W-:-:S05]  /*3ea0*/  FSEL R47, R20, RZ, P0 ;  /* 0x000000ff142f7208 */ /* 0x000fca0000000000 */
[----:B------:R-:W-:-:S07]  /*3eb0*/  FADD R44, R44, R47 ;  /* 0x0000002f2c2c7221 */ /* 0x000fce0000000000 */
[----:B------:R-:W-:Y:S05]  /*3ec0*/  WARPSYNC.COLLECTIVE R52, `(.L_x_778) ;  /* 0x0000000034087348 */ /* 0x000fea0003c00000 */
[----:B------:R0:W1:Y:S02]  /*3ed0*/  SHFL.IDX P0, R48, R43, R54, R53 ;  /* 0x000000362b307389 */ /* 0x0000640000000035 */
[----:B01----:R-:W-:Y:S05]  /*3ee0*/  ENDCOLLECTIVE ;  /* 0x000000000000791b */ /* 0x003fea0003800000 */
.L_x_778:
[----:B------:R-:W-:-:S04]  /*3ef0*/  LOP3.LUT P0, RZ, R48, 0x100000, RZ, 0xc0, !PT ;  /* 0x0010000030ff7812 */ /* 0x000fc8000780c0ff */
[----:B------:R-:W-:-:S05]  /*3f00*/  FSEL R47, R19, RZ, P0 ;  /* 0x000000ff132f7208 */ /* 0x000fca0000000000 */
[----:B------:R-:W-:-:S07]  /*3f10*/  FADD R44, R44, R47 ;  /* 0x0000002f2c2c7221 */ /* 0x000fce0000000000 */
[----:B------:R-:W-:Y:S05]  /*3f20*/  WARPSYNC.COLLECTIVE R52, `(.L_x_779) ;  /* 0x0000000034087348 */ /* 0x000fea0003c00000 */
[----:B------:R0:W1:Y:S02]  /*3f30*/  SHFL.IDX P0, R48, R43, R54, R53 ;  /* 0x000000362b307389 */ /* 0x0000640000000035 */
[----:B01----:R-:W-:Y:S05]  /*3f40*/  ENDCOLLECTIVE ;  /* 0x000000000000791b */ /* 0x003fea0003800000 */
.L_x_779:
[----:B------:R-:W-:-:S05]  /*3f50*/  IMAD.MOV.U32 R50, RZ, RZ, R48 ;  /* 0x000000ffff327224 */ /* 0x000fca00078e0030 */
[----:B------:R-:W-:-:S04]  /*3f60*/  LOP3.LUT P0, RZ, R50, 0x80000, RZ, 0xc0, !PT ;  /* 0x0008000032ff7812 */ /* 0x000fc8000780c0ff */
[----:B------:R-:W-:-:S05]  /*3f70*/  FSEL R47, R18, RZ, P0 ;  /* 0x000000ff122f7208 */ /* 0x000fca0000000000 */
[----:B------:R-:W-:-:S07]  /*3f80*/  FADD R44, R44, R47 ;  /* 0x0000002f2c2c7221 */ /* 0x000fce0000000000 */
[----:B------:R-:W-:Y:S05]  /*3f90*/  WARPSYNC.COLLECTIVE R52, `(.L_x_780) ;  /* 0x0000000034087348 */ /* 0x000fea0003c00000 */
[----:B------:R0:W1:Y:S02]  /*3fa0*/  SHFL.IDX P0, R48, R43, R54, R53 ;  /* 0x000000362b307389 */ /* 0x0000640000000035 */
[----:B01----:R-:W-:Y:S05]  /*3fb0*/  ENDCOLLECTIVE ;  /* 0x000000000000791b */ /* 0x003fea0003800000 */
.L_x_780:
[----:B------:R-:W-:-:S05]  /*3fc0*/  IMAD.MOV.U32 R46, RZ, RZ, R48 ;  /* 0x000000ffff2e7224 */ /* 0x000fca00078e0030 */
[----:B------:R-:W-:-:S04]  /*3fd0*/  LOP3.LUT P0, RZ, R46, 0x40000, RZ, 0xc0, !PT ;  /* 0x000400002eff7812 */ /* 0x000fc8000780c0ff */
[----:B------:R-:W-:-:S05]  /*3fe0*/  FSEL R47, R17, RZ, P0 ;  /* 0x000000ff112f7208 */ /* 0x000fca0000000000 */
[----:B------:R-:W-:-:S07]  /*3ff0*/  FADD R44, R44, R47 ;  /* 0x0000002f2c2c7221 */ /* 0x000fce0000000000 */
[----:B------:R-:W-:Y:S05]  /*4000*/  WARPSYNC.COLLECTIVE R52, `(.L_x_781) ;  /* 0x0000000034087348 */ /* 0x000fea0003c00000 */
[----:B------:R0:W1:Y:S02]  /*4010*/  SHFL.IDX P0, R48, R43, R54, R53 ;  /* 0x000000362b307389 */ /* 0x0000640000000035 */
[----:B01----:R-:W-:Y:S05]  /*4020*/  ENDCOLLECTIVE ;  /* 0x000000000000791b */ /* 0x003fea0003800000 */
.L_x_781:
[----:B------:R-:W-:-:S05]  /*4030*/  IMAD.MOV.U32 R55, RZ, RZ, R48 ;  /* 0x000000ffff377224 */ /* 0x000fca00078e0030 */
[----:B------:R-:W-:-:S04]  /*4040*/  LOP3.LUT P0, RZ, R55, 0x20000, RZ, 0xc0, !PT ;  /* 0x0002000037ff7812 */ /* 0x000fc8000780c0ff */
[----:B------:R-:W-:-:S05]  /*4050*/  FSEL R47, R16, RZ, P0 ;  /* 0x000000ff102f7208 */ /* 0x000fca0000000000 */
[----:B------:R-:W-:-:S07]  /*4060*/  FADD R44, R44, R47 ;  /* 0x0000002f2c2c7221 */ /* 0x000fce0000000000 */
[----:B------:R-:W-:Y:S05]  /*4070*/  WARPSYNC.COLLECTIVE R52, `(.L_x_782) ;  /* 0x0000000034087348 */ /* 0x000fea0003c00000 */
[----:B------:R0:W1:Y:S02]  /*4080*/  SHFL.IDX P0, R48, R43, R54, R53 ;  /* 0x000000362b307389 */ /* 0x0000640000000035 */
[----:B01----:R-:W-:Y:S05]  /*4090*/  ENDCOLLECTIVE ;  /* 0x000000000000791b */ /* 0x003fea0003800000 */
.L_x_782:
[----:B------:R-:W-:-:S05]  /*40a0*/  IMAD.MOV.U32 R50, RZ, RZ, R48 ;  /* 0x000000ffff327224 */ /* 0x000fca00078e0030 */
[----:B------:R-:W-:-:S04]  /*40b0*/  LOP3.LUT P0, RZ, R50, 0x10000, RZ, 0xc0, !PT ;  /* 0x0001000032ff7812 */ /* 0x000fc8000780c0ff */
[----:B------:R-:W-:-:S05]  /*40c0*/  FSEL R47, R15, RZ, P0 ;  /* 0x000000ff0f2f7208 */ /* 0x000fca0000000000 */
[----:B------:R-:W-:-:S07]  /*40d0*/  FADD R44, R44, R47 ;  /* 0x0000002f2c2c7221 */ /* 0x000fce0000000000 */
[----:B------:R-:W-:Y:S05]  /*40e0*/  WARPSYNC.COLLECTIVE R52, `(.L_x_783) ;  /* 0x0000000034087348 */ /* 0x000fea0003c00000 */
[----:B------:R0:W1:Y:S02]  /*40f0*/  SHFL.IDX P0, R48, R43, R54, R53 ;  /* 0x000000362b307389 */ /* 0x0000640000000035 */
[----:B01----:R-:W-:Y:S05]  /*4100*/  ENDCOLLECTIVE ;  /* 0x000000000000791b */ /* 0x003fea0003800000 */
.L_x_783:
[----:B------:R-:W-:-:S05]  /*4110*/  IMAD.MOV.U32 R47, RZ, RZ, R48 ;  /* 0x000000ffff2f7224 */ /* 0x000fca00078e0030 */
[----:B------:R-:W-:-:S04]  /*4120*/  LOP3.LUT P0, RZ, R47, 0x8000, RZ, 0xc0, !PT ;  /* 0x000080002fff7812 */ /* 0x000fc8000780c0ff */
[----:B------:R-:W-:-:S05]  /*4130*/  FSEL R47, R14, RZ, P0 ;  /* 0x000000ff0e2f7208 */ /* 0x000fca0000000000 */
[----:B------:R-:W-:-:S07]  /*4140*/  FADD R44, R44, R47 ;  /* 0x0000002f2c2c7221 */ /* 0x000fce0000000000 */
[----:B------:R-:W-:Y:S05]  /*4150*/  WARPSYNC.COLLECTIVE R52, `(.L_x_784) ;  /* 0x0000000034087348 */ /* 0x000fea0003c00000 */
[----:B------:R0:W1:Y:S02]  /*4160*/  SHFL.IDX P0, R48, R43, R54, R53 ;  /* 0x000000362b307389 */ /* 0x0000640000000035 */
[----:B01----:R-:W-:Y:S05]  /*4170*/  ENDCOLLECTIVE ;  /* 0x000000000000791b */ /* 0x003fea0003800000 */
.L_x_784:
[----:B------:R-:W-:-:S05]  /*4180*/  IMAD.MOV.U32 R55, RZ, RZ, R48 ;  /* 0x000000ffff377224 */ /* 0x000fca00078e0030 */
[----:B------:R-:W-:-:S04]  /*4190*/  LOP3.LUT P0, RZ, R55, 0x4000, RZ, 0xc0, !PT ;  /* 0x0000400037ff7812 */ /* 0x000fc8000780c0ff */
[----:B------:R-:W-:-:S05]  /*41a0*/  FSEL R47, R13, RZ, P0 ;  /* 0x000000ff0d2f7208 */ /* 0x000fca0000000000 */
[----:B------:R-:W-:-:S07]  /*41b0*/  FADD R44, R44, R47 ;  /* 0x0000002f2c2c7221 */ /* 0x000fce0000000000 */
[----:B------:R-:W-:Y:S05]  /*41c0*/  WARPSYNC.COLLECTIVE R52, `(.L_x_785) ;  /* 0x0000000034087348 */ /* 0x000fea0003c00000 */
[----:B------:R0:W1:Y:S02]  /*41d0*/  SHFL.IDX P0, R48, R43, R54, R53 ;  /* 0x000000362b307389 */ /* 0x0000640000000035 */
[----:B01----:R-:W-:Y:S05]  /*41e0*/  ENDCOLLECTIVE ;  /* 0x000000000000791b */ /* 0x003fea0003800000 */
.L_x_785:
[----:B------:R-:W-:-:S05]  /*41f0*/  IMAD.MOV.U32 R50, RZ, RZ, R48 ;  /* 0x000000ffff327224 */ /* 0x000fca00078e0030 */
[----:B------:R-:W-:-:S04]  /*4200*/  LOP3.LUT P0, RZ, R50, 0x2000, RZ, 0xc0, !PT ;  /* 0x0000200032ff7812 */ /* 0x000fc8000780c0ff */
[----:B------:R-:W-:-:S05]  /*4210*/  FSEL R47, R12, RZ, P0 ;  /* 0x000000ff0c2f7208 */ /* 0x000fca0000000000 */
[----:B------:R-:W-:-:S07]  /*4220*/  FADD R44, R44, R47 ;  /* 0x0000002f2c2c7221 */ /* 0x000fce0000000000 */
[----:B------:R-:W-:Y:S05]  /*4230*/  WARPSYNC.COLLECTIVE R52, `(.L_x_786) ;  /* 0x0000000034087348 */ /* 0x000fea0003c00000 */
[----:B------:R0:W1:Y:S02]  /*4240*/  SHFL.IDX P0, R48, R43, R54, R53 ;  /* 0x000000362b307389 */ /* 0x0000640000000035 */
[----:B01----:R-:W-:Y:S05]  /*4250*/  ENDCOLLECTIVE ;  /* 0x000000000000791b */ /* 0x003fea0003800000 */
.L_x_786:
[----:B------:R-:W-:-:S04]  /*4260*/  LOP3.LUT P0, RZ, R48, 0x1000, RZ, 0xc0, !PT ;  /* 0x0000100030ff7812 */ /* 0x000fc8000780c0ff */
[----:B------:R-:W-:-:S05]  /*4270*/  FSEL R47, R11, RZ, P0 ;  /* 0x000000ff0b2f7208 */ /* 0x000fca0000000000 */
[----:B------:R-:W-:-:S07]  /*4280*/  FADD R44, R44, R47 ;  /* 0x0000002f2c2c7221 */ /* 0x000fce0000000000 */
[----:B------:R-:W-:Y:S05]  /*4290*/  WARPSYNC.COLLECTIVE R52, `(.L_x_787) ;  /* 0x0000000034087348 */ /* 0x000fea0003c00000 */
[----:B------:R0:W1:Y:S02]  /*42a0*/  SHFL.IDX P0, R48, R43, R54, R53 ;  /* 0x000000362b307389 */ /* 0x0000640000000035 */
[----:B01----:R-:W-:Y:S05]  /*42b0*/  ENDCOLLECTIVE ;  /* 0x000000000000791b */ /* 0x003fea0003800000 */
.L_x_787:
[----:B------:R-:W-:-:S05]  /*42c0*/  IMAD.MOV.U32 R55, RZ, RZ, R48 ;  /* 0x000000ffff377224 */ /* 0x000fca00078e0030 */
[----:B------:R-:W-:-:S04]  /*42d0*/  LOP3.LUT P0, RZ, R55, 0x800, RZ, 0xc0, !PT ;  /* 0x0000080037ff7812 */ /* 0x000fc8000780c0ff */
[----:B------:R-:W-:-:S05]  /*42e0*/  FSEL R47, R10, RZ, P0 ;  /* 0x000000ff0a2f7208 */ /* 0x000fca0000000000 */
[----:B------:R-:W-:-:S07]  /*42f0*/  FADD R44, R44, R47 ;  /* 0x0000002f2c2c7221 */ /* 0x000fce0000000000 */
[----:B------:R-:W-:Y:S05]  /*4300*/  WARPSYNC.COLLECTIVE R52, `(.L_x_788) ;  /* 0x0000000034087348 */ /* 0x000fea0003c00000 */
[----:B------:R0:W1:Y:S02]  /*4310*/  SHFL.IDX P0, R48, R43, R54, R53 ;  /* 0x000000362b307389 */ /* 0x0000640000000035 */
[----:B01----:R-:W-:Y:S05]  /*4320*/  ENDCOLLECTIVE ;  /* 0x000000000000791b */ /* 0x003fea0003800000 */
.L_x_788:
[----:B------:R-:W-:-:S05]  /*4330*/  IMAD.MOV.U32 R50, RZ, RZ, R48 ;  /* 0x000000ffff327224 */ /* 0x000fca00078e0030 */
[----:B------:R-:W-:-:S04]  /*4340*/  LOP3.LUT P0, RZ, R50, 0x400, RZ, 0xc0, !PT ;  /* 0x0000040032ff7812 */ /* 0x000fc8000780c0ff */
[----:B------:R-:W-:-:S05]  /*4350*/  FSEL R47, R9, RZ, P0 ;  /* 0x000000ff092f7208 */ /* 0x000fca0000000000 */
[----:B------:R-:W-:-:S07]  /*4360*/  FADD R47, R44, R47 ;  /* 0x0000002f2c2f7221 */ /* 0x000fce0000000000 */
[----:B------:R-:W-:Y:S05]  /*4370*/  WARPSYNC.COLLECTIVE R52, `(.L_x_789) ;  /* 0x0000000034087348 */ /* 0x000fea0003c00000 */
[----:B------:R0:W1:Y:S02]  /*4380*/  SHFL.IDX P0, R48, R43, R54, R53 ;  /* 0x000000362b307389 */ /* 0x0000640000000035 */
[----:B01----:R-:W-:Y:S05]  /*4390*/  ENDCOLLECTIVE ;  /* 0x000000000000791b */ /* 0x003fea0003800000 */
.L_x_789:
[----:B------:R-:W-:-:S05]  /*43a0*/  IMAD.MOV.U32 R46, RZ, RZ, R48 ;  /* 0x000000ffff2e7224 */ /* 0x000fca00078e0030 */
[----:B------:R-:W-:-:S04]  /*43b0*/  LOP3.LUT P0, RZ, R46, 0x200, RZ, 0xc0, !PT ;  /* 0x000002002eff7812 */ /* 0x000fc8000780c0ff */
[----:B------:R-:W-:-:S05]  /*43c0*/  FSEL R44, R8, RZ, P0 ;  /* 0x000000ff082c7208 */ /* 0x000fca0000000000 */
[----:B------:R-:W-:-:S07]  /*43d0*/  FADD R44, R47, R44 ;  /* 0x0000002c2f2c7221 */ /* 0x000fce0000000000 */
[----:B------:R-:W-:Y:S05]  /*43e0*/  WARPSYNC.COLLECTIVE R52, `(.L_x_790) ;  /* 0x0000000034087348 */ /* 0x000fea0003c00000 */
[----:B------:R0:W1:Y:S02]  /*43f0*/  SHFL.IDX P0, R48, R43, R54, R53 ;  /* 0x000000362b307389 */ /* 0x0000640000000035 */
[----:B01----:R-:W-:Y:S05]  /*4400*/  ENDCOLLECTIVE ;  /* 0x000000000000791b */ /* 0x003fea0003800000 */
.L_x_790:
[----:B------:R-:W-:-:S05]  /*4410*/  IMAD.MOV.U32 R47, RZ, RZ, R48 ;  /* 0x000000ffff2f7224 */ /* 0x000fca00078e0030 */
[----:B------:R-:W-:-:S04]  /*4420*/  LOP3.LUT P0, RZ, R47, 0x100, RZ, 0xc0, !PT ;  /* 0x000001002fff7812 */ /* 0x000fc8000780c0ff */
[----:B------:R-:W-:-:S05]  /*4430*/  FSEL R51, R7, RZ, P0 ;  /* 0x000000ff07337208 */ /* 0x000fca0000000000 */
[----:B------:R-:W-:-:S07]  /*4440*/  FADD R51, R44, R51 ;  /* 0x000000332c337221 */ /* 0x000fce0000000000 */
[----:B------:R-:W-:Y:S05]  /*4450*/  WARPSYNC.COLLECTIVE R52, `(.L_x_791) ;  /* 0x0000000034087348 */ /* 0x000fea0003c00000 */
[----:B------:R0:W1:Y:S02]  /*4460*/  SHFL.IDX P0, R48, R43, R54, R53 ;  /* 0x000000362b307389 */ /* 0x0000640000000035 */
[----:B01----:R-:W-:Y:S05]  /*4470*/  ENDCOLLECTIVE ;  /* 0x000000000000791b */ /* 0x003fea0003800000 */
.L_x_791:
[----:B------:R-:W-:-:S05]  /*4480*/  IMAD.MOV.U32 R49, RZ, RZ, R48 ;  /* 0x000000ffff317224 */ /* 0x000fca00078e0030 */
[----:B------:R-:W-:-:S04]  /*4490*/  LOP3.LUT P0, RZ, R49, 0x80, RZ, 0xc0, !PT ;  /* 0x0000008031ff7812 */ /* 0x000fc8000780c0ff */
[----:B------:R-:W-:-:S05]  /*44a0*/  FSEL R44, R6, RZ, P0 ;  /* 0x000000ff062c7208 */ /* 0x000fca0000000000 */
[----:B------:R-:W-:-:S07]  /*44b0*/  FADD R44, R51, R44 ;  /* 0x0000002c332c7221 */ /* 0x000fce0000000000 */
[----:B------:R-:W-:Y:S05]  /*44c0*/  WARPSYNC.COLLECTIVE R52, `(.L_x_792) ;  /* 0x0000000034087348 */ /* 0x000fea0003c00000 */
[----:B------:R0:W1:Y:S02]  /*44d0*/  SHFL.IDX P0, R48, R43, R54, R53 ;  /* 0x000000362b307389 */ /* 0x0000640000000035 */
[----:B01----:R-:W-:Y:S05]  /*44e0*/  ENDCOLLECTIVE ;  /* 0x000000000000791b */ /* 0x003fea0003800000 */
.L_x_792:
[----:B------:R-:W-:-:S05]  /*44f0*/  IMAD.MOV.U32 R51, RZ, RZ, R48 ;  /* 0x000000ffff337224 */ /* 0x000fca00078e0030 */
[----:B------:R-:W-:-:S04]  /*4500*/  LOP3.LUT P0, RZ, R51, 0x40, RZ, 0xc0, !PT ;  /* 0x0000004033ff7812 */ /* 0x000fc8000780c0ff */
[----:B------:R-:W-:-:S05]  /*4510*/  FSEL R47, R5, RZ, P0 ;  /* 0x000000ff052f7208 */ /* 0x000fca0000000000 */
[----:B------:R-:W-:-:S07]  /*4520*/  FADD R44, R44, R47 ;  /* 0x0000002f2c2c7221 */ /* 0x000fce0000000000 */
[----:B------:R-:W-:Y:S05]  /*4530*/  WARPSYNC.COLLECTIVE R52, `(.L_x_793) ;  /* 0x0000000034087348 */ /* 0x000fea0003c00000 */
[----:B------:R0:W1:Y:S02]  /*4540*/  SHFL.IDX P0, R48, R43, R54, R53 ;  /* 0x000000362b307389 */ /* 0x0000640000000035 */
[----:B01----:R-:W-:Y:S05]  /*4550*/  ENDCOLLECTIVE ;  /* 0x000000000000791b */ /* 0x003fea0003800000 */
.L_x_793:
[----:B------:R-:W-:-:S05]  /*4560*/  IMAD.MOV.U32 R50, RZ, RZ, R48 ;  /* 0x000000ffff327224 */ /* 0x000fca00078e0030 */
[----:B------:R-:W-:-:S04]  /*4570*/  LOP3.LUT P0, RZ, R50, 0x20, RZ, 0xc0, !PT ;  /* 0x0000002032ff7812 */ /* 0x000fc8000780c0ff */
[----:B------:R-:W-:-:S05]  /*4580*/  FSEL R47, R4, RZ, P0 ;  /* 0x000000ff042f7208 */ /* 0x000fca0000000000 */
[----:B------:R-:W-:-:S07]  /*4590*/  FADD R44, R44, R47 ;  /* 0x0000002f2c2c7221 */ /* 0x000fce0000000000 */
[----:B------:R-:W-:Y:S05]  /*45a0*/  WARPSYNC.COLLECTIVE R52, `(.L_x_794) ;  /* 0x0000000034087348 */ /* 0x000fea0003c00000 */
[----:B------:R0:W1:Y:S02]  /*45b0*/  SHFL.IDX P0, R48, R43, R54, R53 ;  /* 0x000000362b307389 */ /* 0x0000640000000035 */
[----:B01----:R-:W-:Y:S05]  /*45c0*/  ENDCOLLECTIVE ;  /* 0x000000000000791b */ /* 0x003fea0003800000 */
.L_x_794:
[----:B------:R-:W-:-:S05]  /*45d0*/  IMAD.MOV.U32 R55, RZ, RZ, R48 ;  /* 0x000000ffff377224 */ /* 0x000fca00078e0030 */
[----:B------:R-:W-:-:S04]  /*45e0*/  LOP3.LUT P0, RZ, R55, 0x10, RZ, 0xc0, !PT ;  /* 0x0000001037ff7812 */ /* 0x000fc8000780c0ff */
[----:B------:R-:W-:-:S05]  /*45f0*/  FSEL R49, R3, RZ, P0 ;  /* 0x000000ff03317208 */ /* 0x000fca0000000000 */
[----:B------:R-:W-:-:S07]  /*4600*/  FADD R49, R44, R49 ;  /* 0x000000312c317221 */ /* 0x000fce0000000000 */
[----:B------:R-:W-:Y:S05]  /*4610*/  WARPSYNC.COLLECTIVE R52, `(.L_x_795) ;  /* 0x0000000034087348 */ /* 0x000fea0003c00000 */
[----:B------:R0:W1:Y:S02]  /*4620*/  SHFL.IDX P0, R48, R43, R54, R53 ;  /* 0x000000362b307389 */ /* 0x0000640000000035 */
[----:B01----:R-:W-:Y:S05]  /*4630*/  ENDCOLLECTIVE ;  /* 0x000000000000791b */ /* 0x003fea0003800000 */
.L_x_795:
[----:B------:R-:W-:-:S04]  /*4640*/  LOP3.LUT P0, RZ, R48, 0x8, RZ, 0xc0, !PT ;  /* 0x0000000830ff7812 */ /* 0x000fc8000780c0ff */
[----:B------:R-:W-:-:S05]  /*4650*/  FSEL R44, R2, RZ, P0 ;  /* 0x000000ff022c7208 */ /* 0x000fca0000000000 */
[----:B------:R-:W-:-:S07]  /*4660*/  FADD R44, R49, R44 ;  /* 0x0000002c312c7221 */ /* 0x000fce0000000000 */
[----:B------:R-:W-:Y:S05]  /*4670*/  WARPSYNC.COLLECTIVE R52, `(.L_x_796) ;  /* 0x0000000034087348 */ /* 0x000fea0003c00000 */
[----:B------:R0:W1:Y:S02]  /*4680*/  SHFL.IDX P0, R48, R43, R54, R53 ;  /* 0x000000362b307389 */ /* 0x0000640000000035 */
[----:B01----:R-:W-:Y:S05]  /*4690*/  ENDCOLLECTIVE ;  /* 0x000000000000791b */ /* 0x003fea0003800000 */
.L_x_796:
[----:B------:R-:W-:-:S05]  /*46a0*/  IMAD.MOV.U32 R55, RZ, RZ, R48 ;  /* 0x000000ffff377224 */ /* 0x000fca00078e0030 */
[----:B------:R-:W-:-:S04]  /*46b0*/  LOP3.LUT P0, RZ, R55, 0x4, RZ, 0xc0, !PT ;  /* 0x0000000437ff7812 */ /* 0x000fc8000780c0ff */
[----:B------:R-:W-:-:S05]  /*46c0*/  FSEL R47, R0, RZ, P0 ;  /* 0x000000ff002f7208 */ /* 0x000fca0000000000 */
[----:B------:R-:W-:-:S07]  /*46d0*/  FADD R47, R44, R47 ;  /* 0x0000002f2c2f7221 */ /* 0x000fce0000000000 */
[----:B------:R-:W-:Y:S05]  /*46e0*/  WARPSYNC.COLLECTIVE R52, `(.L_x_797) ;  /* 0x0000000034087348 */ /* 0x000fea0003c00000 */
[----:B------:R0:W1:Y:S02]  /*46f0*/  SHFL.IDX P0, R48, R43, R54, R53 ;  /* 0x000000362b307389 */ /* 0x0000640000000035 */
[----:B01----:R-:W-:Y:S05]  /*4700*/  ENDCOLLECTIVE ;  /* 0x000000000000791b */ /* 0x003fea0003800000 */
.L_x_797:
[----:B------:R-:W-:-:S05]  /*4710*/  IMAD.MOV.U32 R57, RZ, RZ, R48 ;  /* 0x000000ffff397224 */ /* 0x000fca00078e0030 */
[----:B------:R-:W-:-:S04]  /*4720*/  LOP3.LUT P0, RZ, R57, 0x2, RZ, 0xc0, !PT ;  /* 0x0000000239ff7812 */ /* 0x000fc8000780c0ff */
[----:B------:R-:W-:-:S05]  /*4730*/  FSEL R44, R33, RZ, P0 ;  /* 0x000000ff212c7208 */ /* 0x000fca0000000000 */
[----:B------:R-:W-:-:S07]  /*4740*/  FADD R44, R47, R44 ;  /* 0x0000002c2f2c7221 */ /* 0x000fce0000000000 */
[----:B------:R-:W-:Y:S05]  /*4750*/  WARPSYNC.COLLECTIVE R52, `(.L_x_798) ;  /* 0x0000000034087348 */ /* 0x000fea0003c00000 */
[----:B------:R0:W1:Y:S02]  /*4760*/  SHFL.IDX P0, R48, R43, R54, R53 ;  /* 0x000000362b307389 */ /* 0x0000640000000035 */
[----:B01----:R-:W-:Y:S05]  /*4770*/  ENDCOLLECTIVE ;  /* 0x000000000000791b */ /* 0x003fea0003800000 */
.L_x_798:
        /* <DEDUP_REMOVED lines=9> */
.L_x_799:
[----:B------:R-:W-:-:S05]  /*4810*/  IMAD.MOV.U32 R47, RZ, RZ, R48 ;  /* 0x000000ffff2f7224 */ /* 0x000fca00078e0030 */
[----:B------:R-:W-:-:S04]  /*4820*/  ISETP.GT.AND P0, PT, R47, -0x1, PT ;  /* 0xffffffff2f00780c */ /* 0x000fc80003f04270 */
[----:B------:R-:W-:-:S05]  /*4830*/  FSEL R46, R34, RZ, !P0 ;  /* 0x000000ff222e7208 */ /* 0x000fca0004000000 */
[----:B------:R-:W-:-:S07]  /*4840*/  FADD R45, R46, R45 ;  /* 0x0000002d2e2d7221 */ /* 0x000fce0000000000 */
[----:B------:R-:W-:Y:S05]  /*4850*/  WARPSYNC.COLLECTIVE R52, `(.L_x_800) ;  /* 0x0000000034087348 */ /* 0x000fea0003c00000 */
[----:B------:R0:W1:Y:S02]  /*4860*/  SHFL.IDX P0, R48, R43, R54, R53 ;  /* 0x000000362b307389 */ /* 0x0000640000000035 */
[----:B01----:R-:W-:Y:S05]  /*4870*/  ENDCOLLECTIVE ;  /* 0x000000000000791b */ /* 0x003fea0003800000 */
.L_x_800:
[----:B------:R-:W-:-:S05]  /*4880*/  IMAD.MOV.U32 R47, RZ, RZ, R48 ;  /* 0x000000ffff2f7224 */ /* 0x000fca00078e0030 */
[----:B------:R-:W-:-:S04]  /*4890*/  LOP3.LUT P0, RZ, R47, 0x40000000, RZ, 0xc0, !PT ;  /* 0x400000002fff7812 */ /* 0x000fc8000780c0ff */
[----:B------:R-:W-:-:S05]  /*48a0*/  FSEL R46, R29, RZ, P0 ;  /* 0x000000ff1d2e7208 */ /* 0x000fca0000000000 */
[----:B------:R-:W-:-:S07]  /*48b0*/  FADD R45, R45, R46 ;  /* 0x0000002e2d2d7221 */ /* 0x000fce0000000000 */
[----:B------:R-:W-:Y:S05]  /*48c0*/  WARPSYNC.COLLECTIVE R52, `(.L_x_801) ;  /* 0x0000000034087348 */ /* 0x000fea0003c00000 */
[----:B------:R0:W1:Y:S02]  /*48d0*/  SHFL.IDX P0, R48, R43, R54, R53 ;  /* 0x000000362b307389 */ /* 0x0000640000000035 */
[----:B01----:R-:W-:Y:S05]  /*48e0*/  ENDCOLLECTIVE ;  /* 0x000000000000791b */ /* 0x003fea0003800000 */
.L_x_801:
[----:B------:R-:W-:-:S05]  /*48f0*/  IMAD.MOV.U32 R49, RZ, RZ, R48 ;  /* 0x000000ffff317224 */ /* 0x000fca00078e0030 */
[----:B------:R-:W-:-:S04]  /*4900*/  LOP3.LUT P0, RZ, R49, 0x20000000, RZ, 0xc0, !PT ;  /* 0x2000000031ff7812 */ /* 0x000fc8000780c0ff */
[----:B------:R-:W-:-:S05]  /*4910*/  FSEL R46, R28, RZ, P0 ;  /* 0x000000ff1c2e7208 */ /* 0x000fca0000000000 */
[----:B------:R-:W-:-:S07]  /*4920*/  FADD R45, R45, R46 ;  /* 0x0000002e2d2d7221 */ /* 0x000fce0000000000 */
[----:B------:R-:W-:Y:S05]  /*4930*/  WARPSYNC.COLLECTIVE R52, `(.L_x_802) ;  /* 0x0000000034087348 */ /* 0x000fea0003c00000 */
[----:B------:R0:W1:Y:S02]  /*4940*/  SHFL.IDX P0, R48, R43, R54, R53 ;  /* 0x000000362b307389 */ /* 0x0000640000000035 */
[----:B01----:R-:W-:Y:S05]  /*4950*/  ENDCOLLECTIVE ;  /* 0x000000000000791b */ /* 0x003fea0003800000 */
.L_x_802:
[----:B------:R-:W-:-:S04]  /*4960*/  LOP3.LUT P0, RZ, R48, 0x10000000, RZ, 0xc0, !PT ;  /* 0x1000000030ff7812 */ /* 0x000fc8000780c0ff */
[----:B------:R-:W-:-:S05]  /*4970*/  FSEL R46, R27, RZ, P0 ;  /* 0x000000ff1b2e7208 */ /* 0x000fca0000000000 */
[----:B------:R-:W-:-:S07]  /*4980*/  FADD R45, R45, R46 ;  /* 0x0000002e2d2d7221 */ /* 0x000fce0000000000 */
[----:B------:R-:W-:Y:S05]  /*4990*/  WARPSYNC.COLLECTIVE R52, `(.L_x_803) ;  /* 0x0000000034087348 */ /* 0x000fea0003c00000 */
[----:B------:R0:W1:Y:S02]  /*49a0*/  SHFL.IDX P0, R48, R43, R54, R53 ;  /* 0x000000362b307389 */ /* 0x0000640000000035 */
[----:B01----:R-:W-:Y:S05]  /*49b0*/  ENDCOLLECTIVE ;  /* 0x000000000000791b */ /* 0x003fea0003800000 */
.L_x_803:
[----:B------:R-:W-:-:S05]  /*49c0*/  IMAD.MOV.U32 R46, RZ, RZ, R48 ;  /* 0x000000ffff2e7224 */ /* 0x000fca00078e0030 */
[----:B------:R-:W-:-:S04]  /*49d0*/  LOP3.LUT P0, RZ, R46, 0x8000000, RZ, 0xc0, !PT ;  /* 0x080000002eff7812 */ /* 0x000fc8000780c0ff */
[----:B------:R-:W-:-:S05]  /*49e0*/  FSEL R46, R26, RZ, P0 ;  /* 0x000000ff1a2e7208 */ /* 0x000fca0000000000 */
[----:B------:R-:W-:-:S07]  /*49f0*/  FADD R45, R45, R46 ;  /* 0x0000002e2d2d7221 */ /* 0x000fce0000000000 */
[----:B------:R-:W-:Y:S05]  /*4a00*/  WARPSYNC.COLLECTIVE R52, `(.L_x_804) ;  /* 0x0000000034087348 */ /* 0x000fea0003c00000 */
[----:B------:R0:W1:Y:S02]  /*4a10*/  SHFL.IDX P0, R48, R43, R54, R53 ;  /* 0x000000362b307389 */ /* 0x0000640000000035 */
[----:B01----:R-:W-:Y:S05]  /*4a20*/  ENDCOLLECTIVE ;  /* 0x000000000000791b */ /* 0x003fea0003800000 */
.L_x_804:
[----:B------:R-:W-:-:S05]  /*4a30*/  IMAD.MOV.U32 R51, RZ, RZ, R48 ;  /* 0x000000ffff337224 */ /* 0x000fca00078e0030 */
[----:B------:R-:W-:-:S04]  /*4a40*/  LOP3.LUT P0, RZ, R51, 0x4000000, RZ, 0xc0, !PT ;  /* 0x0400000033ff7812 */ /* 0x000fc8000780c0ff */
[----:B------:R-:W-:-:S05]  /*4a50*/  FSEL R46, R25, RZ, P0 ;  /* 0x000000ff192e7208 */ /* 0x000fca0000000000 */
[----:B------:R-:W-:-:S07]  /*4a60*/  FADD R45, R45, R46 ;  /* 0x0000002e2d2d7221 */ /* 0x000fce0000000000 */
[----:B------:R-:W-:Y:S05]  /*4a70*/  WARPSYNC.COLLECTIVE R52, `(.L_x_805) ;  /* 0x0000000034087348 */ /* 0x000fea0003c00000 */
[----:B------:R0:W1:Y:S02]  /*4a80*/  SHFL.IDX P0, R48, R43, R54, R53 ;  /* 0x000000362b307389 */ /* 0x0000640000000035 */
[----:B01----:R-:W-:Y:S05]  /*4a90*/  ENDCOLLECTIVE ;  /* 0x000000000000791b */ /* 0x003fea0003800000 */
.L_x_805:
[----:B------:R-:W-:-:S05]  /*4aa0*/  IMAD.MOV.U32 R46, RZ, RZ, R48 ;  /* 0x000000ffff2e7224 */ /* 0x000fca00078e0030 */
[----:B------:R-:W-:-:S04]  /*4ab0*/  LOP3.LUT P0, RZ, R46, 0x2000000, RZ, 0xc0, !PT ;  /* 0x020000002eff7812 */ /* 0x000fc8000780c0ff */
[----:B------:R-:W-:-:S05]  /*4ac0*/  FSEL R46, R24, RZ, P0 ;  /* 0x000000ff182e7208 */ /* 0x000fca0000000000 */
[----:B------:R-:W-:-:S07]  /*4ad0*/  FADD R45, R45, R46 ;  /* 0x0000002e2d2d7221 */ /* 0x000fce0000000000 */
[----:B------:R-:W-:Y:S05]  /*4ae0*/  WARPSYNC.COLLECTIVE R52, `(.L_x_806) ;  /* 0x0000000034087348 */ /* 0x000fea0003c00000 */
[----:B------:R0:W1:Y:S02]  /*4af0*/  SHFL.IDX P0, R48, R43, R54, R53 ;  /* 0x000000362b307389 */ /* 0x0000640000000035 */
[----:B01----:R-:W-:Y:S05]  /*4b00*/  ENDCOLLECTIVE ;  /* 0x000000000000791b */ /* 0x003fea0003800000 */
.L_x_806:
[----:B------:R-:W-:-:S05]  /*4b10*/  IMAD.MOV.U32 R46, RZ, RZ, R48 ;  /* 0x000000ffff2e7224 */ /* 0x000fca00078e0030 */
[----:B------:R-:W-:-:S04]  /*4b20*/  LOP3.LUT P0, RZ, R46, 0x1000000, RZ, 0xc0, !PT ;  /* 0x010000002eff7812 */ /* 0x000fc8000780c0ff */
[----:B------:R-:W-:-:S05]  /*4b30*/  FSEL R46, R23, RZ, P0 ;  /* 0x000000ff172e7208 */ /* 0x000fca0000000000 */
[----:B------:R-:W-:-:S07]  /*4b40*/  FADD R45, R45, R46 ;  /* 0x0000002e2d2d7221 */ /* 0x000fce0000000000 */
[----:B------:R-:W-:Y:S05]  /*4b50*/  WARPSYNC.COLLECTIVE R52, `(.L_x_807) ;  /* 0x0000000034087348 */ /* 0x000fea0003c00000 */
[----:B------:R0:W1:Y:S02]  /*4b60*/  SHFL.IDX P0, R48, R43, R54, R53 ;  /* 0x000000362b307389 */ /* 0x0000640000000035 */
[----:B01----:R-:W-:Y:S05]  /*4b70*/  ENDCOLLECTIVE ;  /* 0x000000000000791b */ /* 0x003fea0003800000 */
.L_x_807:
[----:B------:R-:W-:-:S05]  /*4b80*/  IMAD.MOV.U32 R49, RZ, RZ, R48 ;  /* 0x000000ffff317224 */ /* 0x000fca00078e0030 */
[----:B------:R-:W-:-:S04]  /*4b90*/  LOP3.LUT P0, RZ, R49, 0x800000, RZ, 0xc0, !PT ;  /* 0x0080000031ff7812 */ /* 0x000fc8000780c0ff */
[----:B------:R-:W-:-:S05]  /*4ba0*/  FSEL R46, R22, RZ, P0 ;  /* 0x000000ff162e7208 */ /* 0x000fca0000000000 */
[----:B------:R-:W-:-:S07]  /*4bb0*/  FADD R45, R45, R46 ;  /* 0x0000002e2d2d7221 */ /* 0x000fce0000000000 */
[----:B------:R-:W-:Y:S05]  /*4bc0*/  WARPSYNC.COLLECTIVE R52, `(.L_x_808) ;  /* 0x0000000034087348 */ /* 0x000fea0003c00000 */
[----:B------:R0:W1:Y:S02]  /*4bd0*/  SHFL.IDX P0, R48, R43, R54, R53 ;  /* 0x000000362b307389 */ /* 0x0000640000000035 */
[----:B01----:R-:W-:Y:S05]  /*4be0*/  ENDCOLLECTIVE ;  /* 0x000000000000791b */ /* 0x003fea0003800000 */
.L_x_808:
[----:B------:R-:W-:-:S04]  /*4bf0*/  LOP3.LUT P0, RZ, R48, 0x400000, RZ, 0xc0, !PT ;  /* 0x0040000030ff7812 */ /* 0x000fc8000780c0ff */
[----:B------:R-:W-:-:S05]  /*4c00*/  FSEL R46, R21, RZ, P0 ;  /* 0x000000ff152e7208 */ /* 0x000fca0000000000 */
[----:B------:R-:W-:-:S07]  /*4c10*/  FADD R45, R45, R46 ;  /* 0x0000002e2d2d7221 */ /* 0x000fce0000000000 */
[----:B------:R-:W-:Y:S05]  /*4c20*/  WARPSYNC.COLLECTIVE R52, `(.L_x_809) ;  /* 0x0000000034087348 */ /* 0x000fea0003c00000 */
[----:B------:R0:W1:Y:S02]  /*4c30*/  SHFL.IDX P0, R48, R43, R54, R53 ;  /* 0x000000362b307389 */ /* 0x0000640000000035 */
[----:B01----:R-:W-:Y:S05]  /*4c40*/  ENDCOLLECTIVE ;  /* 0x000000000000791b */ /* 0x003fea0003800000 */
.L_x_809:
[----:B------:R-:W-:-:S05]  /*4c50*/  IMAD.MOV.U32 R49, RZ, RZ, R48 ;  /* 0x000000ffff317224 */ /* 0x000fca00078e0030 */
[----:B------:R-:W-:-:S04]  /*4c60*/  LOP3.LUT P0, RZ, R49, 0x200000, RZ, 0xc0, !PT ;  /* 0x0020000031ff7812 */ /* 0x000fc8000780c0ff */
[----:B------:R-:W-:-:S05]  /*4c70*/  FSEL R46, R20, RZ, P0 ;  /* 0x000000ff142e7208 */ /* 0x000fca0000000000 */
[----:B------:R-:W-:-:S07]  /*4c80*/  FADD R45, R45, R46 ;  /* 0x0000002e2d2d7221 */ /* 0x000fce0000000000 */
[----:B------:R-:W-:Y:S05]  /*4c90*/  WARPSYNC.COLLECTIVE R52, `(.L_x_810) ;  /* 0x0000000034087348 */ /* 0x000fea0003c00000 */
[----:B------:R0:W1:Y:S02]  /*4ca0*/  SHFL.IDX P0, R48, R43, R54, R53 ;  /* 0x000000362b307389 */ /* 0x0000640000000035 */
[----:B01----:R-:W-:Y:S05]  /*4cb0*/  ENDCOLLECTIVE ;  /* 0x000000000000791b */ /* 0x003fea0003800000 */
.L_x_810:
[----:B------:R-:W-:-:S05]  /*4cc0*/  IMAD.MOV.U32 R51, RZ, RZ, R48 ;  /* 0x000000ffff337224 */ /* 0x000fca00078e0030 */
[----:B------:R-:W-:-:S04]  /*4cd0*/  LOP3.LUT P0, RZ, R51, 0x100000, RZ, 0xc0, !PT ;  /* 0x0010000033ff7812 */ /* 0x000fc8000780c0ff */
[----:B------:R-:W-:-:S05]  /*4ce0*/  FSEL R46, R19, RZ, P0 ;  /* 0x000000ff132e7208 */ /* 0x000fca0000000000 */
[----:B------:R-:W-:-:S07]  /*4cf0*/  FADD R45, R45, R46 ;  /* 0x0000002e2d2d7221 */ /* 0x000fce0000000000 */
[----:B------:R-:W-:Y:S05]  /*4d00*/  WARPSYNC.COLLECTIVE R52, `(.L_x_811) ;  /* 0x0000000034087348 */ /* 0x000fea0003c00000 */
[----:B------:R0:W1:Y:S02]  /*4d10*/  SHFL.IDX P0, R48, R43, R54, R53 ;  /* 0x000000362b307389 */ /* 0x0000640000000035 */
[----:B01----:R-:W-:Y:S05]  /*4d20*/  ENDCOLLECTIVE ;  /* 0x000000000000791b */ /* 0x003fea0003800000 */
.L_x_811:
[----:B------:R-:W-:-:S05]  /*4d30*/  IMAD.MOV.U32 R49, RZ, RZ, R48 ;  /* 0x000000ffff317224 */ /* 0x000fca00078e0030 */
[----:B------:R-:W-:-:S04]  /*4d40*/  LOP3.LUT P0, RZ, R49, 0x80000, RZ, 0xc0, !PT ;  /* 0x0008000031ff7812 */ /* 0x000fc8000780c0ff */
[----:B------:R-:W-:-:S05]  /*4d50*/  FSEL R46, R18, RZ, P0 ;  /* 0x000000ff122e7208 */ /* 0x000fca0000000000 */
[----:B------:R-:W-:-:S07]  /*4d60*/  FADD R45, R45, R46 ;  /* 0x0000002e2d2d7221 */ /* 0x000fce0000000000 */
[----:B------:R-:W-:Y:S05]  /*4d70*/  WARPSYNC.COLLECTIVE R52, `(.L_x_812) ;  /* 0x0000000034087348 */ /* 0x000fea0003c00000 */
[----:B------:R0:W1:Y:S02]  /*4d80*/  SHFL.IDX P0, R48, R43, R54, R53 ;  /* 0x000000362b307389 */ /* 0x0000640000000035 */
[----:B01----:R-:W-:Y:S05]  /*4d90*/  ENDCOLLECTIVE ;  /* 0x000000000000791b */ /* 0x003fea0003800000 */
.L_x_812:
[----:B------:R-:W-:-:S04]  /*4da0*/  LOP3.LUT P0, RZ, R48, 0x40000, RZ, 0xc0, !PT ;  /* 0x0004000030ff7812 */ /* 0x000fc8000780c0ff */
[----:B------:R-:W-:-:S05]  /*4db0*/  FSEL R46, R17, RZ, P0 ;  /* 0x000000ff112e7208 */ /* 0x000fca0000000000 */
[----:B------:R-:W-:-:S07]  /*4dc0*/  FADD R45, R45, R46 ;  /* 0x0000002e2d2d7221 */ /* 0x000fce0000000000 */
[----:B------:R-:W-:Y:S05]  /*4dd0*/  WARPSYNC.COLLECTIVE R52, `(.L_x_813) ;  /* 0x0000000034087348 */ /* 0x000fea0003c00000 */
[----:B------:R0:W1:Y:S02]  /*4de0*/  SHFL.IDX P0, R48, R43, R54, R53 ;  /* 0x000000362b307389 */ /* 0x0000640000000035 */
[----:B01----:R-:W-:Y:S05]  /*4df0*/  ENDCOLLECTIVE ;  /* 0x000000000000791b */ /* 0x003fea0003800000 */
.L_x_813:
[----:B------:R-:W-:-:S05]  /*4e00*/  IMAD.MOV.U32 R51, RZ, RZ, R48 ;  /* 0x000000ffff337224 */ /* 0x000fca00078e0030 */
[----:B------:R-:W-:-:S04]  /*4e10*/  LOP3.LUT P0, RZ, R51, 0x20000, RZ, 0xc0, !PT ;  /* 0x0002000033ff7812 */ /* 0x000fc8000780c0ff */
[----:B------:R-:W-:-:S05]  /*4e20*/  FSEL R46, R16, RZ, P0 ;  /* 0x000000ff102e7208 */ /* 0x000fca0000000000 */
[----:B------:R-:W-:-:S07]  /*4e30*/  FADD R45, R45, R46 ;  /* 0x0000002e2d2d7221 */ /* 0x000fce0000000000 */
[----:B------:R-:W-:Y:S05]  /*4e40*/  WARPSYNC.COLLECTIVE R52, `(.L_x_814) ;  /* 0x0000000034087348 */ /* 0x000fea0003c00000 */
[----:B------:R0:W1:Y:S02]  /*4e50*/  SHFL.IDX P0, R48, R43, R54, R53 ;  /* 0x000000362b307389 */ /* 0x0000640000000035 */
[----:B01----:R-:W-:Y:S05]  /*4e60*/  ENDCOLLECTIVE ;  /* 0x000000000000791b */ /* 0x003fea0003800000 */
.L_x_814:
[----:B------:R-:W-:-:S05]  /*4e70*/  IMAD.MOV.U32 R49, RZ, RZ, R48 ;  /* 0x000000ffff317224 */ /* 0x000fca00078e0030 */
[----:B------:R-:W-:-:S04]  /*4e80*/  LOP3.LUT P0, RZ, R49, 0x10000, RZ, 0xc0, !PT ;  /* 0x0001000031ff7812 */ /* 0x000fc8000780c0ff */
[----:B------:R-:W-:-:S05]  /*4e90*/  FSEL R46, R15, RZ, P0 ;  /* 0x000000ff0f2e7208 */ /* 0x000fca0000000000 */
[----:B------:R-:W-:-:S07]  /*4ea0*/  FADD R45, R45, R46 ;  /* 0x0000002e2d2d7221 */ /* 0x000fce0000000000 */
[----:B------:R-:W-:Y:S05]  /*4eb0*/  WARPSYNC.COLLECTIVE R52, `(.L_x_815) ;  /* 0x0000000034087348 */ /* 0x000fea0003c00000 */
[----:B------:R0:W1:Y:S02]  /*4ec0*/  SHFL.IDX P0, R48, R43, R54, R53 ;  /* 0x000000362b307389 */ /* 0x0000640000000035 */
[----:B01----:R-:W-:Y:S05]  /*4ed0*/  ENDCOLLECTIVE ;  /* 0x000000000000791b */ /* 0x003fea0003800000 */
.L_x_815:
[----:B------:R-:W-:-:S05]  /*4ee0*/  IMAD.MOV.U32 R46, RZ, RZ, R48 ;  /* 0x000000ffff2e7224 */ /* 0x000fca00078e0030 */
[----:B------:R-:W-:-:S04]  /*4ef0*/  LOP3.LUT P0, RZ, R46, 0x8000, RZ, 0xc0, !PT ;  /* 0x000080002eff7812 */ /* 0x000fc8000780c0ff */
[----:B------:R-:W-:-:S05]  /*4f00*/  FSEL R46, R14, RZ, P0 ;  /* 0x000000ff0e2e7208 */ /* 0x000fca0000000000 */
[----:B------:R-:W-:-:S07]  /*4f10*/  FADD R45, R45, R46 ;  /* 0x0000002e2d2d7221 */ /* 0x000fce0000000000 */
[----:B------:R-:W-:Y:S05]  /*4f20*/  WARPSYNC.COLLECTIVE R52, `(.L_x_816) ;  /* 0x0000000034087348 */ /* 0x000fea0003c00000 */
[----:B------:R0:W1:Y:S02]  /*4f30*/  SHFL.IDX P0, R48, R43, R54, R53 ;  /* 0x000000362b307389 */ /* 0x0000640000000035 */
[----:B01----:R-:W-:Y:S05]  /*4f40*/  ENDCOLLECTIVE ;  /* 0x000000000000791b */ /* 0x003fea0003800000 */
.L_x_816:
[----:B------:R-:W-:-:S05]  /*4f50*/  IMAD.MOV.U32 R51, RZ, RZ, R48 ;  /* 0x000000ffff337224 */ /* 0x000fca00078e0030 */
[----:B------:R-:W-:-:S04]  /*4f60*/  LOP3.LUT P0, RZ, R51, 0x4000, RZ, 0xc0, !PT ;  /* 0x0000400033ff7812 */ /* 0x000fc8000780c0ff */
[----:B------:R-:W-:-:S05]  /*4f70*/  FSEL R46, R13, RZ, P0 ;  /* 0x000000ff0d2e7208 */ /* 0x000fca0000000000 */
[----:B------:R-:W-:-:S07]  /*4f80*/  FADD R45, R45, R46 ;  /* 0x0000002e2d2d7221 */ /* 0x000fce0000000000 */
[----:B------:R-:W-:Y:S05]  /*4f90*/  WARPSYNC.COLLECTIVE R52, `(.L_x_817) ;  /* 0x0000000034087348 */ /* 0x000fea0003c00000 */
[----:B------:R0:W1:Y:S02]  /*4fa0*/  SHFL.IDX P0, R48, R43, R54, R53 ;  /* 0x000000362b307389 */ /* 0x0000640000000035 */
[----:B01----:R-:W-:Y:S05]  /*4fb0*/  ENDCOLLECTIVE ;  /* 0x000000000000791b */ /* 0x003fea0003800000 */
.L_x_817:
[----:B------:R-:W-:-:S05]  /*4fc0*/  IMAD.MOV.U32 R49, RZ, RZ, R48 ;  /* 0x000000ffff317224 */ /* 0x000fca00078e0030 */
[----:B------:R-:W-:-:S04]  /*4fd0*/  LOP3.LUT P0, RZ, R49, 0x2000, RZ, 0xc0, !PT ;  /* 0x0000200031ff7812 */ /* 0x000fc8000780c0ff */
[----:B------:R-:W-:-:S05]  /*4fe0*/  FSEL R46, R12, RZ, P0 ;  /* 0x000000ff0c2e7208 */ /* 0x000fca0000000000 */
[----:B------:R-:W-:-:S07]  /*4ff0*/  FADD R45, R45, R46 ;  /* 0x0000002e2d2d7221 */ /* 0x000fce0000000000 */
[----:B------:R-:W-:Y:S05]  /*5000*/  WARPSYNC.COLLECTIVE R52, `(.L_x_818) ;  /* 0x0000000034087348 */ /* 0x000fea0003c00000 */
[----:B------:R0:W1:Y:S02]  /*5010*/  SHFL.IDX P0, R48, R43, R54, R53 ;  /* 0x000000362b307389 */ /* 0x0000640000000035 */
[----:B01----:R-:W-:Y:S05]  /*5020*/  ENDCOLLECTIVE ;  /* 0x000000000000791b */ /* 0x003fea0003800000 */
.L_x_818:
[----:B------:R-:W-:-:S05]  /*5030*/  IMAD.MOV.U32 R47, RZ, RZ, R48 ;  /* 0x000000ffff2f7224 */ /* 0x000fca00078e0030 */
[----:B------:R-:W-:-:S04]  /*5040*/  LOP3.LUT P0, RZ, R47, 0x1000, RZ, 0xc0, !PT ;  /* 0x000010002fff7812 */ /* 0x000fc8000780c0ff */
[----:B------:R-:W-:-:S05]  /*5050*/  FSEL R46, R11, RZ, P0 ;  /* 0x000000ff0b2e7208 */ /* 0x000fca0000000000 */
[----:B------:R-:W-:-:S07]  /*5060*/  FADD R45, R45, R46 ;  /* 0x0000002e2d2d7221 */ /* 0x000fce0000000000 */
[----:B------:R-:W-:Y:S05]  /*5070*/  WARPSYNC.COLLECTIVE R52, `(.L_x_819) ;  /* 0x0000000034087348 */ /* 0x000fea0003c00000 */
[----:B------:R0:W1:Y:S02]  /*5080*/  SHFL.IDX P0, R48, R43, R54, R53 ;  /* 0x000000362b307389 */ /* 0x0000640000000035 */
[----:B01----:R-:W-:Y:S05]  /*5090*/  ENDCOLLECTIVE ;  /* 0x000000000000791b */ /* 0x003fea0003800000 */
.L_x_819:
[----:B------:R-:W-:-:S05]  /*50a0*/  IMAD.MOV.U32 R51, RZ, RZ, R48 ;  /* 0x000000ffff337224 */ /* 0x000fca00078e0030 */
[----:B------:R-:W-:-:S04]  /*50b0*/  LOP3.LUT P0, RZ, R51, 0x800, RZ, 0xc0, !PT ;  /* 0x0000080033ff7812 */ /* 0x000fc8000780c0ff */
[----:B------:R-:W-:-:S05]  /*50c0*/  FSEL R46, R10, RZ, P0 ;  /* 0x000000ff0a2e7208 */ /* 0x000fca0000000000 */
[----:B------:R-:W-:-:S07]  /*50d0*/  FADD R45, R45, R46 ;  /* 0x0000002e2d2d7221 */ /* 0x000fce0000000000 */
[----:B------:R-:W-:Y:S05]  /*50e0*/  WARPSYNC.COLLECTIVE R52, `(.L_x_820) ;  /* 0x0000000034087348 */ /* 0x000fea0003c00000 */
[----:B------:R0:W1:Y:S02]  /*50f0*/  SHFL.IDX P0, R48, R43, R54, R53 ;  /* 0x000000362b307389 */ /* 0x0000640000000035 */
[----:B01----:R-:W-:Y:S05]  /*5100*/  ENDCOLLECTIVE ;  /* 0x000000000000791b */ /* 0x003fea0003800000 */
.L_x_820:
[----:B------:R-:W-:-:S05]  /*5110*/  IMAD.MOV.U32 R49, RZ, RZ, R48 ;  /* 0x000000ffff317224 */ /* 0x000fca00078e0030 */
[----:B------:R-:W-:-:S04]  /*5120*/  LOP3.LUT P0, RZ, R49, 0x400, RZ, 0xc0, !PT ;  /* 0x0000040031ff7812 */ /* 0x000fc8000780c0ff */
[----:B------:R-:W-:-:S05]  /*5130*/  FSEL R46, R9, RZ, P0 ;  /* 0x000000ff092e7208 */ /* 0x000fca0000000000 */
[----:B------:R-:W-:-:S07]  /*5140*/  FADD R46, R45, R46 ;  /* 0x0000002e2d2e7221 */ /* 0x000fce0000000000 */
[----:B------:R-:W-:Y:S05]  /*5150*/  WARPSYNC.COLLECTIVE R52, `(.L_x_821) ;  /* 0x0000000034087348 */ /* 0x000fea0003c00000 */
[----:B------:R0:W1:Y:S02]  /*5160*/  SHFL.IDX P0, R48, R43, R54, R53 ;  /* 0x000000362b307389 */ /* 0x0000640000000035 */
[----:B01----:R-:W-:Y:S05]  /*5170*/  ENDCOLLECTIVE ;  /* 0x000000000000791b */ /* 0x003fea0003800000 */
.L_x_821:
[----:B------:R-:W-:-:S04]  /*5180*/  LOP3.LUT P0, RZ, R48, 0x200, RZ, 0xc0, !PT ;  /* 0x0000020030ff7812 */ /* 0x000fc8000780c0ff */
[----:B------:R-:W-:-:S05]  /*5190*/  FSEL R45, R8, RZ, P0 ;  /* 0x000000ff082d7208 */ /* 0x000fca0000000000 */
[----:B------:R-:W-:-:S07]  /*51a0*/  FADD R45, R46, R45 ;  /* 0x0000002d2e2d7221 */ /* 0x000fce0000000000 */
[----:B------:R-:W-:Y:S05]  /*51b0*/  WARPSYNC.COLLECTIVE R52, `(.L_x_822) ;  /* 0x0000000034087348 */ /* 0x000fea0003c00000 */
[----:B------:R0:W1:Y:S02]  /*51c0*/  SHFL.IDX P0, R48, R43, R54, R53 ;  /* 0x000000362b307389 */ /* 0x0000640000000035 */
[----:B01----:R-:W-:Y:S05]  /*51d0*/  ENDCOLLECTIVE ;  /* 0x000000000000791b */ /* 0x003fea0003800000 */
.L_x_822:
[----:B------:R-:W-:-:S05]  /*51e0*/  IMAD.MOV.U32 R46, RZ, RZ, R48 ;  /* 0x000000ffff2e7224 */ /* 0x000fca00078e0030 */
[----:B------:R-:W-:-:S04]  /*51f0*/  LOP3.LUT P0, RZ, R46, 0x100, RZ, 0xc0, !PT ;  /* 0x000001002eff7812 */ /* 0x000fc8000780c0ff */
[----:B------:R-:W-:-:S05]  /*5200*/  FSEL R46, R7, RZ, P0 ;  /* 0x000000ff072e7208 */ /* 0x000fca0000000000 */
[----:B------:R-:W-:-:S07]  /*5210*/  FADD R45, R45, R46 ;  /* 0x0000002e2d2d7221 */ /* 0x000fce0000000000 */
[----:B------:R-:W-:Y:S05]  /*5220*/  WARPSYNC.COLLECTIVE R52, `(.L_x_823) ;  /* 0x0000000034087348 */ /* 0x000fea0003c00000 */
[----:B------:R0:W1:Y:S02]  /*5230*/  SHFL.IDX P0, R48, R43, R54, R53 ;  /* 0x000000362b307389 */ /* 0x0000640000000035 */
[----:B01----:R-:W-:Y:S05]  /*5240*/  ENDCOLLECTIVE ;  /* 0x000000000000791b */ /* 0x003fea0003800000 */
.L_x_823:
[----:B------:R-:W-:-:S04]  /*5250*/  LOP3.LUT P0, RZ, R48, 0x80, RZ, 0xc0, !PT ;  /* 0x0000008030ff7812 */ /* 0x000fc8000780c0ff */
[----:B------:R-:W-:-:S05]  /*5260*/  FSEL R46, R6, RZ, P0 ;  /* 0x000000ff062e7208 */ /* 0x000fca0000000000 */
[----:B------:R-:W-:-:S07]  /*5270*/  FADD R45, R45, R46 ;  /* 0x0000002e2d2d7221 */ /* 0x000fce0000000000 */
[----:B------:R-:W-:Y:S05]  /*5280*/  WARPSYNC.COLLECTIVE R52, `(.L_x_824) ;  /* 0x0000000034087348 */ /* 0x000fea0003c00000 */
[----:B------:R0:W1:Y:S02]  /*5290*/  SHFL.IDX P0, R48, R43, R54, R53 ;  /* 0x000000362b307389 */ /* 0x0000640000000035 */
[----:B01----:R-:W-:Y:S05]  /*52a0*/  ENDCOLLECTIVE ;  /* 0x000000000000791b */ /* 0x003fea0003800000 */
.L_x_824:
[----:B------:R-:W-:-:S05]  /*52b0*/  IMAD.MOV.U32 R46, RZ, RZ, R48 ;  /* 0x000000ffff2e7224 */ /* 0x000fca00078e0030 */
[----:B------:R-:W-:-:S04]  /*52c0*/  LOP3.LUT P0, RZ, R46, 0x40, RZ, 0xc0, !PT ;  /* 0x000000402eff7812 */ /* 0x000fc8000780c0ff */
[----:B------:R-:W-:-:S05]  /*52d0*/  FSEL R46, R5, RZ, P0 ;  /* 0x000000ff052e7208 */ /* 0x000fca0000000000 */
[----:B------:R-:W-:-:S07]  /*52e0*/  FADD R45, R45, R46 ;  /* 0x0000002e2d2d7221 */ /* 0x000fce0000000000 */
[----:B------:R-:W-:Y:S05]  /*52f0*/  WARPSYNC.COLLECTIVE R52, `(.L_x_825) ;  /* 0x0000000034087348 */ /* 0x000fea0003c00000 */
[----:B------:R0:W1:Y:S02]  /*5300*/  SHFL.IDX P0, R48, R43, R54, R53 ;  /* 0x000000362b307389 */ /* 0x0000640000000035 */
[----:B01----:R-:W-:Y:S05]  /*5310*/  ENDCOLLECTIVE ;  /* 0x000000000000791b */ /* 0x003fea0003800000 */
.L_x_825:
[----:B------:R-:W-:-:S05]  /*5320*/  IMAD.MOV.U32 R49, RZ, RZ, R48 ;  /* 0x000000ffff317224 */ /* 0x000fca00078e0030 */
[----:B------:R-:W-:-:S04]  /*5330*/  LOP3.LUT P0, RZ, R49, 0x20, RZ, 0xc0, !PT ;  /* 0x0000002031ff7812 */ /* 0x000fc8000780c0ff */
[----:B------:R-:W-:-:S05]  /*5340*/  FSEL R46, R4, RZ, P0 ;  /* 0x000000ff042e7208 */ /* 0x000fca0000000000 */
[----:B------:R-:W-:-:S07]  /*5350*/  FADD R45, R45, R46 ;  /* 0x0000002e2d2d7221 */ /* 0x000fce0000000000 */
[----:B------:R-:W-:Y:S05]  /*5360*/  WARPSYNC.COLLECTIVE R52, `(.L_x_826) ;  /* 0x0000000034087348 */ /* 0x000fea0003c00000 */
[----:B------:R0:W1:Y:S02]  /*5370*/  SHFL.IDX P0, R48, R43, R54, R53 ;  /* 0x000000362b307389 */ /* 0x0000640000000035 */
[----:B01----:R-:W-:Y:S05]  /*5380*/  ENDCOLLECTIVE ;  /* 0x000000000000791b */ /* 0x003fea0003800000 */
.L_x_826:
[----:B------:R-:W-:-:S05]  /*5390*/  IMAD.MOV.U32 R51, RZ, RZ, R48 ;  /* 0x000000ffff337224 */ /* 0x000fca00078e0030 */
[----:B------:R-:W-:-:S04]  /*53a0*/  LOP3.LUT P0, RZ, R51, 0x10, RZ, 0xc0, !PT ;  /* 0x0000001033ff7812 */ /* 0x000fc8000780c0ff */
[----:B------:R-:W-:-:S05]  /*53b0*/  FSEL R46, R3, RZ, P0 ;  /* 0x000000ff032e7208 */ /* 0x000fca0000000000 */
[----:B------:R-:W-:-:S07]  /*53c0*/  FADD R46, R45, R46 ;  /* 0x0000002e2d2e7221 */ /* 0x000fce0000000000 */
[----:B------:R-:W-:Y:S05]  /*53d0*/  WARPSYNC.COLLECTIVE R52, `(.L_x_827) ;  /* 0x0000000034087348 */ /* 0x000fea0003c00000 */
[----:B------:R0:W1:Y:S02]  /*53e0*/  SHFL.IDX P0, R48, R43, R54, R53 ;  /* 0x000000362b307389 */ /* 0x0000640000000035 */
[----:B01----:R-:W-:Y:S05]  /*53f0*/  ENDCOLLECTIVE ;  /* 0x000000000000791b */ /* 0x003fea0003800000 */
.L_x_827:
[----:B------:R-:W-:-:S05]  /*5400*/  IMAD.MOV.U32 R49, RZ, RZ, R48 ;  /* 0x000000ffff317224 */ /* 0x000fca00078e0030 */
[----:B------:R-:W-:-:S04]  /*5410*/  LOP3.LUT P0, RZ, R49, 0x8, RZ, 0xc0, !PT ;  /* 0x0000000831ff7812 */ /* 0x000fc8000780c0ff */
[----:B------:R-:W-:-:S05]  /*5420*/  FSEL R45, R2, RZ, P0 ;  /* 0x000000ff022d7208 */ /* 0x000fca0000000000 */
[----:B------:R-:W-:-:S07]  /*5430*/  FADD R46, R46, R45 ;  /* 0x0000002d2e2e7221 */ /* 0x000fce0000000000 */
[----:B------:R-:W-:Y:S05]  /*5440*/  WARPSYNC.COLLECTIVE R52, `(.L_x_828) ;  /* 0x0000000034087348 */ /* 0x000fea0003c00000 */
[----:B------:R0:W1:Y:S02]  /*5450*/  SHFL.IDX P0, R48, R43, R54, R53 ;  /* 0x000000362b307389 */ /* 0x0000640000000035 */
[----:B01----:R-:W-:Y:S05]  /*5460*/  ENDCOLLECTIVE ;  /* 0x000000000000791b */ /* 0x003fea0003800000 */
.L_x_828:
[----:B------:R-:W-:-:S05]  /*5470*/  IMAD.MOV.U32 R51, RZ, RZ, R48 ;  /* 0x000000ffff337224 */ /* 0x000fca00078e0030 */
[----:B------:R-:W-:-:S04]  /*5480*/  LOP3.LUT P0, RZ, R51, 0x4, RZ, 0xc0, !PT ;  /* 0x0000000433ff7812 */ /* 0x000fc8000780c0ff */
[----:B------:R-:W-:-:S05]  /*5490*/  FSEL R45, R0, RZ, P0 ;  /* 0x000000ff002d7208 */ /* 0x000fca0000000000 */
[----:B------:R-:W-:-:S07]  /*54a0*/  FADD R45, R46, R45 ;  /* 0x0000002d2e2d7221 */ /* 0x000fce0000000000 */
[----:B------:R-:W-:Y:S05]  /*54b0*/  WARPSYNC.COLLECTIVE R52, `(.L_x_829) ;  /* 0x0000000034087348 */ /* 0x000fea0003c00000 */
[----:B------:R0:W1:Y:S02]  /*54c0*/  SHFL.IDX P0, R48, R43, R54, R53 ;  /* 0x000000362b307389 */ /* 0x0000640000000035 */
[----:B01----:R-:W-:Y:S05]  /*54d0*/  ENDCOLLECTIVE ;  /* 0x000000000000791b */ /* 0x003fea0003800000 */
.L_x_829:
[----:B------:R-:W-:-:S05]  /*54e0*/  IMAD.MOV.U32 R46, RZ, RZ, R48 ;  /* 0x000000ffff2e7224 */ /* 0x000fca00078e0030 */
[----:B------:R-:W-:-:S04]  /*54f0*/  LOP3.LUT P0, RZ, R46, 0x2, RZ, 0xc0, !PT ;  /* 0x000000022eff7812 */ /* 0x000fc8000780c0ff */
[----:B------:R-:W-:-:S05]  /*5500*/  FSEL R46, R33, RZ, P0 ;  /* 0x000000ff212e7208 */ /* 0x000fca0000000000 */
[----:B------:R-:W-:-:S07]  /*5510*/  FADD R45, R45, R46 ;  /* 0x0000002e2d2d7221 */ /* 0x000fce0000000000 */
[----:B------:R-:W-:Y:S05]  /*5520*/  WARPSYNC.COLLECTIVE R52, `(.L_x_830) ;  /* 0x0000000034087348 */ /* 0x000fea0003c00000 */
[----:B------:R0:W1:Y:S02]  /*5530*/  SHFL.IDX P0, R48, R43, R54, R53 ;  /* 0x000000362b307389 */ /* 0x0000640000000035 */
[----:B01----:R-:W-:Y:S05]  /*5540*/  ENDCOLLECTIVE ;  /* 0x000000000000791b */ /* 0x003fea0003800000 */
.L_x_830:
        /* <DEDUP_REMOVED lines=9> */
.L_x_831:
[----:B------:R-:W-:-:S05]  /*55e0*/  IMAD.MOV.U32 R50, RZ, RZ, R48 ;  /* 0x000000ffff327224 */ /* 0x000fca00078e0030 */
[----:B------:R-:W-:-:S04]  /*55f0*/  ISETP.GT.AND P0, PT, R50, -0x1, PT ;  /* 0xffffffff3200780c */ /* 0x000fc80003f04270 */
[----:B------:R-:W-:-:S05]  /*5600*/  FSEL R47, R34, RZ, !P0 ;  /* 0x000000ff222f7208 */ /* 0x000fca0004000000 */
[----:B------:R-:W-:-:S07]  /*5610*/  FADD R42, R47, R42 ;  /* 0x0000002a2f2a7221 */ /* 0x000fce0000000000 */
[----:B------:R-:W-:Y:S05]  /*5620*/  WARPSYNC.COLLECTIVE R52, `(.L_x_832) ;  /* 0x0000000034087348 */ /* 0x000fea0003c00000 */
[----:B------:R0:W1:Y:S02]  /*5630*/  SHFL.IDX P0, R48, R43, R54, R53 ;  /* 0x000000362b307389 */ /* 0x0000640000000035 */
[----:B01----:R-:W-:Y:S05]  /*5640*/  ENDCOLLECTIVE ;  /* 0x000000000000791b */ /* 0x003fea0003800000 */
.L_x_832:
[----:B------:R-:W-:-:S05]  /*5650*/  IMAD.MOV.U32 R49, RZ, RZ, R48 ;  /* 0x000000ffff317224 */ /* 0x000fca00078e0030 */
[----:B------:R-:W-:-:S04]  /*5660*/  LOP3.LUT P0, RZ, R49, 0x40000000, RZ, 0xc0, !PT ;  /* 0x4000000031ff7812 */ /* 0x000fc8000780c0ff */
[----:B------:R-:W-:-:S05]  /*5670*/  FSEL R47, R29, RZ, P0 ;  /* 0x000000ff1d2f7208 */ /* 0x000fca0000000000 */
[----:B------:R-:W-:-:S07]  /*5680*/  FADD R42, R42, R47 ;  /* 0x0000002f2a2a7221 */ /* 0x000fce0000000000 */
[----:B------:R-:W-:Y:S05]  /*5690*/  WARPSYNC.COLLECTIVE R52, `(.L_x_833) ;  /* 0x0000000034087348 */ /* 0x000fea0003c00000 */
[----:B------:R0:W1:Y:S02]  /*56a0*/  SHFL.IDX P0, R48, R43, R54, R53 ;  /* 0x000000362b307389 */ /* 0x0000640000000035 */
[----:B01----:R-:W-:Y:S05]  /*56b0*/  ENDCOLLECTIVE ;  /* 0x000000000000791b */ /* 0x003fea0003800000 */
.L_x_833:
[----:B------:R-:W-:-:S05]  /*56c0*/  IMAD.MOV.U32 R47, RZ, RZ, R48 ;  /* 0x000000ffff2f7224 */ /* 0x000fca00078e0030 */
[----:B------:R-:W-:-:S04]  /*56d0*/  LOP3.LUT P0, RZ, R47, 0x20000000, RZ, 0xc0, !PT ;  /* 0x200000002fff7812 */ /* 0x000fc8000780c0ff */
[----:B------:R-:W-:-:S05]  /*56e0*/  FSEL R47, R28, RZ, P0 ;  /* 0x000000ff1c2f7208 */ /* 0x000fca0000000000 */
[----:B------:R-:W-:-:S07]  /*56f0*/  FADD R42, R42, R47 ;  /* 0x0000002f2a2a7221 */ /* 0x000fce0000000000 */
[----:B------:R-:W-:Y:S05]  /*5700*/  WARPSYNC.COLLECTIVE R52, `(.L_x_834) ;  /* 0x0000000034087348 */ /* 0x000fea0003c00000 */
[----:B------:R0:W1:Y:S02]  /*5710*/  SHFL.IDX P0, R48, R43, R54, R53 ;  /* 0x000000362b307389 */ /* 0x0000640000000035 */
[----:B01----:R-:W-:Y:S05]  /*5720*/  ENDCOLLECTIVE ;  /* 0x000000000000791b */ /* 0x003fea0003800000 */
.L_x_834:
[----:B------:R-:W-:-:S05]  /*5730*/  IMAD.MOV.U32 R49, RZ, RZ, R48 ;  /* 0x000000ffff317224 */ /* 0x000fca00078e0030 */
[----:B------:R-:W-:-:S04]  /*5740*/  LOP3.LUT P0, RZ, R49, 0x10000000, RZ, 0xc0, !PT ;  /* 0x1000000031ff7812 */ /* 0x000fc8000780c0ff */
[----:B------:R-:W-:-:S05]  /*5750*/  FSEL R47, R27, RZ, P0 ;  /* 0x000000ff1b2f7208 */ /* 0x000fca0000000000 */
[----:B------:R-:W-:-:S07]  /*5760*/  FADD R42, R42, R47 ;  /* 0x0000002f2a2a7221 */ /* 0x000fce0000000000 */
[----:B------:R-:W-:Y:S05]  /*5770*/  WARPSYNC.COLLECTIVE R52, `(.L_x_835) ;  /* 0x0000000034087348 */ /* 0x000fea0003c00000 */
[----:B------:R0:W1:Y:S02]  /*5780*/  SHFL.IDX P0, R48, R43, R54, R53 ;  /* 0x000000362b307389 */ /* 0x0000640000000035 */
[----:B01----:R-:W-:Y:S05]  /*5790*/  ENDCOLLECTIVE ;  /* 0x000000000000791b */ /* 0x003fea0003800000 */
.L_x_835:
[----:B------:R-:W-:-:S05]  /*57a0*/  IMAD.MOV.U32 R49, RZ, RZ, R48 ;  /* 0x000000ffff317224 */ /* 0x000fca00078e0030 */
[----:B------:R-:W-:-:S04]  /*57b0*/  LOP3.LUT P0, RZ, R49, 0x8000000, RZ, 0xc0, !PT ;  /* 0x0800000031ff7812 */ /* 0x000fc8000780c0ff */
[----:B------:R-:W-:-:S05]  /*57c0*/  FSEL R47, R26, RZ, P0 ;  /* 0x000000ff1a2f7208 */ /* 0x000fca0000000000 */
[----:B------:R-:W-:-:S07]  /*57d0*/  FADD R42, R42, R47 ;  /* 0x0000002f2a2a7221 */ /* 0x000fce0000000000 */
[----:B------:R-:W-:Y:S05]  /*57e0*/  WARPSYNC.COLLECTIVE R52, `(.L_x_836) ;  /* 0x0000000034087348 */ /* 0x000fea0003c00000 */
[----:B------:R0:W1:Y:S02]  /*57f0*/  SHFL.IDX P0, R48, R43, R54, R53 ;  /* 0x000000362b307389 */ /* 0x0000640000000035 */
[----:B01----:R-:W-:Y:S05]  /*5800*/  ENDCOLLECTIVE ;  /* 0x000000000000791b */ /* 0x003fea0003800000 */
.L_x_836:
[----:B------:R-:W-:-:S05]  /*5810*/  IMAD.MOV.U32 R50, RZ, RZ, R48 ;  /* 0x000000ffff327224 */ /* 0x000fca00078e0030 */
[----:B------:R-:W-:-:S04]  /*5820*/  LOP3.LUT P0, RZ, R50, 0x4000000, RZ, 0xc0, !PT ;  /* 0x0400000032ff7812 */ /* 0x000fc8000780c0ff */
[----:B------:R-:W-:-:S05]  /*5830*/  FSEL R47, R25, RZ, P0 ;  /* 0x000000ff192f7208 */ /* 0x000fca0000000000 */
[----:B------:R-:W-:-:S07]  /*5840*/  FADD R42, R42, R47 ;  /* 0x0000002f2a2a7221 */ /* 0x000fce0000000000 */
[----:B------:R-:W-:Y:S05]  /*5850*/  WARPSYNC.COLLECTIVE R52, `(.L_x_837) ;  /* 0x0000000034087348 */ /* 0x000fea0003c00000 */
[----:B------:R0:W1:Y:S02]  /*5860*/  SHFL.IDX P0, R48, R43, R54, R53 ;  /* 0x000000362b307389 */ /* 0x0000640000000035 */
[----:B01----:R-:W-:Y:S05]  /*5870*/  ENDCOLLECTIVE ;  /* 0x000000000000791b */ /* 0x003fea0003800000 */
.L_x_837:
[----:B------:R-:W-:-:S04]  /*5880*/  LOP3.LUT P0, RZ, R48, 0x2000000, RZ, 0xc0, !PT ;  /* 0x0200000030ff7812 */ /* 0x000fc8000780c0ff */
[----:B------:R-:W-:-:S05]  /*5890*/  FSEL R47, R24, RZ, P0 ;  /* 0x000000ff182f7208 */ /* 0x000fca0000000000 */
[----:B------:R-:W-:-:S07]  /*58a0*/  FADD R42, R42, R47 ;  /* 0x0000002f2a2a7221 */ /* 0x000fce0000000000 */
[----:B------:R-:W-:Y:S05]  /*58b0*/  WARPSYNC.COLLECTIVE R52, `(.L_x_838) ;  /* 0x0000000034087348 */ /* 0x000fea0003c00000 */
[----:B------:R0:W1:Y:S02]  /*58c0*/  SHFL.IDX P0, R48, R43, R54, R53 ;  /* 0x000000362b307389 */ /* 0x0000640000000035 */
[----:B01----:R-:W-:Y:S05]  /*58d0*/  ENDCOLLECTIVE ;  /* 0x000000000000791b */ /* 0x003fea0003800000 */
.L_x_838:
[----:B------:R-:W-:-:S05]  /*58e0*/  IMAD.MOV.U32 R51, RZ, RZ, R48 ;  /* 0x000000ffff337224 */ /* 0x000fca00078e0030 */
[----:B------:R-:W-:-:S04]  /*58f0*/  LOP3.LUT P0, RZ, R51, 0x1000000, RZ, 0xc0, !PT ;  /* 0x0100000033ff7812 */ /* 0x000fc8000780c0ff */
[----:B------:R-:W-:-:S05]  /*5900*/  FSEL R47, R23, RZ, P0 ;  /* 0x000000ff172f7208 */ /* 0x000fca0000000000 */
[----:B------:R-:W-:-:S07]  /*5910*/  FADD R42, R42, R47 ;  /* 0x0000002f2a2a7221 */ /* 0x000fce0000000000 */
[----:B------:R-:W-:Y:S05]  /*5920*/  WARPSYNC.COLLECTIVE R52, `(.L_x_839) ;  /* 0x0000000034087348 */ /* 0x000fea0003c00000 */
[----:B------:R0:W1:Y:S02]  /*5930*/  SHFL.IDX P0, R48, R43, R54, R53 ;  /* 0x000000362b307389 */ /* 0x0000640000000035 */
[----:B01----:R-:W-:Y:S05]  /*5940*/  ENDCOLLECTIVE ;  /* 0x000000000000791b */ /* 0x003fea0003800000 */
.L_x_839:
[----:B------:R-:W-:-:S05]  /*5950*/  IMAD.MOV.U32 R47, RZ, RZ, R48 ;  /* 0x000000ffff2f7224 */ /* 0x000fca00078e0030 */
[----:B------:R-:W-:-:S04]  /*5960*/  LOP3.LUT P0, RZ, R47, 0x800000, RZ, 0xc0, !PT ;  /* 0x008000002fff7812 */ /* 0x000fc8000780c0ff */
[----:B------:R-:W-:-:S05]  /*5970*/  FSEL R47, R22, RZ, P0 ;  /* 0x000000ff162f7208 */ /* 0x000fca0000000000 */
[----:B------:R-:W-:-:S07]  /*5980*/  FADD R42, R42, R47 ;  /* 0x0000002f2a2a7221 */ /* 0x000fce0000000000 */
[----:B------:R-:W-:Y:S05]  /*5990*/  WARPSYNC.COLLECTIVE R52, `(.L_x_840) ;  /* 0x0000000034087348 */ /* 0x000fea0003c00000 */
[----:B------:R0:W1:Y:S02]  /*59a0*/  SHFL.IDX P0, R48, R43, R54, R53 ;  /* 0x000000362b307389 */ /* 0x0000640000000035 */
[----:B01----:R-:W-:Y:S05]  /*59b0*/  ENDCOLLECTIVE ;  /* 0x000000000000791b */ /* 0x003fea0003800000 */
.L_x_840:
[----:B------:R-:W-:-:S05]  /*59c0*/  IMAD.MOV.U32 R47, RZ, RZ, R48 ;  /* 0x000000ffff2f7224 */ /* 0x000fca00078e0030 */
[----:B------:R-:W-:-:S04]  /*59d0*/  LOP3.LUT P0, RZ, R47, 0x400000, RZ, 0xc0, !PT ;  /* 0x004000002fff7812 */ /* 0x000fc8000780c0ff */
[----:B------:R-:W-:-:S05]  /*59e0*/  FSEL R47, R21, RZ, P0 ;  /* 0x000000ff152f7208 */ /* 0x000fca0000000000 */
[----:B------:R-:W-:-:S07]  /*59f0*/  FADD R42, R42, R47 ;  /* 0x0000002f2a2a7221 */ /* 0x000fce0000000000 */
[----:B------:R-:W-:Y:S05]  /*5a00*/  WARPSYNC.COLLECTIVE R52, `(.L_x_841) ;  /* 0x0000000034087348 */ /* 0x000fea0003c00000 */
[----:B------:R0:W1:Y:S02]  /*5a10*/  SHFL.IDX P0, R48, R43, R54, R53 ;  /* 0x000000362b307389 */ /* 0x0000640000000035 */
[----:B01----:R-:W-:Y:S05]  /*5a20*/  ENDCOLLECTIVE ;  /* 0x000000000000791b */ /* 0x003fea0003800000 */
.L_x_841:
[----:B------:R-:W-:-:S05]  /*5a30*/  IMAD.MOV.U32 R46, RZ, RZ, R48 ;  /* 0x000000ffff2e7224 */ /* 0x000fca00078e0030 */
[----:B------:R-:W-:-:S04]  /*5a40*/  LOP3.LUT P0, RZ, R46, 0x200000, RZ, 0xc0, !PT ;  /* 0x002000002eff7812 */ /* 0x000fc8000780c0ff */
[----:B------:R-:W-:-:S05]  /*5a50*/  FSEL R47, R20, RZ, P0 ;  /* 0x000000ff142f7208 */ /* 0x000fca0000000000 */
[----:B------:R-:W-:-:S07]  /*5a60*/  FADD R42, R42, R47 ;  /* 0x0000002f2a2a7221 */ /* 0x000fce0000000000 */
[----:B------:R-:W-:Y:S05]  /*5a70*/  WARPSYNC.COLLECTIVE R52, `(.L_x_842) ;  /* 0x0000000034087348 */ /* 0x000fea0003c00000 */
[----:B------:R0:W1:Y:S02]  /*5a80*/  SHFL.IDX P0, R48, R43, R54, R53 ;  /* 0x000000362b307389 */ /* 0x0000640000000035 */
[----:B01----:R-:W-:Y:S05]  /*5a90*/  ENDCOLLECTIVE ;  /* 0x000000000000791b */ /* 0x003fea0003800000 */
.L_x_842:
[----:B------:R-:W-:-:S05]  /*5aa0*/  IMAD.MOV.U32 R55, RZ, RZ, R48 ;  /* 0x000000ffff377224 */ /* 0x000fca00078e0030 */
[----:B------:R-:W-:-:S04]  /*5ab0*/  LOP3.LUT P0, RZ, R55, 0x100000, RZ, 0xc0, !PT ;  /* 0x0010000037ff7812 */ /* 0x000fc8000780c0ff */
[----:B------:R-:W-:-:S05]  /*5ac0*/  FSEL R47, R19, RZ, P0 ;  /* 0x000000ff132f7208 */ /* 0x000fca0000000000 */
[----:B------:R-:W-:-:S07]  /*5ad0*/  FADD R42, R42, R47 ;  /* 0x0000002f2a2a7221 */ /* 0x000fce0000000000 */
[----:B------:R-:W-:Y:S05]  /*5ae0*/  WARPSYNC.COLLECTIVE R52, `(.L_x_843) ;  /* 0x0000000034087348 */ /* 0x000fea0003c00000 */
[----:B------:R0:W1:Y:S02]  /*5af0*/  SHFL.IDX P0, R48, R43, R54, R53 ;  /* 0x000000362b307389 */ /* 0x0000640000000035 */
[----:B01----:R-:W-:Y:S05]  /*5b00*/  ENDCOLLECTIVE ;  /* 0x000000000000791b */ /* 0x003fea0003800000 */
.L_x_843:
[----:B------:R-:W-:-:S05]  /*5b10*/  IMAD.MOV.U32 R47, RZ, RZ, R48 ;  /* 0x000000ffff2f7224 */ /* 0x000fca00078e0030 */
[----:B------:R-:W-:-:S04]  /*5b20*/  LOP3.LUT P0, RZ, R47, 0x80000, RZ, 0xc0, !PT ;  /* 0x000800002fff7812 */ /* 0x000fc8000780c0ff */
[----:B------:R-:W-:-:S05]  /*5b30*/  FSEL R47, R18, RZ, P0 ;  /* 0x000000ff122f7208 */ /* 0x000fca0000000000 */
[----:B------:R-:W-:-:S07]  /*5b40*/  FADD R42, R42, R47 ;  /* 0x0000002f2a2a7221 */ /* 0x000fce0000000000 */
[----:B------:R-:W-:Y:S05]  /*5b50*/  WARPSYNC.COLLECTIVE R52, `(.L_x_844) ;  /* 0x0000000034087348 */ /* 0x000fea0003c00000 */
[----:B------:R0:W1:Y:S02]  /*5b60*/  SHFL.IDX P0, R48, R43, R54, R53 ;  /* 0x000000362b307389 */ /* 0x0000640000000035 */
[----:B01----:R-:W-:Y:S05]  /*5b70*/  ENDCOLLECTIVE ;  /* 0x000000000000791b */ /* 0x003fea0003800000 */
.L_x_844:
[----:B------:R-:W-:-:S05]  /*5b80*/  IMAD.MOV.U32 R47, RZ, RZ, R48 ;  /* 0x000000ffff2f7224 */ /* 0x000fca00078e0030 */
[----:B------:R-:W-:-:S04]  /*5b90*/  LOP3.LUT P0, RZ, R47, 0x40000, RZ, 0xc0, !PT ;  /* 0x000400002fff7812 */ /* 0x000fc8000780c0ff */
[----:B------:R-:W-:-:S05]  /*5ba0*/  FSEL R47, R17, RZ, P0 ;  /* 0x000000ff112f7208 */ /* 0x000fca0000000000 */
[----:B------:R-:W-:-:S07]  /*5bb0*/  FADD R42, R42, R47 ;  /* 0x0000002f2a2a7221 */ /* 0x000fce0000000000 */
[----:B------:R-:W-:Y:S05]  /*5bc0*/  WARPSYNC.COLLECTIVE R52, `(.L_x_845) ;  /* 0x0000000034087348 */ /* 0x000fea0003c00000 */
[----:B------:R0:W1:Y:S02]  /*5bd0*/  SHFL.IDX P0, R48, R43, R54, R53 ;  /* 0x000000362b307389 */ /* 0x0000640000000035 */
[----:B01----:R-:W-:Y:S05]  /*5be0*/  ENDCOLLECTIVE ;  /* 0x000000000000791b */ /* 0x003fea0003800000 */
.L_x_845:
[----:B------:R-:W-:-:S05]  /*5bf0*/  IMAD.MOV.U32 R46, RZ, RZ, R48 ;  /* 0x000000ffff2e7224 */ /* 0x000fca00078e0030 */
[----:B------:R-:W-:-:S04]  /*5c00*/  LOP3.LUT P0, RZ, R46, 0x20000, RZ, 0xc0, !PT ;  /* 0x000200002eff7812 */ /* 0x000fc8000780c0ff */
[----:B------:R-:W-:-:S05]  /*5c10*/  FSEL R47, R16, RZ, P0 ;  /* 0x000000ff102f7208 */ /* 0x000fca0000000000 */
[----:B------:R-:W-:-:S07]  /*5c20*/  FADD R42, R42, R47 ;  /* 0x0000002f2a2a7221 */ /* 0x000fce0000000000 */
[----:B------:R-:W-:Y:S05]  /*5c30*/  WARPSYNC.COLLECTIVE R52, `(.L_x_846) ;  /* 0x0000000034087348 */ /* 0x000fea0003c00000 */
[----:B------:R0:W1:Y:S02]  /*5c40*/  SHFL.IDX P0, R48, R43, R54, R53 ;  /* 0x000000362b307389 */ /* 0x0000640000000035 */
[----:B01----:R-:W-:Y:S05]  /*5c50*/  ENDCOLLECTIVE ;  /* 0x000000000000791b */ /* 0x003fea0003800000 */
.L_x_846:
[----:B------:R-:W-:-:S04]  /*5c60*/  LOP3.LUT P0, RZ, R48, 0x10000, RZ, 0xc0, !PT ;  /* 0x0001000030ff7812 */ /* 0x000fc8000780c0ff */
[----:B------:R-:W-:-:S05]  /*5c70*/  FSEL R47, R15, RZ, P0 ;  /* 0x000000ff0f2f7208 */ /* 0x000fca0000000000 */
[----:B------:R-:W-:-:S07]  /*5c80*/  FADD R42, R42, R47 ;  /* 0x0000002f2a2a7221 */ /* 0x000fce0000000000 */
[----:B------:R-:W-:Y:S05]  /*5c90*/  WARPSYNC.COLLECTIVE R52, `(.L_x_847) ;  /* 0x0000000034087348 */ /* 0x000fea0003c00000 */
[----:B------:R0:W1:Y:S02]  /*5ca0*/  SHFL.IDX P0, R48, R43, R54, R53 ;  /* 0x000000362b307389 */ /* 0x0000640000000035 */
[----:B01----:R-:W-:Y:S05]  /*5cb0*/  ENDCOLLECTIVE ;  /* 0x000000000000791b */ /* 0x003fea0003800000 */
.L_x_847:
[----:B------:R-:W-:-:S04]  /*5cc0*/  LOP3.LUT P0, RZ, R48, 0x8000, RZ, 0xc0, !PT ;  /* 0x0000800030ff7812 */ /* 0x000fc8000780c0ff */
[----:B------:R-:W-:-:S05]  /*5cd0*/  FSEL R47, R14, RZ, P0 ;  /* 0x000000ff0e2f7208 */ /* 0x000fca0000000000 */
[----:B------:R-:W-:-:S07]  /*5ce0*/  FADD R42, R42, R47 ;  /* 0x0000002f2a2a7221 */ /* 0x000fce0000000000 */
[----:B------:R-:W-:Y:S05]  /*5cf0*/  WARPSYNC.COLLECTIVE R52, `(.L_x_848) ;  /* 0x0000000034087348 */ /* 0x000fea0003c00000 */
[----:B------:R0:W1:Y:S02]  /*5d00*/  SHFL.IDX P0, R48, R43, R54, R53 ;  /* 0x000000362b307389 */ /* 0x0000640000000035 */
[----:B01----:R-:W-:Y:S05]  /*5d10*/  ENDCOLLECTIVE ;  /* 0x000000000000791b */ /* 0x003fea0003800000 */
.L_x_848:
[----:B------:R-:W-:-:S05]  /*5d20*/  IMAD.MOV.U32 R47, RZ, RZ, R48 ;  /* 0x000000ffff2f7224 */ /* 0x000fca00078e0030 */
[----:B------:R-:W-:-:S04]  /*5d30*/  LOP3.LUT P0, RZ, R47, 0x4000, RZ, 0xc0, !PT ;  /* 0x000040002fff7812 */ /* 0x000fc8000780c0ff */
[----:B------:R-:W-:-:S05]  /*5d40*/  FSEL R47, R13, RZ, P0 ;  /* 0x000000ff0d2f7208 */ /* 0x000fca0000000000 */
[----:B------:R-:W-:-:S07]  /*5d50*/  FADD R42, R42, R47 ;  /* 0x0000002f2a2a7221 */ /* 0x000fce0000000000 */
[----:B------:R-:W-:Y:S05]  /*5d60*/  WARPSYNC.COLLECTIVE R52, `(.L_x_849) ;  /* 0x0000000034087348 */ /* 0x000fea0003c00000 */
[----:B------:R0:W1:Y:S02]  /*5d70*/  SHFL.IDX P0, R48, R43, R54, R53 ;  /* 0x000000362b307389 */ /* 0x0000640000000035 */
[----:B01----:R-:W-:Y:S05]  /*5d80*/  ENDCOLLECTIVE ;  /* 0x000000000000791b */ /* 0x003fea0003800000 */
.L_x_849:
[----:B------:R-:W-:-:S05]  /*5d90*/  IMAD.MOV.U32 R46, RZ, RZ, R48 ;  /* 0x000000ffff2e7224 */ /* 0x000fca00078e0030 */
[----:B------:R-:W-:-:S04]  /*5da0*/  LOP3.LUT P0, RZ, R46, 0x2000, RZ, 0xc0, !PT ;  /* 0x000020002eff7812 */ /* 0x000fc8000780c0ff */
[----:B------:R-:W-:-:S05]  /*5db0*/  FSEL R47, R12, RZ, P0 ;  /* 0x000000ff0c2f7208 */ /* 0x000fca0000000000 */
[----:B------:R-:W-:-:S07]  /*5dc0*/  FADD R42, R42, R47 ;  /* 0x0000002f2a2a7221 */ /* 0x000fce0000000000 */
[----:B------:R-:W-:Y:S05]  /*5dd0*/  WARPSYNC.COLLECTIVE R52, `(.L_x_850) ;  /* 0x0000000034087348 */ /* 0x000fea0003c00000 */
[----:B------:R0:W1:Y:S02]  /*5de0*/  SHFL.IDX P0, R48, R43, R54, R53 ;  /* 0x000000362b307389 */ /* 0x0000640000000035 */
[----:B01----:R-:W-:Y:S05]  /*5df0*/  ENDCOLLECTIVE ;  /* 0x000000000000791b */ /* 0x003fea0003800000 */
.L_x_850:
[----:B------:R-:W-:-:S05]  /*5e00*/  IMAD.MOV.U32 R46, RZ, RZ, R48 ;  /* 0x000000ffff2e7224 */ /* 0x000fca00078e0030 */
[----:B------:R-:W-:-:S04]  /*5e10*/  LOP3.LUT P0, RZ, R46, 0x1000, RZ, 0xc0, !PT ;  /* 0x000010002eff7812 */ /* 0x000fc8000780c0ff */
[----:B------:R-:W-:-:S05]  /*5e20*/  FSEL R47, R11, RZ, P0 ;  /* 0x000000ff0b2f7208 */ /* 0x000fca0000000000 */
[----:B------:R-:W-:-:S07]  /*5e30*/  FADD R42, R42, R47 ;  /* 0x0000002f2a2a7221 */ /* 0x000fce0000000000 */
[----:B------:R-:W-:Y:S05]  /*5e40*/  WARPSYNC.COLLECTIVE R52, `(.L_x_851) ;  /* 0x0000000034087348 */ /* 0x000fea0003c00000 */
[----:B------:R0:W1:Y:S02]  /*5e50*/  SHFL.IDX P0, R48, R43, R54, R53 ;  /* 0x000000362b307389 */ /* 0x0000640000000035 */
[----:B01----:R-:W-:Y:S05]  /*5e60*/  ENDCOLLECTIVE ;  /* 0x000000000000791b */ /* 0x003fea0003800000 */
.L_x_851:
[----:B------:R-:W-:-:S04]  /*5e70*/  LOP3.LUT P0, RZ, R48, 0x800, RZ, 0xc0, !PT ;  /* 0x0000080030ff7812 */ /* 0x000fc8000780c0ff */
[----:B------:R-:W-:-:S05]  /*5e80*/  FSEL R47, R10, RZ, P0 ;  /* 0x000000ff0a2f7208 */ /* 0x000fca0000000000 */
[----:B------:R-:W-:-:S07]  /*5e90*/  FADD R42, R42, R47 ;  /* 0x0000002f2a2a7221 */ /* 0x000fce0000000000 */
[----:B------:R-:W-:Y:S05]  /*5ea0*/  WARPSYNC.COLLECTIVE R52, `(.L_x_852) ;  /* 0x0000000034087348 */ /* 0x000fea0003c00000 */
[----:B------:R0:W1:Y:S02]  /*5eb0*/  SHFL.IDX P0, R48, R43, R54, R53 ;  /* 0x000000362b307389 */ /* 0x0000640000000035 */
[----:B01----:R-:W-:Y:S05]  /*5ec0*/  ENDCOLLECTIVE ;  /* 0x000000000000791b */ /* 0x003fea0003800000 */
.L_x_852:
[----:B------:R-:W-:-:S05]  /*5ed0*/  IMAD.MOV.U32 R47, RZ, RZ, R48 ;  /* 0x000000ffff2f7224 */ /* 0x000fca00078e0030 */
[----:B------:R-:W-:-:S04]  /*5ee0*/  LOP3.LUT P0, RZ, R47, 0x400, RZ, 0xc0, !PT ;  /* 0x000004002fff7812 */ /* 0x000fc8000780c0ff */
[----:B------:R-:W-:-:S05]  /*5ef0*/  FSEL R47, R9, RZ, P0 ;  /* 0x000000ff092f7208 */ /* 0x000fca0000000000 */
[----:B------:R-:W-:-:S07]  /*5f00*/  FADD R42, R42, R47 ;  /* 0x0000002f2a2a7221 */ /* 0x000fce0000000000 */
[----:B------:R-:W-:Y:S05]  /*5f10*/  WARPSYNC.COLLECTIVE R52, `(.L_x_853) ;  /* 0x0000000034087348 */ /* 0x000fea0003c00000 */
[----:B------:R0:W1:Y:S02]  /*5f20*/  SHFL.IDX P0, R48, R43, R54, R53 ;  /* 0x000000362b307389 */ /* 0x0000640000000035 */
[----:B01----:R-:W-:Y:S05]  /*5f30*/  ENDCOLLECTIVE ;  /* 0x000000000000791b */ /* 0x003fea0003800000 */
.L_x_853:
[----:B------:R-:W-:-:S05]  /*5f40*/  IMAD.MOV.U32 R51, RZ, RZ, R48 ;  /* 0x000000ffff337224 */ /* 0x000fca00078e0030 */
[----:B------:R-:W-:-:S04]  /*5f50*/  LOP3.LUT P0, RZ, R51, 0x200, RZ, 0xc0, !PT ;  /* 0x0000020033ff7812 */ /* 0x000fc8000780c0ff */
[----:B------:R-:W-:-:S05]  /*5f60*/  FSEL R47, R8, RZ, P0 ;  /* 0x000000ff082f7208 */ /* 0x000fca0000000000 */
[----:B------:R-:W-:-:S07]  /*5f70*/  FADD R47, R42, R47 ;  /* 0x0000002f2a2f7221 */ /* 0x000fce0000000000 */
[----:B------:R-:W-:Y:S05]  /*5f80*/  WARPSYNC.COLLECTIVE R52, `(.L_x_854) ;  /* 0x0000000034087348 */ /* 0x000fea0003c00000 */
[----:B------:R0:W1:Y:S02]  /*5f90*/  SHFL.IDX P0, R48, R43, R54, R53 ;  /* 0x000000362b307389 */ /* 0x0000640000000035 */
[----:B01----:R-:W-:Y:S05]  /*5fa0*/  ENDCOLLECTIVE ;  /* 0x000000000000791b */ /* 0x003fea0003800000 */
.L_x_854:
[----:B------:R-:W-:-:S05]  /*5fb0*/  IMAD.MOV.U32 R50, RZ, RZ, R48 ;  /* 0x000000ffff327224 */ /* 0x000fca00078e0030 */
[----:B------:R-:W-:-:S04]  /*5fc0*/  LOP3.LUT P0, RZ, R50, 0x100, RZ, 0xc0, !PT ;  /* 0x0000010032ff7812 */ /* 0x000fc8000780c0ff */
[----:B------:R-:W-:-:S05]  /*5fd0*/  FSEL R42, R7, RZ, P0 ;  /* 0x000000ff072a7208 */ /* 0x000fca0000000000 */
[----:B------:R-:W-:-:S07]  /*5fe0*/  FADD R47, R47, R42 ;  /* 0x0000002a2f2f7221 */ /* 0x000fce0000000000 */
[----:B------:R-:W-:Y:S05]  /*5ff0*/  WARPSYNC.COLLECTIVE R52, `(.L_x_855) ;  /* 0x0000000034087348 */ /* 0x000fea0003c00000 */
[----:B------:R0:W1:Y:S02]  /*6000*/  SHFL.IDX P0, R48, R43, R54, R53 ;  /* 0x000000362b307389 */ /* 0x0000640000000035 */
[----:B01----:R-:W-:Y:S05]  /*6010*/  ENDCOLLECTIVE ;  /* 0x000000000000791b */ /* 0x003fea0003800000 */
.L_x_855:
[----:B------:R-:W-:-:S05]  /*6020*/  IMAD.MOV.U32 R55, RZ, RZ, R48 ;  /* 0x000000ffff377224 */ /* 0x000fca00078e0030 */
[----:B------:R-:W-:-:S04]  /*6030*/  LOP3.LUT P0, RZ, R55, 0x80, RZ, 0xc0, !PT ;  /* 0x0000008037ff7812 */ /* 0x000fc8000780c0ff */
[----:B------:R-:W-:-:S05]  /*6040*/  FSEL R42, R6, RZ, P0 ;  /* 0x000000ff062a7208 */ /* 0x000fca0000000000 */
[----:B------:R-:W-:-:S07]  /*6050*/  FADD R42, R47, R42 ;  /* 0x0000002a2f2a7221 */ /* 0x000fce0000000000 */
[----:B------:R-:W-:Y:S05]  /*6060*/  WARPSYNC.COLLECTIVE R52, `(.L_x_856) ;  /* 0x0000000034087348 */ /* 0x000fea0003c00000 */
[----:B------:R0:W1:Y:S02]  /*6070*/  SHFL.IDX P0, R48, R43, R54, R53 ;  /* 0x000000362b307389 */ /* 0x0000640000000035 */
[----:B01----:R-:W-:Y:S05]  /*6080*/  ENDCOLLECTIVE ;  /* 0x000000000000791b */ /* 0x003fea0003800000 */
.L_x_856:
[----:B------:R-:W-:-:S04]  /*6090*/  LOP3.LUT P0, RZ, R48, 0x40, RZ, 0xc0, !PT ;  /* 0x0000004030ff7812 */ /* 0x000fc8000780c0ff */
[----:B------:R-:W-:-:S05]  /*60a0*/  FSEL R47, R5, RZ, P0 ;  /* 0x000000ff052f7208 */ /* 0x000fca0000000000 */
[----:B------:R-:W-:-:S07]  /*60b0*/  FADD R42, R42, R47 ;  /* 0x0000002f2a2a7221 */ /* 0x000fce0000000000 */
[----:B------:R-:W-:Y:S05]  /*60c0*/  WARPSYNC.COLLECTIVE R52, `(.L_x_857) ;  /* 0x0000000034087348 */ /* 0x000fea0003c00000 */
[----:B------:R0:W1:Y:S02]  /*60d0*/  SHFL.IDX P0, R48, R43, R54, R53 ;  /* 0x000000362b307389 */ /* 0x0000640000000035 */
[----:B01----:R-:W-:Y:S05]  /*60e0*/  ENDCOLLECTIVE ;  /* 0x000000000000791b */ /* 0x003fea0003800000 */
.L_x_857:
[----:B------:R-:W-:-:S05]  /*60f0*/  IMAD.MOV.U32 R47, RZ, RZ, R48 ;  /* 0x000000ffff2f7224 */ /* 0x000fca00078e0030 */
[----:B------:R-:W-:-:S04]  /*6100*/  LOP3.LUT P0, RZ, R47, 0x20, RZ, 0xc0, !PT ;  /* 0x000000202fff7812 */ /* 0x000fc8000780c0ff */
[----:B------:R-:W-:-:S05]  /*6110*/  FSEL R47, R4, RZ, P0 ;  /* 0x000000ff042f7208 */ /* 0x000fca0000000000 */
[----:B------:R-:W-:-:S07]  /*6120*/  FADD R47, R42, R47 ;  /* 0x0000002f2a2f7221 */ /* 0x000fce0000000000 */
[----:B------:R-:W-:Y:S05]  /*6130*/  WARPSYNC.COLLECTIVE R52, `(.L_x_858) ;  /* 0x0000000034087348 */ /* 0x000fea0003c00000 */
[----:B------:R0:W1:Y:S02]  /*6140*/  SHFL.IDX P0, R48, R43, R54, R53 ;  /* 0x000000362b307389 */ /* 0x0000640000000035 */
[----:B01----:R-:W-:Y:S05]  /*6150*/  ENDCOLLECTIVE ;  /* 0x000000000000791b */ /* 0x003fea0003800000 */
.L_x_858:
[----:B------:R-:W-:-:S05]  /*6160*/  IMAD.MOV.U32 R46, RZ, RZ, R48 ;  /* 0x000000ffff2e7224 */ /* 0x000fca00078e0030 */
[----:B------:R-:W-:-:S04]  /*6170*/  LOP3.LUT P0, RZ, R46, 0x10, RZ, 0xc0, !PT ;  /* 0x000000102eff7812 */ /* 0x000fc8000780c0ff */
[----:B------:R-:W-:-:S05]  /*6180*/  FSEL R42, R3, RZ, P0 ;  /* 0x000000ff032a7208 */ /* 0x000fca0000000000 */
[----:B------:R-:W-:-:S07]  /*6190*/  FADD R42, R47, R42 ;  /* 0x0000002a2f2a7221 */ /* 0x000fce0000000000 */
[----:B------:R-:W-:Y:S05]  /*61a0*/  WARPSYNC.COLLECTIVE R52, `(.L_x_859) ;  /* 0x0000000034087348 */ /* 0x000fea0003c00000 */
[----:B------:R0:W1:Y:S02]  /*61b0*/  SHFL.IDX P0, R48, R43, R54, R53 ;  /* 0x000000362b307389 */ /* 0x0000640000000035 */
[----:B01----:R-:W-:Y:S05]  /*61c0*/  ENDCOLLECTIVE ;  /* 0x000000000000791b */ /* 0x003fea0003800000 */
.L_x_859:
[----:B------:R-:W-:-:S05]  /*61d0*/  IMAD.MOV.U32 R50, RZ, RZ, R48 ;  /* 0x000000ffff327224 */ /* 0x000fca00078e0030 */
[----:B------:R-:W-:-:S04]  /*61e0*/  LOP3.LUT P0, RZ, R50, 0x8, RZ, 0xc0, !PT ;  /* 0x0000000832ff7812 */ /* 0x000fc8000780c0ff */
[----:B------:R-:W-:-:S05]  /*61f0*/  FSEL R47, R2, RZ, P0 ;  /* 0x000000ff022f7208 */ /* 0x000fca0000000000 */
[----:B------:R-:W-:-:S07]  /*6200*/  FADD R42, R42, R47 ;  /* 0x0000002f2a2a7221 */ /* 0x000fce0000000000 */
[----:B------:R-:W-:Y:S05]  /*6210*/  WARPSYNC.COLLECTIVE R52, `(.L_x_860) ;  /* 0x0000000034087348 */ /* 0x000fea0003c00000 */
[----:B------:R0:W1:Y:S02]  /*6220*/  SHFL.IDX P0, R48, R43, R54, R53 ;  /* 0x000000362b307389 */ /* 0x0000640000000035 */
[----:B01----:R-:W-:Y:S05]  /*6230*/  ENDCOLLECTIVE ;  /* 0x000000000000791b */ /* 0x003fea0003800000 */
.L_x_860:
[----:B------:R-:W-:-:S05]  /*6240*/  IMAD.MOV.U32 R56, RZ, RZ, R48 ;  /* 0x000000ffff387224 */ /* 0x000fca00078e0030 */
[----:B------:R-:W-:-:S04]  /*6250*/  LOP3.LUT P0, RZ, R56, 0x4, RZ, 0xc0, !PT ;  /* 0x0000000438ff7812 */ /* 0x000fc8000780c0ff */
[----:B------:R-:W-:-:S05]  /*6260*/  FSEL R47, R0, RZ, P0 ;  /* 0x000000ff002f7208 */ /* 0x000fca0000000000 */
[----:B------:R-:W-:-:S07]  /*6270*/  FADD R42, R42, R47 ;  /* 0x0000002f2a2a7221 */ /* 0x000fce0000000000 */
[----:B------:R-:W-:Y:S05]  /*6280*/  WARPSYNC.COLLECTIVE R52, `(.L_x_861) ;  /* 0x0000000034087348 */ /* 0x000fea0003c00000 */
[----:B------:R0:W1:Y:S02]  /*6290*/  SHFL.IDX P0, R48, R43, R54, R53 ;  /* 0x000000362b307389 */ /* 0x0000640000000035 */
[----:B01----:R-:W-:Y:S05]  /*62a0*/  ENDCOLLECTIVE ;  /* 0x000000000000791b */ /* 0x003fea0003800000 */
.L_x_861:
[----:B------:R-:W-:-:S04]  /*62b0*/  LOP3.LUT P0, RZ, R48, 0x2, RZ, 0xc0, !PT ;  /* 0x0000000230ff7812 */ /* 0x000fc8000780c0ff */
[----:B------:R-:W-:-:S05]  /*62c0*/  FSEL R47, R33, RZ, P0 ;  /* 0x000000ff212f7208 */ /* 0x000fca0000000000 */
[----:B------:R-:W-:-:S07]  /*62d0*/  FADD R42, R42, R47 ;  /* 0x0000002f2a2a7221 */ /* 0x000fce0000000000 */
[----:B------:R-:W-:Y:S05]  /*62e0*/  WARPSYNC.COLLECTIVE R52, `(.L_x_862) ;  /* 0x0000000034087348 */ /* 0x000fea0003c00000 */
[----:B------:R0:W1:Y:S02]  /*62f0*/  SHFL.IDX P0, R48, R43, R54, R53 ;  /* 0x000000362b307389 */ /* 0x0000640000000035 */
[----:B01----:R-:W-:Y:S05]  /*6300*/  ENDCOLLECTIVE ;  /* 0x000000000000791b */ /* 0x003fea0003800000 */
.L_x_862:
[----:B------:R-:W-:Y:S01]  /*6310*/  IMAD.MOV.U32 R54, RZ, RZ, 0x3 ;  /* 0x00000003ff367424 */ /* 0x000fe200078e00ff */
[----:B------:R-:W-:-:S04]  /*6320*/  LOP3.LUT R48, R48, 0x1, RZ, 0xc0, !PT ;  /* 0x0000000130307812 */ /* 0x000fc800078ec0ff */
[----:B------:R-:W-:-:S04]  /*6330*/  ISETP.NE.U32.AND P0, PT, R48, 0x1, PT ;  /* 0x000000013000780c */ /* 0x000fc80003f05070 */
[----:B------:R-:W-:-:S05]  /*6340*/  FSEL R47, R32, RZ, !P0 ;  /* 0x000000ff202f7208 */ /* 0x000fca0004000000 */
[----:B------:R-:W-:-:S07]  /*6350*/  FADD R42, R42, R47 ;  /* 0x0000002f2a2a7221 */ /* 0x000fce0000000000 */
[----:B------:R-:W-:Y:S05]  /*6360*/  WARPSYNC.COLLECTIVE R52, `(.L_x_863) ;  /* 0x0000000034087348 */ /* 0x000fea0003c00000 */
[----:B------:R0:W1:Y:S02]  /*6370*/  SHFL.IDX P0, R48, R43, R54, R53 ;  /* 0x000000362b307389 */ /* 0x0000640000000035 */
[----:B01----:R-:W-:Y:S05]  /*6380*/  ENDCOLLECTIVE ;  /* 0x000000000000791b */ /* 0x003fea0003800000 */
.L_x_863:
[----:B------:R-:W-:-:S05]  /*6390*/  IMAD.MOV.U32 R51, RZ, RZ, R48 ;  /* 0x000000ffff337224 */ /* 0x000fca00078e0030 */
[----:B------:R-:W-:-:S04]  /*63a0*/  ISETP.GT.AND P0, PT, R51, -0x1, PT ;  /* 0xffffffff3300780c */ /* 0x000fc80003f04270 */
[----:B------:R-:W-:-:S05]  /*63b0*/  FSEL R47, R34, RZ, !P0 ;  /* 0x000000ff222f7208 */ /* 0x000fca0004000000 */
[----:B------:R-:W-:-:S07]  /*63c0*/  FADD R38, R47, R38 ;  /* 0x000000262f267221 */ /* 0x000fce0000000000 */
[----:B------:R-:W-:Y:S05]  /*63d0*/  WARPSYNC.COLLECTIVE R52, `(.L_x_864) ;  /* 0x0000000034087348 */ /* 0x000fea0003c00000 */
[----:B------:R0:W1:Y:S02]  /*63e0*/  SHFL.IDX P0, R48, R43, R54, R53 ;  /* 0x000000362b307389 */ /* 0x0000640000000035 */
[----:B01----:R-:W-:Y:S05]  /*63f0*/  ENDCOLLECTIVE ;  /* 0x000000000000791b */ /* 0x003fea0003800000 */
.L_x_864:
[----:B------:R-:W-:-:S05]  /*6400*/  IMAD.MOV.U32 R55, RZ, RZ, R48 ;  /* 0x000000ffff377224 */ /* 0x000fca00078e0030 */
[----:B------:R-:W-:-:S04]  /*6410*/  LOP3.LUT P0, RZ, R55, 0x40000000, RZ, 0xc0, !PT ;  /* 0x4000000037ff7812 */ /* 0x000fc8000780c0ff */
[----:B------:R-:W-:-:S05]  /*6420*/  FSEL R29, R29, RZ, P0 ;  /* 0x000000ff1d1d7208 */ /* 0x000fca0000000000 */
[----:B------:R-:W-:-:S07]  /*6430*/  FADD R29, R38, R29 ;  /* 0x0000001d261d7221 */ /* 0x000fce0000000000 */
[----:B------:R-:W-:Y:S05]  /*6440*/  WARPSYNC.COLLECTIVE R52, `(.L_x_865) ;  /* 0x0000000034087348 */ /* 0x000fea0003c00000 */
[----:B------:R0:W1:Y:S02]  /*6450*/  SHFL.IDX P0, R48, R43, R54, R53 ;  /* 0x000000362b307389 */ /* 0x0000640000000035 */
[----:B01----:R-:W-:Y:S05]  /*6460*/  ENDCOLLECTIVE ;  /* 0x000000000000791b */ /* 0x003fea0003800000 */
.L_x_865:
[----:B------:R-:W-:-:S05]  /*6470*/  IMAD.MOV.U32 R34, RZ, RZ, R48 ;  /* 0x000000ffff227224 */ /* 0x000fca00078e0030 */
[----:B------:R-:W-:-:S04]  /*6480*/  LOP3.LUT P0, RZ, R34, 0x20000000, RZ, 0xc0, !PT ;  /* 0x2000000022ff7812 */ /* 0x000fc8000780c0ff */
[----:B------:R-:W-:-:S05]  /*6490*/  FSEL R28, R28, RZ, P0 ;  /* 0x000000ff1c1c7208 */ /* 0x000fca0000000000 */
[----:B------:R-:W-:-:S07]  /*64a0*/  FADD R29, R29, R28 ;  /* 0x0000001c1d1d7221 */ /* 0x000fce0000000000 */
[----:B------:R-:W-:Y:S05]  /*64b0*/  WARPSYNC.COLLECTIVE R52, `(.L_x_866) ;  /* 0x0000000034087348 */ /* 0x000fea0003c00000 */
[----:B------:R0:W1:Y:S02]  /*64c0*/  SHFL.IDX P0, R48, R43, R54, R53 ;  /* 0x000000362b307389 */ /* 0x0000640000000035 */
[----:B01----:R-:W-:Y:S05]  /*64d0*/  ENDCOLLECTIVE ;  /* 0x000000000000791b */ /* 0x003fea0003800000 */
.L_x_866:
[----:B------:R-:W-:-:S05]  /*64e0*/  IMAD.MOV.U32 R34, RZ, RZ, R48 ;  /* 0x000000ffff227224 */ /* 0x000fca00078e0030 */
[----:B------:R-:W-:-:S04]  /*64f0*/  LOP3.LUT P0, RZ, R34, 0x10000000, RZ, 0xc0, !PT ;  /* 0x1000000022ff7812 */ /* 0x000fc8000780c0ff */
[----:B------:R-:W-:-:S05]  /*6500*/  FSEL R28, R27, RZ, P0 ;  /* 0x000000ff1b1c7208 */ /* 0x000fca0000000000 */
[----:B------:R-:W-:-:S07]  /*6510*/  FADD R27, R29, R28 ;  /* 0x0000001c1d1b7221 */ /* 0x000fce0000000000 */
[----:B------:R-:W-:Y:S05]  /*6520*/  WARPSYNC.COLLECTIVE R52, `(.L_x_867) ;  /* 0x0000000034087348 */ /* 0x000fea0003c00000 */
[----:B------:R0:W1:Y:S02]  /*6530*/  SHFL.IDX P0, R48, R43, R54, R53 ;  /* 0x000000362b307389 */ /* 0x0000640000000035 */
[----:B01----:R-:W-:Y:S05]  /*6540*/  ENDCOLLECTIVE ;  /* 0x000000000000791b */ /* 0x003fea0003800000 */
.L_x_867:
[----:B------:R-:W-:-:S05]  /*6550*/  IMAD.MOV.U32 R34, RZ, RZ, R48 ;  /* 0x000000ffff227224 */ /* 0x000fca00078e0030 */
[----:B------:R-:W-:-:S04]  /*6560*/  LOP3.LUT P0, RZ, R34, 0x8000000, RZ, 0xc0, !PT ;  /* 0x0800000022ff7812 */ /* 0x000fc8000780c0ff */
[----:B------:R-:W-:-:S05]  /*6570*/  FSEL R26, R26, RZ, P0 ;  /* 0x000000ff1a1a7208 */ /* 0x000fca0000000000 */
[----:B------:R-:W-:-:S07]  /*6580*/  FADD R27, R27, R26 ;  /* 0x0000001a1b1b7221 */ /* 0x000fce0000000000 */
[----:B------:R-:W-:Y:S05]  /*6590*/  WARPSYNC.COLLECTIVE R52, `(.L_x_868) ;  /* 0x0000000034087348 */ /* 0x000fea0003c00000 */
[----:B------:R0:W1:Y:S02]  /*65a0*/  SHFL.IDX P0, R48, R43, R54, R53 ;  /* 0x000000362b307389 */ /* 0x0000640000000035 */
[----:B01----:R-:W-:Y:S05]  /*65b0*/  ENDCOLLECTIVE ;  /* 0x000000000000791b */ /* 0x003fea0003800000 */
.L_x_868:
[----:B------:R-:W-:-:S05]  /*65c0*/  IMAD.MOV.U32 R38, RZ, RZ, R48 ;  /* 0x000000ffff267224 */ /* 0x000fca00078e0030 */
[----:B------:R-:W-:-:S04]  /*65d0*/  LOP3.LUT P0, RZ, R38, 0x4000000, RZ, 0xc0, !PT ;  /* 0x0400000026ff7812 */ /* 0x000fc8000780c0ff */
[----:B------:R-:W-:-:S05]  /*65e0*/  FSEL R26, R25, RZ, P0 ;  /* 0x000000ff191a7208 */ /* 0x000fca0000000000 */
[----:B------:R-:W-:-:S07]  /*65f0*/  FADD R27, R27, R26 ;  /* 0x0000001a1b1b7221 */ /* 0x000fce0000000000 */
[----:B------:R-:W-:Y:S05]  /*6600*/  WARPSYNC.COLLECTIVE R52, `(.L_x_869) ;  /* 0x0000000034087348 */ /* 0x000fea0003c00000 */
[----:B------:R0:W1:Y:S02]  /*6610*/  SHFL.IDX P0, R48, R43, R54, R53 ;  /* 0x000000362b307389 */ /* 0x0000640000000035 */
[----:B01----:R-:W-:Y:S05]  /*6620*/  ENDCOLLECTIVE ;  /* 0x000000000000791b */ /* 0x003fea0003800000 */
.L_x_869:
[----:B------:R-:W-:-:S07]  /*6630*/  IMAD.MOV.U32 R28, RZ, RZ, R48 ;  /* 0x000000ffff1c7224 */ /* 0x000fce00078e0030 */
[----:B------:R-:W-:Y:S05]  /*6640*/  WARPSYNC.COLLECTIVE R52, `(.L_x_870) ;  /* 0x0000000034087348 */ /* 0x000fea0003c00000 */
[----:B------:R0:W1:Y:S02]  /*6650*/  SHFL.IDX P0, R48, R43, R54, R53 ;  /* 0x000000362b307389 */ /* 0x0000640000000035 */
[----:B01----:R-:W-:Y:S05]  /*6660*/  ENDCOLLECTIVE ;  /* 0x000000000000791b */ /* 0x003fea0003800000 */
.L_x_870:
[----:B------:R-:W-:-:S04]  /*6670*/  LOP3.LUT P1, RZ, R28, 0x2000000, RZ, 0xc0, !PT ;  /* 0x020000001cff7812 */ /* 0x000fc8000782c0ff */
[----:B------:R-:W-:-:S05]  /*6680*/  FSEL R24, R24, RZ, P1 ;  /* 0x000000ff18187208 */ /* 0x000fca0000800000 */
[----:B------:R-:W-:Y:S01]  /*6690*/  FADD R27, R27, R24 ;  /* 0x000000181b1b7221 */ /* 0x000fe20000000000 */
[----:B------:R-:W-:-:S07]  /*66a0*/  IMAD.MOV.U32 R26, RZ, RZ, R48 ;  /* 0x000000ffff1a7224 */ /* 0x000fce00078e0030 */
[----:B------:R-:W-:Y:S05]  /*66b0*/  WARPSYNC.COLLECTIVE R52, `(.L_x_871) ;  /* 0x0000000034087348 */ /* 0x000fea0003c00000 */
[----:B------:R0:W1:Y:S02]  /*66c0*/  SHFL.IDX P0, R48, R43, R54, R53 ;  /* 0x000000362b307389 */ /* 0x0000640000000035 */
[----:B01----:R-:W-:Y:S05]  /*66d0*/  ENDCOLLECTIVE ;  /* 0x000000000000791b */ /* 0x003fea0003800000 */
.L_x_871:
[----:B------:R-:W-:-:S04]  /*66e0*/  LOP3.LUT P2, RZ, R26, 0x1000000, RZ, 0xc0, !PT ;  /* 0x010000001aff7812 */ /* 0x000fc8000784c0ff */
[----:B------:R-:W-:-:S05]  /*66f0*/  FSEL R24, R23, RZ, P2 ;  /* 0x000000ff17187208 */ /* 0x000fca0001000000 */
[----:B------:R-:W-:Y:S01]  /*6700*/  FADD R27, R27, R24 ;  /* 0x000000181b1b7221 */ /* 0x000fe20000000000 */
[----:B------:R-:W-:-:S07]  /*6710*/  IMAD.MOV.U32 R25, RZ, RZ, R48 ;  /* 0x000000ffff197224 */ /* 0x000fce00078e0030 */
[----:B------:R-:W-:Y:S05]  /*6720*/  WARPSYNC.COLLECTIVE R52, `(.L_x_872) ;  /* 0x0000000034087348 */ /* 0x000fea0003c00000 */
[----:B------:R0:W1:Y:S02]  /*6730*/  SHFL.IDX P0, R48, R43, R54, R53 ;  /* 0x000000362b307389 */ /* 0x0000640000000035 */
[----:B01----:R-:W-:Y:S05]  /*6740*/  ENDCOLLECTIVE ;  /* 0x000000000000791b */ /* 0x003fea0003800000 */
.L_x_872:
[----:B------:R-:W-:-:S04]  /*6750*/  LOP3.LUT P1, RZ, R25, 0x800000, RZ, 0xc0, !PT ;  /* 0x0080000019ff7812 */ /* 0x000fc8000782c0ff */
[----:B------:R-:W-:-:S05]  /*6760*/  FSEL R22, R22, RZ, P1 ;  /* 0x000000ff16167208 */ /* 0x000fca0000800000 */
[----:B------:R-:W-:Y:S01]  /*6770*/  FADD R22, R27, R22 ;  /* 0x000000161b167221 */ /* 0x000fe20000000000 */
[----:B------:R-:W-:-:S07]  /*6780*/  IMAD.MOV.U32 R28, RZ, RZ, R48 ;  /* 0x000000ffff1c7224 */ /* 0x000fce00078e0030 */
[----:B------:R-:W-:Y:S05]  /*6790*/  WARPSYNC.COLLECTIVE R52, `(.L_x_873) ;  /* 0x0000000034087348 */ /* 0x000fea0003c00000 */
[----:B------:R0:W1:Y:S02]  /*67a0*/  SHFL.IDX P0, R48, R43, R54, R53 ;  /* 0x000000362b307389 */ /* 0x0000640000000035 */
[----:B01----:R-:W-:Y:S05]  /*67b0*/  ENDCOLLECTIVE ;  /* 0x000000000000791b */ /* 0x003fea0003800000 */
.L_x_873:
[----:B------:R-:W-:-:S04]  /*67c0*/  LOP3.LUT P2, RZ, R28, 0x400000, RZ, 0xc0, !PT ;  /* 0x004000001cff7812 */ /* 0x000fc8000784c0ff */
[----:B------:R-:W-:-:S05]  /*67d0*/  FSEL R21, R21, RZ, P2 ;  /* 0x000000ff15157208 */ /* 0x000fca0001000000 */
[----:B------:R-:W-:Y:S01]  /*67e0*/  FADD R21, R22, R21 ;  /* 0x0000001516157221 */ /* 0x000fe20000000000 */
[----:B------:R-:W-:-:S07]  /*67f0*/  IMAD.MOV.U32 R26, RZ, RZ, R48 ;  /* 0x000000ffff1a7224 */ /* 0x000fce00078e0030 */
[----:B------:R-:W-:Y:S05]  /*6800*/  WARPSYNC.COLLECTIVE R52, `(.L_x_874) ;  /* 0x0000000034087348 */ /* 0x000fea0003c00000 */
[----:B------:R0:W1:Y:S02]  /*6810*/  SHFL.IDX P0, R48, R43, R54, R53 ;  /* 0x000000362b307389 */ /* 0x0000640000000035 */
[----:B01----:R-:W-:Y:S05]  /*6820*/  ENDCOLLECTIVE ;  /* 0x000000000000791b */ /* 0x003fea0003800000 */
.L_x_874:
[----:B------:R-:W-:-:S04]  /*6830*/  LOP3.LUT P1, RZ, R26, 0x200000, RZ, 0xc0, !PT ;  /* 0x002000001aff7812 */ /* 0x000fc8000782c0ff */
[----:B------:R-:W-:-:S05]  /*6840*/  FSEL R20, R20, RZ, P1 ;  /* 0x000000ff14147208 */ /* 0x000fca0000800000 */
[----:B------:R-:W-:Y:S01]  /*6850*/  FADD R21, R21, R20 ;  /* 0x0000001415157221 */ /* 0x000fe20000000000 */
[----:B------:R-:W-:-:S07]  /*6860*/  IMAD.MOV.U32 R25, RZ, RZ, R48 ;  /* 0x000000ffff197224 */ /* 0x000fce00078e0030 */
[----:B------:R-:W-:Y:S05]  /*6870*/  WARPSYNC.COLLECTIVE R52, `(.L_x_875) ;  /* 0x0000000034087348 */ /* 0x000fea0003c00000 */
[----:B------:R0:W1:Y:S02]  /*6880*/  SHFL.IDX P0, R48, R43, R54, R53 ;  /* 0x000000362b307389 */ /* 0x0000640000000035 */
[----:B01----:R-:W-:Y:S05]  /*6890*/  ENDCOLLECTIVE ;  /* 0x000000000000791b */ /* 0x003fea0003800000 */
.L_x_875:
[----:B------:R-:W-:-:S07]  /*68a0*/  IMAD.MOV.U32 R23, RZ, RZ, R48 ;  /* 0x000000ffff177224 */ /* 0x000fce00078e0030 */
[----:B------:R-:W-:Y:S05]  /*68b0*/  WARPSYNC.COLLECTIVE R52, `(.L_x_876) ;  /* 0x0000000034087348 */ /* 0x000fea0003c00000 */
[----:B------:R0:W1:Y:S02]  /*68c0*/  SHFL.IDX P0, R48, R43, R54, R53 ;  /* 0x000000362b307389 */ /* 0x0000640000000035 */
[----:B01----:R-:W-:Y:S05]  /*68d0*/  ENDCOLLECTIVE ;  /* 0x000000000000791b */ /* 0x003fea0003800000 */
.L_x_876:
[----:B------:R-:W-:-:S04]  /*68e0*/  LOP3.LUT P1, RZ, R23, 0x80000, RZ, 0xc0, !PT ;  /* 0x0008000017ff7812 */ /* 0x000fc8000782c0ff */
[----:B------:R-:W-:Y:S01]  /*68f0*/  FSEL R18, R18, RZ, P1 ;  /* 0x000000ff12127208 */ /* 0x000fe20000800000 */
[----:B------:R-:W-:-:S08]  /*6900*/  IMAD.MOV.U32 R27, RZ, RZ, R48 ;  /* 0x000000ffff1b7224 */ /* 0x000fd000078e0030 */
[----:B------:R-:W-:Y:S05]  /*6910*/  WARPSYNC.COLLECTIVE R52, `(.L_x_877) ;  /* 0x0000000034087348 */ /* 0x000fea0003c00000 */
[----:B------:R0:W1:Y:S02]  /*6920*/  SHFL.IDX P0, R48, R43, R54, R53 ;  /* 0x000000362b307389 */ /* 0x0000640000000035 */
[----:B01----:R-:W-:Y:S05]  /*6930*/  ENDCOLLECTIVE ;  /* 0x000000000000791b */ /* 0x003fea0003800000 */
.L_x_877:
        /* <DEDUP_REMOVED lines=11> */
.L_x_878:
[----:B------:R-:W-:-:S04]  /*69f0*/  FADD R18, R21, R18 ;  /* 0x0000001215127221 */ /* 0x000fc80000000000 */
[----:B------:R-:W-:-:S04]  /*6a00*/  FADD R18, R18, R17 ;  /* 0x0000001112127221 */ /* 0x000fc80000000000 */
[----:B------:R-:W-:Y:S01]  /*6a10*/  FADD R18, R18, R27 ;  /* 0x0000001b12127221 */ /* 0x000fe20000000000 */
[----:B------:R-:W-:-:S07]  /*6a20*/  IMAD.MOV.U32 R23, RZ, RZ, R48 ;  /* 0x000000ffff177224 */ /* 0x000fce00078e0030 */
[----:B------:R-:W-:Y:S05]  /*6a30*/  WARPSYNC.COLLECTIVE R52, `(.L_x_879) ;  /* 0x0000000034087348 */ /* 0x000fea0003c00000 */
[----:B------:R0:W1:Y:S02]  /*6a40*/  SHFL.IDX P0, R48, R43, R54, R53 ;  /* 0x000000362b307389 */ /* 0x0000640000000035 */
[----:B01----:R-:W-:Y:S05]  /*6a50*/  ENDCOLLECTIVE ;  /* 0x000000000000791b */ /* 0x003fea0003800000 */
.L_x_879:
[----:B------:R-:W-:-:S04]  /*6a60*/  LOP3.LUT P1, RZ, R23, 0x10000, RZ, 0xc0, !PT ;  /* 0x0001000017ff7812 */ /* 0x000fc8000782c0ff */
[----:B------:R-:W-:-:S05]  /*6a70*/  FSEL R23, R15, RZ, P1 ;  /* 0x000000ff0f177208 */ /* 0x000fca0000800000 */
[----:B------:R-:W-:Y:S01]  /*6a80*/  FADD R18, R18, R23 ;  /* 0x0000001712127221 */ /* 0x000fe20000000000 */
[----:B------:R-:W-:-:S07]  /*6a90*/  IMAD.MOV.U32 R25, RZ, RZ, R48 ;  /* 0x000000ffff197224 */ /* 0x000fce00078e0030 */
[----:B------:R-:W-:Y:S05]  /*6aa0*/  WARPSYNC.COLLECTIVE R52, `(.L_x_880) ;  /* 0x0000000034087348 */ /* 0x000fea0003c00000 */
[----:B------:R0:W1:Y:S02]  /*6ab0*/  SHFL.IDX P0, R48, R43, R54, R53 ;  /* 0x000000362b307389 */ /* 0x0000640000000035 */
[----:B01----:R-:W-:Y:S05]  /*6ac0*/  ENDCOLLECTIVE ;  /* 0x000000000000791b */ /* 0x003fea0003800000 */
.L_x_880:
[----:B------:R-:W-:-:S04]  /*6ad0*/  LOP3.LUT P2, RZ, R25, 0x8000, RZ, 0xc0, !PT ;  /* 0x0000800019ff7812 */ /* 0x000fc8000784c0ff */
[----:B------:R-:W-:-:S05]  /*6ae0*/  FSEL R25, R14, RZ, P2 ;  /* 0x000000ff0e197208 */ /* 0x000fca0001000000 */
[----:B------:R-:W-:Y:S01]  /*6af0*/  FADD R18, R18, R25 ;  /* 0x0000001912127221 */ /* 0x000fe20000000000 */
[----:B------:R-:W-:-:S07]  /*6b00*/  IMAD.MOV.U32 R22, RZ, RZ, R48 ;  /* 0x000000ffff167224 */ /* 0x000fce00078e0030 */
[----:B------:R-:W-:Y:S05]  /*6b10*/  WARPSYNC.COLLECTIVE R52, `(.L_x_881) ;  /* 0x0000000034087348 */ /* 0x000fea0003c00000 */
[----:B------:R0:W1:Y:S02]  /*6b20*/  SHFL.IDX P0, R48, R43, R54, R53 ;  /* 0x000000362b307389 */ /* 0x0000640000000035 */
[----:B01----:R-:W-:Y:S05]  /*6b30*/  ENDCOLLECTIVE ;  /* 0x000000000000791b */ /* 0x003fea0003800000 */
.L_x_881:
[----:B------:R-:W-:-:S04]  /*6b40*/  LOP3.LUT P1, RZ, R22, 0x4000, RZ, 0xc0, !PT ;  /* 0x0000400016ff7812 */ /* 0x000fc8000782c0ff */
[----:B------:R-:W-:-:S05]  /*6b50*/  FSEL R13, R13, RZ, P1 ;  /* 0x000000ff0d0d7208 */ /* 0x000fca0000800000 */
[----:B------:R-:W-:Y:S01]  /*6b60*/  FADD R18, R18, R13 ;  /* 0x0000000d12127221 */ /* 0x000fe20000000000 */
[----:B------:R-:W-:-:S07]  /*6b70*/  IMAD.MOV.U32 R19, RZ, RZ, R48 ;  /* 0x000000ffff137224 */ /* 0x000fce00078e0030 */
[----:B------:R-:W-:Y:S05]  /*6b80*/  WARPSYNC.COLLECTIVE R52, `(.L_x_882) ;  /* 0x0000000034087348 */ /* 0x000fea0003c00000 */
[----:B------:R0:W1:Y:S02]  /*6b90*/  SHFL.IDX P0, R48, R43, R54, R53 ;  /* 0x000000362b307389 */ /* 0x0000640000000035 */
[----:B01----:R-:W-:Y:S05]  /*6ba0*/  ENDCOLLECTIVE ;  /* 0x000000000000791b */ /* 0x003fea0003800000 */
.L_x_882:
[----:B------:R-:W-:-:S04]  /*6bb0*/  LOP3.LUT P2, RZ, R19, 0x2000, RZ, 0xc0, !PT ;  /* 0x0000200013ff7812 */ /* 0x000fc8000784c0ff */
[----:B------:R-:W-:-:S05]  /*6bc0*/  FSEL R47, R12, RZ, P2 ;  /* 0x000000ff0c2f7208 */ /* 0x000fca0001000000 */
[----:B------:R-:W-:Y:S01]  /*6bd0*/  FADD R47, R18, R47 ;  /* 0x0000002f122f7221 */ /* 0x000fe20000000000 */
[----:B------:R-:W-:-:S07]  /*6be0*/  IMAD.MOV.U32 R20, RZ, RZ, R48 ;  /* 0x000000ffff147224 */ /* 0x000fce00078e0030 */
[----:B------:R-:W-:Y:S05]  /*6bf0*/  WARPSYNC.COLLECTIVE R52, `(.L_x_883) ;  /* 0x0000000034087348 */ /* 0x000fea0003c00000 */
[----:B------:R0:W1:Y:S02]  /*6c00*/  SHFL.IDX P0, R48, R43, R54, R53 ;  /* 0x000000362b307389 */ /* 0x0000640000000035 */
[----:B01----:R-:W-:Y:S05]  /*6c10*/  ENDCOLLECTIVE ;  /* 0x000000000000791b */ /* 0x003fea0003800000 */
.L_x_883:
[----:B------:R-:W-:-:S04]  /*6c20*/  LOP3.LUT P1, RZ, R20, 0x1000, RZ, 0xc0, !PT ;  /* 0x0000100014ff7812 */ /* 0x000fc8000782c0ff */
[----:B------:R-:W-:-:S05]  /*6c30*/  FSEL R12, R11, RZ, P1 ;  /* 0x000000ff0b0c7208 */ /* 0x000fca0000800000 */
[----:B------:R-:W-:Y:S01]  /*6c40*/  FADD R23, R47, R12 ;  /* 0x0000000c2f177221 */ /* 0x000fe20000000000 */
[----:B------:R-:W-:-:S07]  /*6c50*/  IMAD.MOV.U32 R17, RZ, RZ, R48 ;  /* 0x000000ffff117224 */ /* 0x000fce00078e0030 */
[----:B------:R-:W-:Y:S05]  /*6c60*/  WARPSYNC.COLLECTIVE R52, `(.L_x_884) ;  /* 0x0000000034087348 */ /* 0x000fea0003c00000 */
[----:B------:R0:W1:Y:S02]  /*6c70*/  SHFL.IDX P0, R48, R43, R54, R53 ;  /* 0x000000362b307389 */ /* 0x0000640000000035 */
[----:B01----:R-:W-:Y:S05]  /*6c80*/  ENDCOLLECTIVE ;  /* 0x000000000000791b */ /* 0x003fea0003800000 */
.L_x_884:
[----:B------:R-:W-:-:S04]  /*6c90*/  LOP3.LUT P2, RZ, R17, 0x800, RZ, 0xc0, !PT ;  /* 0x0000080011ff7812 */ /* 0x000fc8000784c0ff */
[----:B------:R-:W-:-:S05]  /*6ca0*/  FSEL R38, R10, RZ, P2 ;  /* 0x000000ff0a267208 */ /* 0x000fca0001000000 */
[----:B------:R-:W-:Y:S01]  /*6cb0*/  FADD R38, R23, R38 ;  /* 0x0000002617267221 */ /* 0x000fe20000000000 */
[----:B------:R-:W-:-:S07]  /*6cc0*/  IMAD.MOV.U32 R21, RZ, RZ, R48 ;  /* 0x000000ffff157224 */ /* 0x000fce00078e0030 */
[----:B------:R-:W-:Y:S05]  /*6cd0*/  WARPSYNC.COLLECTIVE R52, `(.L_x_885) ;  /* 0x0000000034087348 */ /* 0x000fea0003c00000 */
[----:B------:R0:W1:Y:S02]  /*6ce0*/  SHFL.IDX P0, R48, R43, R54, R53 ;  /* 0x000000362b307389 */ /* 0x0000640000000035 */
[----:B01----:R-:W-:Y:S05]  /*6cf0*/  ENDCOLLECTIVE ;  /* 0x000000000000791b */ /* 0x003fea0003800000 */
.L_x_885:
[----:B------:R-:W-:-:S04]  /*6d00*/  LOP3.LUT P1, RZ, R21, 0x400, RZ, 0xc0, !PT ;  /* 0x0000040015ff7812 */ /* 0x000fc8000782c0ff */
[----:B------:R-:W-:-:S05]  /*6d10*/  FSEL R9, R9, RZ, P1 ;  /* 0x000000ff09097208 */ /* 0x000fca0000800000 */
[----:B------:R-:W-:Y:S01]  /*6d20*/  FADD R9, R38, R9 ;  /* 0x0000000926097221 */ /* 0x000fe20000000000 */
[----:B------:R-:W-:-:S07]  /*6d30*/  IMAD.MOV.U32 R16, RZ, RZ, R48 ;  /* 0x000000ffff107224 */ /* 0x000fce00078e0030 */
[----:B------:R-:W-:Y:S05]  /*6d40*/  WARPSYNC.COLLECTIVE R52, `(.L_x_886) ;  /* 0x0000000034087348 */ /* 0x000fea0003c00000 */
[----:B------:R0:W1:Y:S02]  /*6d50*/  SHFL.IDX P0, R48, R43, R54, R53 ;  /* 0x000000362b307389 */ /* 0x0000640000000035 */
[----:B01----:R-:W-:Y:S05]  /*6d60*/  ENDCOLLECTIVE ;  /* 0x000000000000791b */ /* 0x003fea0003800000 */
.L_x_886:
[----:B------:R-:W-:-:S04]  /*6d70*/  LOP3.LUT P2, RZ, R16, 0x200, RZ, 0xc0, !PT ;  /* 0x0000020010ff7812 */ /* 0x000fc8000784c0ff */
[----:B------:R-:W-:-:S05]  /*6d80*/  FSEL R8, R8, RZ, P2 ;  /* 0x000000ff08087208 */ /* 0x000fca0001000000 */
[----:B------:R-:W-:Y:S01]  /*6d90*/  FADD R8, R9, R8 ;  /* 0x0000000809087221 */ /* 0x000fe20000000000 */
[----:B------:R-:W-:-:S07]  /*6da0*/  IMAD.MOV.U32 R15, RZ, RZ, R48 ;  /* 0x000000ffff0f7224 */ /* 0x000fce00078e0030 */
[----:B------:R-:W-:Y:S05]  /*6db0*/  WARPSYNC.COLLECTIVE R52, `(.L_x_887) ;  /* 0x0000000034087348 */ /* 0x000fea0003c00000 */
[----:B------:R0:W1:Y:S02]  /*6dc0*/  SHFL.IDX P0, R48, R43, R54, R53 ;  /* 0x000000362b307389 */ /* 0x0000640000000035 */
[----:B01----:R-:W-:Y:S05]  /*6dd0*/  ENDCOLLECTIVE ;  /* 0x000000000000791b */ /* 0x003fea0003800000 */
.L_x_887:
[----:B------:R-:W-:-:S04]  /*6de0*/  LOP3.LUT P1, RZ, R15, 0x100, RZ, 0xc0, !PT ;  /* 0x000001000fff7812 */ /* 0x000fc8000782c0ff */
[----:B------:R-:W-:-:S05]  /*6df0*/  FSEL R7, R7, RZ, P1 ;  /* 0x000000ff07077208 */ /* 0x000fca0000800000 */
[----:B------:R-:W-:Y:S01]  /*6e00*/  FADD R7, R8, R7 ;  /* 0x0000000708077221 */ /* 0x000fe20000000000 */
[----:B------:R-:W-:-:S07]  /*6e10*/  IMAD.MOV.U32 R22, RZ, RZ, R48 ;  /* 0x000000ffff167224 */ /* 0x000fce00078e0030 */
[----:B------:R-:W-:Y:S05]  /*6e20*/  WARPSYNC.COLLECTIVE R52, `(.L_x_888) ;  /* 0x0000000034087348 */ /* 0x000fea0003c00000 */
[----:B------:R0:W1:Y:S02]  /*6e30*/  SHFL.IDX P0, R48, R43, R54, R53 ;  /* 0x000000362b307389 */ /* 0x0000640000000035 */
[----:B01----:R-:W-:Y:S05]  /*6e40*/  ENDCOLLECTIVE ;  /* 0x000000000000791b */ /* 0x003fea0003800000 */
.L_x_888:
[----:B------:R-:W-:-:S04]  /*6e50*/  LOP3.LUT P2, RZ, R22, 0x80, RZ, 0xc0, !PT ;  /* 0x0000008016ff7812 */ /* 0x000fc8000784c0ff */
[----:B------:R-:W-:-:S05]  /*6e60*/  FSEL R6, R6, RZ, P2 ;  /* 0x000000ff06067208 */ /* 0x000fca0001000000 */
[----:B------:R-:W-:Y:S01]  /*6e70*/  FADD R6, R7, R6 ;  /* 0x0000000607067221 */ /* 0x000fe20000000000 */
[----:B------:R-:W-:-:S07]  /*6e80*/  IMAD.MOV.U32 R19, RZ, RZ, R48 ;  /* 0x000000ffff137224 */ /* 0x000fce00078e0030 */
[----:B------:R-:W-:Y:S05]  /*6e90*/  WARPSYNC.COLLECTIVE R52, `(.L_x_889) ;  /* 0x0000000034087348 */ /* 0x000fea0003c00000 */
[----:B------:R0:W1:Y:S02]  /*6ea0*/  SHFL.IDX P0, R48, R43, R54, R53 ;  /* 0x000000362b307389 */ /* 0x0000640000000035 */
[----:B01----:R-:W-:Y:S05]  /*6eb0*/  ENDCOLLECTIVE ;  /* 0x000000000000791b */ /* 0x003fea0003800000 */
.L_x_889:
[----:B------:R-:W-:-:S07]  /*6ec0*/  IMAD.MOV.U32 R17, RZ, RZ, R48 ;  /* 0x000000ffff117224 */ /* 0x000fce00078e0030 */
[----:B------:R-:W-:Y:S05]  /*6ed0*/  WARPSYNC.COLLECTIVE R52, `(.L_x_890) ;  /* 0x0000000034087348 */ /* 0x000fea0003c00000 */
[----:B------:R0:W1:Y:S02]  /*6ee0*/  SHFL.IDX P0, R48, R43, R54, R53 ;  /* 0x000000362b307389 */ /* 0x0000640000000035 */
[----:B01----:R-:W-:Y:S05]  /*6ef0*/  ENDCOLLECTIVE ;  /* 0x000000000000791b */ /* 0x003fea0003800000 */
.L_x_890:
[----:B------:R-:W-:-:S04]  /*6f00*/  LOP3.LUT P1, RZ, R17, 0x20, RZ, 0xc0, !PT ;  /* 0x0000002011ff7812 */ /* 0x000fc8000782c0ff */
[----:B------:R-:W-:Y:S01]  /*6f10*/  FSEL R4, R4, RZ, P1 ;  /* 0x000000ff04047208 */ /* 0x000fe20000800000 */
[----:B------:R-:W-:-:S08]  /*6f20*/  IMAD.MOV.U32 R20, RZ, RZ, R48 ;  /* 0x000000ffff147224 */ /* 0x000fd000078e0030 */
[----:B------:R-:W-:Y:S05]  /*6f30*/  WARPSYNC.COLLECTIVE R52, `(.L_x_891) ;  /* 0x0000000034087348 */ /* 0x000fea0003c00000 */
[----:B------:R0:W1:Y:S02]  /*6f40*/  SHFL.IDX P0, R48, R43, R54, R53 ;  /* 0x000000362b307389 */ /* 0x0000640000000035 */
[----:B01----:R-:W-:Y:S05]  /*6f50*/  ENDCOLLECTIVE ;  /* 0x000000000000791b */ /* 0x003fea0003800000 */
.L_x_891:
[----:B------:R-:W-:-:S07]  /*6f60*/  IMAD.MOV.U32 R10, RZ, RZ, R48 ;  /* 0x000000ffff0a7224 */ /* 0x000fce00078e0030 */
[----:B------:R-:W-:Y:S05]  /*6f70*/  WARPSYNC.COLLECTIVE R52, `(.L_x_892) ;  /* 0x0000000034087348 */ /* 0x000fea0003c00000 */
[----:B------:R0:W1:Y:S02]  /*6f80*/  SHFL.IDX P0, R48, R43, R54, R53 ;  /* 0x000000362b307389 */ /* 0x0000640000000035 */
[----:B01----:R-:W-:Y:S05]  /*6f90*/  ENDCOLLECTIVE ;  /* 0x000000000000791b */ /* 0x003fea0003800000 */
.L_x_892:
[----:B------:R-:W-:Y:S01]  /*6fa0*/  LOP3.LUT P1, RZ, R10, 0x8, RZ, 0xc0, !PT ;  /* 0x000000080aff7812 */ /* 0x000fe2000782c0ff */
[----:B------:R-:W-:-:S12]  /*6fb0*/  IMAD.MOV.U32 R11, RZ, RZ, R48 ;  /* 0x000000ffff0b7224 */ /* 0x000fd800078e0030 */
[----:B------:R-:W-:Y:S05]  /*6fc0*/  WARPSYNC.COLLECTIVE R52, `(.L_x_893) ;  /* 0x0000000034087348 */ /* 0x000fea0003c00000 */
[----:B------:R0:W1:Y:S02]  /*6fd0*/  SHFL.IDX P0, R48, R43, R54, R53 ;  /* 0x000000362b307389 */ /* 0x0000640000000035 */
[----:B01----:R-:W-:Y:S05]  /*6fe0*/  ENDCOLLECTIVE ;  /* 0x000000000000791b */ /* 0x003fea0003800000 */
.L_x_893:
[----:B------:R-:W-:Y:S02]  /*6ff0*/  LOP3.LUT P2, RZ, R11, 0x4, RZ, 0xc0, !PT ;  /* 0x000000040bff7812 */ /* 0x000fe4000784c0ff */
[----:B------:R-:W-:Y:S01]  /*7000*/  LOP3.LUT P0, RZ, R19, 0x40, RZ, 0xc0, !PT ;  /* 0x0000004013ff7812 */ /* 0x000fe2000780c0ff */
[----:B------:R-:W-:-:S03]  /*7010*/  IMAD.MOV.U32 R12, RZ, RZ, R48 ;  /* 0x000000ffff0c7224 */ /* 0x000fc600078e0030 */
[----:B------:R-:W-:Y:S02]  /*7020*/  FSEL R5, R5, RZ, P0 ;  /* 0x000000ff05057208 */ /* 0x000fe40000000000 */
[----:B------:R-:W-:-:S03]  /*7030*/  LOP3.LUT P0, RZ, R20, 0x10, RZ, 0xc0, !PT ;  /* 0x0000001014ff7812 */ /* 0x000fc6000780c0ff */
[----:B------:R-:W-:Y:S01]  /*7040*/  FADD R5, R6, R5 ;  /* 0x0000000506057221 */ /* 0x000fe20000000000 */
[----:B------:R-:W-:Y:S02]  /*7050*/  FSEL R3, R3, RZ, P0 ;  /* 0x000000ff03037208 */ /* 0x000fe40000000000 */
[----:B------:R-:W-:Y:S01]  /*7060*/  FSEL R6, R2, RZ, P1 ;  /* 0x000000ff02067208 */ /* 0x000fe20000800000 */
[----:B------:R-:W-:Y:S01]  /*7070*/  FADD R4, R5, R4 ;  /* 0x0000000405047221 */ /* 0x000fe20000000000 */
[----:B------:R-:W-:Y:S01]  /*7080*/  VIADD R2, R40, 0x7 ;  /* 0x0000000728027836 */ /* 0x000fe20000000000 */
[----:B------:R-:W-:Y:S02]  /*7090*/  FSEL R5, R0, RZ, P2 ;  /* 0x000000ff00057208 */ /* 0x000fe40001000000 */
[----:B------:R-:W-:-:S07]  /*70a0*/  FADD R3, R4, R3 ;  /* 0x0000000304037221 */ /* 0x000fce0000000000 */
[----:B------:R-:W-:Y:S05]  /*70b0*/  WARPSYNC.COLLECTIVE R52, `(.L_x_894) ;  /* 0x0000000034087348 */ /* 0x000fea0003c00000 */
[----:B------:R0:W1:Y:S02]  /*70c0*/  SHFL.IDX P0, R48, R43, R54, R53 ;  /* 0x000000362b307389 */ /* 0x0000640000000035 */
[----:B01----:R-:W-:Y:S05]  /*70d0*/  ENDCOLLECTIVE ;  /* 0x000000000000791b */ /* 0x003fea0003800000 */
.L_x_894:
[----:B------:R-:W-:Y:S01]  /*70e0*/  FADD R4, R3, R6 ;  /* 0x0000000603047221 */ /* 0x000fe20000000000 */
[----:B------:R-:W-:-:S03]  /*70f0*/  SHF.R.S32.HI R3, RZ, 0x1f, R2 ;  /* 0x0000001fff037819 */ /* 0x000fc60000011402 */
[----:B------:R-:W-:Y:S01]  /*7100*/  FADD R4, R4, R5 ;  /* 0x0000000504047221 */ /* 0x000fe20000000000 */
[----:B------:R-:W-:-:S04]  /*7110*/  LEA.HI R3, R3, R2, RZ, 0x3 ;  /* 0x0000000203037211 */ /* 0x000fc800078f18ff */
[----:B------:R-:W-:Y:S02]  /*7120*/  LOP3.LUT R24, R3, 0xfffffff8, RZ, 0xc0, !PT ;  /* 0xfffffff803187812 */ /* 0x000fe400078ec0ff */
[----:B------:R-:W-:-:S04]  /*7130*/  LOP3.LUT P0, RZ, R12, 0x2, RZ, 0xc0, !PT ;  /* 0x000000020cff7812 */ /* 0x000fc8000780c0ff */
[----:B------:R-:W-:-:S05]  /*7140*/  FSEL R33, R33, RZ, P0 ;  /* 0x000000ff21217208 */ /* 0x000fca0000000000 */
[----:B------:R-:W-:Y:S01]  /*7150*/  FADD R4, R4, R33 ;  /* 0x0000002104047221 */ /* 0x000fe20000000000 */
[----:B------:R-:W-:Y:S06]  /*7160*/  BRA `(.L_x_895) ;  /* 0xffffffc000b07947 */ /* 0x000fec000383ffff */
.L_x_896:
        /* <DEDUP_REMOVED lines=9> */
.L_x_2991:


//--------------------- .text._Z22spmm4_full_full_4_1024PKhPKfPfPKiS5_ii --------------------------
	.section	.text._Z22spmm4_full_full_4_1024PKhPKfPfPKiS5_ii,"ax",@progbits
	.align	128
        .global         _Z22spmm4_full_full_4_1024PKhPKfPfPKiS5_ii
        .type           _Z22spmm4_full_full_4_1024PKhPKfPfPKiS5_ii,@function
        .size           _Z22spmm4_full_full_4_1024PKhPKfPfPKiS5_ii,(.L_x_2992 - _Z22spmm4_full_full_4_1024PKhPKfPfPKiS5_ii)
        .other          _Z22spmm4_full_full_4_1024PKhPKfPfPKiS5_ii,@"STO_CUDA_ENTRY STV_DEFAULT"
_Z22spmm4_full_full_4_1024PKhPKfPfPKiS5_ii:
.text._Z22spmm4_full_full_4_1024PKhPKfPfPKiS5_ii:
        /* <DEDUP_REMOVED lines=36> */
.L_x_900:
        /* <DEDUP_REMOVED lines=799> */
.L_x_1038:
        /* <DEDUP_REMOVED lines=11> */
.L_x_898:
[----:B------:R-:W-:Y:S05]  /*34e0*/  BSYNC B0 ;  /* 0x0000000000007941 */ /* 0x000fea0003800000 */
.L_x_897:
        /* <DEDUP_REMOVED lines=23> */
.L_x_899:
        /* <DEDUP_REMOVED lines=9> */
.L_x_902:
[----:B------:R-:W-:Y:S05]  /*36f0*/  BSYNC B1 ;  /* 0x0000000000017941 */ /* 0x000fea0003800000 */
.L_x_901:
        /* <DEDUP_REMOVED lines=8> */
.L_x_903:
[----:B------:R-:W-:Y:S02]  /*3780*/  IMAD.SHL.U32 R46, R46, 0x10000000, RZ ;  /* 0x100000002e2e7824 */ /* 0x000fe400078e00ff */
[----:B------:R-:W-:Y:S02]  /*3790*/  IMAD.MOV.U32 R54, RZ, RZ, R60 ;  /* 0x000000ffff367224 */ /* 0x000fe400078e003c */
[----:B------:R-:W-:-:S07]  /*37a0*/  IMAD.MOV.U32 R50, RZ, RZ, R48 ;  /* 0x000000ffff327224 */ /* 0x000fce00078e0030 */
[----:B------:R-:W-:Y:S05]  /*37b0*/  WARPSYNC.COLLECTIVE R52, `(.L_x_904) ;  /* 0x0000000034087348 */ /* 0x000fea0003c00000 */
[----:B------:R0:W1:Y:S02]  /*37c0*/  SHFL.IDX P0, R48, R43, R54, R53 ;  /* 0x000000362b307389 */ /* 0x0000640000000035 */
[----:B01----:R-:W-:Y:S05]  /*37d0*/  ENDCOLLECTIVE ;  /* 0x000000000000791b */ /* 0x003fea0003800000 */
.L_x_904:
[----:B------:R-:W-:Y:S02]  /*37e0*/  IMAD.SHL.U32 R47, R50, 0x1000000, RZ ;  /* 0x01000000322f7824 */ /* 0x000fe400078e00ff */
[----:B------:R-:W-:Y:S02]  /*37f0*/  IMAD.MOV.U32 R54, RZ, RZ, R58 ;  /* 0x000000ffff367224 */ /* 0x000fe400078e003a */
[----:B------:R-:W-:-:S05]  /*3800*/  IMAD.SHL.U32 R48, R48, 0x100000, RZ ;  /* 0x0010000030307824 */ /* 0x000fca00078e00ff */
[----:B------:R-:W-:-:S07]  /*3810*/  LOP3.LUT R46, R48, R47, R46, 0xfe, !PT ;  /* 0x0000002f302e7212 */ /* 0x000fce00078efe2e */
[----:B------:R-:W-:Y:S05]  /*3820*/  WARPSYNC.COLLECTIVE R52, `(.L_x_905) ;  /* 0x0000000034087348 */ /* 0x000fea0003c00000 */
[----:B------:R0:W1:Y:S02]  /*3830*/  SHFL.IDX P0, R48, R43, R54, R53 ;  /* 0x000000362b307389 */ /* 0x0000640000000035 */
[----:B01----:R-:W-:Y:S05]  /*3840*/  ENDCOLLECTIVE ;  /* 0x000000000000791b */ /* 0x003fea0003800000 */
.L_x_905:
[----:B------:R-:W-:Y:S02]  /*3850*/  IMAD.MOV.U32 R54, RZ, RZ, R51 ;  /* 0x000000ffff367224 */ /* 0x000fe400078e0033 */
[----:B------:R-:W-:-:S07]  /*3860*/  IMAD.MOV.U32 R58, RZ, RZ, R48 ;  /* 0x000000ffff3a7224 */ /* 0x000fce00078e0030 */
[----:B------:R-:W-:Y:S05]  /*3870*/  WARPSYNC.COLLECTIVE R52, `(.L_x_906) ;  /* 0x0000000034087348 */ /* 0x000fea0003c00000 */
[----:B------:R0:W1:Y:S02]  /*3880*/  SHFL.IDX P0, R48, R43, R54, R53 ;  /* 0x000000362b307389 */ /* 0x0000640000000035 */
[----:B01----:R-:W-:Y:S05]  /*3890*/  ENDCOLLECTIVE ;  /* 0x000000000000791b */ /* 0x003fea0003800000 */
.L_x_906:
        /* <DEDUP_REMOVED lines=8> */
.L_x_907:
[----:B------:R-:W-:Y:S02]  /*3920*/  IMAD.MOV.U32 R54, RZ, RZ, R49 ;  /* 0x000000ffff367224 */ /* 0x000fe400078e0031 */
[----:B------:R-:W-:-:S07]  /*3930*/  IMAD.MOV.U32 R47, RZ, RZ, R48 ;  /* 0x000000ffff2f7224 */ /* 0x000fce00078e0030 */
[----:B------:R-:W-:Y:S05]  /*3940*/  WARPSYNC.COLLECTIVE R52, `(.L_x_908) ;  /* 0x0000000034087348 */ /* 0x000fea0003c00000 */
[----:B------:R0:W1:Y:S02]  /*3950*/  SHFL.IDX P0, R48, R43, R54, R53 ;  /* 0x000000362b307389 */ /* 0x0000640000000035 */
[----:B01----:R-:W-:Y:S05]  /*3960*/  ENDCOLLECTIVE ;  /* 0x000000000000791b */ /* 0x003fea0003800000 */
.L_x_908:
[----:B------:R-:W-:Y:S02]  /*3970*/  IMAD.SHL.U32 R47, R47, 0x100, RZ ;  /* 0x000001002f2f7824 */ /* 0x000fe400078e00ff */
[----:B------:R-:W-:Y:S02]  /*3980*/  IMAD.MOV.U32 R54, RZ, RZ, R56 ;  /* 0x000000ffff367224 */ /* 0x000fe400078e0038 */
[----:B------:R-:W-:-:S07]  /*3990*/  IMAD.MOV.U32 R49, RZ, RZ, R48 ;  /* 0x000000ffff317224 */ /* 0x000fce00078e0030 */
[----:B------:R-:W-:Y:S05]  /*39a0*/  WARPSYNC.COLLECTIVE R52, `(.L_x_909) ;  /* 0x0000000034087348 */ /* 0x000fea0003c00000 */
[----:B------:R0:W1:Y:S02]  /*39b0*/  SHFL.IDX P0, R48, R43, R54, R53 ;  /* 0x000000362b307389 */ /* 0x0000640000000035 */
[----:B01----:R-:W-:Y:S05]  /*39c0*/  ENDCOLLECTIVE ;  /* 0x000000000000791b */ /* 0x003fea0003800000 */
.L_x_909:
        /* <DEDUP_REMOVED lines=8> */
.L_x_910:
[----:B------:R-:W-:-:S05]  /*3a50*/  IMAD.MOV.U32 R46, RZ, RZ, R48 ;  /* 0x000000ffff2e7224 */ /* 0x000fca00078e0030 */
[----:B------:R-:W-:-:S04]  /*3a60*/  ISETP.GT.AND P0, PT, R46, -0x1, PT ;  /* 0xffffffff2e00780c */ /* 0x000fc80003f04270 */
[----:B------:R-:W-:-:S05]  /*3a70*/  FSEL R47, R34, RZ, !P0 ;  /* 0x000000ff222f7208 */ /* 0x000fca0004000000 */
[----:B------:R-:W-:-:S07]  /*3a80*/  FADD R44, R47, R44 ;  /* 0x0000002c2f2c7221 */ /* 0x000fce0000000000 */
[----:B------:R-:W-:Y:S05]  /*3a90*/  WARPSYNC.COLLECTIVE R52, `(.L_x_911) ;  /* 0x0000000034087348 */ /* 0x000fea0003c00000 */
[----:B------:R0:W1:Y:S02]  /*3aa0*/  SHFL.IDX P0, R48, R43, R54, R53 ;  /* 0x000000362b307389 */ /* 0x0000640000000035 */
[----:B01----:R-:W-:Y:S05]  /*3ab0*/  ENDCOLLECTIVE ;  /* 0x000000000000791b */ /* 0x003fea0003800000 */
.L_x_911:
[----:B------:R-:W-:-:S04]  /*3ac0*/  LOP3.LUT P0, RZ, R48, 0x40000000, RZ, 0xc0, !PT ;  /* 0x4000000030ff7812 */ /* 0x000fc8000780c0ff */
[----:B------:R-:W-:-:S05]  /*3ad0*/  FSEL R47, R29, RZ, P0 ;  /* 0x000000ff1d2f7208 */ /* 0x000fca0000000000 */
[----:B------:R-:W-:-:S07]  /*3ae0*/  FADD R44, R44, R47 ;  /* 0x0000002f2c2c7221 */ /* 0x000fce0000000000 */
[----:B------:R-:W-:Y:S05]  /*3af0*/  WARPSYNC.COLLECTIVE R52, `(.L_x_912) ;  /* 0x0000000034087348 */ /* 0x000fea0003c00000 */
[----:B------:R0:W1:Y:S02]  /*3b00*/  SHFL.IDX P0, R48, R43, R54, R53 ;  /* 0x000000362b307389 */ /* 0x0000640000000035 */
[----:B01----:R-:W-:Y:S05]  /*3b10*/  ENDCOLLECTIVE ;  /* 0x000000000000791b */ /* 0x003fea0003800000 */
.L_x_912:
[----:B------:R-:W-:-:S04]  /*3b20*/  LOP3.LUT P0, RZ, R48, 0x20000000, RZ, 0xc0, !PT ;  /* 0x2000000030ff7812 */ /* 0x000fc8000780c0ff */
[----:B------:R-:W-:-:S05]  /*3b30*/  FSEL R47, R28, RZ, P0 ;  /* 0x000000ff1c2f7208 */ /* 0x000fca0000000000 */
[----:B------:R-:W-:-:S07]  /*3b40*/  FADD R44, R44, R47 ;  /* 0x0000002f2c2c7221 */ /* 0x000fce0000000000 */
[----:B------:R-:W-:Y:S05]  /*3b50*/  WARPSYNC.COLLECTIVE R52, `(.L_x_913) ;  /* 0x0000000034087348 */ /* 0x000fea0003c00000 */
[----:B------:R0:W1:Y:S02]  /*3b60*/  SHFL.IDX P0, R48, R43, R54, R53 ;  /* 0x000000362b307389 */ /* 0x0000640000000035 */
[----:B01----:R-:W-:Y:S05]  /*3b70*/  ENDCOLLECTIVE ;  /* 0x000000000000791b */ /* 0x003fea0003800000 */
.L_x_913:
[----:B------:R-:W-:-:S05]  /*3b80*/  IMAD.MOV.U32 R46, RZ, RZ, R48 ;  /* 0x000000ffff2e7224 */ /* 0x000fca00078e0030 */
[----:B------:R-:W-:-:S04]  /*3b90*/  LOP3.LUT P0, RZ, R46, 0x10000000, RZ, 0xc0, !PT ;  /* 0x100000002eff7812 */ /* 0x000fc8000780c0ff */
[----:B------:R-:W-:-:S05]  /*3ba0*/  FSEL R47, R27, RZ, P0 ;  /* 0x000000ff1b2f7208 */ /* 0x000fca0000000000 */
[----:B------:R-:W-:-:S07]  /*3bb0*/  FADD R44, R44, R47 ;  /* 0x0000002f2c2c7221 */ /* 0x000fce0000000000 */
[----:B------:R-:W-:Y:S05]  /*3bc0*/  WARPSYNC.COLLECTIVE R52, `(.L_x_914) ;  /* 0x0000000034087348 */ /* 0x000fea0003c00000 */
[----:B------:R0:W1:Y:S02]  /*3bd0*/  SHFL.IDX P0, R48, R43, R54, R53 ;  /* 0x000000362b307389 */ /* 0x0000640000000035 */
[----:B01----:R-:W-:Y:S05]  /*3be0*/  ENDCOLLECTIVE ;  /* 0x000000000000791b */ /* 0x003fea0003800000 */
.L_x_914:
[----:B------:R-:W-:-:S05]  /*3bf0*/  IMAD.MOV.U32 R47, RZ, RZ, R48 ;  /* 0x000000ffff2f7224 */ /* 0x000fca00078e0030 */
[----:B------:R-:W-:-:S04]  /*3c00*/  LOP3.LUT P0, RZ, R47, 0x8000000, RZ, 0xc0, !PT ;  /* 0x080000002fff7812 */ /* 0x000fc8000780c0ff */
[----:B------:R-:W-:-:S05]  /*3c10*/  FSEL R47, R26, RZ, P0 ;  /* 0x000000ff1a2f7208 */ /* 0x000fca0000000000 */
[----:B------:R-:W-:-:S07]  /*3c20*/  FADD R44, R44, R47 ;  /* 0x0000002f2c2c7221 */ /* 0x000fce0000000000 */
[----:B------:R-:W-:Y:S05]  /*3c30*/  WARPSYNC.COLLECTIVE R52, `(.L_x_915) ;  /* 0x0000000034087348 */ /* 0x000fea0003c00000 */
[----:B------:R0:W1:Y:S02]  /*3c40*/  SHFL.IDX P0, R48, R43, R54, R53 ;  /* 0x000000362b307389 */ /* 0x0000640000000035 */
[----:B01----:R-:W-:Y:S05]  /*3c50*/  ENDCOLLECTIVE ;  /* 0x000000000000791b */ /* 0x003fea0003800000 */
.L_x_915:
[----:B------:R-:W-:-:S05]  /*3c60*/  IMAD.MOV.U32 R55, RZ, RZ, R48 ;  /* 0x000000ffff377224 */ /* 0x000fca00078e0030 */
[----:B------:R-:W-:-:S04]  /*3c70*/  LOP3.LUT P0, RZ, R55, 0x4000000, RZ, 0xc0, !PT ;  /* 0x0400000037ff7812 */ /* 0x000fc8000780c0ff */
[----:B------:R-:W-:-:S05]  /*3c80*/  FSEL R47, R25, RZ, P0 ;  /* 0x000000ff192f7208 */ /* 0x000fca0000000000 */
[----:B------:R-:W-:-:S07]  /*3c90*/  FADD R44, R44, R47 ;  /* 0x0000002f2c2c7221 */ /* 0x000fce0000000000 */
[----:B------:R-:W-:Y:S05]  /*3ca0*/  WARPSYNC.COLLECTIVE R52, `(.L_x_916) ;  /* 0x0000000034087348 */ /* 0x000fea0003c00000 */
[----:B------:R0:W1:Y:S02]  /*3cb0*/  SHFL.IDX P0, R48, R43, R54, R53 ;  /* 0x000000362b307389 */ /* 0x0000640000000035 */
[----:B01----:R-:W-:Y:S05]  /*3cc0*/  ENDCOLLECTIVE ;  /* 0x000000000000791b */ /* 0x003fea0003800000 */
.L_x_916:
[----:B------:R-:W-:-:S05]  /*3cd0*/  IMAD.MOV.U32 R47, RZ, RZ, R48 ;  /* 0x000000ffff2f7224 */ /* 0x000fca00078e0030 */
[----:B------:R-:W-:-:S04]  /*3ce0*/  LOP3.LUT P0, RZ, R47, 0x2000000, RZ, 0xc0, !PT ;  /* 0x020000002fff7812 */ /* 0x000fc8000780c0ff */
[----:B------:R-:W-:-:S05]  /*3cf0*/  FSEL R47, R24, RZ, P0 ;  /* 0x000000ff182f7208 */ /* 0x000fca0000000000 */
[----:B------:R-:W-:-:S07]  /*3d00*/  FADD R44, R44, R47 ;  /* 0x0000002f2c2c7221 */ /* 0x000fce0000000000 */
[----:B------:R-:W-:Y:S05]  /*3d10*/  WARPSYNC.COLLECTIVE R52, `(.L_x_917) ;  /* 0x0000000034087348 */ /* 0x000fea0003c00000 */
[----:B------:R0:W1:Y:S02]  /*3d20*/  SHFL.IDX P0, R48, R43, R54, R53 ;  /* 0x000000362b307389 */ /* 0x0000640000000035 */
[----:B01----:R-:W-:Y:S05]  /*3d30*/  ENDCOLLECTIVE ;  /* 0x000000000000791b */ /* 0x003fea0003800000 */
.L_x_917:
[----:B------:R-:W-:-:S05]  /*3d40*/  IMAD.MOV.U32 R50, RZ, RZ, R48 ;  /* 0x000000ffff327224 */ /* 0x000fca00078e0030 */
[----:B------:R-:W-:-:S04]  /*3d50*/  LOP3.LUT P0, RZ, R50, 0x1000000, RZ, 0xc0, !PT ;  /* 0x0100000032ff7812 */ /* 0x000fc8000780c0ff */
[----:B------:R-:W-:-:S05]  /*3d60*/  FSEL R47, R23, RZ, P0 ;  /* 0x000000ff172f7208 */ /* 0x000fca0000000000 */
[----:B------:R-:W-:-:S07]  /*3d70*/  FADD R44, R44, R47 ;  /* 0x0000002f2c2c7221 */ /* 0x000fce0000000000 */
[----:B------:R-:W-:Y:S05]  /*3d80*/  WARPSYNC.COLLECTIVE R52, `(.L_x_918) ;  /* 0x0000000034087348 */ /* 0x000fea0003c00000 */
[----:B------:R0:W1:Y:S02]  /*3d90*/  SHFL.IDX P0, R48, R43, R54, R53 ;  /* 0x000000362b307389 */ /* 0x0000640000000035 */
[----:B01----:R-:W-:Y:S05]  /*3da0*/  ENDCOLLECTIVE ;  /* 0x000000000000791b */ /* 0x003fea0003800000 */
.L_x_918:
[----:B------:R-:W-:-:S04]  /*3db0*/  LOP3.LUT P0, RZ, R48, 0x800000, RZ, 0xc0, !PT ;  /* 0x0080000030ff7812 */ /* 0x000fc8000780c0ff */
[----:B------:R-:W-:-:S05]  /*3dc0*/  FSEL R47, R22, RZ, P0 ;  /* 0x000000ff162f7208 */ /* 0x000fca0000000000 */
[----:B------:R-:W-:-:S07]  /*3dd0*/  FADD R44, R44, R47 ;  /* 0x0000002f2c2c7221 */ /* 0x000fce0000000000 */
[----:B------:R-:W-:Y:S05]  /*3de0*/  WARPSYNC.COLLECTIVE R52, `(.L_x_919) ;  /* 0x0000000034087348 */ /* 0x000fea0003c00000 */
[----:B------:R0:W1:Y:S02]  /*3df0*/  SHFL.IDX P0, R48, R43, R54, R53 ;  /* 0x000000362b307389 */ /* 0x0000640000000035 */
[----:B01----:R-:W-:Y:S05]  /*3e00*/  ENDCOLLECTIVE ;  /* 0x000000000000791b */ /* 0x003fea0003800000 */
.L_x_919:
[----:B------:R-:W-:-:S05]  /*3e10*/  IMAD.MOV.U32 R46, RZ, RZ, R48 ;  /* 0x000000ffff2e7224 */ /* 0x000fca00078e0030 */
[----:B------:R-:W-:-:S04]  /*3e20*/  LOP3.LUT P0, RZ, R46, 0x400000, RZ, 0xc0, !PT ;  /* 0x004000002eff7812 */ /* 0x000fc8000780c0ff */
[----:B------:R-:W-:-:S05]  /*3e30*/  FSEL R47, R21, RZ, P0 ;  /* 0x000000ff152f7208 */ /* 0x000fca0000000000 */
[----:B------:R-:W-:-:S07]  /*3e40*/  FADD R44, R44, R47 ;  /* 0x0000002f2c2c7221 */ /* 0x000fce0000000000 */
[----:B------:R-:W-:Y:S05]  /*3e50*/  WARPSYNC.COLLECTIVE R52, `(.L_x_920) ;  /* 0x0000000034087348 */ /* 0x000fea0003c00000 */
[----:B------:R0:W1:Y:S02]  /*3e60*/  SHFL.IDX P0, R48, R43, R54, R53 ;  /* 0x000000362b307389 */ /* 0x0000640000000035 */
[----:B01----:R-:W-:Y:S05]  /*3e70*/  ENDCOLLECTIVE ;  /* 0x000000000000791b */ /* 0x003fea0003800000 */
.L_x_920:
[----:B------:R-:W-:-:S05]  /*3e80*/  IMAD.MOV.U32 R50, RZ, RZ, R48 ;  /* 0x000000ffff327224 */ /* 0x000fca00078e0030 */
[----:B------:R-:W-:-:S04]  /*3e90*/  LOP3.LUT P0, RZ, R50, 0x200000, RZ, 0xc0, !PT ;  /* 0x0020000032ff7812 */ /* 0x000fc8000780c0ff */
[----:B------:R-:W-:-:S05]  /*3ea0*/  FSEL R47, R20, RZ, P0 ;  /* 0x000000ff142f7208 */ /* 0x000fca0000000000 */
[----:B------:R-:W-:-:S07]  /*3eb0*/  FADD R44, R44, R47 ;  /* 0x0000002f2c2c7221 */ /* 0x000fce0000000000 */
[----:B------:R-:W-:Y:S05]  /*3ec0*/  WARPSYNC.COLLECTIVE R52, `(.L_x_921) ;  /* 0x0000000034087348 */ /* 0x000fea0003c00000 */
[----:B------:R0:W1:Y:S02]  /*3ed0*/  SHFL.IDX P0, R48, R43, R54, R53 ;  /* 0x000000362b307389 */ /* 0x0000640000000035 */
[----:B01----:R-:W-:Y:S05]  /*3ee0*/  ENDCOLLECTIVE ;  /* 0x000000000000791b */ /* 0x003fea0003800000 */
.L_x_921:
[----:B------:R-:W-:-:S04]  /*3ef0*/  LOP3.LUT P0, RZ, R48, 0x100000, RZ, 0xc0, !PT ;  /* 0x0010000030ff7812 */ /* 0x000fc8000780c0ff */
[----:B------:R-:W-:-:S05]  /*3f00*/  FSEL R47, R19, RZ, P0 ;  /* 0x000000ff132f7208 */ /* 0x000fca0000000000 */
[----:B------:R-:W-:-:S07]  /*3f10*/  FADD R44, R44, R47 ;  /* 0x0000002f2c2c7221 */ /* 0x000fce0000000000 */
[----:B------:R-:W-:Y:S05]  /*3f20*/  WARPSYNC.COLLECTIVE R52, `(.L_x_922) ;  /* 0x0000000034087348 */ /* 0x000fea0003c00000 */
[----:B------:R0:W1:Y:S02]  /*3f30*/  SHFL.IDX P0, R48, R43, R54, R53 ;  /* 0x000000362b307389 */ /* 0x0000640000000035 */
[----:B01----:R-:W-:Y:S05]  /*3f40*/  ENDCOLLECTIVE ;  /* 0x000000000000791b */ /* 0x003fea0003800000 */
.L_x_922:
[----:B------:R-:W-:-:S05]  /*3f50*/  IMAD.MOV.U32 R50, RZ, RZ, R48 ;  /* 0x000000ffff327224 */ /* 0x000fca00078e0030 */
[----:B------:R-:W-:-:S04]  /*3f60*/  LOP3.LUT P0, RZ, R50, 0x80000, RZ, 0xc0, !PT ;  /* 0x0008000032ff7812 */ /* 0x000fc8000780c0ff */
[----:B------:R-:W-:-:S05]  /*3f70*/  FSEL R47, R18, RZ, P0 ;  /* 0x000000ff122f7208 */ /* 0x000fca0000000000 */
[----:B------:R-:W-:-:S07]  /*3f80*/  FADD R44, R44, R47 ;  /* 0x0000002f2c2c7221 */ /* 0x000fce0000000000 */
[----:B------:R-:W-:Y:S05]  /*3f90*/  WARPSYNC.COLLECTIVE R52, `(.L_x_923) ;  /* 0x0000000034087348 */ /* 0x000fea0003c00000 */
[----:B------:R0:W1:Y:S02]  /*3fa0*/  SHFL.IDX P0, R48, R43, R54, R53 ;  /* 0x000000362b307389 */ /* 0x0000640000000035 */
[----:B01----:R-:W-:Y:S05]  /*3fb0*/  ENDCOLLECTIVE ;  /* 0x000000000000791b */ /* 0x003fea0003800000 */
.L_x_923:
[----:B------:R-:W-:-:S05]  /*3fc0*/  IMAD.MOV.U32 R46, RZ, RZ, R48 ;  /* 0x000000ffff2e7224 */ /* 0x000fca00078e0030 */
[----:B------:R-:W-:-:S04]  /*3fd0*/  LOP3.LUT P0, RZ, R46, 0x40000, RZ, 0xc0, !PT ;  /* 0x000400002eff7812 */ /* 0x000fc8000780c0ff */
[----:B------:R-:W-:-:S05]  /*3fe0*/  FSEL R47, R17, RZ, P0 ;  /* 0x000000ff112f7208 */ /* 0x000fca0000000000 */
[----:B------:R-:W-:-:S07]  /*3ff0*/  FADD R44, R44, R47 ;  /* 0x0000002f2c2c7221 */ /* 0x000fce0000000000 */
[----:B------:R-:W-:Y:S05]  /*4000*/  WARPSYNC.COLLECTIVE R52, `(.L_x_924) ;  /* 0x0000000034087348 */ /* 0x000fea0003c00000 */
[----:B------:R0:W1:Y:S02]  /*4010*/  SHFL.IDX P0, R48, R43, R54, R53 ;  /* 0x000000362b307389 */ /* 0x0000640000000035 */
[----:B01----:R-:W-:Y:S05]  /*4020*/  ENDCOLLECTIVE ;  /* 0x000000000000791b */ /* 0x003fea0003800000 */
.L_x_924:
[----:B------:R-:W-:-:S05]  /*4030*/  IMAD.MOV.U32 R55, RZ, RZ, R48 ;  /* 0x000000ffff377224 */ /* 0x000fca00078e0030 */
[----:B------:R-:W-:-:S04]  /*4040*/  LOP3.LUT P0, RZ, R55, 0x20000, RZ, 0xc0, !PT ;  /* 0x0002000037ff7812 */ /* 0x000fc8000780c0ff */
[----:B------:R-:W-:-:S05]  /*4050*/  FSEL R47, R16, RZ, P0 ;  /* 0x000000ff102f7208 */ /* 0x000fca0000000000 */
[----:B------:R-:W-:-:S07]  /*4060*/  FADD R44, R44, R47 ;  /* 0x0000002f2c2c7221 */ /* 0x000fce0000000000 */
[----:B------:R-:W-:Y:S05]  /*4070*/  WARPSYNC.COLLECTIVE R52, `(.L_x_925) ;  /* 0x0000000034087348 */ /* 0x000fea0003c00000 */
[----:B------:R0:W1:Y:S02]  /*4080*/  SHFL.IDX P0, R48, R43, R54, R53 ;  /* 0x000000362b307389 */ /* 0x0000640000000035 */
[----:B01----:R-:W-:Y:S05]  /*4090*/  ENDCOLLECTIVE ;  /* 0x000000000000791b */ /* 0x003fea0003800000 */
.L_x_925:
[----:B------:R-:W-:-:S05]  /*40a0*/  IMAD.MOV.U32 R50, RZ, RZ, R48 ;  /* 0x000000ffff327224 */ /* 0x000fca00078e0030 */
[----:B------:R-:W-:-:S04]  /*40b0*/  LOP3.LUT P0, RZ, R50, 0x10000, RZ, 0xc0, !PT ;  /* 0x0001000032ff7812 */ /* 0x000fc8000780c0ff */
[----:B------:R-:W-:-:S05]  /*40c0*/  FSEL R47, R15, RZ, P0 ;  /* 0x000000ff0f2f7208 */ /* 0x000fca0000000000 */
[----:B------:R-:W-:-:S07]  /*40d0*/  FADD R44, R44, R47 ;  /* 0x0000002f2c2c7221 */ /* 0x000fce0000000000 */
[----:B------:R-:W-:Y:S05]  /*40e0*/  WARPSYNC.COLLECTIVE R52, `(.L_x_926) ;  /* 0x0000000034087348 */ /* 0x000fea0003c00000 */
[----:B------:R0:W1:Y:S02]  /*40f0*/  SHFL.IDX P0, R48, R43, R54, R53 ;  /* 0x000000362b307389 */ /* 0x0000640000000035 */
[----:B01----:R-:W-:Y:S05]  /*4100*/  ENDCOLLECTIVE ;  /* 0x000000000000791b */ /* 0x003fea0003800000 */
.L_x_926:
[----:B------:R-:W-:-:S05]  /*4110*/  IMAD.MOV.U32 R47, RZ, RZ, R48 ;  /* 0x000000ffff2f7224 */ /* 0x000fca00078e0030 */
[----:B------:R-:W-:-:S04]  /*4120*/  LOP3.LUT P0, RZ, R47, 0x8000, RZ, 0xc0, !PT ;  /* 0x000080002fff7812 */ /* 0x000fc8000780c0ff */
[----:B------:R-:W-:-:S05]  /*4130*/  FSEL R47, R14, RZ, P0 ;  /* 0x000000ff0e2f7208 */ /* 0x000fca0000000000 */
[----:B------:R-:W-:-:S07]  /*4140*/  FADD R44, R44, R47 ;  /* 0x0000002f2c2c7221 */ /* 0x000fce0000000000 */
[----:B------:R-:W-:Y:S05]  /*4150*/  WARPSYNC.COLLECTIVE R52, `(.L_x_927) ;  /* 0x0000000034087348 */ /* 0x000fea0003c00000 */
[----:B------:R0:W1:Y:S02]  /*4160*/  SHFL.IDX P0, R48, R43, R54, R53 ;  /* 0x000000362b307389 */ /* 0x0000640000000035 */
[----:B01----:R-:W-:Y:S05]  /*4170*/  ENDCOLLECTIVE ;  /* 0x000000000000791b */ /* 0x003fea0003800000 */
.L_x_927:
[----:B------:R-:W-:-:S05]  /*4180*/  IMAD.MOV.U32 R55, RZ, RZ, R48 ;  /* 0x000000ffff377224 */ /* 0x000fca00078e0030 */
[----:B------:R-:W-:-:S04]  /*4190*/  LOP3.LUT P0, RZ, R55, 0x4000, RZ, 0xc0, !PT ;  /* 0x0000400037ff7812 */ /* 0x000fc8000780c0ff */
[----:B------:R-:W-:-:S05]  /*41a0*/  FSEL R47, R13, RZ, P0 ;  /* 0x000000ff0d2f7208 */ /* 0x000fca0000000000 */
[----:B------:R-:W-:-:S07]  /*41b0*/  FADD R44, R44, R47 ;  /* 0x0000002f2c2c7221 */ /* 0x000fce0000000000 */
[----:B------:R-:W-:Y:S05]  /*41c0*/  WARPSYNC.COLLECTIVE R52, `(.L_x_928) ;  /* 0x0000000034087348 */ /* 0x000fea0003c00000 */
[----:B------:R0:W1:Y:S02]  /*41d0*/  SHFL.IDX P0, R48, R43, R54, R53 ;  /* 0x000000362b307389 */ /* 0x0000640000000035 */
[----:B01----:R-:W-:Y:S05]  /*41e0*/  ENDCOLLECTIVE ;  /* 0x000000000000791b */ /* 0x003fea0003800000 */
.L_x_928:
[----:B------:R-:W-:-:S05]  /*41f0*/  IMAD.MOV.U32 R50, RZ, RZ, R48 ;  /* 0x000000ffff327224 */ /* 0x000fca00078e0030 */
[----:B------:R-:W-:-:S04]  /*4200*/  LOP3.LUT P0, RZ, R50, 0x2000, RZ, 0xc0, !PT ;  /* 0x0000200032ff7812 */ /* 0x000fc8000780c0ff */
[----:B------:R-:W-:-:S05]  /*4210*/  FSEL R47, R12, RZ, P0 ;  /* 0x000000ff0c2f7208 */ /* 0x000fca0000000000 */
[----:B------:R-:W-:-:S07]  /*4220*/  FADD R44, R44, R47 ;  /* 0x0000002f2c2c7221 */ /* 0x000fce0000000000 */
[----:B------:R-:W-:Y:S05]  /*4230*/  WARPSYNC.COLLECTIVE R52, `(.L_x_929) ;  /* 0x0000000034087348 */ /* 0x000fea0003c00000 */
[----:B------:R0:W1:Y:S02]  /*4240*/  SHFL.IDX P0, R48, R43, R54, R53 ;  /* 0x000000362b307389 */ /* 0x0000640000000035 */
[----:B01----:R-:W-:Y:S05]  /*4250*/  ENDCOLLECTIVE ;  /* 0x000000000000791b */ /* 0x003fea0003800000 */
.L_x_929:
[----:B------:R-:W-:-:S04]  /*4260*/  LOP3.LUT P0, RZ, R48, 0x1000, RZ, 0xc0, !PT ;  /* 0x0000100030ff7812 */ /* 0x000fc8000780c0ff */
[----:B------:R-:W-:-:S05]  /*4270*/  FSEL R47, R11, RZ, P0 ;  /* 0x000000ff0b2f7208 */ /* 0x000fca0000000000 */
[----:B------:R-:W-:-:S07]  /*4280*/  FADD R44, R44, R47 ;  /* 0x0000002f2c2c7221 */ /* 0x000fce0000000000 */
[----:B------:R-:W-:Y:S05]  /*4290*/  WARPSYNC.COLLECTIVE R52, `(.L_x_930) ;  /* 0x0000000034087348 */ /* 0x000fea0003c00000 */
[----:B------:R0:W1:Y:S02]  /*42a0*/  SHFL.IDX P0, R48, R43, R54, R53 ;  /* 0x000000362b307389 */ /* 0x0000640000000035 */
[----:B01----:R-:W-:Y:S05]  /*42b0*/  ENDCOLLECTIVE ;  /* 0x000000000000791b */ /* 0x003fea0003800000 */
.L_x_930:
[----:B------:R-:W-:-:S05]  /*42c0*/  IMAD.MOV.U32 R55, RZ, RZ, R48 ;  /* 0x000000ffff377224 */ /* 0x000fca00078e0030 */
[----:B------:R-:W-:-:S04]  /*42d0*/  LOP3.LUT P0, RZ, R55, 0x800, RZ, 0xc0, !PT ;  /* 0x0000080037ff7812 */ /* 0x000fc8000780c0ff */
[----:B------:R-:W-:-:S05]  /*42e0*/  FSEL R47, R10, RZ, P0 ;  /* 0x000000ff0a2f7208 */ /* 0x000fca0000000000 */
[----:B------:R-:W-:-:S07]  /*42f0*/  FADD R44, R44, R47 ;  /* 0x0000002f2c2c7221 */ /* 0x000fce0000000000 */
[----:B------:R-:W-:Y:S05]  /*4300*/  WARPSYNC.COLLECTIVE R52, `(.L_x_931) ;  /* 0x0000000034087348 */ /* 0x000fea0003c00000 */
[----:B------:R0:W1:Y:S02]  /*4310*/  SHFL.IDX P0, R48, R43, R54, R53 ;  /* 0x000000362b307389 */ /* 0x0000640000000035 */
[----:B01----:R-:W-:Y:S05]  /*4320*/  ENDCOLLECTIVE ;  /* 0x000000000000791b */ /* 0x003fea0003800000 */
.L_x_931:
[----:B------:R-:W-:-:S05]  /*4330*/  IMAD.MOV.U32 R50, RZ, RZ, R48 ;  /* 0x000000ffff327224 */ /* 0x000fca00078e0030 */
[----:B------:R-:W-:-:S04]  /*4340*/  LOP3.LUT P0, RZ, R50, 0x400, RZ, 0xc0, !PT ;  /* 0x0000040032ff7812 */ /* 0x000fc8000780c0ff */
[----:B------:R-:W-:-:S05]  /*4350*/  FSEL R47, R9, RZ, P0 ;  /* 0x000000ff092f7208 */ /* 0x000fca0000000000 */
[----:B------:R-:W-:-:S07]  /*4360*/  FADD R47, R44, R47 ;  /* 0x0000002f2c2f7221 */ /* 0x000fce0000000000 */
[----:B------:R-:W-:Y:S05]  /*4370*/  WARPSYNC.COLLECTIVE R52, `(.L_x_932) ;  /* 0x0000000034087348 */ /* 0x000fea0003c00000 */
[----:B------:R0:W1:Y:S02]  /*4380*/  SHFL.IDX P0, R48, R43, R54, R53 ;  /* 0x000000362b307389 */ /* 0x0000640000000035 */
[----:B01----:R-:W-:Y:S05]  /*4390*/  ENDCOLLECTIVE ;  /* 0x000000000000791b */ /* 0x003fea0003800000 */
.L_x_932:
[----:B------:R-:W-:-:S05]  /*43a0*/  IMAD.MOV.U32 R46, RZ, RZ, R48 ;  /* 0x000000ffff2e7224 */ /* 0x000fca00078e0030 */
[----:B------:R-:W-:-:S04]  /*43b0*/  LOP3.LUT P0, RZ, R46, 0x200, RZ, 0xc0, !PT ;  /* 0x000002002eff7812 */ /* 0x000fc8000780c0ff */
[----:B------:R-:W-:-:S05]  /*43c0*/  FSEL R44, R8, RZ, P0 ;  /* 0x000000ff082c7208 */ /* 0x000fca0000000000 */
[----:B------:R-:W-:-:S07]  /*43d0*/  FADD R44, R47, R44 ;  /* 0x0000002c2f2c7221 */ /* 0x000fce0000000000 */
[----:B------:R-:W-:Y:S05]  /*43e0*/  WARPSYNC.COLLECTIVE R52, `(.L_x_933) ;  /* 0x0000000034087348 */ /* 0x000fea0003c00000 */
[----:B------:R0:W1:Y:S02]  /*43f0*/  SHFL.IDX P0, R48, R43, R54, R53 ;  /* 0x000000362b307389 */ /* 0x0000640000000035 */
[----:B01----:R-:W-:Y:S05]  /*4400*/  ENDCOLLECTIVE ;  /* 0x000000000000791b */ /* 0x003fea0003800000 */
.L_x_933:
[----:B------:R-:W-:-:S05]  /*4410*/  IMAD.MOV.U32 R47, RZ, RZ, R48 ;  /* 0x000000ffff2f7224 */ /* 0x000fca00078e0030 */
[----:B------:R-:W-:-:S04]  /*4420*/  LOP3.LUT P0, RZ, R47, 0x100, RZ, 0xc0, !PT ;  /* 0x000001002fff7812 */ /* 0x000fc8000780c0ff */
[----:B------:R-:W-:-:S05]  /*4430*/  FSEL R51, R7, RZ, P0 ;  /* 0x000000ff07337208 */ /* 0x000fca0000000000 */
[----:B------:R-:W-:-:S07]  /*4440*/  FADD R51, R44, R51 ;  /* 0x000000332c337221 */ /* 0x000fce0000000000 */
[----:B------:R-:W-:Y:S05]  /*4450*/  WARPSYNC.COLLECTIVE R52, `(.L_x_934) ;  /* 0x0000000034087348 */ /* 0x000fea0003c00000 */
[----:B------:R0:W1:Y:S02]  /*4460*/  SHFL.IDX P0, R48, R43, R54, R53 ;  /* 0x000000362b307389 */ /* 0x0000640000000035 */
[----:B01----:R-:W-:Y:S05]  /*4470*/  ENDCOLLECTIVE ;  /* 0x000000000000791b */ /* 0x003fea0003800000 */
.L_x_934:
[----:B------:R-:W-:-:S05]  /*4480*/  IMAD.MOV.U32 R49, RZ, RZ, R48 ;  /* 0x000000ffff317224 */ /* 0x000fca00078e0030 */
[----:B------:R-:W-:-:S04]  /*4490*/  LOP3.LUT P0, RZ, R49, 0x80, RZ, 0xc0, !PT ;  /* 0x0000008031ff7812 */ /* 0x000fc8000780c0ff */
[----:B------:R-:W-:-:S05]  /*44a0*/  FSEL R44, R6, RZ, P0 ;  /* 0x000000ff062c7208 */ /* 0x000fca0000000000 */
[----:B------:R-:W-:-:S07]  /*44b0*/  FADD R44, R51, R44 ;  /* 0x0000002c332c7221 */ /* 0x000fce0000000000 */
[----:B------:R-:W-:Y:S05]  /*44c0*/  WARPSYNC.COLLECTIVE R52, `(.L_x_935) ;  /* 0x0000000034087348 */ /* 0x000fea0003c00000 */
[----:B------:R0:W1:Y:S02]  /*44d0*/  SHFL.IDX P0, R48, R43, R54, R53 ;  /* 0x000000362b307389 */ /* 0x0000640000000035 */
[----:B01----:R-:W-:Y:S05]  /*44e0*/  ENDCOLLECTIVE ;  /* 0x000000000000791b */ /* 0x003fea0003800000 */
.L_x_935:
[----:B------:R-:W-:-:S05]  /*44f0*/  IMAD.MOV.U32 R51, RZ, RZ, R48 ;  /* 0x000000ffff337224 */ /* 0x000fca00078e0030 */
[----:B------:R-:W-:-:S04]  /*4500*/  LOP3.LUT P0, RZ, R51, 0x40, RZ, 0xc0, !PT ;  /* 0x0000004033ff7812 */ /* 0x000fc8000780c0ff */
[----:B------:R-:W-:-:S05]  /*4510*/  FSEL R47, R5, RZ, P0 ;  /* 0x000000ff052f7208 */ /* 0x000fca0000000000 */
[----:B------:R-:W-:-:S07]  /*4520*/  FADD R44, R44, R47 ;  /* 0x0000002f2c2c7221 */ /* 0x000fce0000000000 */
[----:B------:R-:W-:Y:S05]  /*4530*/  WARPSYNC.COLLECTIVE R52, `(.L_x_936) ;  /* 0x0000000034087348 */ /* 0x000fea0003c00000 */
[----:B------:R0:W1:Y:S02]  /*4540*/  SHFL.IDX P0, R48, R43, R54, R53 ;  /* 0x000000362b307389 */ /* 0x0000640000000035 */
[----:B01----:R-:W-:Y:S05]  /*4550*/  ENDCOLLECTIVE ;  /* 0x000000000000791b */ /* 0x003fea0003800000 */
.L_x_936:
[----:B------:R-:W-:-:S05]  /*4560*/  IMAD.MOV.U32 R50, RZ, RZ, R48 ;  /* 0x000000ffff327224 */ /* 0x000fca00078e0030 */
[----:B------:R-:W-:-:S04]  /*4570*/  LOP3.LUT P0, RZ, R50, 0x20, RZ, 0xc0, !PT ;  /* 0x0000002032ff7812 */ /* 0x000fc8000780c0ff */
[----:B------:R-:W-:-:S05]  /*4580*/  FSEL R47, R4, RZ, P0 ;  /* 0x000000ff042f7208 */ /* 0x000fca0000000000 */
[----:B------:R-:W-:-:S07]  /*4590*/  FADD R44, R44, R47 ;  /* 0x0000002f2c2c7221 */ /* 0x000fce0000000000 */
[----:B------:R-:W-:Y:S05]  /*45a0*/  WARPSYNC.COLLECTIVE R52, `(.L_x_937) ;  /* 0x0000000034087348 */ /* 0x000fea0003c00000 */
[----:B------:R0:W1:Y:S02]  /*45b0*/  SHFL.IDX P0, R48, R43, R54, R53 ;  /* 0x000000362b307389 */ /* 0x0000640000000035 */
[----:B01----:R-:W-:Y:S05]  /*45c0*/  ENDCOLLECTIVE ;  /* 0x000000000000791b */ /* 0x003fea0003800000 */
.L_x_937:
[----:B------:R-:W-:-:S05]  /*45d0*/  IMAD.MOV.U32 R55, RZ, RZ, R48 ;  /* 0x000000ffff377224 */ /* 0x000fca00078e0030 */
[----:B------:R-:W-:-:S04]  /*45e0*/  LOP3.LUT P0, RZ, R55, 0x10, RZ, 0xc0, !PT ;  /* 0x0000001037ff7812 */ /* 0x000fc8000780c0ff */
[----:B------:R-:W-:-:S05]  /*45f0*/  FSEL R49, R3, RZ, P0 ;  /* 0x000000ff03317208 */ /* 0x000fca0000000000 */
[----:B------:R-:W-:-:S07]  /*4600*/  FADD R49, R44, R49 ;  /* 0x000000312c317221 */ /* 0x000fce0000000000 */
[----:B------:R-:W-:Y:S05]  /*4610*/  WARPSYNC.COLLECTIVE R52, `(.L_x_938) ;  /* 0x0000000034087348 */ /* 0x000fea0003c00000 */
[----:B------:R0:W1:Y:S02]  /*4620*/  SHFL.IDX P0, R48, R43, R54, R53 ;  /* 0x000000362b307389 */ /* 0x0000640000000035 */
[----:B01----:R-:W-:Y:S05]  /*4630*/  ENDCOLLECTIVE ;  /* 0x000000000000791b */ /* 0x003fea0003800000 */
.L_x_938:
[----:B------:R-:W-:-:S04]  /*4640*/  LOP3.LUT P0, RZ, R48, 0x8, RZ, 0xc0, !PT ;  /* 0x0000000830ff7812 */ /* 0x000fc8000780c0ff */
[----:B------:R-:W-:-:S05]  /*4650*/  FSEL R44, R2, RZ, P0 ;  /* 0x000000ff022c7208 */ /* 0x000fca0000000000 */
[----:B------:R-:W-:-:S07]  /*4660*/  FADD R44, R49, R44 ;  /* 0x0000002c312c7221 */ /* 0x000fce0000000000 */
[----:B------:R-:W-:Y:S05]  /*4670*/  WARPSYNC.COLLECTIVE R52, `(.L_x_939) ;  /* 0x0000000034087348 */ /* 0x000fea0003c00000 */
[----:B------:R0:W1:Y:S02]  /*4680*/  SHFL.IDX P0, R48, R43, R54, R53 ;  /* 0x000000362b307389 */ /* 0x0000640000000035 */
[----:B01----:R-:W-:Y:S05]  /*4690*/  ENDCOLLECTIVE ;  /* 0x000000000000791b */ /* 0x003fea0003800000 */
.L_x_939:
[----:B------:R-:W-:-:S05]  /*46a0*/  IMAD.MOV.U32 R55, RZ, RZ, R48 ;  /* 0x000000ffff377224 */ /* 0x000fca00078e0030 */
[----:B------:R-:W-:-:S04]  /*46b0*/  LOP3.LUT P0, RZ, R55, 0x4, RZ, 0xc0, !PT ;  /* 0x0000000437ff7812 */ /* 0x000fc8000780c0ff */
[----:B------:R-:W-:-:S05]  /*46c0*/  FSEL R47, R0, RZ, P0 ;  /* 0x000000ff002f7208 */ /* 0x000fca0000000000 */
[----:B------:R-:W-:-:S07]  /*46d0*/  FADD R47, R44, R47 ;  /* 0x0000002f2c2f7221 */ /* 0x000fce0000000000 */
[----:B------:R-:W-:Y:S05]  /*46e0*/  WARPSYNC.COLLECTIVE R52, `(.L_x_940) ;  /* 0x0000000034087348 */ /* 0x000fea0003c00000 */
[----:B------:R0:W1:Y:S02]  /*46f0*/  SHFL.IDX P0, R48, R43, R54, R53 ;  /* 0x000000362b307389 */ /* 0x0000640000000035 */
[----:B01----:R-:W-:Y:S05]  /*4700*/  ENDCOLLECTIVE ;  /* 0x000000000000791b */ /* 0x003fea0003800000 */
.L_x_940:
[----:B------:R-:W-:-:S05]  /*4710*/  IMAD.MOV.U32 R57, RZ, RZ, R48 ;  /* 0x000000ffff397224 */ /* 0x000fca00078e0030 */
[----:B------:R-:W-:-:S04]  /*4720*/  LOP3.LUT P0, RZ, R57, 0x2, RZ, 0xc0, !PT ;  /* 0x0000000239ff7812 */ /* 0x000fc8000780c0ff */
[----:B------:R-:W-:-:S05]  /*4730*/  FSEL R44, R33, RZ, P0 ;  /* 0x000000ff212c7208 */ /* 0x000fca0000000000 */
[----:B------:R-:W-:-:S07]  /*4740*/  FADD R44, R47, R44 ;  /* 0x0000002c2f2c7221 */ /* 0x000fce0000000000 */
[----:B------:R-:W-:Y:S05]  /*4750*/  WARPSYNC.COLLECTIVE R52, `(.L_x_941) ;  /* 0x0000000034087348 */ /* 0x000fea0003c00000 */
[----:B------:R0:W1:Y:S02]  /*4760*/  SHFL.IDX P0, R48, R43, R54, R53 ;  /* 0x000000362b307389 */ /* 0x0000640000000035 */
[----:B01----:R-:W-:Y:S05]  /*4770*/  ENDCOLLECTIVE ;  /* 0x000000000000791b */ /* 0x003fea0003800000 */
.L_x_941:
        /* <DEDUP_REMOVED lines=9> */
.L_x_942:
[----:B------:R-:W-:-:S05]  /*4810*/  IMAD.MOV.U32 R47, RZ, RZ, R48 ;  /* 0x000000ffff2f7224 */ /* 0x000fca00078e0030 */
[----:B------:R-:W-:-:S04]  /*4820*/  ISETP.GT.AND P0, PT, R47, -0x1, PT ;  /* 0xffffffff2f00780c */ /* 0x000fc80003f04270 */
[----:B------:R-:W-:-:S05]  /*4830*/  FSEL R46, R34, RZ, !P0 ;  /* 0x000000ff222e7208 */ /* 0x000fca0004000000 */
[----:B------:R-:W-:-:S07]  /*4840*/  FADD R45, R46, R45 ;  /* 0x0000002d2e2d7221 */ /* 0x000fce0000000000 */
[----:B------:R-:W-:Y:S05]  /*4850*/  WARPSYNC.COLLECTIVE R52, `(.L_x_943) ;  /* 0x0000000034087348 */ /* 0x000fea0003c00000 */
[----:B------:R0:W1:Y:S02]  /*4860*/  SHFL.IDX P0, R48, R43, R54, R53 ;  /* 0x000000362b307389 */ /* 0x0000640000000035 */
[----:B01----:R-:W-:Y:S05]  /*4870*/  ENDCOLLECTIVE ;  /* 0x000000000000791b */ /* 0x003fea0003800000 */
.L_x_943:
[----:B------:R-:W-:-:S05]  /*4880*/  IMAD.MOV.U32 R47, RZ, RZ, R48 ;  /* 0x000000ffff2f7224 */ /* 0x000fca00078e0030 */
[----:B------:R-:W-:-:S04]  /*4890*/  LOP3.LUT P0, RZ, R47, 0x40000000, RZ, 0xc0, !PT ;  /* 0x400000002fff7812 */ /* 0x000fc8000780c0ff */
[----:B------:R-:W-:-:S05]  /*48a0*/  FSEL R46, R29, RZ, P0 ;  /* 0x000000ff1d2e7208 */ /* 0x000fca0000000000 */
[----:B------:R-:W-:-:S07]  /*48b0*/  FADD R45, R45, R46 ;  /* 0x0000002e2d2d7221 */ /* 0x000fce0000000000 */
[----:B------:R-:W-:Y:S05]  /*48c0*/  WARPSYNC.COLLECTIVE R52, `(.L_x_944) ;  /* 0x0000000034087348 */ /* 0x000fea0003c00000 */
[----:B------:R0:W1:Y:S02]  /*48d0*/  SHFL.IDX P0, R48, R43, R54, R53 ;  /* 0x000000362b307389 */ /* 0x0000640000000035 */
[----:B01----:R-:W-:Y:S05]  /*48e0*/  ENDCOLLECTIVE ;  /* 0x000000000000791b */ /* 0x003fea0003800000 */
.L_x_944:
[----:B------:R-:W-:-:S05]  /*48f0*/  IMAD.MOV.U32 R49, RZ, RZ, R48 ;  /* 0x000000ffff317224 */ /* 0x000fca00078e0030 */
[----:B------:R-:W-:-:S04]  /*4900*/  LOP3.LUT P0, RZ, R49, 0x20000000, RZ, 0xc0, !PT ;  /* 0x2000000031ff7812 */ /* 0x000fc8000780c0ff */
[----:B------:R-:W-:-:S05]  /*4910*/  FSEL R46, R28, RZ, P0 ;  /* 0x000000ff1c2e7208 */ /* 0x000fca0000000000 */
[----:B------:R-:W-:-:S07]  /*4920*/  FADD R45, R45, R46 ;  /* 0x0000002e2d2d7221 */ /* 0x000fce0000000000 */
[----:B------:R-:W-:Y:S05]  /*4930*/  WARPSYNC.COLLECTIVE R52, `(.L_x_945) ;  /* 0x0000000034087348 */ /* 0x000fea0003c00000 */
[----:B------:R0:W1:Y:S02]  /*4940*/  SHFL.IDX P0, R48, R43, R54, R53 ;  /* 0x000000362b307389 */ /* 0x0000640000000035 */
[----:B01----:R-:W-:Y:S05]  /*4950*/  ENDCOLLECTIVE ;  /* 0x000000000000791b */ /* 0x003fea0003800000 */
.L_x_945:
[----:B------:R-:W-:-:S04]  /*4960*/  LOP3.LUT P0, RZ, R48, 0x10000000, RZ, 0xc0, !PT ;  /* 0x1000000030ff7812 */ /* 0x000fc8000780c0ff */
[----:B------:R-:W-:-:S05]  /*4970*/  FSEL R46, R27, RZ, P0 ;  /* 0x000000ff1b2e7208 */ /* 0x000fca0000000000 */
[----:B------:R-:W-:-:S07]  /*4980*/  FADD R45, R45, R46 ;  /* 0x0000002e2d2d7221 */ /* 0x000fce0000000000 */
[----:B------:R-:W-:Y:S05]  /*4990*/  WARPSYNC.COLLECTIVE R52, `(.L_x_946) ;  /* 0x0000000034087348 */ /* 0x000fea0003c00000 */
[----:B------:R0:W1:Y:S02]  /*49a0*/  SHFL.IDX P0, R48, R43, R54, R53 ;  /* 0x000000362b307389 */ /* 0x0000640000000035 */
[----:B01----:R-:W-:Y:S05]  /*49b0*/  ENDCOLLECTIVE ;  /* 0x000000000000791b */ /* 0x003fea0003800000 */
.L_x_946:
[----:B------:R-:W-:-:S05]  /*49c0*/  IMAD.MOV.U32 R46, RZ, RZ, R48 ;  /* 0x000000ffff2e7224 */ /* 0x000fca00078e0030 */
[----:B------:R-:W-:-:S04]  /*49d0*/  LOP3.LUT P0, RZ, R46, 0x8000000, RZ, 0xc0, !PT ;  /* 0x080000002eff7812 */ /* 0x000fc8000780c0ff */
[----:B------:R-:W-:-:S05]  /*49e0*/  FSEL R46, R26, RZ, P0 ;  /* 0x000000ff1a2e7208 */ /* 0x000fca0000000000 */
[----:B------:R-:W-:-:S07]  /*49f0*/  FADD R45, R45, R46 ;  /* 0x0000002e2d2d7221 */ /* 0x000fce0000000000 */
[----:B------:R-:W-:Y:S05]  /*4a00*/  WARPSYNC.COLLECTIVE R52, `(.L_x_947) ;  /* 0x0000000034087348 */ /* 0x000fea0003c00000 */
[----:B------:R0:W1:Y:S02]  /*4a10*/  SHFL.IDX P0, R48, R43, R54, R53 ;  /* 0x000000362b307389 */ /* 0x0000640000000035 */
[----:B01----:R-:W-:Y:S05]  /*4a20*/  ENDCOLLECTIVE ;  /* 0x000000000000791b */ /* 0x003fea0003800000 */
.L_x_947:
[----:B------:R-:W-:-:S05]  /*4a30*/  IMAD.MOV.U32 R51, RZ, RZ, R48 ;  /* 0x000000ffff337224 */ /* 0x000fca00078e0030 */
[----:B------:R-:W-:-:S04]  /*4a40*/  LOP3.LUT P0, RZ, R51, 0x4000000, RZ, 0xc0, !PT ;  /* 0x0400000033ff7812 */ /* 0x000fc8000780c0ff */
[----:B------:R-:W-:-:S05]  /*4a50*/  FSEL R46, R25, RZ, P0 ;  /* 0x000000ff192e7208 */ /* 0x000fca0000000000 */
[----:B------:R-:W-:-:S07]  /*4a60*/  FADD R45, R45, R46 ;  /* 0x0000002e2d2d7221 */ /* 0x000fce0000000000 */
[----:B------:R-:W-:Y:S05]  /*4a70*/  WARPSYNC.COLLECTIVE R52, `(.L_x_948) ;  /* 0x0000000034087348 */ /* 0x000fea0003c00000 */
[----:B------:R0:W1:Y:S02]  /*4a80*/  SHFL.IDX P0, R48, R43, R54, R53 ;  /* 0x000000362b307389 */ /* 0x0000640000000035 */
[----:B01----:R-:W-:Y:S05]  /*4a90*/  ENDCOLLECTIVE ;  /* 0x000000000000791b */ /* 0x003fea0003800000 */
.L_x_948:
[----:B------:R-:W-:-:S05]  /*4aa0*/  IMAD.MOV.U32 R46, RZ, RZ, R48 ;  /* 0x000000ffff2e7224 */ /* 0x000fca00078e0030 */
[----:B------:R-:W-:-:S04]  /*4ab0*/  LOP3.LUT P0, RZ, R46, 0x2000000, RZ, 0xc0, !PT ;  /* 0x020000002eff7812 */ /* 0x000fc8000780c0ff */
[----:B------:R-:W-:-:S05]  /*4ac0*/  FSEL R46, R24, RZ, P0 ;  /* 0x000000ff182e7208 */ /* 0x000fca0000000000 */
[----:B------:R-:W-:-:S07]  /*4ad0*/  FADD R45, R45, R46 ;  /* 0x0000002e2d2d7221 */ /* 0x000fce0000000000 */
[----:B------:R-:W-:Y:S05]  /*4ae0*/  WARPSYNC.COLLECTIVE R52, `(.L_x_949) ;  /* 0x0000000034087348 */ /* 0x000fea0003c00000 */
[----:B------:R0:W1:Y:S02]  /*4af0*/  SHFL.IDX P0, R48, R43, R54, R53 ;  /* 0x000000362b307389 */ /* 0x0000640000000035 */
[----:B01----:R-:W-:Y:S05]  /*4b00*/  ENDCOLLECTIVE ;  /* 0x000000000000791b */ /* 0x003fea0003800000 */
.L_x_949:
[----:B------:R-:W-:-:S05]  /*4b10*/  IMAD.MOV.U32 R46, RZ, RZ, R48 ;  /* 0x000000ffff2e7224 */ /* 0x000fca00078e0030 */
[----:B------:R-:W-:-:S04]  /*4b20*/  LOP3.LUT P0, RZ, R46, 0x1000000, RZ, 0xc0, !PT ;  /* 0x010000002eff7812 */ /* 0x000fc8000780c0ff */
[----:B------:R-:W-:-:S05]  /*4b30*/  FSEL R46, R23, RZ, P0 ;  /* 0x000000ff172e7208 */ /* 0x000fca0000000000 */
[----:B------:R-:W-:-:S07]  /*4b40*/  FADD R45, R45, R46 ;  /* 0x0000002e2d2d7221 */ /* 0x000fce0000000000 */
[----:B------:R-:W-:Y:S05]  /*4b50*/  WARPSYNC.COLLECTIVE R52, `(.L_x_950) ;  /* 0x0000000034087348 */ /* 0x000fea0003c00000 */
[----:B------:R0:W1:Y:S02]  /*4b60*/  SHFL.IDX P0, R48, R43, R54, R53 ;  /* 0x000000362b307389 */ /* 0x0000640000000035 */
[----:B01----:R-:W-:Y:S05]  /*4b70*/  ENDCOLLECTIVE ;  /* 0x000000000000791b */ /* 0x003fea0003800000 */
.L_x_950:
[----:B------:R-:W-:-:S05]  /*4b80*/  IMAD.MOV.U32 R49, RZ, RZ, R48 ;  /* 0x000000ffff317224 */ /* 0x000fca00078e0030 */
[----:B------:R-:W-:-:S04]  /*4b90*/  LOP3.LUT P0, RZ, R49, 0x800000, RZ, 0xc0, !PT ;  /* 0x0080000031ff7812 */ /* 0x000fc8000780c0ff */
[----:B------:R-:W-:-:S05]  /*4ba0*/  FSEL R46, R22, RZ, P0 ;  /* 0x000000ff162e7208 */ /* 0x000fca0000000000 */
[----:B------:R-:W-:-:S07]  /*4bb0*/  FADD R45, R45, R46 ;  /* 0x0000002e2d2d7221 */ /* 0x000fce0000000000 */
[----:B------:R-:W-:Y:S05]  /*4bc0*/  WARPSYNC.COLLECTIVE R52, `(.L_x_951) ;  /* 0x0000000034087348 */ /* 0x000fea0003c00000 */
[----:B------:R0:W1:Y:S02]  /*4bd0*/  SHFL.IDX P0, R48, R43, R54, R53 ;  /* 0x000000362b307389 */ /* 0x0000640000000035 */
[----:B01----:R-:W-:Y:S05]  /*4be0*/  ENDCOLLECTIVE ;  /* 0x000000000000791b */ /* 0x003fea0003800000 */
.L_x_951:
[----:B------:R-:W-:-:S04]  /*4bf0*/  LOP3.LUT P0, RZ, R48, 0x400000, RZ, 0xc0, !PT ;  /* 0x0040000030ff7812 */ /* 0x000fc8000780c0ff */
[----:B------:R-:W-:-:S05]  /*4c00*/  FSEL R46, R21, RZ, P0 ;  /* 0x000000ff152e7208 */ /* 0x000fca0000000000 */
[----:B------:R-:W-:-:S07]  /*4c10*/  FADD R45, R45, R46 ;  /* 0x0000002e2d2d7221 */ /* 0x000fce0000000000 */
[----:B------:R-:W-:Y:S05]  /*4c20*/  WARPSYNC.COLLECTIVE R52, `(.L_x_952) ;  /* 0x0000000034087348 */ /* 0x000fea0003c00000 */
[----:B------:R0:W1:Y:S02]  /*4c30*/  SHFL.IDX P0, R48, R43, R54, R53 ;  /* 0x000000362b307389 */ /* 0x0000640000000035 */
[----:B01----:R-:W-:Y:S05]  /*4c40*/  ENDCOLLECTIVE ;  /* 0x000000000000791b */ /* 0x003fea0003800000 */
.L_x_952:
[----:B------:R-:W-:-:S05]  /*4c50*/  IMAD.MOV.U32 R49, RZ, RZ, R48 ;  /* 0x000000ffff317224 */ /* 0x000fca00078e0030 */
[----:B------:R-:W-:-:S04]  /*4c60*/  LOP3.LUT P0, RZ, R49, 0x200000, RZ, 0xc0, !PT ;  /* 0x0020000031ff7812 */ /* 0x000fc8000780c0ff */
[----:B------:R-:W-:-:S05]  /*4c70*/  FSEL R46, R20, RZ, P0 ;  /* 0x000000ff142e7208 */ /* 0x000fca0000000000 */
[----:B------:R-:W-:-:S07]  /*4c80*/  FADD R45, R45, R46 ;  /* 0x0000002e2d2d7221 */ /* 0x000fce0000000000 */
[----:B------:R-:W-:Y:S05]  /*4c90*/  WARPSYNC.COLLECTIVE R52, `(.L_x_953) ;  /* 0x0000000034087348 */ /* 0x000fea0003c00000 */
[----:B------:R0:W1:Y:S02]  /*4ca0*/  SHFL.IDX P0, R48, R43, R54, R53 ;  /* 0x000000362b307389 */ /* 0x0000640000000035 */
[----:B01----:R-:W-:Y:S05]  /*4cb0*/  ENDCOLLECTIVE ;  /* 0x000000000000791b */ /* 0x003fea0003800000 */
.L_x_953:
[----:B------:R-:W-:-:S05]  /*4cc0*/  IMAD.MOV.U32 R51, RZ, RZ, R48 ;  /* 0x000000ffff337224 */ /* 0x000fca00078e0030 */
[----:B------:R-:W-:-:S04]  /*4cd0*/  LOP3.LUT P0, RZ, R51, 0x100000, RZ, 0xc0, !PT ;  /* 0x0010000033ff7812 */ /* 0x000fc8000780c0ff */
[----:B------:R-:W-:-:S05]  /*4ce0*/  FSEL R46, R19, RZ, P0 ;  /* 0x000000ff132e7208 */ /* 0x000fca0000000000 */
[----:B------:R-:W-:-:S07]  /*4cf0*/  FADD R45, R45, R46 ;  /* 0x0000002e2d2d7221 */ /* 0x000fce0000000000 */
[----:B------:R-:W-:Y:S05]  /*4d00*/  WARPSYNC.COLLECTIVE R52, `(.L_x_954) ;  /* 0x0000000034087348 */ /* 0x000fea0003c00000 */
[----:B------:R0:W1:Y:S02]  /*4d10*/  SHFL.IDX P0, R48, R43, R54, R53 ;  /* 0x000000362b307389 */ /* 0x0000640000000035 */
[----:B01----:R-:W-:Y:S05]  /*4d20*/  ENDCOLLECTIVE ;  /* 0x000000000000791b */ /* 0x003fea0003800000 */
.L_x_954:
[----:B------:R-:W-:-:S05]  /*4d30*/  IMAD.MOV.U32 R49, RZ, RZ, R48 ;  /* 0x000000ffff317224 */ /* 0x000fca00078e0030 */
[----:B------:R-:W-:-:S04]  /*4d40*/  LOP3.LUT P0, RZ, R49, 0x80000, RZ, 0xc0, !PT ;  /* 0x0008000031ff7812 */ /* 0x000fc8000780c0ff */
[----:B------:R-:W-:-:S05]  /*4d50*/  FSEL R46, R18, RZ, P0 ;  /* 0x000000ff122e7208 */ /* 0x000fca0000000000 */
[----:B------:R-:W-:-:S07]  /*4d60*/  FADD R45, R45, R46 ;  /* 0x0000002e2d2d7221 */ /* 0x000fce0000000000 */
[----:B------:R-:W-:Y:S05]  /*4d70*/  WARPSYNC.COLLECTIVE R52, `(.L_x_955) ;  /* 0x0000000034087348 */ /* 0x000fea0003c00000 */
[----:B------:R0:W1:Y:S02]  /*4d80*/  SHFL.IDX P0, R48, R43, R54, R53 ;  /* 0x000000362b307389 */ /* 0x0000640000000035 */
[----:B01----:R-:W-:Y:S05]  /*4d90*/  ENDCOLLECTIVE ;  /* 0x000000000000791b */ /* 0x003fea0003800000 */
.L_x_955:
[----:B------:R-:W-:-:S04]  /*4da0*/  LOP3.LUT P0, RZ, R48, 0x40000, RZ, 0xc0, !PT ;  /* 0x0004000030ff7812 */ /* 0x000fc8000780c0ff */
[----:B------:R-:W-:-:S05]  /*4db0*/  FSEL R46, R17, RZ, P0 ;  /* 0x000000ff112e7208 */ /* 0x000fca0000000000 */
[----:B------:R-:W-:-:S07]  /*4dc0*/  FADD R45, R45, R46 ;  /* 0x0000002e2d2d7221 */ /* 0x000fce0000000000 */
[----:B------:R-:W-:Y:S05]  /*4dd0*/  WARPSYNC.COLLECTIVE R52, `(.L_x_956) ;  /* 0x0000000034087348 */ /* 0x000fea0003c00000 */
[----:B------:R0:W1:Y:S02]  /*4de0*/  SHFL.IDX P0, R48, R43, R54, R53 ;  /* 0x000000362b307389 */ /* 0x0000640000000035 */
[----:B01----:R-:W-:Y:S05]  /*4df0*/  ENDCOLLECTIVE ;  /* 0x000000000000791b */ /* 0x003fea0003800000 */
.L_x_956:
[----:B------:R-:W-:-:S05]  /*4e00*/  IMAD.MOV.U32 R51, RZ, RZ, R48 ;  /* 0x000000ffff337224 */ /* 0x000fca00078e0030 */
[----:B------:R-:W-:-:S04]  /*4e10*/  LOP3.LUT P0, RZ, R51, 0x20000, RZ, 0xc0, !PT ;  /* 0x0002000033ff7812 */ /* 0x000fc8000780c0ff */
[----:B------:R-:W-:-:S05]  /*4e20*/  FSEL R46, R16, RZ, P0 ;  /* 0x000000ff102e7208 */ /* 0x000fca0000000000 */
[----:B------:R-:W-:-:S07]  /*4e30*/  FADD R45, R45, R46 ;  /* 0x0000002e2d2d7221 */ /* 0x000fce0000000000 */
[----:B------:R-:W-:Y:S05]  /*4e40*/  WARPSYNC.COLLECTIVE R52, `(.L_x_957) ;  /* 0x0000000034087348 */ /* 0x000fea0003c00000 */
[----:B------:R0:W1:Y:S02]  /*4e50*/  SHFL.IDX P0, R48, R43, R54, R53 ;  /* 0x000000362b307389 */ /* 0x0000640000000035 */
[----:B01----:R-:W-:Y:S05]  /*4e60*/  ENDCOLLECTIVE ;  /* 0x000000000000791b */ /* 0x003fea0003800000 */
.L_x_957:
[----:B------:R-:W-:-:S05]  /*4e70*/  IMAD.MOV.U32 R49, RZ, RZ, R48 ;  /* 0x000000ffff317224 */ /* 0x000fca00078e0030 */
[----:B------:R-:W-:-:S04]  /*4e80*/  LOP3.LUT P0, RZ, R49, 0x10000, RZ, 0xc0, !PT ;  /* 0x0001000031ff7812 */ /* 0x000fc8000780c0ff */
[----:B------:R-:W-:-:S05]  /*4e90*/  FSEL R46, R15, RZ, P0 ;  /* 0x000000ff0f2e7208 */ /* 0x000fca0000000000 */
[----:B------:R-:W-:-:S07]  /*4ea0*/  FADD R45, R45, R46 ;  /* 0x0000002e2d2d7221 */ /* 0x000fce0000000000 */
[----:B------:R-:W-:Y:S05]  /*4eb0*/  WARPSYNC.COLLECTIVE R52, `(.L_x_958) ;  /* 0x0000000034087348 */ /* 0x000fea0003c00000 */
[----:B------:R0:W1:Y:S02]  /*4ec0*/  SHFL.IDX P0, R48, R43, R54, R53 ;  /* 0x000000362b307389 */ /* 0x0000640000000035 */
[----:B01----:R-:W-:Y:S05]  /*4ed0*/  ENDCOLLECTIVE ;  /* 0x000000000000791b */ /* 0x003fea0003800000 */
.L_x_958:
[----:B------:R-:W-:-:S05]  /*4ee0*/  IMAD.MOV.U32 R46, RZ, RZ, R48 ;  /* 0x000000ffff2e7224 */ /* 0x000fca00078e0030 */
[----:B------:R-:W-:-:S04]  /*4ef0*/  LOP3.LUT P0, RZ, R46, 0x8000, RZ, 0xc0, !PT ;  /* 0x000080002eff7812 */ /* 0x000fc8000780c0ff */
[----:B------:R-:W-:-:S05]  /*4f00*/  FSEL R46, R14, RZ, P0 ;  /* 0x000000ff0e2e7208 */ /* 0x000fca0000000000 */
[----:B------:R-:W-:-:S07]  /*4f10*/  FADD R45, R45, R46 ;  /* 0x0000002e2d2d7221 */ /* 0x000fce0000000000 */
[----:B------:R-:W-:Y:S05]  /*4f20*/  WARPSYNC.COLLECTIVE R52, `(.L_x_959) ;  /* 0x0000000034087348 */ /* 0x000fea0003c00000 */
[----:B------:R0:W1:Y:S02]  /*4f30*/  SHFL.IDX P0, R48, R43, R54, R53 ;  /* 0x000000362b307389 */ /* 0x0000640000000035 */
[----:B01----:R-:W-:Y:S05]  /*4f40*/  ENDCOLLECTIVE ;  /* 0x000000000000791b */ /* 0x003fea0003800000 */
.L_x_959:
[----:B------:R-:W-:-:S05]  /*4f50*/  IMAD.MOV.U32 R51, RZ, RZ, R48 ;  /* 0x000000ffff337224 */ /* 0x000fca00078e0030 */
[----:B------:R-:W-:-:S04]  /*4f60*/  LOP3.LUT P0, RZ, R51, 0x4000, RZ, 0xc0, !PT ;  /* 0x0000400033ff7812 */ /* 0x000fc8000780c0ff */
[----:B------:R-:W-:-:S05]  /*4f70*/  FSEL R46, R13, RZ, P0 ;  /* 0x000000ff0d2e7208 */ /* 0x000fca0000000000 */
[----:B------:R-:W-:-:S07]  /*4f80*/  FADD R45, R45, R46 ;  /* 0x0000002e2d2d7221 */ /* 0x000fce0000000000 */
[----:B------:R-:W-:Y:S05]  /*4f90*/  WARPSYNC.COLLECTIVE R52, `(.L_x_960) ;  /* 0x0000000034087348 */ /* 0x000fea0003c00000 */
[----:B------:R0:W1:Y:S02]  /*4fa0*/  SHFL.IDX P0, R48, R43, R54, R53 ;  /* 0x000000362b307389 */ /* 0x0000640000000035 */
[----:B01----:R-:W-:Y:S05]  /*4fb0*/  ENDCOLLECTIVE ;  /* 0x000000000000791b */ /* 0x003fea0003800000 */
.L_x_960:
[----:B------:R-:W-:-:S05]  /*4fc0*/  IMAD.MOV.U32 R49, RZ, RZ, R48 ;  /* 0x000000ffff317224 */ /* 0x000fca00078e0030 */
[----:B------:R-:W-:-:S04]  /*4fd0*/  LOP3.LUT P0, RZ, R49, 0x2000, RZ, 0xc0, !PT ;  /* 0x0000200031ff7812 */ /* 0x000fc8000780c0ff */
[----:B------:R-:W-:-:S05]  /*4fe0*/  FSEL R46, R12, RZ, P0 ;  /* 0x000000ff0c2e7208 */ /* 0x000fca0000000000 */
[----:B------:R-:W-:-:S07]  /*4ff0*/  FADD R45, R45, R46 ;  /* 0x0000002e2d2d7221 */ /* 0x000fce0000000000 */
[----:B------:R-:W-:Y:S05]  /*5000*/  WARPSYNC.COLLECTIVE R52, `(.L_x_961) ;  /* 0x0000000034087348 */ /* 0x000fea0003c00000 */
[----:B------:R0:W1:Y:S02]  /*5010*/  SHFL.IDX P0, R48, R43, R54, R53 ;  /* 0x000000362b307389 */ /* 0x0000640000000035 */
[----:B01----:R-:W-:Y:S05]  /*5020*/  ENDCOLLECTIVE ;  /* 0x000000000000791b */ /* 0x003fea0003800000 */
.L_x_961:
[----:B------:R-:W-:-:S05]  /*5030*/  IMAD.MOV.U32 R47, RZ, RZ, R48 ;  /* 0x000000ffff2f7224 */ /* 0x000fca00078e0030 */
[----:B------:R-:W-:-:S04]  /*5040*/  LOP3.LUT P0, RZ, R47, 0x1000, RZ, 0xc0, !PT ;  /* 0x000010002fff7812 */ /* 0x000fc8000780c0ff */
[----:B------:R-:W-:-:S05]  /*5050*/  FSEL R46, R11, RZ, P0 ;  /* 0x000000ff0b2e7208 */ /* 0x000fca0000000000 */
[----:B------:R-:W-:-:S07]  /*5060*/  FADD R45, R45, R46 ;  /* 0x0000002e2d2d7221 */ /* 0x000fce0000000000 */
[----:B------:R-:W-:Y:S05]  /*5070*/  WARPSYNC.COLLECTIVE R52, `(.L_x_962) ;  /* 0x0000000034087348 */ /* 0x000fea0003c00000 */
[----:B------:R0:W1:Y:S02]  /*5080*/  SHFL.IDX P0, R48, R43, R54, R53 ;  /* 0x000000362b307389 */ /* 0x0000640000000035 */
[----:B01----:R-:W-:Y:S05]  /*5090*/  ENDCOLLECTIVE ;  /* 0x000000000000791b */ /* 0x003fea0003800000 */
.L_x_962:
[----:B------:R-:W-:-:S05]  /*50a0*/  IMAD.MOV.U32 R51, RZ, RZ, R48 ;  /* 0x000000ffff337224 */ /* 0x000fca00078e0030 */
[----:B------:R-:W-:-:S04]  /*50b0*/  LOP3.LUT P0, RZ, R51, 0x800, RZ, 0xc0, !PT ;  /* 0x0000080033ff7812 */ /* 0x000fc8000780c0ff */
[----:B------:R-:W-:-:S05]  /*50c0*/  FSEL R46, R10, RZ, P0 ;  /* 0x000000ff0a2e7208 */ /* 0x000fca0000000000 */
[----:B------:R-:W-:-:S07]  /*50d0*/  FADD R45, R45, R46 ;  /* 0x0000002e2d2d7221 */ /* 0x000fce0000000000 */
[----:B------:R-:W-:Y:S05]  /*50e0*/  WARPSYNC.COLLECTIVE R52, `(.L_x_963) ;  /* 0x0000000034087348 */ /* 0x000fea0003c00000 */
[----:B------:R0:W1:Y:S02]  /*50f0*/  SHFL.IDX P0, R48, R43, R54, R53 ;  /* 0x000000362b307389 */ /* 0x0000640000000035 */
[----:B01----:R-:W-:Y:S05]  /*5100*/  ENDCOLLECTIVE ;  /* 0x000000000000791b */ /* 0x003fea0003800000 */
.L_x_963:
[----:B------:R-:W-:-:S05]  /*5110*/  IMAD.MOV.U32 R49, RZ, RZ, R48 ;  /* 0x000000ffff317224 */ /* 0x000fca00078e0030 */
[----:B------:R-:W-:-:S04]  /*5120*/  LOP3.LUT P0, RZ, R49, 0x400, RZ, 0xc0, !PT ;  /* 0x0000040031ff7812 */ /* 0x000fc8000780c0ff */
[----:B------:R-:W-:-:S05]  /*5130*/  FSEL R46, R9, RZ, P0 ;  /* 0x000000ff092e7208 */ /* 0x000fca0000000000 */
[----:B------:R-:W-:-:S07]  /*5140*/  FADD R46, R45, R46 ;  /* 0x0000002e2d2e7221 */ /* 0x000fce0000000000 */
[----:B------:R-:W-:Y:S05]  /*5150*/  WARPSYNC.COLLECTIVE R52, `(.L_x_964) ;  /* 0x0000000034087348 */ /* 0x000fea0003c00000 */
[----:B------:R0:W1:Y:S02]  /*5160*/  SHFL.IDX P0, R48, R43, R54, R53 ;  /* 0x000000362b307389 */ /* 0x0000640000000035 */
[----:B01----:R-:W-:Y:S05]  /*5170*/  ENDCOLLECTIVE ;  /* 0x000000000000791b */ /* 0x003fea0003800000 */
.L_x_964:
[----:B------:R-:W-:-:S04]  /*5180*/  LOP3.LUT P0, RZ, R48, 0x200, RZ, 0xc0, !PT ;  /* 0x0000020030ff7812 */ /* 0x000fc8000780c0ff */
[----:B------:R-:W-:-:S05]  /*5190*/  FSEL R45, R8, RZ, P0 ;  /* 0x000000ff082d7208 */ /* 0x000fca0000000000 */
[----:B------:R-:W-:-:S07]  /*51a0*/  FADD R45, R46, R45 ;  /* 0x0000002d2e2d7221 */ /* 0x000fce0000000000 */
[----:B------:R-:W-:Y:S05]  /*51b0*/  WARPSYNC.COLLECTIVE R52, `(.L_x_965) ;  /* 0x0000000034087348 */ /* 0x000fea0003c00000 */
[----:B------:R0:W1:Y:S02]  /*51c0*/  SHFL.IDX P0, R48, R43, R54, R53 ;  /* 0x000000362b307389 */ /* 0x0000640000000035 */
[----:B01----:R-:W-:Y:S05]  /*51d0*/  ENDCOLLECTIVE ;  /* 0x000000000000791b */ /* 0x003fea0003800000 */
.L_x_965:
[----:B------:R-:W-:-:S05]  /*51e0*/  IMAD.MOV.U32 R46, RZ, RZ, R48 ;  /* 0x000000ffff2e7224 */ /* 0x000fca00078e0030 */
[----:B------:R-:W-:-:S04]  /*51f0*/  LOP3.LUT P0, RZ, R46, 0x100, RZ, 0xc0, !PT ;  /* 0x000001002eff7812 */ /* 0x000fc8000780c0ff */
[----:B------:R-:W-:-:S05]  /*5200*/  FSEL R46, R7, RZ, P0 ;  /* 0x000000ff072e7208 */ /* 0x000fca0000000000 */
[----:B------:R-:W-:-:S07]  /*5210*/  FADD R45, R45, R46 ;  /* 0x0000002e2d2d7221 */ /* 0x000fce0000000000 */
[----:B------:R-:W-:Y:S05]  /*5220*/  WARPSYNC.COLLECTIVE R52, `(.L_x_966) ;  /* 0x0000000034087348 */ /* 0x000fea0003c00000 */
[----:B------:R0:W1:Y:S02]  /*5230*/  SHFL.IDX P0, R48, R43, R54, R53 ;  /* 0x000000362b307389 */ /* 0x0000640000000035 */
[----:B01----:R-:W-:Y:S05]  /*5240*/  ENDCOLLECTIVE ;  /* 0x000000000000791b */ /* 0x003fea0003800000 */
.L_x_966:
[----:B------:R-:W-:-:S04]  /*5250*/  LOP3.LUT P0, RZ, R48, 0x80, RZ, 0xc0, !PT ;  /* 0x0000008030ff7812 */ /* 0x000fc8000780c0ff */
[----:B------:R-:W-:-:S05]  /*5260*/  FSEL R46, R6, RZ, P0 ;  /* 0x000000ff062e7208 */ /* 0x000fca0000000000 */
[----:B------:R-:W-:-:S07]  /*5270*/  FADD R45, R45, R46 ;  /* 0x0000002e2d2d7221 */ /* 0x000fce0000000000 */
[----:B------:R-:W-:Y:S05]  /*5280*/  WARPSYNC.COLLECTIVE R52, `(.L_x_967) ;  /* 0x0000000034087348 */ /* 0x000fea0003c00000 */
[----:B------:R0:W1:Y:S02]  /*5290*/  SHFL.IDX P0, R48, R43, R54, R53 ;  /* 0x000000362b307389 */ /* 0x0000640000000035 */
[----:B01----:R-:W-:Y:S05]  /*52a0*/  ENDCOLLECTIVE ;  /* 0x000000000000791b */ /* 0x003fea0003800000 */
.L_x_967:
[----:B------:R-:W-:-:S05]  /*52b0*/  IMAD.MOV.U32 R46, RZ, RZ, R48 ;  /* 0x000000ffff2e7224 */ /* 0x000fca00078e0030 */
[----:B------:R-:W-:-:S04]  /*52c0*/  LOP3.LUT P0, RZ, R46, 0x40, RZ, 0xc0, !PT ;  /* 0x000000402eff7812 */ /* 0x000fc8000780c0ff */
[----:B------:R-:W-:-:S05]  /*52d0*/  FSEL R46, R5, RZ, P0 ;  /* 0x000000ff052e7208 */ /* 0x000fca0000000000 */
[----:B------:R-:W-:-:S07]  /*52e0*/  FADD R45, R45, R46 ;  /* 0x0000002e2d2d7221 */ /* 0x000fce0000000000 */
[----:B------:R-:W-:Y:S05]  /*52f0*/  WARPSYNC.COLLECTIVE R52, `(.L_x_968) ;  /* 0x0000000034087348 */ /* 0x000fea0003c00000 */
[----:B------:R0:W1:Y:S02]  /*5300*/  SHFL.IDX P0, R48, R43, R54, R53 ;  /* 0x000000362b307389 */ /* 0x0000640000000035 */
[----:B01----:R-:W-:Y:S05]  /*5310*/  ENDCOLLECTIVE ;  /* 0x000000000000791b */ /* 0x003fea0003800000 */
.L_x_968:
[----:B------:R-:W-:-:S05]  /*5320*/  IMAD.MOV.U32 R49, RZ, RZ, R48 ;  /* 0x000000ffff317224 */ /* 0x000fca00078e0030 */
[----:B------:R-:W-:-:S04]  /*5330*/  LOP3.LUT P0, RZ, R49, 0x20, RZ, 0xc0, !PT ;  /* 0x0000002031ff7812 */ /* 0x000fc8000780c0ff */
[----:B------:R-:W-:-:S05]  /*5340*/  FSEL R46, R4, RZ, P0 ;  /* 0x000000ff042e7208 */ /* 0x000fca0000000000 */
[----:B------:R-:W-:-:S07]  /*5350*/  FADD R45, R45, R46 ;  /* 0x0000002e2d2d7221 */ /* 0x000fce0000000000 */
[----:B------:R-:W-:Y:S05]  /*5360*/  WARPSYNC.COLLECTIVE R52, `(.L_x_969) ;  /* 0x0000000034087348 */ /* 0x000fea0003c00000 */
[----:B------:R0:W1:Y:S02]  /*5370*/  SHFL.IDX P0, R48, R43, R54, R53 ;  /* 0x000000362b307389 */ /* 0x0000640000000035 */
[----:B01----:R-:W-:Y:S05]  /*5380*/  ENDCOLLECTIVE ;  /* 0x000000000000791b */ /* 0x003fea0003800000 */
.L_x_969:
[----:B------:R-:W-:-:S05]  /*5390*/  IMAD.MOV.U32 R51, RZ, RZ, R48 ;  /* 0x000000ffff337224 */ /* 0x000fca00078e0030 */
[----:B------:R-:W-:-:S04]  /*53a0*/  LOP3.LUT P0, RZ, R51, 0x10, RZ, 0xc0, !PT ;  /* 0x0000001033ff7812 */ /* 0x000fc8000780c0ff */
[----:B------:R-:W-:-:S05]  /*53b0*/  FSEL R46, R3, RZ, P0 ;  /* 0x000000ff032e7208 */ /* 0x000fca0000000000 */
[----:B------:R-:W-:-:S07]  /*53c0*/  FADD R46, R45, R46 ;  /* 0x0000002e2d2e7221 */ /* 0x000fce0000000000 */
[----:B------:R-:W-:Y:S05]  /*53d0*/  WARPSYNC.COLLECTIVE R52, `(.L_x_970) ;  /* 0x0000000034087348 */ /* 0x000fea0003c00000 */
[----:B------:R0:W1:Y:S02]  /*53e0*/  SHFL.IDX P0, R48, R43, R54, R53 ;  /* 0x000000362b307389 */ /* 0x0000640000000035 */
[----:B01----:R-:W-:Y:S05]  /*53f0*/  ENDCOLLECTIVE ;  /* 0x000000000000791b */ /* 0x003fea0003800000 */
.L_x_970:
[----:B------:R-:W-:-:S05]  /*5400*/  IMAD.MOV.U32 R49, RZ, RZ, R48 ;  /* 0x000000ffff317224 */ /* 0x000fca00078e0030 */
[----:B------:R-:W-:-:S04]  /*5410*/  LOP3.LUT P0, RZ, R49, 0x8, RZ, 0xc0, !PT ;  /* 0x0000000831ff7812 */ /* 0x000fc8000780c0ff */
[----:B------:R-:W-:-:S05]  /*5420*/  FSEL R45, R2, RZ, P0 ;  /* 0x000000ff022d7208 */ /* 0x000fca0000000000 */
[----:B------:R-:W-:-:S07]  /*5430*/  FADD R46, R46, R45 ;  /* 0x0000002d2e2e7221 */ /* 0x000fce0000000000 */
[----:B------:R-:W-:Y:S05]  /*5440*/  WARPSYNC.COLLECTIVE R52, `(.L_x_971) ;  /* 0x0000000034087348 */ /* 0x000fea0003c00000 */
[----:B------:R0:W1:Y:S02]  /*5450*/  SHFL.IDX P0, R48, R43, R54, R53 ;  /* 0x000000362b307389 */ /* 0x0000640000000035 */
[----:B01----:R-:W-:Y:S05]  /*5460*/  ENDCOLLECTIVE ;  /* 0x000000000000791b */ /* 0x003fea0003800000 */
.L_x_971:
[----:B------:R-:W-:-:S05]  /*5470*/  IMAD.MOV.U32 R51, RZ, RZ, R48 ;  /* 0x000000ffff337224 */ /* 0x000fca00078e0030 */
[----:B------:R-:W-:-:S04]  /*5480*/  LOP3.LUT P0, RZ, R51, 0x4, RZ, 0xc0, !PT ;  /* 0x0000000433ff7812 */ /* 0x000fc8000780c0ff */
[----:B------:R-:W-:-:S05]  /*5490*/  FSEL R45, R0, RZ, P0 ;  /* 0x000000ff002d7208 */ /* 0x000fca0000000000 */
[----:B------:R-:W-:-:S07]  /*54a0*/  FADD R45, R46, R45 ;  /* 0x0000002d2e2d7221 */ /* 0x000fce0000000000 */
[----:B------:R-:W-:Y:S05]  /*54b0*/  WARPSYNC.COLLECTIVE R52, `(.L_x_972) ;  /* 0x0000000034087348 */ /* 0x000fea0003c00000 */
[----:B------:R0:W1:Y:S02]  /*54c0*/  SHFL.IDX P0, R48, R43, R54, R53 ;  /* 0x000000362b307389 */ /* 0x0000640000000035 */
[----:B01----:R-:W-:Y:S05]  /*54d0*/  ENDCOLLECTIVE ;  /* 0x000000000000791b */ /* 0x003fea0003800000 */
.L_x_972:
[----:B------:R-:W-:-:S05]  /*54e0*/  IMAD.MOV.U32 R46, RZ, RZ, R48 ;  /* 0x000000ffff2e7224 */ /* 0x000fca00078e0030 */
[----:B------:R-:W-:-:S04]  /*54f0*/  LOP3.LUT P0, RZ, R46, 0x2, RZ, 0xc0, !PT ;  /* 0x000000022eff7812 */ /* 0x000fc8000780c0ff */
[----:B------:R-:W-:-:S05]  /*5500*/  FSEL R46, R33, RZ, P0 ;  /* 0x000000ff212e7208 */ /* 0x000fca0000000000 */
[----:B------:R-:W-:-:S07]  /*5510*/  FADD R45, R45, R46 ;  /* 0x0000002e2d2d7221 */ /* 0x000fce0000000000 */
[----:B------:R-:W-:Y:S05]  /*5520*/  WARPSYNC.COLLECTIVE R52, `(.L_x_973) ;  /* 0x0000000034087348 */ /* 0x000fea0003c00000 */
[----:B------:R0:W1:Y:S02]  /*5530*/  SHFL.IDX P0, R48, R43, R54, R53 ;  /* 0x000000362b307389 */ /* 0x0000640000000035 */
[----:B01----:R-:W-:Y:S05]  /*5540*/  ENDCOLLECTIVE ;  /* 0x000000000000791b */ /* 0x003fea0003800000 */
.L_x_973:
        /* <DEDUP_REMOVED lines=9> */
.L_x_974:
[----:B------:R-:W-:-:S05]  /*55e0*/  IMAD.MOV.U32 R50, RZ, RZ, R48 ;  /* 0x000000ffff327224 */ /* 0x000fca00078e0030 */
[----:B------:R-:W-:-:S04]  /*55f0*/  ISETP.GT.AND P0, PT, R50, -0x1, PT ;  /* 0xffffffff3200780c */ /* 0x000fc80003f04270 */
[----:B------:R-:W-:-:S05]  /*5600*/  FSEL R47, R34, RZ, !P0 ;  /* 0x000000ff222f7208 */ /* 0x000fca0004000000 */
[----:B------:R-:W-:-:S07]  /*5610*/  FADD R42, R47, R42 ;  /* 0x0000002a2f2a7221 */ /* 0x000fce0000000000 */
[----:B------:R-:W-:Y:S05]  /*5620*/  WARPSYNC.COLLECTIVE R52, `(.L_x_975) ;  /* 0x0000000034087348 */ /* 0x000fea0003c00000 */
[----:B------:R0:W1:Y:S02]  /*5630*/  SHFL.IDX P0, R48, R43, R54, R53 ;  /* 0x000000362b307389 */ /* 0x0000640000000035 */
[----:B01----:R-:W-:Y:S05]  /*5640*/  ENDCOLLECTIVE ;  /* 0x000000000000791b */ /* 0x003fea0003800000 */
.L_x_975:
[----:B------:R-:W-:-:S05]  /*5650*/  IMAD.MOV.U32 R49, RZ, RZ, R48 ;  /* 0x000000ffff317224 */ /* 0x000fca00078e0030 */
[----:B------:R-:W-:-:S04]  /*5660*/  LOP3.LUT P0, RZ, R49, 0x40000000, RZ, 0xc0, !PT ;  /* 0x4000000031ff7812 */ /* 0x000fc8000780c0ff */
[----:B------:R-:W-:-:S05]  /*5670*/  FSEL R47, R29, RZ, P0 ;  /* 0x000000ff1d2f7208 */ /* 0x000fca0000000000 */
[----:B------:R-:W-:-:S07]  /*5680*/  FADD R42, R42, R47 ;  /* 0x0000002f2a2a7221 */ /* 0x000fce0000000000 */
[----:B------:R-:W-:Y:S05]  /*5690*/  WARPSYNC.COLLECTIVE R52, `(.L_x_976) ;  /* 0x0000000034087348 */ /* 0x000fea0003c00000 */
[----:B------:R0:W1:Y:S02]  /*56a0*/  SHFL.IDX P0, R48, R43, R54, R53 ;  /* 0x000000362b307389 */ /* 0x0000640000000035 */
[----:B01----:R-:W-:Y:S05]  /*56b0*/  ENDCOLLECTIVE ;  /* 0x000000000000791b */ /* 0x003fea0003800000 */
.L_x_976:
[----:B------:R-:W-:-:S05]  /*56c0*/  IMAD.MOV.U32 R47, RZ, RZ, R48 ;  /* 0x000000ffff2f7224 */ /* 0x000fca00078e0030 */
[----:B------:R-:W-:-:S04]  /*56d0*/  LOP3.LUT P0, RZ, R47, 0x20000000, RZ, 0xc0, !PT ;  /* 0x200000002fff7812 */ /* 0x000fc8000780c0ff */
[----:B------:R-:W-:-:S05]  /*56e0*/  FSEL R47, R28, RZ, P0 ;  /* 0x000000ff1c2f7208 */ /* 0x000fca0000000000 */
[----:B------:R-:W-:-:S07]  /*56f0*/  FADD R42, R42, R47 ;  /* 0x0000002f2a2a7221 */ /* 0x000fce0000000000 */
[----:B------:R-:W-:Y:S05]  /*5700*/  WARPSYNC.COLLECTIVE R52, `(.L_x_977) ;  /* 0x0000000034087348 */ /* 0x000fea0003c00000 */
[----:B------:R0:W1:Y:S02]  /*5710*/  SHFL.IDX P0, R48, R43, R54, R53 ;  /* 0x000000362b307389 */ /* 0x0000640000000035 */
[----:B01----:R-:W-:Y:S05]  /*5720*/  ENDCOLLECTIVE ;  /* 0x000000000000791b */ /* 0x003fea0003800000 */
.L_x_977:
[----:B------:R-:W-:-:S05]  /*5730*/  IMAD.MOV.U32 R49, RZ, RZ, R48 ;  /* 0x000000ffff317224 */ /* 0x000fca00078e0030 */
[----:B------:R-:W-:-:S04]  /*5740*/  LOP3.LUT P0, RZ, R49, 0x10000000, RZ, 0xc0, !PT ;  /* 0x1000000031ff7812 */ /* 0x000fc8000780c0ff */
[----:B------:R-:W-:-:S05]  /*5750*/  FSEL R47, R27, RZ, P0 ;  /* 0x000000ff1b2f7208 */ /* 0x000fca0000000000 */
[----:B------:R-:W-:-:S07]  /*5760*/  FADD R42, R42, R47 ;  /* 0x0000002f2a2a7221 */ /* 0x000fce0000000000 */
[----:B------:R-:W-:Y:S05]  /*5770*/  WARPSYNC.COLLECTIVE R52, `(.L_x_978) ;  /* 0x0000000034087348 */ /* 0x000fea0003c00000 */
[----:B------:R0:W1:Y:S02]  /*5780*/  SHFL.IDX P0, R48, R43, R54, R53 ;  /* 0x000000362b307389 */ /* 0x0000640000000035 */
[----:B01----:R-:W-:Y:S05]  /*5790*/  ENDCOLLECTIVE ;  /* 0x000000000000791b */ /* 0x003fea0003800000 */
.L_x_978:
[----:B------:R-:W-:-:S05]  /*57a0*/  IMAD.MOV.U32 R49, RZ, RZ, R48 ;  /* 0x000000ffff317224 */ /* 0x000fca00078e0030 */
[----:B------:R-:W-:-:S04]  /*57b0*/  LOP3.LUT P0, RZ, R49, 0x8000000, RZ, 0xc0, !PT ;  /* 0x0800000031ff7812 */ /* 0x000fc8000780c0ff */
[----:B------:R-:W-:-:S05]  /*57c0*/  FSEL R47, R26, RZ, P0 ;  /* 0x000000ff1a2f7208 */ /* 0x000fca0000000000 */
[----:B------:R-:W-:-:S07]  /*57d0*/  FADD R42, R42, R47 ;  /* 0x0000002f2a2a7221 */ /* 0x000fce0000000000 */
[----:B------:R-:W-:Y:S05]  /*57e0*/  WARPSYNC.COLLECTIVE R52, `(.L_x_979) ;  /* 0x0000000034087348 */ /* 0x000fea0003c00000 */
[----:B------:R0:W1:Y:S02]  /*57f0*/  SHFL.IDX P0, R48, R43, R54, R53 ;  /* 0x000000362b307389 */ /* 0x0000640000000035 */
[----:B01----:R-:W-:Y:S05]  /*5800*/  ENDCOLLECTIVE ;  /* 0x000000000000791b */ /* 0x003fea0003800000 */
.L_x_979:
[----:B------:R-:W-:-:S05]  /*5810*/  IMAD.MOV.U32 R50, RZ, RZ, R48 ;  /* 0x000000ffff327224 */ /* 0x000fca00078e0030 */
[----:B------:R-:W-:-:S04]  /*5820*/  LOP3.LUT P0, RZ, R50, 0x4000000, RZ, 0xc0, !PT ;  /* 0x0400000032ff7812 */ /* 0x000fc8000780c0ff */
[----:B------:R-:W-:-:S05]  /*5830*/  FSEL R47, R25, RZ, P0 ;  /* 0x000000ff192f7208 */ /* 0x000fca0000000000 */
[----:B------:R-:W-:-:S07]  /*5840*/  FADD R42, R42, R47 ;  /* 0x0000002f2a2a7221 */ /* 0x000fce0000000000 */
[----:B------:R-:W-:Y:S05]  /*5850*/  WARPSYNC.COLLECTIVE R52, `(.L_x_980) ;  /* 0x0000000034087348 */ /* 0x000fea0003c00000 */
[----:B------:R0:W1:Y:S02]  /*5860*/  SHFL.IDX P0, R48, R43, R54, R53 ;  /* 0x000000362b307389 */ /* 0x0000640000000035 */
[----:B01----:R-:W-:Y:S05]  /*5870*/  ENDCOLLECTIVE ;  /* 0x000000000000791b */ /* 0x003fea0003800000 */
.L_x_980:
[----:B------:R-:W-:-:S04]  /*5880*/  LOP3.LUT P0, RZ, R48, 0x2000000, RZ, 0xc0, !PT ;  /* 0x0200000030ff7812 */ /* 0x000fc8000780c0ff */
[----:B------:R-:W-:-:S05]  /*5890*/  FSEL R47, R24, RZ, P0 ;  /* 0x000000ff182f7208 */ /* 0x000fca0000000000 */
[----:B------:R-:W-:-:S07]  /*58a0*/  FADD R42, R42, R47 ;  /* 0x0000002f2a2a7221 */ /* 0x000fce0000000000 */
[----:B------:R-:W-:Y:S05]  /*58b0*/  WARPSYNC.COLLECTIVE R52, `(.L_x_981) ;  /* 0x0000000034087348 */ /* 0x000fea0003c00000 */
[----:B------:R0:W1:Y:S02]  /*58c0*/  SHFL.IDX P0, R48, R43, R54, R53 ;  /* 0x000000362b307389 */ /* 0x0000640000000035 */
[----:B01----:R-:W-:Y:S05]  /*58d0*/  ENDCOLLECTIVE ;  /* 0x000000000000791b */ /* 0x003fea0003800000 */
.L_x_981:
[----:B------:R-:W-:-:S05]  /*58e0*/  IMAD.MOV.U32 R51, RZ, RZ, R48 ;  /* 0x000000ffff337224 */ /* 0x000fca00078e0030 */
[----:B------:R-:W-:-:S04]  /*58f0*/  LOP3.LUT P0, RZ, R51, 0x1000000, RZ, 0xc0, !PT ;  /* 0x0100000033ff7812 */ /* 0x000fc8000780c0ff */
[----:B------:R-:W-:-:S05]  /*5900*/  FSEL R47, R23, RZ, P0 ;  /* 0x000000ff172f7208 */ /* 0x000fca0000000000 */
[----:B------:R-:W-:-:S07]  /*5910*/  FADD R42, R42, R47 ;  /* 0x0000002f2a2a7221 */ /* 0x000fce0000000000 */
[----:B------:R-:W-:Y:S05]  /*5920*/  WARPSYNC.COLLECTIVE R52, `(.L_x_982) ;  /* 0x0000000034087348 */ /* 0x000fea0003c00000 */
[----:B------:R0:W1:Y:S02]  /*5930*/  SHFL.IDX P0, R48, R43, R54, R53 ;  /* 0x000000362b307389 */ /* 0x0000640000000035 */
[----:B01----:R-:W-:Y:S05]  /*5940*/  ENDCOLLECTIVE ;  /* 0x000000000000791b */ /* 0x003fea0003800000 */
.L_x_982:
[----:B------:R-:W-:-:S05]  /*5950*/  IMAD.MOV.U32 R47, RZ, RZ, R48 ;  /* 0x000000ffff2f7224 */ /* 0x000fca00078e0030 */
[----:B------:R-:W-:-:S04]  /*5960*/  LOP3.LUT P0, RZ, R47, 0x800000, RZ, 0xc0, !PT ;  /* 0x008000002fff7812 */ /* 0x000fc8000780c0ff */
[----:B------:R-:W-:-:S05]  /*5970*/  FSEL R47, R22, RZ, P0 ;  /* 0x000000ff162f7208 */ /* 0x000fca0000000000 */
[----:B------:R-:W-:-:S07]  /*5980*/  FADD R42, R42, R47 ;  /* 0x0000002f2a2a7221 */ /* 0x000fce0000000000 */
[----:B------:R-:W-:Y:S05]  /*5990*/  WARPSYNC.COLLECTIVE R52, `(.L_x_983) ;  /* 0x0000000034087348 */ /* 0x000fea0003c00000 */
[----:B------:R0:W1:Y:S02]  /*59a0*/  SHFL.IDX P0, R48, R43, R54, R53 ;  /* 0x000000362b307389 */ /* 0x0000640000000035 */
[----:B01----:R-:W-:Y:S05]  /*59b0*/  ENDCOLLECTIVE ;  /* 0x000000000000791b */ /* 0x003fea0003800000 */
.L_x_983:
[----:B------:R-:W-:-:S05]  /*59c0*/  IMAD.MOV.U32 R47, RZ, RZ, R48 ;  /* 0x000000ffff2f7224 */ /* 0x000fca00078e0030 */
[----:B------:R-:W-:-:S04]  /*59d0*/  LOP3.LUT P0, RZ, R47, 0x400000, RZ, 0xc0, !PT ;  /* 0x004000002fff7812 */ /* 0x000fc8000780c0ff */
[----:B------:R-:W-:-:S05]  /*59e0*/  FSEL R47, R21, RZ, P0 ;  /* 0x000000ff152f7208 */ /* 0x000fca0000000000 */
[----:B------:R-:W-:-:S07]  /*59f0*/  FADD R42, R42, R47 ;  /* 0x0000002f2a2a7221 */ /* 0x000fce0000000000 */
[----:B------:R-:W-:Y:S05]  /*5a00*/  WARPSYNC.COLLECTIVE R52, `(.L_x_984) ;  /* 0x0000000034087348 */ /* 0x000fea0003c00000 */
[----:B------:R0:W1:Y:S02]  /*5a10*/  SHFL.IDX P0, R48, R43, R54, R53 ;  /* 0x000000362b307389 */ /* 0x0000640000000035 */
[----:B01----:R-:W-:Y:S05]  /*5a20*/  ENDCOLLECTIVE ;  /* 0x000000000000791b */ /* 0x003fea0003800000 */
.L_x_984:
[----:B------:R-:W-:-:S05]  /*5a30*/  IMAD.MOV.U32 R46, RZ, RZ, R48 ;  /* 0x000000ffff2e7224 */ /* 0x000fca00078e0030 */
[----:B------:R-:W-:-:S04]  /*5a40*/  LOP3.LUT P0, RZ, R46, 0x200000, RZ, 0xc0, !PT ;  /* 0x002000002eff7812 */ /* 0x000fc8000780c0ff */
[----:B------:R-:W-:-:S05]  /*5a50*/  FSEL R47, R20, RZ, P0 ;  /* 0x000000ff142f7208 */ /* 0x000fca0000000000 */
[----:B------:R-:W-:-:S07]  /*5a60*/  FADD R42, R42, R47 ;  /* 0x0000002f2a2a7221 */ /* 0x000fce0000000000 */
[----:B------:R-:W-:Y:S05]  /*5a70*/  WARPSYNC.COLLECTIVE R52, `(.L_x_985) ;  /* 0x0000000034087348 */ /* 0x000fea0003c00000 */
[----:B------:R0:W1:Y:S02]  /*5a80*/  SHFL.IDX P0, R48, R43, R54, R53 ;  /* 0x000000362b307389 */ /* 0x0000640000000035 */
[----:B01----:R-:W-:Y:S05]  /*5a90*/  ENDCOLLECTIVE ;  /* 0x000000000000791b */ /* 0x003fea0003800000 */
.L_x_985:
[----:B------:R-:W-:-:S05]  /*5aa0*/  IMAD.MOV.U32 R55, RZ, RZ, R48 ;  /* 0x000000ffff377224 */ /* 0x000fca00078e0030 */
[----:B------:R-:W-:-:S04]  /*5ab0*/  LOP3.LUT P0, RZ, R55, 0x100000, RZ, 0xc0, !PT ;  /* 0x0010000037ff7812 */ /* 0x000fc8000780c0ff */
[----:B------:R-:W-:-:S05]  /*5ac0*/  FSEL R47, R19, RZ, P0 ;  /* 0x000000ff132f7208 */ /* 0x000fca0000000000 */
[----:B------:R-:W-:-:S07]  /*5ad0*/  FADD R42, R42, R47 ;  /* 0x0000002f2a2a7221 */ /* 0x000fce0000000000 */
[----:B------:R-:W-:Y:S05]  /*5ae0*/  WARPSYNC.COLLECTIVE R52, `(.L_x_986) ;  /* 0x0000000034087348 */ /* 0x000fea0003c00000 */
[----:B------:R0:W1:Y:S02]  /*5af0*/  SHFL.IDX P0, R48, R43, R54, R53 ;  /* 0x000000362b307389 */ /* 0x0000640000000035 */
[----:B01----:R-:W-:Y:S05]  /*5b00*/  ENDCOLLECTIVE ;  /* 0x000000000000791b */ /* 0x003fea0003800000 */
.L_x_986:
[----:B------:R-:W-:-:S05]  /*5b10*/  IMAD.MOV.U32 R47, RZ, RZ, R48 ;  /* 0x000000ffff2f7224 */ /* 0x000fca00078e0030 */
[----:B------:R-:W-:-:S04]  /*5b20*/  LOP3.LUT P0, RZ, R47, 0x80000, RZ, 0xc0, !PT ;  /* 0x000800002fff7812 */ /* 0x000fc8000780c0ff */
[----:B------:R-:W-:-:S05]  /*5b30*/  FSEL R47, R18, RZ, P0 ;  /* 0x000000ff122f7208 */ /* 0x000fca0000000000 */
[----:B------:R-:W-:-:S07]  /*5b40*/  FADD R42, R42, R47 ;  /* 0x0000002f2a2a7221 */ /* 0x000fce0000000000 */
[----:B------:R-:W-:Y:S05]  /*5b50*/  WARPSYNC.COLLECTIVE R52, `(.L_x_987) ;  /* 0x0000000034087348 */ /* 0x000fea0003c00000 */
[----:B------:R0:W1:Y:S02]  /*5b60*/  SHFL.IDX P0, R48, R43, R54, R53 ;  /* 0x000000362b307389 */ /* 0x0000640000000035 */
[----:B01----:R-:W-:Y:S05]  /*5b70*/  ENDCOLLECTIVE ;  /* 0x000000000000791b */ /* 0x003fea0003800000 */
.L_x_987:
[----:B------:R-:W-:-:S05]  /*5b80*/  IMAD.MOV.U32 R47, RZ, RZ, R48 ;  /* 0x000000ffff2f7224 */ /* 0x000fca00078e0030 */
[----:B------:R-:W-:-:S04]  /*5b90*/  LOP3.LUT P0, RZ, R47, 0x40000, RZ, 0xc0, !PT ;  /* 0x000400002fff7812 */ /* 0x000fc8000780c0ff */
[----:B------:R-:W-:-:S05]  /*5ba0*/  FSEL R47, R17, RZ, P0 ;  /* 0x000000ff112f7208 */ /* 0x000fca0000000000 */
[----:B------:R-:W-:-:S07]  /*5bb0*/  FADD R42, R42, R47 ;  /* 0x0000002f2a2a7221 */ /* 0x000fce0000000000 */
[----:B------:R-:W-:Y:S05]  /*5bc0*/  WARPSYNC.COLLECTIVE R52, `(.L_x_988) ;  /* 0x0000000034087348 */ /* 0x000fea0003c00000 */
[----:B------:R0:W1:Y:S02]  /*5bd0*/  SHFL.IDX P0, R48, R43, R54, R53 ;  /* 0x000000362b307389 */ /* 0x0000640000000035 */
[----:B01----:R-:W-:Y:S05]  /*5be0*/  ENDCOLLECTIVE ;  /* 0x000000000000791b */ /* 0x003fea0003800000 */
.L_x_988:
[----:B------:R-:W-:-:S05]  /*5bf0*/  IMAD.MOV.U32 R46, RZ, RZ, R48 ;  /* 0x000000ffff2e7224 */ /* 0x000fca00078e0030 */
[----:B------:R-:W-:-:S04]  /*5c00*/  LOP3.LUT P0, RZ, R46, 0x20000, RZ, 0xc0, !PT ;  /* 0x000200002eff7812 */ /* 0x000fc8000780c0ff */
[----:B------:R-:W-:-:S05]  /*5c10*/  FSEL R47, R16, RZ, P0 ;  /* 0x000000ff102f7208 */ /* 0x000fca0000000000 */
[----:B------:R-:W-:-:S07]  /*5c20*/  FADD R42, R42, R47 ;  /* 0x0000002f2a2a7221 */ /* 0x000fce0000000000 */
[----:B------:R-:W-:Y:S05]  /*5c30*/  WARPSYNC.COLLECTIVE R52, `(.L_x_989) ;  /* 0x0000000034087348 */ /* 0x000fea0003c00000 */
[----:B------:R0:W1:Y:S02]  /*5c40*/  SHFL.IDX P0, R48, R43, R54, R53 ;  /* 0x000000362b307389 */ /* 0x0000640000000035 */
[----:B01----:R-:W-:Y:S05]  /*5c50*/  ENDCOLLECTIVE ;  /* 0x000000000000791b */ /* 0x003fea0003800000 */
.L_x_989:
[----:B------:R-:W-:-:S04]  /*5c60*/  LOP3.LUT P0, RZ, R48, 0x10000, RZ, 0xc0, !PT ;  /* 0x0001000030ff7812 */ /* 0x000fc8000780c0ff */
[----:B------:R-:W-:-:S05]  /*5c70*/  FSEL R47, R15, RZ, P0 ;  /* 0x000000ff0f2f7208 */ /* 0x000fca0000000000 */
[----:B------:R-:W-:-:S07]  /*5c80*/  FADD R42, R42, R47 ;  /* 0x0000002f2a2a7221 */ /* 0x000fce0000000000 */
[----:B------:R-:W-:Y:S05]  /*5c90*/  WARPSYNC.COLLECTIVE R52, `(.L_x_990) ;  /* 0x0000000034087348 */ /* 0x000fea0003c00000 */
[----:B------:R0:W1:Y:S02]  /*5ca0*/  SHFL.IDX P0, R48, R43, R54, R53 ;  /* 0x000000362b307389 */ /* 0x0000640000000035 */
[----:B01----:R-:W-:Y:S05]  /*5cb0*/  ENDCOLLECTIVE ;  /* 0x000000000000791b */ /* 0x003fea0003800000 */
.L_x_990:
[----:B------:R-:W-:-:S04]  /*5cc0*/  LOP3.LUT P0, RZ, R48, 0x8000, RZ, 0xc0, !PT ;  /* 0x0000800030ff7812 */ /* 0x000fc8000780c0ff */
[----:B------:R-:W-:-:S05]  /*5cd0*/  FSEL R47, R14, RZ, P0 ;  /* 0x000000ff0e2f7208 */ /* 0x000fca0000000000 */
[----:B------:R-:W-:-:S07]  /*5ce0*/  FADD R42, R42, R47 ;  /* 0x0000002f2a2a7221 */ /* 0x000fce0000000000 */
[----:B------:R-:W-:Y:S05]  /*5cf0*/  WARPSYNC.COLLECTIVE R52, `(.L_x_991) ;  /* 0x0000000034087348 */ /* 0x000fea0003c00000 */
[----:B------:R0:W1:Y:S02]  /*5d00*/  SHFL.IDX P0, R48, R43, R54, R53 ;  /* 0x000000362b307389 */ /* 0x0000640000000035 */
[----:B01----:R-:W-:Y:S05]  /*5d10*/  ENDCOLLECTIVE ;  /* 0x000000000000791b */ /* 0x003fea0003800000 */
.L_x_991:
[----:B------:R-:W-:-:S05]  /*5d20*/  IMAD.MOV.U32 R47, RZ, RZ, R48 ;  /* 0x000000ffff2f7224 */ /* 0x000fca00078e0030 */
[----:B------:R-:W-:-:S04]  /*5d30*/  LOP3.LUT P0, RZ, R47, 0x4000, RZ, 0xc0, !PT ;  /* 0x000040002fff7812 */ /* 0x000fc8000780c0ff */
[----:B------:R-:W-:-:S05]  /*5d40*/  FSEL R47, R13, RZ, P0 ;  /* 0x000000ff0d2f7208 */ /* 0x000fca0000000000 */
[----:B------:R-:W-:-:S07]  /*5d50*/  FADD R42, R42, R47 ;  /* 0x0000002f2a2a7221 */ /* 0x000fce0000000000 */
[----:B------:R-:W-:Y:S05]  /*5d60*/  WARPSYNC.COLLECTIVE R52, `(.L_x_992) ;  /* 0x0000000034087348 */ /* 0x000fea0003c00000 */
[----:B------:R0:W1:Y:S02]  /*5d70*/  SHFL.IDX P0, R48, R43, R54, R53 ;  /* 0x000000362b307389 */ /* 0x0000640000000035 */
[----:B01----:R-:W-:Y:S05]  /*5d80*/  ENDCOLLECTIVE ;  /* 0x000000000000791b */ /* 0x003fea0003800000 */
.L_x_992:
[----:B------:R-:W-:-:S05]  /*5d90*/  IMAD.MOV.U32 R46, RZ, RZ, R48 ;  /* 0x000000ffff2e7224 */ /* 0x000fca00078e0030 */
[----:B------:R-:W-:-:S04]  /*5da0*/  LOP3.LUT P0, RZ, R46, 0x2000, RZ, 0xc0, !PT ;  /* 0x000020002eff7812 */ /* 0x000fc8000780c0ff */
[----:B------:R-:W-:-:S05]  /*5db0*/  FSEL R47, R12, RZ, P0 ;  /* 0x000000ff0c2f7208 */ /* 0x000fca0000000000 */
[----:B------:R-:W-:-:S07]  /*5dc0*/  FADD R42, R42, R47 ;  /* 0x0000002f2a2a7221 */ /* 0x000fce0000000000 */
[----:B------:R-:W-:Y:S05]  /*5dd0*/  WARPSYNC.COLLECTIVE R52, `(.L_x_993) ;  /* 0x0000000034087348 */ /* 0x000fea0003c00000 */
[----:B------:R0:W1:Y:S02]  /*5de0*/  SHFL.IDX P0, R48, R43, R54, R53 ;  /* 0x000000362b307389 */ /* 0x0000640000000035 */
[----:B01----:R-:W-:Y:S05]  /*5df0*/  ENDCOLLECTIVE ;  /* 0x000000000000791b */ /* 0x003fea0003800000 */
.L_x_993:
[----:B------:R-:W-:-:S05]  /*5e00*/  IMAD.MOV.U32 R46, RZ, RZ, R48 ;  /* 0x000000ffff2e7224 */ /* 0x000fca00078e0030 */
[----:B------:R-:W-:-:S04]  /*5e10*/  LOP3.LUT P0, RZ, R46, 0x1000, RZ, 0xc0, !PT ;  /* 0x000010002eff7812 */ /* 0x000fc8000780c0ff */
[----:B------:R-:W-:-:S05]  /*5e20*/  FSEL R47, R11, RZ, P0 ;  /* 0x000000ff0b2f7208 */ /* 0x000fca0000000000 */
[----:B------:R-:W-:-:S07]  /*5e30*/  FADD R42, R42, R47 ;  /* 0x0000002f2a2a7221 */ /* 0x000fce0000000000 */
[----:B------:R-:W-:Y:S05]  /*5e40*/  WARPSYNC.COLLECTIVE R52, `(.L_x_994) ;  /* 0x0000000034087348 */ /* 0x000fea0003c00000 */
[----:B------:R0:W1:Y:S02]  /*5e50*/  SHFL.IDX P0, R48, R43, R54, R53 ;  /* 0x000000362b307389 */ /* 0x0000640000000035 */
[----:B01----:R-:W-:Y:S05]  /*5e60*/  ENDCOLLECTIVE ;  /* 0x000000000000791b */ /* 0x003fea0003800000 */
.L_x_994:
[----:B------:R-:W-:-:S04]  /*5e70*/  LOP3.LUT P0, RZ, R48, 0x800, RZ, 0xc0, !PT ;  /* 0x0000080030ff7812 */ /* 0x000fc8000780c0ff */
[----:B------:R-:W-:-:S05]  /*5e80*/  FSEL R47, R10, RZ, P0 ;  /* 0x000000ff0a2f7208 */ /* 0x000fca0000000000 */
[----:B------:R-:W-:-:S07]  /*5e90*/  FADD R42, R42, R47 ;  /* 0x0000002f2a2a7221 */ /* 0x000fce0000000000 */
[----:B------:R-:W-:Y:S05]  /*5ea0*/  WARPSYNC.COLLECTIVE R52, `(.L_x_995) ;  /* 0x0000000034087348 */ /* 0x000fea0003c00000 */
[----:B------:R0:W1:Y:S02]  /*5eb0*/  SHFL.IDX P0, R48, R43, R54, R53 ;  /* 0x000000362b307389 */ /* 0x0000640000000035 */
[----:B01----:R-:W-:Y:S05]  /*5ec0*/  ENDCOLLECTIVE ;  /* 0x000000000000791b */ /* 0x003fea0003800000 */
.L_x_995:
[----:B------:R-:W-:-:S05]  /*5ed0*/  IMAD.MOV.U32 R47, RZ, RZ, R48 ;  /* 0x000000ffff2f7224 */ /* 0x000fca00078e0030 */
[----:B------:R-:W-:-:S04]  /*5ee0*/  LOP3.LUT P0, RZ, R47, 0x400, RZ, 0xc0, !PT ;  /* 0x000004002fff7812 */ /* 0x000fc8000780c0ff */
[----:B------:R-:W-:-:S05]  /*5ef0*/  FSEL R47, R9, RZ, P0 ;  /* 0x000000ff092f7208 */ /* 0x000fca0000000000 */
[----:B------:R-:W-:-:S07]  /*5f00*/  FADD R42, R42, R47 ;  /* 0x0000002f2a2a7221 */ /* 0x000fce0000000000 */
[----:B------:R-:W-:Y:S05]  /*5f10*/  WARPSYNC.COLLECTIVE R52, `(.L_x_996) ;  /* 0x0000000034087348 */ /* 0x000fea0003c00000 */
[----:B------:R0:W1:Y:S02]  /*5f20*/  SHFL.IDX P0, R48, R43, R54, R53 ;  /* 0x000000362b307389 */ /* 0x0000640000000035 */
[----:B01----:R-:W-:Y:S05]  /*5f30*/  ENDCOLLECTIVE ;  /* 0x000000000000791b */ /* 0x003fea0003800000 */
.L_x_996:
[----:B------:R-:W-:-:S05]  /*5f40*/  IMAD.MOV.U32 R51, RZ, RZ, R48 ;  /* 0x000000ffff337224 */ /* 0x000fca00078e0030 */
[----:B------:R-:W-:-:S04]  /*5f50*/  LOP3.LUT P0, RZ, R51, 0x200, RZ, 0xc0, !PT ;  /* 0x0000020033ff7812 */ /* 0x000fc8000780c0ff */
[----:B------:R-:W-:-:S05]  /*5f60*/  FSEL R47, R8, RZ, P0 ;  /* 0x000000ff082f7208 */ /* 0x000fca0000000000 */
[----:B------:R-:W-:-:S07]  /*5f70*/  FADD R47, R42, R47 ;  /* 0x0000002f2a2f7221 */ /* 0x000fce0000000000 */
[----:B------:R-:W-:Y:S05]  /*5f80*/  WARPSYNC.COLLECTIVE R52, `(.L_x_997) ;  /* 0x0000000034087348 */ /* 0x000fea0003c00000 */
[----:B------:R0:W1:Y:S02]  /*5f90*/  SHFL.IDX P0, R48, R43, R54, R53 ;  /* 0x000000362b307389 */ /* 0x0000640000000035 */
[----:B01----:R-:W-:Y:S05]  /*5fa0*/  ENDCOLLECTIVE ;  /* 0x000000000000791b */ /* 0x003fea0003800000 */
.L_x_997:
[----:B------:R-:W-:-:S05]  /*5fb0*/  IMAD.MOV.U32 R50, RZ, RZ, R48 ;  /* 0x000000ffff327224 */ /* 0x000fca00078e0030 */
[----:B------:R-:W-:-:S04]  /*5fc0*/  LOP3.LUT P0, RZ, R50, 0x100, RZ, 0xc0, !PT ;  /* 0x0000010032ff7812 */ /* 0x000fc8000780c0ff */
[----:B------:R-:W-:-:S05]  /*5fd0*/  FSEL R42, R7, RZ, P0 ;  /* 0x000000ff072a7208 */ /* 0x000fca0000000000 */
[----:B------:R-:W-:-:S07]  /*5fe0*/  FADD R47, R47, R42 ;  /* 0x0000002a2f2f7221 */ /* 0x000fce0000000000 */
[----:B------:R-:W-:Y:S05]  /*5ff0*/  WARPSYNC.COLLECTIVE R52, `(.L_x_998) ;  /* 0x0000000034087348 */ /* 0x000fea0003c00000 */
[----:B------:R0:W1:Y:S02]  /*6000*/  SHFL.IDX P0, R48, R43, R54, R53 ;  /* 0x000000362b307389 */ /* 0x0000640000000035 */
[----:B01----:R-:W-:Y:S05]  /*6010*/  ENDCOLLECTIVE ;  /* 0x000000000000791b */ /* 0x003fea0003800000 */
.L_x_998:
[----:B------:R-:W-:-:S05]  /*6020*/  IMAD.MOV.U32 R55, RZ, RZ, R48 ;  /* 0x000000ffff377224 */ /* 0x000fca00078e0030 */
[----:B------:R-:W-:-:S04]  /*6030*/  LOP3.LUT P0, RZ, R55, 0x80, RZ, 0xc0, !PT ;  /* 0x0000008037ff7812 */ /* 0x000fc8000780c0ff */
[----:B------:R-:W-:-:S05]  /*6040*/  FSEL R42, R6, RZ, P0 ;  /* 0x000000ff062a7208 */ /* 0x000fca0000000000 */
[----:B------:R-:W-:-:S07]  /*6050*/  FADD R42, R47, R42 ;  /* 0x0000002a2f2a7221 */ /* 0x000fce0000000000 */
[----:B------:R-:W-:Y:S05]  /*6060*/  WARPSYNC.COLLECTIVE R52, `(.L_x_999) ;  /* 0x0000000034087348 */ /* 0x000fea0003c00000 */
[----:B------:R0:W1:Y:S02]  /*6070*/  SHFL.IDX P0, R48, R43, R54, R53 ;  /* 0x000000362b307389 */ /* 0x0000640000000035 */
[----:B01----:R-:W-:Y:S05]  /*6080*/  ENDCOLLECTIVE ;  /* 0x000000000000791b */ /* 0x003fea0003800000 */
.L_x_999:
[----:B------:R-:W-:-:S04]  /*6090*/  LOP3.LUT P0, RZ, R48, 0x40, RZ, 0xc0, !PT ;  /* 0x0000004030ff7812 */ /* 0x000fc8000780c0ff */
[----:B------:R-:W-:-:S05]  /*60a0*/  FSEL R47, R5, RZ, P0 ;  /* 0x000000ff052f7208 */ /* 0x000fca0000000000 */
[----:B------:R-:W-:-:S07]  /*60b0*/  FADD R42, R42, R47 ;  /* 0x0000002f2a2a7221 */ /* 0x000fce0000000000 */
[----:B------:R-:W-:Y:S05]  /*60c0*/  WARPSYNC.COLLECTIVE R52, `(.L_x_1000) ;  /* 0x0000000034087348 */ /* 0x000fea0003c00000 */
[----:B------:R0:W1:Y:S02]  /*60d0*/  SHFL.IDX P0, R48, R43, R54, R53 ;  /* 0x000000362b307389 */ /* 0x0000640000000035 */
[----:B01----:R-:W-:Y:S05]  /*60e0*/  ENDCOLLECTIVE ;  /* 0x000000000000791b */ /* 0x003fea0003800000 */
.L_x_1000:
[----:B------:R-:W-:-:S05]  /*60f0*/  IMAD.MOV.U32 R47, RZ, RZ, R48 ;  /* 0x000000ffff2f7224 */ /* 0x000fca00078e0030 */
[----:B------:R-:W-:-:S04]  /*6100*/  LOP3.LUT P0, RZ, R47, 0x20, RZ, 0xc0, !PT ;  /* 0x000000202fff7812 */ /* 0x000fc8000780c0ff */
[----:B------:R-:W-:-:S05]  /*6110*/  FSEL R47, R4, RZ, P0 ;  /* 0x000000ff042f7208 */ /* 0x000fca0000000000 */
[----:B------:R-:W-:-:S07]  /*6120*/  FADD R47, R42, R47 ;  /* 0x0000002f2a2f7221 */ /* 0x000fce0000000000 */
[----:B------:R-:W-:Y:S05]  /*6130*/  WARPSYNC.COLLECTIVE R52, `(.L_x_1001) ;  /* 0x0000000034087348 */ /* 0x000fea0003c00000 */
[----:B------:R0:W1:Y:S02]  /*6140*/  SHFL.IDX P0, R48, R43, R54, R53 ;  /* 0x000000362b307389 */ /* 0x0000640000000035 */
[----:B01----:R-:W-:Y:S05]  /*6150*/  ENDCOLLECTIVE ;  /* 0x000000000000791b */ /* 0x003fea0003800000 */
.L_x_1001:
[----:B------:R-:W-:-:S05]  /*6160*/  IMAD.MOV.U32 R46, RZ, RZ, R48 ;  /* 0x000000ffff2e7224 */ /* 0x000fca00078e0030 */
[----:B------:R-:W-:-:S04]  /*6170*/  LOP3.LUT P0, RZ, R46, 0x10, RZ, 0xc0, !PT ;  /* 0x000000102eff7812 */ /* 0x000fc8000780c0ff */
[----:B------:R-:W-:-:S05]  /*6180*/  FSEL R42, R3, RZ, P0 ;  /* 0x000000ff032a7208 */ /* 0x000fca0000000000 */
[----:B------:R-:W-:-:S07]  /*6190*/  FADD R42, R47, R42 ;  /* 0x0000002a2f2a7221 */ /* 0x000fce0000000000 */
[----:B------:R-:W-:Y:S05]  /*61a0*/  WARPSYNC.COLLECTIVE R52, `(.L_x_1002) ;  /* 0x0000000034087348 */ /* 0x000fea0003c00000 */
[----:B------:R0:W1:Y:S02]  /*61b0*/  SHFL.IDX P0, R48, R43, R54, R53 ;  /* 0x000000362b307389 */ /* 0x0000640000000035 */
[----:B01----:R-:W-:Y:S05]  /*61c0*/  ENDCOLLECTIVE ;  /* 0x000000000000791b */ /* 0x003fea0003800000 */
.L_x_1002:
[----:B------:R-:W-:-:S05]  /*61d0*/  IMAD.MOV.U32 R50, RZ, RZ, R48 ;  /* 0x000000ffff327224 */ /* 0x000fca00078e0030 */
[----:B------:R-:W-:-:S04]  /*61e0*/  LOP3.LUT P0, RZ, R50, 0x8, RZ, 0xc0, !PT ;  /* 0x0000000832ff7812 */ /* 0x000fc8000780c0ff */
[----:B------:R-:W-:-:S05]  /*61f0*/  FSEL R47, R2, RZ, P0 ;  /* 0x000000ff022f7208 */ /* 0x000fca0000000000 */
[----:B------:R-:W-:-:S07]  /*6200*/  FADD R42, R42, R47 ;  /* 0x0000002f2a2a7221 */ /* 0x000fce0000000000 */
[----:B------:R-:W-:Y:S05]  /*6210*/  WARPSYNC.COLLECTIVE R52, `(.L_x_1003) ;  /* 0x0000000034087348 */ /* 0x000fea0003c00000 */
[----:B------:R0:W1:Y:S02]  /*6220*/  SHFL.IDX P0, R48, R43, R54, R53 ;  /* 0x000000362b307389 */ /* 0x0000640000000035 */
[----:B01----:R-:W-:Y:S05]  /*6230*/  ENDCOLLECTIVE ;  /* 0x000000000000791b */ /* 0x003fea0003800000 */
.L_x_1003:
[----:B------:R-:W-:-:S05]  /*6240*/  IMAD.MOV.U32 R56, RZ, RZ, R48 ;  /* 0x000000ffff387224 */ /* 0x000fca00078e0030 */
[----:B------:R-:W-:-:S04]  /*6250*/  LOP3.LUT P0, RZ, R56, 0x4, RZ, 0xc0, !PT ;  /* 0x0000000438ff7812 */ /* 0x000fc8000780c0ff */
[----:B------:R-:W-:-:S05]  /*6260*/  FSEL R47, R0, RZ, P0 ;  /* 0x000000ff002f7208 */ /* 0x000fca0000000000 */
[----:B------:R-:W-:-:S07]  /*6270*/  FADD R42, R42, R47 ;  /* 0x0000002f2a2a7221 */ /* 0x000fce0000000000 */
[----:B------:R-:W-:Y:S05]  /*6280*/  WARPSYNC.COLLECTIVE R52, `(.L_x_1004) ;  /* 0x0000000034087348 */ /* 0x000fea0003c00000 */
[----:B------:R0:W1:Y:S02]  /*6290*/  SHFL.IDX P0, R48, R43, R54, R53 ;  /* 0x000000362b307389 */ /* 0x0000640000000035 */
[----:B01----:R-:W-:Y:S05]  /*62a0*/  ENDCOLLECTIVE ;  /* 0x000000000000791b */ /* 0x003fea0003800000 */
.L_x_1004:
[----:B------:R-:W-:-:S04]  /*62b0*/  LOP3.LUT P0, RZ, R48, 0x2, RZ, 0xc0, !PT ;  /* 0x0000000230ff7812 */ /* 0x000fc8000780c0ff */
[----:B------:R-:W-:-:S05]  /*62c0*/  FSEL R47, R33, RZ, P0 ;  /* 0x000000ff212f7208 */ /* 0x000fca0000000000 */
[----:B------:R-:W-:-:S07]  /*62d0*/  FADD R42, R42, R47 ;  /* 0x0000002f2a2a7221 */ /* 0x000fce0000000000 */
[----:B------:R-:W-:Y:S05]  /*62e0*/  WARPSYNC.COLLECTIVE R52, `(.L_x_1005) ;  /* 0x0000000034087348 */ /* 0x000fea0003c00000 */
[----:B------:R0:W1:Y:S02]  /*62f0*/  SHFL.IDX P0, R48, R43, R54, R53 ;  /* 0x000000362b307389 */ /* 0x0000640000000035 */
[----:B01----:R-:W-:Y:S05]  /*6300*/  ENDCOLLECTIVE ;  /* 0x000000000000791b */ /* 0x003fea0003800000 */
.L_x_1005:
        /* <DEDUP_REMOVED lines=8> */
.L_x_1006:
[----:B------:R-:W-:-:S05]  /*6390*/  IMAD.MOV.U32 R51, RZ, RZ, R48 ;  /* 0x000000ffff337224 */ /* 0x000fca00078e0030 */
[----:B------:R-:W-:-:S04]  /*63a0*/  ISETP.GT.AND P0, PT, R51, -0x1, PT ;  /* 0xffffffff3300780c */ /* 0x000fc80003f04270 */
[----:B------:R-:W-:-:S05]  /*63b0*/  FSEL R47, R34, RZ, !P0 ;  /* 0x000000ff222f7208 */ /* 0x000fca0004000000 */
[----:B------:R-:W-:-:S07]  /*63c0*/  FADD R38, R47, R38 ;  /* 0x000000262f267221 */ /* 0x000fce0000000000 */
[----:B------:R-:W-:Y:S05]  /*63d0*/  WARPSYNC.COLLECTIVE R52, `(.L_x_1007) ;  /* 0x0000000034087348 */ /* 0x000fea0003c00000 */
[----:B------:R0:W1:Y:S02]  /*63e0*/  SHFL.IDX P0, R48, R43, R54, R53 ;  /* 0x000000362b307389 */ /* 0x0000640000000035 */
[----:B01----:R-:W-:Y:S05]  /*63f0*/  ENDCOLLECTIVE ;  /* 0x000000000000791b */ /* 0x003fea0003800000 */
.L_x_1007:
[----:B------:R-:W-:-:S05]  /*6400*/  IMAD.MOV.U32 R55, RZ, RZ, R48 ;  /* 0x000000ffff377224 */ /* 0x000fca00078e0030 */
[----:B------:R-:W-:-:S04]  /*6410*/  LOP3.LUT P0, RZ, R55, 0x40000000, RZ, 0xc0, !PT ;  /* 0x4000000037ff7812 */ /* 0x000fc8000780c0ff */
[----:B------:R-:W-:-:S05]  /*6420*/  FSEL R29, R29, RZ, P0 ;  /* 0x000000ff1d1d7208 */ /* 0x000fca0000000000 */
[----:B------:R-:W-:-:S07]  /*6430*/  FADD R29, R38, R29 ;  /* 0x0000001d261d7221 */ /* 0x000fce0000000000 */
[----:B------:R-:W-:Y:S05]  /*6440*/  WARPSYNC.COLLECTIVE R52, `(.L_x_1008) ;  /* 0x0000000034087348 */ /* 0x000fea0003c00000 */
[----:B------:R0:W1:Y:S02]  /*6450*/  SHFL.IDX P0, R48, R43, R54, R53 ;  /* 0x000000362b307389 */ /* 0x0000640000000035 */
[----:B01----:R-:W-:Y:S05]  /*6460*/  ENDCOLLECTIVE ;  /* 0x000000000000791b */ /* 0x003fea0003800000 */
.L_x_1008:
[----:B------:R-:W-:-:S05]  /*6470*/  IMAD.MOV.U32 R34, RZ, RZ, R48 ;  /* 0x000000ffff227224 */ /* 0x000fca00078e0030 */
[----:B------:R-:W-:-:S04]  /*6480*/  LOP3.LUT P0, RZ, R34, 0x20000000, RZ, 0xc0, !PT ;  /* 0x2000000022ff7812 */ /* 0x000fc8000780c0ff */
[----:B------:R-:W-:-:S05]  /*6490*/  FSEL R28, R28, RZ, P0 ;  /* 0x000000ff1c1c7208 */ /* 0x000fca0000000000 */
[----:B------:R-:W-:-:S07]  /*64a0*/  FADD R29, R29, R28 ;  /* 0x0000001c1d1d7221 */ /* 0x000fce0000000000 */
[----:B------:R-:W-:Y:S05]  /*64b0*/  WARPSYNC.COLLECTIVE R52, `(.L_x_1009) ;  /* 0x0000000034087348 */ /* 0x000fea0003c00000 */
[----:B------:R0:W1:Y:S02]  /*64c0*/  SHFL.IDX P0, R48, R43, R54, R53 ;  /* 0x000000362b307389 */ /* 0x0000640000000035 */
[----:B01----:R-:W-:Y:S05]  /*64d0*/  ENDCOLLECTIVE ;  /* 0x000000000000791b */ /* 0x003fea0003800000 */
.L_x_1009:
[----:B------:R-:W-:-:S05]  /*64e0*/  IMAD.MOV.U32 R34, RZ, RZ, R48 ;  /* 0x000000ffff227224 */ /* 0x000fca00078e0030 */
[----:B------:R-:W-:-:S04]  /*64f0*/  LOP3.LUT P0, RZ, R34, 0x10000000, RZ, 0xc0, !PT ;  /* 0x1000000022ff7812 */ /* 0x000fc8000780c0ff */
[----:B------:R-:W-:-:S05]  /*6500*/  FSEL R28, R27, RZ, P0 ;  /* 0x000000ff1b1c7208 */ /* 0x000fca0000000000 */
[----:B------:R-:W-:-:S07]  /*6510*/  FADD R27, R29, R28 ;  /* 0x0000001c1d1b7221 */ /* 0x000fce0000000000 */
[----:B------:R-:W-:Y:S05]  /*6520*/  WARPSYNC.COLLECTIVE R52, `(.L_x_1010) ;  /* 0x0000000034087348 */ /* 0x000fea0003c00000 */
[----:B------:R0:W1:Y:S02]  /*6530*/  SHFL.IDX P0, R48, R43, R54, R53 ;  /* 0x000000362b307389 */ /* 0x0000640000000035 */
[----:B01----:R-:W-:Y:S05]  /*6540*/  ENDCOLLECTIVE ;  /* 0x000000000000791b */ /* 0x003fea0003800000 */
.L_x_1010:
[----:B------:R-:W-:-:S05]  /*6550*/  IMAD.MOV.U32 R34, RZ, RZ, R48 ;  /* 0x000000ffff227224 */ /* 0x000fca00078e0030 */
[----:B------:R-:W-:-:S04]  /*6560*/  LOP3.LUT P0, RZ, R34, 0x8000000, RZ, 0xc0, !PT ;  /* 0x0800000022ff7812 */ /* 0x000fc8000780c0ff */
[----:B------:R-:W-:-:S05]  /*6570*/  FSEL R26, R26, RZ, P0 ;  /* 0x000000ff1a1a7208 */ /* 0x000fca0000000000 */
[----:B------:R-:W-:-:S07]  /*6580*/  FADD R27, R27, R26 ;  /* 0x0000001a1b1b7221 */ /* 0x000fce0000000000 */
[----:B------:R-:W-:Y:S05]  /*6590*/  WARPSYNC.COLLECTIVE R52, `(.L_x_1011) ;  /* 0x0000000034087348 */ /* 0x000fea0003c00000 */
[----:B------:R0:W1:Y:S02]  /*65a0*/  SHFL.IDX P0, R48, R43, R54, R53 ;  /* 0x000000362b307389 */ /* 0x0000640000000035 */
[----:B01----:R-:W-:Y:S05]  /*65b0*/  ENDCOLLECTIVE ;  /* 0x000000000000791b */ /* 0x003fea0003800000 */
.L_x_1011:
[----:B------:R-:W-:-:S05]  /*65c0*/  IMAD.MOV.U32 R38, RZ, RZ, R48 ;  /* 0x000000ffff267224 */ /* 0x000fca00078e0030 */
[----:B------:R-:W-:-:S04]  /*65d0*/  LOP3.LUT P0, RZ, R38, 0x4000000, RZ, 0xc0, !PT ;  /* 0x0400000026ff7812 */ /* 0x000fc8000780c0ff */
[----:B------:R-:W-:-:S05]  /*65e0*/  FSEL R26, R25, RZ, P0 ;  /* 0x000000ff191a7208 */ /* 0x000fca0000000000 */
[----:B------:R-:W-:-:S07]  /*65f0*/  FADD R27, R27, R26 ;  /* 0x0000001a1b1b7221 */ /* 0x000fce0000000000 */
[----:B------:R-:W-:Y:S05]  /*6600*/  WARPSYNC.COLLECTIVE R52, `(.L_x_1012) ;  /* 0x0000000034087348 */ /* 0x000fea0003c00000 */
[----:B------:R0:W1:Y:S02]  /*6610*/  SHFL.IDX P0, R48, R43, R54, R53 ;  /* 0x000000362b307389 */ /* 0x0000640000000035 */
[----:B01----:R-:W-:Y:S05]  /*6620*/  ENDCOLLECTIVE ;  /* 0x000000000000791b */ /* 0x003fea0003800000 */
.L_x_1012:
[----:B------:R-:W-:-:S07]  /*6630*/  IMAD.MOV.U32 R28, RZ, RZ, R48 ;  /* 0x000000ffff1c7224 */ /* 0x000fce00078e0030 */
[----:B------:R-:W-:Y:S05]  /*6640*/  WARPSYNC.COLLECTIVE R52, `(.L_x_1013) ;  /* 0x0000000034087348 */ /* 0x000fea0003c00000 */
[----:B------:R0:W1:Y:S02]  /*6650*/  SHFL.IDX P0, R48, R43, R54, R53 ;  /* 0x000000362b307389 */ /* 0x0000640000000035 */
[----:B01----:R-:W-:Y:S05]  /*6660*/  ENDCOLLECTIVE ;  /* 0x000000000000791b */ /* 0x003fea0003800000 */
.L_x_1013:
[----:B------:R-:W-:-:S04]  /*6670*/  LOP3.LUT P1, RZ, R28, 0x2000000, RZ, 0xc0, !PT ;  /* 0x020000001cff7812 */ /* 0x000fc8000782c0ff */
[----:B------:R-:W-:-:S05]  /*6680*/  FSEL R24, R24, RZ, P1 ;  /* 0x000000ff18187208 */ /* 0x000fca0000800000 */
[----:B------:R-:W-:Y:S01]  /*6690*/  FADD R27, R27, R24 ;  /* 0x000000181b1b7221 */ /* 0x000fe20000000000 */
[----:B------:R-:W-:-:S07]  /*66a0*/  IMAD.MOV.U32 R26, RZ, RZ, R48 ;  /* 0x000000ffff1a7224 */ /* 0x000fce00078e0030 */
[----:B------:R-:W-:Y:S05]  /*66b0*/  WARPSYNC.COLLECTIVE R52, `(.L_x_1014) ;  /* 0x0000000034087348 */ /* 0x000fea0003c00000 */
[----:B------:R0:W1:Y:S02]  /*66c0*/  SHFL.IDX P0, R48, R43, R54, R53 ;  /* 0x000000362b307389 */ /* 0x0000640000000035 */
[----:B01----:R-:W-:Y:S05]  /*66d0*/  ENDCOLLECTIVE ;  /* 0x000000000000791b */ /* 0x003fea0003800000 */
.L_x_1014:
[----:B------:R-:W-:-:S04]  /*66e0*/  LOP3.LUT P2, RZ, R26, 0x1000000, RZ, 0xc0, !PT ;  /* 0x010000001aff7812 */ /* 0x000fc8000784c0ff */
[----:B------:R-:W-:-:S05]  /*66f0*/  FSEL R24, R23, RZ, P2 ;  /* 0x000000ff17187208 */ /* 0x000fca0001000000 */
[----:B------:R-:W-:Y:S01]  /*6700*/  FADD R27, R27, R24 ;  /* 0x000000181b1b7221 */ /* 0x000fe20000000000 */
[----:B------:R-:W-:-:S07]  /*6710*/  IMAD.MOV.U32 R25, RZ, RZ, R48 ;  /* 0x000000ffff197224 */ /* 0x000fce00078e0030 */
[----:B------:R-:W-:Y:S05]  /*6720*/  WARPSYNC.COLLECTIVE R52, `(.L_x_1015) ;  /* 0x0000000034087348 */ /* 0x000fea0003c00000 */
[----:B------:R0:W1:Y:S02]  /*6730*/  SHFL.IDX P0, R48, R43, R54, R53 ;  /* 0x000000362b307389 */ /* 0x0000640000000035 */
[----:B01----:R-:W-:Y:S05]  /*6740*/  ENDCOLLECTIVE ;  /* 0x000000000000791b */ /* 0x003fea0003800000 */
.L_x_1015:
[----:B------:R-:W-:-:S04]  /*6750*/  LOP3.LUT P1, RZ, R25, 0x800000, RZ, 0xc0, !PT ;  /* 0x0080000019ff7812 */ /* 0x000fc8000782c0ff */
[----:B------:R-:W-:-:S05]  /*6760*/  FSEL R22, R22, RZ, P1 ;  /* 0x000000ff16167208 */ /* 0x000fca0000800000 */
[----:B------:R-:W-:Y:S01]  /*6770*/  FADD R22, R27, R22 ;  /* 0x000000161b167221 */ /* 0x000fe20000000000 */
[----:B------:R-:W-:-:S07]  /*6780*/  IMAD.MOV.U32 R28, RZ, RZ, R48 ;  /* 0x000000ffff1c7224 */ /* 0x000fce00078e0030 */
[----:B------:R-:W-:Y:S05]  /*6790*/  WARPSYNC.COLLECTIVE R52, `(.L_x_1016) ;  /* 0x0000000034087348 */ /* 0x000fea0003c00000 */
[----:B------:R0:W1:Y:S02]  /*67a0*/  SHFL.IDX P0, R48, R43, R54, R53 ;  /* 0x000000362b307389 */ /* 0x0000640000000035 */
[----:B01----:R-:W-:Y:S05]  /*67b0*/  ENDCOLLECTIVE ;  /* 0x000000000000791b */ /* 0x003fea0003800000 */
.L_x_1016:
[----:B------:R-:W-:-:S04]  /*67c0*/  LOP3.LUT P2, RZ, R28, 0x400000, RZ, 0xc0, !PT ;  /* 0x004000001cff7812 */ /* 0x000fc8000784c0ff */
[----:B------:R-:W-:-:S05]  /*67d0*/  FSEL R21, R21, RZ, P2 ;  /* 0x000000ff15157208 */ /* 0x000fca0001000000 */
[----:B------:R-:W-:Y:S01]  /*67e0*/  FADD R21, R22, R21 ;  /* 0x0000001516157221 */ /* 0x000fe20000000000 */
[----:B------:R-:W-:-:S07]  /*67f0*/  IMAD.MOV.U32 R26, RZ, RZ, R48 ;  /* 0x000000ffff1a7224 */ /* 0x000fce00078e0030 */
[----:B------:R-:W-:Y:S05]  /*6800*/  WARPSYNC.COLLECTIVE R52, `(.L_x_1017) ;  /* 0x0000000034087348 */ /* 0x000fea0003c00000 */
[----:B------:R0:W1:Y:S02]  /*6810*/  SHFL.IDX P0, R48, R43, R54, R53 ;  /* 0x000000362b307389 */ /* 0x0000640000000035 */
[----:B01----:R-:W-:Y:S05]  /*6820*/  ENDCOLLECTIVE ;  /* 0x000000000000791b */ /* 0x003fea0003800000 */
.L_x_1017:
[----:B------:R-:W-:-:S04]  /*6830*/  LOP3.LUT P1, RZ, R26, 0x200000, RZ, 0xc0, !PT ;  /* 0x002000001aff7812 */ /* 0x000fc8000782c0ff */
[----:B------:R-:W-:-:S05]  /*6840*/  FSEL R20, R20, RZ, P1 ;  /* 0x000000ff14147208 */ /* 0x000fca0000800000 */
[----:B------:R-:W-:Y:S01]  /*6850*/  FADD R21, R21, R20 ;  /* 0x0000001415157221 */ /* 0x000fe20000000000 */
[----:B------:R-:W-:-:S07]  /*6860*/  IMAD.MOV.U32 R25, RZ, RZ, R48 ;  /* 0x000000ffff197224 */ /* 0x000fce00078e0030 */
[----:B------:R-:W-:Y:S05]  /*6870*/  WARPSYNC.COLLECTIVE R52, `(.L_x_1018) ;  /* 0x0000000034087348 */ /* 0x000fea0003c00000 */
[----:B------:R0:W1:Y:S02]  /*6880*/  SHFL.IDX P0, R48, R43, R54, R53 ;  /* 0x000000362b307389 */ /* 0x0000640000000035 */
[----:B01----:R-:W-:Y:S05]  /*6890*/  ENDCOLLECTIVE ;  /* 0x000000000000791b */ /* 0x003fea0003800000 */
.L_x_1018:
[----:B------:R-:W-:-:S07]  /*68a0*/  IMAD.MOV.U32 R23, RZ, RZ, R48 ;  /* 0x000000ffff177224 */ /* 0x000fce00078e0030 */
[----:B------:R-:W-:Y:S05]  /*68b0*/  WARPSYNC.COLLECTIVE R52, `(.L_x_1019) ;  /* 0x0000000034087348 */ /* 0x000fea0003c00000 */
[----:B------:R0:W1:Y:S02]  /*68c0*/  SHFL.IDX P0, R48, R43, R54, R53 ;  /* 0x000000362b307389 */ /* 0x0000640000000035 */
[----:B01----:R-:W-:Y:S05]  /*68d0*/  ENDCOLLECTIVE ;  /* 0x000000000000791b */ /* 0x003fea0003800000 */
.L_x_1019:
[----:B------:R-:W-:-:S04]  /*68e0*/  LOP3.LUT P1, RZ, R23, 0x80000, RZ, 0xc0, !PT ;  /* 0x0008000017ff7812 */ /* 0x000fc8000782c0ff */
[----:B------:R-:W-:Y:S01]  /*68f0*/  FSEL R18, R18, RZ, P1 ;  /* 0x000000ff12127208 */ /* 0x000fe20000800000 */
[----:B------:R-:W-:-:S08]  /*6900*/  IMAD.MOV.U32 R27, RZ, RZ, R48 ;  /* 0x000000ffff1b7224 */ /* 0x000fd000078e0030 */
[----:B------:R-:W-:Y:S05]  /*6910*/  WARPSYNC.COLLECTIVE R52, `(.L_x_1020) ;  /* 0x0000000034087348 */ /* 0x000fea0003c00000 */
[----:B------:R0:W1:Y:S02]  /*6920*/  SHFL.IDX P0, R48, R43, R54, R53 ;  /* 0x000000362b307389 */ /* 0x0000640000000035 */
[----:B01----:R-:W-:Y:S05]  /*6930*/  ENDCOLLECTIVE ;  /* 0x000000000000791b */ /* 0x003fea0003800000 */
.L_x_1020:
        /* <DEDUP_REMOVED lines=11> */
.L_x_1021:
[----:B------:R-:W-:-:S04]  /*69f0*/  FADD R18, R21, R18 ;  /* 0x0000001215127221 */ /* 0x000fc80000000000 */
[----:B------:R-:W-:-:S04]  /*6a00*/  FADD R18, R18, R17 ;  /* 0x0000001112127221 */ /* 0x000fc80000000000 */
[----:B------:R-:W-:Y:S01]  /*6a10*/  FADD R18, R18, R27 ;  /* 0x0000001b12127221 */ /* 0x000fe20000000000 */
[----:B------:R-:W-:-:S07]  /*6a20*/  IMAD.MOV.U32 R23, RZ, RZ, R48 ;  /* 0x000000ffff177224 */ /* 0x000fce00078e0030 */
[----:B------:R-:W-:Y:S05]  /*6a30*/  WARPSYNC.COLLECTIVE R52, `(.L_x_1022) ;  /* 0x0000000034087348 */ /* 0x000fea0003c00000 */
[----:B------:R0:W1:Y:S02]  /*6a40*/  SHFL.IDX P0, R48, R43, R54, R53 ;  /* 0x000000362b307389 */ /* 0x0000640000000035 */
[----:B01----:R-:W-:Y:S05]  /*6a50*/  ENDCOLLECTIVE ;  /* 0x000000000000791b */ /* 0x003fea0003800000 */
.L_x_1022:
[----:B------:R-:W-:-:S04]  /*6a60*/  LOP3.LUT P1, RZ, R23, 0x10000, RZ, 0xc0, !PT ;  /* 0x0001000017ff7812 */ /* 0x000fc8000782c0ff */
[----:B------:R-:W-:-:S05]  /*6a70*/  FSEL R23, R15, RZ, P1 ;  /* 0x000000ff0f177208 */ /* 0x000fca0000800000 */
[----:B------:R-:W-:Y:S01]  /*6a80*/  FADD R18, R18, R23 ;  /* 0x0000001712127221 */ /* 0x000fe20000000000 */
[----:B------:R-:W-:-:S07]  /*6a90*/  IMAD.MOV.U32 R25, RZ, RZ, R48 ;  /* 0x000000ffff197224 */ /* 0x000fce00078e0030 */
[----:B------:R-:W-:Y:S05]  /*6aa0*/  WARPSYNC.COLLECTIVE R52, `(.L_x_1023) ;  /* 0x0000000034087348 */ /* 0x000fea0003c00000 */
[----:B------:R0:W1:Y:S02]  /*6ab0*/  SHFL.IDX P0, R48, R43, R54, R53 ;  /* 0x000000362b307389 */ /* 0x0000640000000035 */
[----:B01----:R-:W-:Y:S05]  /*6ac0*/  ENDCOLLECTIVE ;  /* 0x000000000000791b */ /* 0x003fea0003800000 */
.L_x_1023:
[----:B------:R-:W-:-:S04]  /*6ad0*/  LOP3.LUT P2, RZ, R25, 0x8000, RZ, 0xc0, !PT ;  /* 0x0000800019ff7812 */ /* 0x000fc8000784c0ff */
[----:B------:R-:W-:-:S05]  /*6ae0*/  FSEL R25, R14, RZ, P2 ;  /* 0x000000ff0e197208 */ /* 0x000fca0001000000 */
[----:B------:R-:W-:Y:S01]  /*6af0*/  FADD R18, R18, R25 ;  /* 0x0000001912127221 */ /* 0x000fe20000000000 */
[----:B------:R-:W-:-:S07]  /*6b00*/  IMAD.MOV.U32 R22, RZ, RZ, R48 ;  /* 0x000000ffff167224 */ /* 0x000fce00078e0030 */
[----:B------:R-:W-:Y:S05]  /*6b10*/  WARPSYNC.COLLECTIVE R52, `(.L_x_1024) ;  /* 0x0000000034087348 */ /* 0x000fea0003c00000 */
[----:B------:R0:W1:Y:S02]  /*6b20*/  SHFL.IDX P0, R48, R43, R54, R53 ;  /* 0x000000362b307389 */ /* 0x0000640000000035 */
[----:B01----:R-:W-:Y:S05]  /*6b30*/  ENDCOLLECTIVE ;  /* 0x000000000000791b */ /* 0x003fea0003800000 */
.L_x_1024:
[----:B------:R-:W-:-:S04]  /*6b40*/  LOP3.LUT P1, RZ, R22, 0x4000, RZ, 0xc0, !PT ;  /* 0x0000400016ff7812 */ /* 0x000fc8000782c0ff */
[----:B------:R-:W-:-:S05]  /*6b50*/  FSEL R13, R13, RZ, P1 ;  /* 0x000000ff0d0d7208 */ /* 0x000fca0000800000 */
[----:B------:R-:W-:Y:S01]  /*6b60*/  FADD R18, R18, R13 ;  /* 0x0000000d12127221 */ /* 0x000fe20000000000 */
[----:B------:R-:W-:-:S07]  /*6b70*/  IMAD.MOV.U32 R19, RZ, RZ, R48 ;  /* 0x000000ffff137224 */ /* 0x000fce00078e0030 */
[----:B------:R-:W-:Y:S05]  /*6b80*/  WARPSYNC.COLLECTIVE R52, `(.L_x_1025) ;  /* 0x0000000034087348 */ /* 0x000fea0003c00000 */
[----:B------:R0:W1:Y:S02]  /*6b90*/  SHFL.IDX P0, R48, R43, R54, R53 ;  /* 0x000000362b307389 */ /* 0x0000640000000035 */
[----:B01----:R-:W-:Y:S05]  /*6ba0*/  ENDCOLLECTIVE ;  /* 0x000000000000791b */ /* 0x003fea0003800000 */
.L_x_1025:
[----:B------:R-:W-:-:S04]  /*6bb0*/  LOP3.LUT P2, RZ, R19, 0x2000, RZ, 0xc0, !PT ;  /* 0x0000200013ff7812 */ /* 0x000fc8000784c0ff */
[----:B------:R-:W-:-:S05]  /*6bc0*/  FSEL R47, R12, RZ, P2 ;  /* 0x000000ff0c2f7208 */ /* 0x000fca0001000000 */
[----:B------:R-:W-:Y:S01]  /*6bd0*/  FADD R47, R18, R47 ;  /* 0x0000002f122f7221 */ /* 0x000fe20000000000 */
[----:B------:R-:W-:-:S07]  /*6be0*/  IMAD.MOV.U32 R20, RZ, RZ, R48 ;  /* 0x000000ffff147224 */ /* 0x000fce00078e0030 */
[----:B------:R-:W-:Y:S05]  /*6bf0*/  WARPSYNC.COLLECTIVE R52, `(.L_x_1026) ;  /* 0x0000000034087348 */ /* 0x000fea0003c00000 */
[----:B------:R0:W1:Y:S02]  /*6c00*/  SHFL.IDX P0, R48, R43, R54, R53 ;  /* 0x000000362b307389 */ /* 0x0000640000000035 */
[----:B01----:R-:W-:Y:S05]  /*6c10*/  ENDCOLLECTIVE ;  /* 0x000000000000791b */ /* 0x003fea0003800000 */
.L_x_1026:
[----:B------:R-:W-:-:S04]  /*6c20*/  LOP3.LUT P1, RZ, R20, 0x1000, RZ, 0xc0, !PT ;  /* 0x0000100014ff7812 */ /* 0x000fc8000782c0ff */
[----:B------:R-:W-:-:S05]  /*6c30*/  FSEL R12, R11, RZ, P1 ;  /* 0x000000ff0b0c7208 */ /* 0x000fca0000800000 */
[----:B------:R-:W-:Y:S01]  /*6c40*/  FADD R23, R47, R12 ;  /* 0x0000000c2f177221 */ /* 0x000fe20000000000 */
[----:B------:R-:W-:-:S07]  /*6c50*/  IMAD.MOV.U32 R17, RZ, RZ, R48 ;  /* 0x000000ffff117224 */ /* 0x000fce00078e0030 */
[----:B------:R-:W-:Y:S05]  /*6c60*/  WARPSYNC.COLLECTIVE R52, `(.L_x_1027) ;  /* 0x0000000034087348 */ /* 0x000fea0003c00000 */
[----:B------:R0:W1:Y:S02]  /*6c70*/  SHFL.IDX P0, R48, R43, R54, R53 ;  /* 0x000000362b307389 */ /* 0x0000640000000035 */
[----:B01----:R-:W-:Y:S05]  /*6c80*/  ENDCOLLECTIVE ;  /* 0x000000000000791b */ /* 0x003fea0003800000 */
.L_x_1027:
[----:B------:R-:W-:-:S04]  /*6c90*/  LOP3.LUT P2, RZ, R17, 0x800, RZ, 0xc0, !PT ;  /* 0x0000080011ff7812 */ /* 0x000fc8000784c0ff */
[----:B------:R-:W-:-:S05]  /*6ca0*/  FSEL R38, R10, RZ, P2 ;  /* 0x000000ff0a267208 */ /* 0x000fca0001000000 */
[----:B------:R-:W-:Y:S01]  /*6cb0*/  FADD R38, R23, R38 ;  /* 0x0000002617267221 */ /* 0x000fe20000000000 */
[----:B------:R-:W-:-:S07]  /*6cc0*/  IMAD.MOV.U32 R21, RZ, RZ, R48 ;  /* 0x000000ffff157224 */ /* 0x000fce00078e0030 */
[----:B------:R-:W-:Y:S05]  /*6cd0*/  WARPSYNC.COLLECTIVE R52, `(.L_x_1028) ;  /* 0x0000000034087348 */ /* 0x000fea0003c00000 */
[----:B------:R0:W1:Y:S02]  /*6ce0*/  SHFL.IDX P0, R48, R43, R54, R53 ;  /* 0x000000362b307389 */ /* 0x0000640000000035 */
[----:B01----:R-:W-:Y:S05]  /*6cf0*/  ENDCOLLECTIVE ;  /* 0x000000000000791b */ /* 0x003fea0003800000 */
.L_x_1028:
[----:B------:R-:W-:-:S04]  /*6d00*/  LOP3.LUT P1, RZ, R21, 0x400, RZ, 0xc0, !PT ;  /* 0x0000040015ff7812 */ /* 0x000fc8000782c0ff */
[----:B------:R-:W-:-:S05]  /*6d10*/  FSEL R9, R9, RZ, P1 ;  /* 0x000000ff09097208 */ /* 0x000fca0000800000 */
[----:B------:R-:W-:Y:S01]  /*6d20*/  FADD R9, R38, R9 ;  /* 0x0000000926097221 */ /* 0x000fe20000000000 */
[----:B------:R-:W-:-:S07]  /*6d30*/  IMAD.MOV.U32 R16, RZ, RZ, R48 ;  /* 0x000000ffff107224 */ /* 0x000fce00078e0030 */
[----:B------:R-:W-:Y:S05]  /*6d40*/  WARPSYNC.COLLECTIVE R52, `(.L_x_1029) ;  /* 0x0000000034087348 */ /* 0x000fea0003c00000 */
[----:B------:R0:W1:Y:S02]  /*6d50*/  SHFL.IDX P0, R48, R43, R54, R53 ;  /* 0x000000362b307389 */ /* 0x0000640000000035 */
[----:B01----:R-:W-:Y:S05]  /*6d60*/  ENDCOLLECTIVE ;  /* 0x000000000000791b */ /* 0x003fea0003800000 */
.L_x_1029:
[----:B------:R-:W-:-:S04]  /*6d70*/  LOP3.LUT P2, RZ, R16, 0x200, RZ, 0xc0, !PT ;  /* 0x0000020010ff7812 */ /* 0x000fc8000784c0ff */
[----:B------:R-:W-:-:S05]  /*6d80*/  FSEL R8, R8, RZ, P2 ;  /* 0x000000ff08087208 */ /* 0x000fca0001000000 */
[----:B------:R-:W-:Y:S01]  /*6d90*/  FADD R8, R9, R8 ;  /* 0x0000000809087221 */ /* 0x000fe20000000000 */
[----:B------:R-:W-:-:S07]  /*6da0*/  IMAD.MOV.U32 R15, RZ, RZ, R48 ;  /* 0x000000ffff0f7224 */ /* 0x000fce00078e0030 */
[----:B------:R-:W-:Y:S05]  /*6db0*/  WARPSYNC.COLLECTIVE R52, `(.L_x_1030) ;  /* 0x0000000034087348 */ /* 0x000fea0003c00000 */
[----:B------:R0:W1:Y:S02]  /*6dc0*/  SHFL.IDX P0, R48, R43, R54, R53 ;  /* 0x000000362b307389 */ /* 0x0000640000000035 */
[----:B01----:R-:W-:Y:S05]  /*6dd0*/  ENDCOLLECTIVE ;  /* 0x000000000000791b */ /* 0x003fea0003800000 */
.L_x_1030:
[----:B------:R-:W-:-:S04]  /*6de0*/  LOP3.LUT P1, RZ, R15, 0x100, RZ, 0xc0, !PT ;  /* 0x000001000fff7812 */ /* 0x000fc8000782c0ff */
[----:B------:R-:W-:-:S05]  /*6df0*/  FSEL R7, R7, RZ, P1 ;  /* 0x000000ff07077208 */ /* 0x000fca0000800000 */
[----:B------:R-:W-:Y:S01]  /*6e00*/  FADD R7, R8, R7 ;  /* 0x0000000708077221 */ /* 0x000fe20000000000 */
[----:B------:R-:W-:-:S07]  /*6e10*/  IMAD.MOV.U32 R22, RZ, RZ, R48 ;  /* 0x000000ffff167224 */ /* 0x000fce00078e0030 */
[----:B------:R-:W-:Y:S05]  /*6e20*/  WARPSYNC.COLLECTIVE R52, `(.L_x_1031) ;  /* 0x0000000034087348 */ /* 0x000fea0003c00000 */
[----:B------:R0:W1:Y:S02]  /*6e30*/  SHFL.IDX P0, R48, R43, R54, R53 ;  /* 0x000000362b307389 */ /* 0x0000640000000035 */
[----:B01----:R-:W-:Y:S05]  /*6e40*/  ENDCOLLECTIVE ;  /* 0x000000000000791b */ /* 0x003fea0003800000 */
.L_x_1031:
[----:B------:R-:W-:-:S04]  /*6e50*/  LOP3.LUT P2, RZ, R22, 0x80, RZ, 0xc0, !PT ;  /* 0x0000008016ff7812 */ /* 0x000fc8000784c0ff */
[----:B------:R-:W-:-:S05]  /*6e60*/  FSEL R6, R6, RZ, P2 ;  /* 0x000000ff06067208 */ /* 0x000fca0001000000 */
[----:B------:R-:W-:Y:S01]  /*6e70*/  FADD R6, R7, R6 ;  /* 0x0000000607067221 */ /* 0x000fe20000000000 */
[----:B------:R-:W-:-:S07]  /*6e80*/  IMAD.MOV.U32 R19, RZ, RZ, R48 ;  /* 0x000000ffff137224 */ /* 0x000fce00078e0030 */
[----:B------:R-:W-:Y:S05]  /*6e90*/  WARPSYNC.COLLECTIVE R52, `(.L_x_1032) ;  /* 0x0000000034087348 */ /* 0x000fea0003c00000 */
[----:B------:R0:W1:Y:S02]  /*6ea0*/  SHFL.IDX P0, R48, R43, R54, R53 ;  /* 0x000000362b307389 */ /* 0x0000640000000035 */
[----:B01----:R-:W-:Y:S05]  /*6eb0*/  ENDCOLLECTIVE ;  /* 0x000000000000791b */ /* 0x003fea0003800000 */
.L_x_1032:
[----:B------:R-:W-:-:S07]  /*6ec0*/  IMAD.MOV.U32 R17, RZ, RZ, R48 ;  /* 0x000000ffff117224 */ /* 0x000fce00078e0030 */
[----:B------:R-:W-:Y:S05]  /*6ed0*/  WARPSYNC.COLLECTIVE R52, `(.L_x_1033) ;  /* 0x0000000034087348 */ /* 0x000fea0003c00000 */
[----:B------:R0:W1:Y:S02]  /*6ee0*/  SHFL.IDX P0, R48, R43, R54, R53 ;  /* 0x000000362b307389 */ /* 0x0000640000000035 */
[----:B01----:R-:W-:Y:S05]  /*6ef0*/  ENDCOLLECTIVE ;  /* 0x000000000000791b */ /* 0x003fea0003800000 */
.L_x_1033:
[----:B------:R-:W-:-:S04]  /*6f00*/  LOP3.LUT P1, RZ, R17, 0x20, RZ, 0xc0, !PT ;  /* 0x0000002011ff7812 */ /* 0x000fc8000782c0ff */
[----:B------:R-:W-:Y:S01]  /*6f10*/  FSEL R4, R4, RZ, P1 ;  /* 0x000000ff04047208 */ /* 0x000fe20000800000 */
[----:B------:R-:W-:-:S08]  /*6f20*/  IMAD.MOV.U32 R20, RZ, RZ, R48 ;  /* 0x000000ffff147224 */ /* 0x000fd000078e0030 */
[----:B------:R-:W-:Y:S05]  /*6f30*/  WARPSYNC.COLLECTIVE R52, `(.L_x_1034) ;  /* 0x0000000034087348 */ /* 0x000fea0003c00000 */
[----:B------:R0:W1:Y:S02]  /*6f40*/  SHFL.IDX P0, R48, R43, R54, R53 ;  /* 0x000000362b307389 */ /* 0x0000640000000035 */
[----:B01----:R-:W-:Y:S05]  /*6f50*/  ENDCOLLECTIVE ;  /* 0x000000000000791b */ /* 0x003fea0003800000 */
.L_x_1034:
[----:B------:R-:W-:-:S07]  /*6f60*/  IMAD.MOV.U32 R10, RZ, RZ, R48 ;  /* 0x000000ffff0a7224 */ /* 0x000fce00078e0030 */
[----:B------:R-:W-:Y:S05]  /*6f70*/  WARPSYNC.COLLECTIVE R52, `(.L_x_1035) ;  /* 0x0000000034087348 */ /* 0x000fea0003c00000 */
[----:B------:R0:W1:Y:S02]  /*6f80*/  SHFL.IDX P0, R48, R43, R54, R53 ;  /* 0x000000362b307389 */ /* 0x0000640000000035 */
[----:B01----:R-:W-:Y:S05]  /*6f90*/  ENDCOLLECTIVE ;  /* 0x000000000000791b */ /* 0x003fea0003800000 */
.L_x_1035:
[----:B------:R-:W-:Y:S01]  /*6fa0*/  LOP3.LUT P1, RZ, R10, 0x8, RZ, 0xc0, !PT ;  /* 0x000000080aff7812 */ /* 0x000fe2000782c0ff */
[----:B------:R-:W-:-:S12]  /*6fb0*/  IMAD.MOV.U32 R11, RZ, RZ, R48 ;  /* 0x000000ffff0b7224 */ /* 0x000fd800078e0030 */
[----:B------:R-:W-:Y:S05]  /*6fc0*/  WARPSYNC.COLLECTIVE R52, `(.L_x_1036) ;  /* 0x0000000034087348 */ /* 0x000fea0003c00000 */
[----:B------:R0:W1:Y:S02]  /*6fd0*/  SHFL.IDX P0, R48, R43, R54, R53 ;  /* 0x000000362b307389 */ /* 0x0000640000000035 */
[----:B01----:R-:W-:Y:S05]  /*6fe0*/  ENDCOLLECTIVE ;  /* 0x000000000000791b */ /* 0x003fea0003800000 */
.L_x_1036:
        /* <DEDUP_REMOVED lines=15> */
.L_x_1037:
        /* <DEDUP_REMOVED lines=9> */
.L_x_1039:
        /* <DEDUP_REMOVED lines=9> */
.L_x_2992:


//--------------------- .text._Z22spmm4_full_full_2_1024PKhPKfPfPKiS5_ii --------------------------
	.section	.text._Z22spmm4_full_full_2_1024PKhPKfPfPKiS5_ii,"ax",@progbits
	.align	128
        .global         _Z22spmm4_full_full_2_1024PKhPKfPfPKiS5_ii
        .type           _Z22spmm4_full_full_2_1024PKhPKfPfPKiS5_ii,@function
        .size           _Z22spmm4_full_full_2_1024PKhPKfPfPKiS5_ii,(.L_x_2993 - _Z22spmm4_full_full_2_1024PKhPKfPfPKiS5_ii)
        .other          _Z22spmm4_full_full_2_1024PKhPKfPfPKiS5_ii,@"STO_CUDA_ENTRY STV_DEFAULT"
_Z22spmm4_full_full_2_1024PKhPKfPfPKiS5_ii:
.text._Z22spmm4_full_full_2_1024PKhPKfPfPKiS5_ii:
        /* <DEDUP_REMOVED lines=36> */
.L_x_1043:
        /* <DEDUP_REMOVED lines=799> */
.L_x_1181:
        /* <DEDUP_REMOVED lines=11> */
.L_x_1041:
[----:B------:R-:W-:Y:S05]  /*34e0*/  BSYNC B0 ;  /* 0x0000000000007941 */ /* 0x000fea0003800000 */
.L_x_1040:
        /* <DEDUP_REMOVED lines=23> */
.L_x_1042:
        /* <DEDUP_REMOVED lines=9> */
.L_x_1045:
[----:B------:R-:W-:Y:S05]  /*36f0*/  BSYNC B1 ;  /* 0x0000000000017941 */ /* 0x000fea0003800000 */
.L_x_1044:
        /* <DEDUP_REMOVED lines=8> */
.L_x_1046:
[----:B------:R-:W-:Y:S02]  /*3780*/  IMAD.SHL.U32 R46, R46, 0x10000000, RZ ;  /* 0x100000002e2e7824 */ /* 0x000fe400078e00ff */
[----:B------:R-:W-:Y:S02]  /*3790*/  IMAD.MOV.U32 R54, RZ, RZ, R60 ;  /* 0x000000ffff367224 */ /* 0x000fe400078e003c */
[----:B------:R-:W-:-:S07]  /*37a0*/  IMAD.MOV.U32 R50, RZ, RZ, R48 ;  /* 0x000000ffff327224 */ /* 0x000fce00078e0030 */
[----:B------:R-:W-:Y:S05]  /*37b0*/  WARPSYNC.COLLECTIVE R52, `(.L_x_1047) ;  /* 0x0000000034087348 */ /* 0x000fea0003c00000 */
[----:B------:R0:W1:Y:S02]  /*37c0*/  SHFL.IDX P0, R48, R43, R54, R53 ;  /* 0x000000362b307389 */ /* 0x0000640000000035 */
[----:B01----:R-:W-:Y:S05]  /*37d0*/  ENDCOLLECTIVE ;  /* 0x000000000000791b */ /* 0x003fea0003800000 */
.L_x_1047:
[----:B------:R-:W-:Y:S02]  /*37e0*/  IMAD.SHL.U32 R47, R50, 0x1000000, RZ ;  /* 0x01000000322f7824 */ /* 0x000fe400078e00ff */
[----:B------:R-:W-:Y:S02]  /*37f0*/  IMAD.MOV.U32 R54, RZ, RZ, R58 ;  /* 0x000000ffff367224 */ /* 0x000fe400078e003a */
[----:B------:R-:W-:-:S05]  /*3800*/  IMAD.SHL.U32 R48, R48, 0x100000, RZ ;  /* 0x0010000030307824 */ /* 0x000fca00078e00ff */
[----:B------:R-:W-:-:S07]  /*3810*/  LOP3.LUT R46, R48, R47, R46, 0xfe, !PT ;  /* 0x0000002f302e7212 */ /* 0x000fce00078efe2e */
[----:B------:R-:W-:Y:S05]  /*3820*/  WARPSYNC.COLLECTIVE R52, `(.L_x_1048) ;  /* 0x0000000034087348 */ /* 0x000fea0003c00000 */
[----:B------:R0:W1:Y:S02]  /*3830*/  SHFL.IDX P0, R48, R43, R54, R53 ;  /* 0x000000362b307389 */ /* 0x0000640000000035 */
[----:B01----:R-:W-:Y:S05]  /*3840*/  ENDCOLLECTIVE ;  /* 0x000000000000791b */ /* 0x003fea0003800000 */
.L_x_1048:
[----:B------:R-:W-:Y:S02]  /*3850*/  IMAD.MOV.U32 R54, RZ, RZ, R51 ;  /* 0x000000ffff367224 */ /* 0x000fe400078e0033 */
[----:B------:R-:W-:-:S07]  /*3860*/  IMAD.MOV.U32 R58, RZ, RZ, R48 ;  /* 0x000000ffff3a7224 */ /* 0x000fce00078e0030 */
[----:B------:R-:W-:Y:S05]  /*3870*/  WARPSYNC.COLLECTIVE R52, `(.L_x_1049) ;  /* 0x0000000034087348 */ /* 0x000fea0003c00000 */
[----:B------:R0:W1:Y:S02]  /*3880*/  SHFL.IDX P0, R48, R43, R54, R53 ;  /* 0x000000362b307389 */ /* 0x0000640000000035 */
[----:B01----:R-:W-:Y:S05]  /*3890*/  ENDCOLLECTIVE ;  /* 0x000000000000791b */ /* 0x003fea0003800000 */
.L_x_1049:
        /* <DEDUP_REMOVED lines=8> */
.L_x_1050:
[----:B------:R-:W-:Y:S02]  /*3920*/  IMAD.MOV.U32 R54, RZ, RZ, R49 ;  /* 0x000000ffff367224 */ /* 0x000fe400078e0031 */
[----:B------:R-:W-:-:S07]  /*3930*/  IMAD.MOV.U32 R47, RZ, RZ, R48 ;  /* 0x000000ffff2f7224 */ /* 0x000fce00078e0030 */
[----:B------:R-:W-:Y:S05]  /*3940*/  WARPSYNC.COLLECTIVE R52, `(.L_x_1051) ;  /* 0x0000000034087348 */ /* 0x000fea0003c00000 */
[----:B------:R0:W1:Y:S02]  /*3950*/  SHFL.IDX P0, R48, R43, R54, R53 ;  /* 0x000000362b307389 */ /* 0x0000640000000035 */
[----:B01----:R-:W-:Y:S05]  /*3960*/  ENDCOLLECTIVE ;  /* 0x000000000000791b */ /* 0x003fea0003800000 */
.L_x_1051:
[----:B------:R-:W-:Y:S02]  /*3970*/  IMAD.SHL.U32 R47, R47, 0x100, RZ ;  /* 0x000001002f2f7824 */ /* 0x000fe400078e00ff */
[----:B------:R-:W-:Y:S02]  /*3980*/  IMAD.MOV.U32 R54, RZ, RZ, R56 ;  /* 0x000000ffff367224 */ /* 0x000fe400078e0038 */
[----:B------:R-:W-:-:S07]  /*3990*/  IMAD.MOV.U32 R49, RZ, RZ, R48 ;  /* 0x000000ffff317224 */ /* 0x000fce00078e0030 */
[----:B------:R-:W-:Y:S05]  /*39a0*/  WARPSYNC.COLLECTIVE R52, `(.L_x_1052) ;  /* 0x0000000034087348 */ /* 0x000fea0003c00000 */
[----:B------:R0:W1:Y:S02]  /*39b0*/  SHFL.IDX P0, R48, R43, R54, R53 ;  /* 0x000000362b307389 */ /* 0x0000640000000035 */
[----:B01----:R-:W-:Y:S05]  /*39c0*/  ENDCOLLECTIVE ;  /* 0x000000000000791b */ /* 0x003fea0003800000 */
.L_x_1052:
        /* <DEDUP_REMOVED lines=8> */
.L_x_1053:
[----:B------:R-:W-:-:S05]  /*3a50*/  IMAD.MOV.U32 R46, RZ, RZ, R48 ;  /* 0x000000ffff2e7224 */ /* 0x000fca00078e0030 */
[----:B------:R-:W-:-:S04]  /*3a60*/  ISETP.GT.AND P0, PT, R46, -0x1, PT ;  /* 0xffffffff2e00780c */ /* 0x000fc80003f04270 */
[----:B------:R-:W-:-:S05]  /*3a70*/  FSEL R47, R34, RZ, !P0 ;  /* 0x000000ff222f7208 */ /* 0x000fca0004000000 */
[----:B------:R-:W-:-:S07]  /*3a80*/  FADD R44, R47, R44 ;  /* 0x0000002c2f2c7221 */ /* 0x000fce0000000000 */
[----:B------:R-:W-:Y:S05]  /*3a90*/  WARPSYNC.COLLECTIVE R52, `(.L_x_1054) ;  /* 0x0000000034087348 */ /* 0x000fea0003c00000 */
[----:B------:R0:W1:Y:S02]  /*3aa0*/  SHFL.IDX P0, R48, R43, R54, R53 ;  /* 0x000000362b307389 */ /* 0x0000640000000035 */
[----:B01----:R-:W-:Y:S05]  /*3ab0*/  ENDCOLLECTIVE ;  /* 0x000000000000791b */ /* 0x003fea0003800000 */
.L_x_1054:
[----:B------:R-:W-:-:S04]  /*3ac0*/  LOP3.LUT P0, RZ, R48, 0x40000000, RZ, 0xc0, !PT ;  /* 0x4000000030ff7812 */ /* 0x000fc8000780c0ff */
[----:B------:R-:W-:-:S05]  /*3ad0*/  FSEL R47, R29, RZ, P0 ;  /* 0x000000ff1d2f7208 */ /* 0x000fca0000000000 */
[----:B------:R-:W-:-:S07]  /*3ae0*/  FADD R44, R44, R47 ;  /* 0x0000002f2c2c7221 */ /* 0x000fce0000000000 */
[----:B------:R-:W-:Y:S05]  /*3af0*/  WARPSYNC.COLLECTIVE R52, `(.L_x_1055) ;  /* 0x0000000034087348 */ /* 0x000fea0003c00000 */
[----:B------:R0:W1:Y:S02]  /*3b00*/  SHFL.IDX P0, R48, R43, R54, R53 ;  /* 0x000000362b307389 */ /* 0x0000640000000035 */
[----:B01----:R-:W-:Y:S05]  /*3b10*/  ENDCOLLECTIVE ;  /* 0x000000000000791b */ /* 0x003fea0003800000 */
.L_x_1055:
[----:B------:R-:W-:-:S04]  /*3b20*/  LOP3.LUT P0, RZ, R48, 0x20000000, RZ, 0xc0, !PT ;  /* 0x2000000030ff7812 */ /* 0x000fc8000780c0ff */
[----:B------:R-:W-:-:S05]  /*3b30*/  FSEL R47, R28, RZ, P0 ;  /* 0x000000ff1c2f7208 */ /* 0x000fca0000000000 */
[----:B------:R-:W-:-:S07]  /*3b40*/  FADD R44, R44, R47 ;  /* 0x0000002f2c2c7221 */ /* 0x000fce0000000000 */
[----:B------:R-:W-:Y:S05]  /*3b50*/  WARPSYNC.COLLECTIVE R52, `(.L_x_1056) ;  /* 0x0000000034087348 */ /* 0x000fea0003c00000 */
[----:B------:R0:W1:Y:S02]  /*3b60*/  SHFL.IDX P0, R48, R43, R54, R53 ;  /* 0x000000362b307389 */ /* 0x0000640000000035 */
[----:B01----:R-:W-:Y:S05]  /*3b70*/  ENDCOLLECTIVE ;  /* 0x000000000000791b */ /* 0x003fea0003800000 */
.L_x_1056:
[----:B------:R-:W-:-:S05]  /*3b80*/  IMAD.MOV.U32 R46, RZ, RZ, R48 ;  /* 0x000000ffff2e7224 */ /* 0x000fca00078e0030 */
[----:B------:R-:W-:-:S04]  /*3b90*/  LOP3.LUT P0, RZ, R46, 0x10000000, RZ, 0xc0, !PT ;  /* 0x100000002eff7812 */ /* 0x000fc8000780c0ff */
[----:B------:R-:W-:-:S05]  /*3ba0*/  FSEL R47, R27, RZ, P0 ;  /* 0x000000ff1b2f7208 */ /* 0x000fca0000000000 */
[----:B------:R-:W-:-:S07]  /*3bb0*/  FADD R44, R44, R47 ;  /* 0x0000002f2c2c7221 */ /* 0x000fce0000000000 */
[----:B------:R-:W-:Y:S05]  /*3bc0*/  WARPSYNC.COLLECTIVE R52, `(.L_x_1057) ;  /* 0x0000000034087348 */ /* 0x000fea0003c00000 */
[----:B------:R0:W1:Y:S02]  /*3bd0*/  SHFL.IDX P0, R48, R43, R54, R53 ;  /* 0x000000362b307389 */ /* 0x0000640000000035 */
[----:B01----:R-:W-:Y:S05]  /*3be0*/  ENDCOLLECTIVE ;  /* 0x000000000000791b */ /* 0x003fea0003800000 */
.L_x_1057:
[----:B------:R-:W-:-:S05]  /*3bf0*/  IMAD.MOV.U32 R47, RZ, RZ, R48 ;  /* 0x000000ffff2f7224 */ /* 0x000fca00078e0030 */
[----:B------:R-:W-:-:S04]  /*3c00*/  LOP3.LUT P0, RZ, R47, 0x8000000, RZ, 0xc0, !PT ;  /* 0x080000002fff7812 */ /* 0x000fc8000780c0ff */
[----:B------:R-:W-:-:S05]  /*3c10*/  FSEL R47, R26, RZ, P0 ;  /* 0x000000ff1a2f7208 */ /* 0x000fca0000000000 */
[----:B------:R-:W-:-:S07]  /*3c20*/  FADD R44, R44, R47 ;  /* 0x0000002f2c2c7221 */ /* 0x000fce0000000000 */
[----:B------:R-:W-:Y:S05]  /*3c30*/  WARPSYNC.COLLECTIVE R52, `(.L_x_1058) ;  /* 0x0000000034087348 */ /* 0x000fea0003c00000 */
[----:B------:R0:W1:Y:S02]  /*3c40*/  SHFL.IDX P0, R48, R43, R54, R53 ;  /* 0x000000362b307389 */ /* 0x0000640000000035 */
[----:B01----:R-:W-:Y:S05]  /*3c50*/  ENDCOLLECTIVE ;  /* 0x000000000000791b */ /* 0x003fea0003800000 */
.L_x_1058:
[----:B------:R-:W-:-:S05]  /*3c60*/  IMAD.MOV.U32 R55, RZ, RZ, R48 ;  /* 0x000000ffff377224 */ /* 0x000fca00078e0030 */
[----:B------:R-:W-:-:S04]  /*3c70*/  LOP3.LUT P0, RZ, R55, 0x4000000, RZ, 0xc0, !PT ;  /* 0x0400000037ff7812 */ /* 0x000fc8000780c0ff */
[----:B------:R-:W-:-:S05]  /*3c80*/  FSEL R47, R25, RZ, P0 ;  /* 0x000000ff192f7208 */ /* 0x000fca0000000000 */
[----:B------:R-:W-:-:S07]  /*3c90*/  FADD R44, R44, R47 ;  /* 0x0000002f2c2c7221 */ /* 0x000fce0000000000 */
[----:B------:R-:W-:Y:S05]  /*3ca0*/  WARPSYNC.COLLECTIVE R52, `(.L_x_1059) ;  /* 0x0000000034087348 */ /* 0x000fea0003c00000 */
[----:B------:R0:W1:Y:S02]  /*3cb0*/  SHFL.IDX P0, R48, R43, R54, R53 ;  /* 0x000000362b307389 */ /* 0x0000640000000035 */
[----:B01----:R-:W-:Y:S05]  /*3cc0*/  ENDCOLLECTIVE ;  /* 0x000000000000791b */ /* 0x003fea0003800000 */
.L_x_1059:
[----:B------:R-:W-:-:S05]  /*3cd0*/  IMAD.MOV.U32 R47, RZ, RZ, R48 ;  /* 0x000000ffff2f7224 */ /* 0x000fca00078e0030 */
[----:B------:R-:W-:-:S04]  /*3ce0*/  LOP3.LUT P0, RZ, R47, 0x2000000, RZ, 0xc0, !PT ;  /* 0x020000002fff7812 */ /* 0x000fc8000780c0ff */
[----:B------:R-:W-:-:S05]  /*3cf0*/  FSEL R47, R24, RZ, P0 ;  /* 0x000000ff182f7208 */ /* 0x000fca0000000000 */
[----:B------:R-:W-:-:S07]  /*3d00*/  FADD R44, R44, R47 ;  /* 0x0000002f2c2c7221 */ /* 0x000fce0000000000 */
[----:B------:R-:W-:Y:S05]  /*3d10*/  WARPSYNC.COLLECTIVE R52, `(.L_x_1060) ;  /* 0x0000000034087348 */ /* 0x000fea0003c00000 */
[----:B------:R0:W1:Y:S02]  /*3d20*/  SHFL.IDX P0, R48, R43, R54, R53 ;  /* 0x000000362b307389 */ /* 0x0000640000000035 */
[----:B01----:R-:W-:Y:S05]  /*3d30*/  ENDCOLLECTIVE ;  /* 0x000000000000791b */ /* 0x003fea0003800000 */
.L_x_1060:
[----:B------:R-:W-:-:S05]  /*3d40*/  IMAD.MOV.U32 R50, RZ, RZ, R48 ;  /* 0x000000ffff327224 */ /* 0x000fca00078e0030 */
[----:B------:R-:W-:-:S04]  /*3d50*/  LOP3.LUT P0, RZ, R50, 0x1000000, RZ, 0xc0, !PT ;  /* 0x0100000032ff7812 */ /* 0x000fc8000780c0ff */
[----:B------:R-:W-:-:S05]  /*3d60*/  FSEL R47, R23, RZ, P0 ;  /* 0x000000ff172f7208 */ /* 0x000fca0000000000 */
[----:B------:R-:W-:-:S07]  /*3d70*/  FADD R44, R44, R47 ;  /* 0x0000002f2c2c7221 */ /* 0x000fce0000000000 */
[----:B------:R-:W-:Y:S05]  /*3d80*/  WARPSYNC.COLLECTIVE R52, `(.L_x_1061) ;  /* 0x0000000034087348 */ /* 0x000fea0003c00000 */
[----:B------:R0:W1:Y:S02]  /*3d90*/  SHFL.IDX P0, R48, R43, R54, R53 ;  /* 0x000000362b307389 */ /* 0x0000640000000035 */
[----:B01----:R-:W-:Y:S05]  /*3da0*/  ENDCOLLECTIVE ;  /* 0x000000000000791b */ /* 0x003fea0003800000 */
.L_x_1061:
[----:B------:R-:W-:-:S04]  /*3db0*/  LOP3.LUT P0, RZ, R48, 0x800000, RZ, 0xc0, !PT ;  /* 0x0080000030ff7812 */ /* 0x000fc8000780c0ff */
[----:B------:R-:W-:-:S05]  /*3dc0*/  FSEL R47, R22, RZ, P0 ;  /* 0x000000ff162f7208 */ /* 0x000fca0000000000 */
[----:B------:R-:W-:-:S07]  /*3dd0*/  FADD R44, R44, R47 ;  /* 0x0000002f2c2c7221 */ /* 0x000fce0000000000 */
[----:B------:R-:W-:Y:S05]  /*3de0*/  WARPSYNC.COLLECTIVE R52, `(.L_x_1062) ;  /* 0x0000000034087348 */ /* 0x000fea0003c00000 */
[----:B------:R0:W1:Y:S02]  /*3df0*/  SHFL.IDX P0, R48, R43, R54, R53 ;  /* 0x000000362b307389 */ /* 0x0000640000000035 */
[----:B01----:R-:W-:Y:S05]  /*3e00*/  ENDCOLLECTIVE ;  /* 0x000000000000791b */ /* 0x003fea0003800000 */
.L_x_1062:
[----:B------:R-:W-:-:S05]  /*3e10*/  IMAD.MOV.U32 R46, RZ, RZ, R48 ;  /* 0x000000ffff2e7224 */ /* 0x000fca00078e0030 */
[----:B------:R-:W-:-:S04]  /*3e20*/  LOP3.LUT P0, RZ, R46, 0x400000, RZ, 0xc0, !PT ;  /* 0x004000002eff7812 */ /* 0x000fc8000780c0ff */
[----:B------:R-:W-:-:S05]  /*3e30*/  FSEL R47, R21, RZ, P0 ;  /* 0x000000ff152f7208 */ /* 0x000fca0000000000 */
[----:B------:R-:W-:-:S07]  /*3e40*/  FADD R44, R44, R47 ;  /* 0x0000002f2c2c7221 */ /* 0x000fce0000000000 */
[----:B------:R-:W-:Y:S05]  /*3e50*/  WARPSYNC.COLLECTIVE R52, `(.L_x_1063) ;  /* 0x0000000034087348 */ /* 0x000fea0003c00000 */
[----:B------:R0:W1:Y:S02]  /*3e60*/  SHFL.IDX P0, R48, R43, R54, R53 ;  /* 0x000000362b307389 */ /* 0x0000640000000035 */
[----:B01----:R-:W-:Y:S05]  /*3e70*/  ENDCOLLECTIVE ;  /* 0x000000000000791b */ /* 0x003fea0003800000 */
.L_x_1063:
[----:B------:R-:W-:-:S05]  /*3e80*/  IMAD.MOV.U32 R50, RZ, RZ, R48 ;  /* 0x000000ffff327224 */ /* 0x000fca00078e0030 */
[----:B------:R-:W-:-:S04]  /*3e90*/  LOP3.LUT P0, RZ, R50, 0x200000, RZ, 0xc0, !PT ;  /* 0x0020000032ff7812 */ /* 0x000fc8000780c0ff */
[----:B------:R-:W-:-:S05]  /*3ea0*/  FSEL R47, R20, RZ, P0 ;  /* 0x000000ff142f7208 */ /* 0x000fca0000000000 */
[----:B------:R-:W-:-:S07]  /*3eb0*/  FADD R44, R44, R47 ;  /* 0x0000002f2c2c7221 */ /* 0x000fce0000000000 */
[----:B------:R-:W-:Y:S05]  /*3ec0*/  WARPSYNC.COLLECTIVE R52, `(.L_x_1064) ;  /* 0x0000000034087348 */ /* 0x000fea0003c00000 */
[----:B------:R0:W1:Y:S02]  /*3ed0*/  SHFL.IDX P0, R48, R43, R54, R53 ;  /* 0x000000362b307389 */ /* 0x0000640000000035 */
[----:B01----:R-:W-:Y:S05]  /*3ee0*/  ENDCOLLECTIVE ;  /* 0x000000000000791b */ /* 0x003fea0003800000 */
.L_x_1064:
[----:B------:R-:W-:-:S04]  /*3ef0*/  LOP3.LUT P0, RZ, R48, 0x100000, RZ, 0xc0, !PT ;  /* 0x0010000030ff7812 */ /* 0x000fc8000780c0ff */
[----:B------:R-:W-:-:S05]  /*3f00*/  FSEL R47, R19, RZ, P0 ;  /* 0x000000ff132f7208 */ /* 0x000fca0000000000 */
[----:B------:R-:W-:-:S07]  /*3f10*/  FADD R44, R44, R47 ;  /* 0x0000002f2c2c7221 */ /* 0x000fce0000000000 */
[----:B------:R-:W-:Y:S05]  /*3f20*/  WARPSYNC.COLLECTIVE R52, `(.L_x_1065) ;  /* 0x0000000034087348 */ /* 0x000fea0003c00000 */
[----:B------:R0:W1:Y:S02]  /*3f30*/  SHFL.IDX P0, R48, R43, R54, R53 ;  /* 0x000000362b307389 */ /* 0x0000640000000035 */
[----:B01----:R-:W-:Y:S05]  /*3f40*/  ENDCOLLECTIVE ;  /* 0x000000000000791b */ /* 0x003fea0003800000 */
.L_x_1065:
[----:B------:R-:W-:-:S05]  /*3f50*/  IMAD.MOV.U32 R50, RZ, RZ, R48 ;  /* 0x000000ffff327224 */ /* 0x000fca00078e0030 */
[----:B------:R-:W-:-:S04]  /*3f60*/  LOP3.LUT P0, RZ, R50, 0x80000, RZ, 0xc0, !PT ;  /* 0x0008000032ff7812 */ /* 0x000fc8000780c0ff */
[----:B------:R-:W-:-:S05]  /*3f70*/  FSEL R47, R18, RZ, P0 ;  /* 0x000000ff122f7208 */ /* 0x000fca0000000000 */
[----:B------:R-:W-:-:S07]  /*3f80*/  FADD R44, R44, R47 ;  /* 0x0000002f2c2c7221 */ /* 0x000fce0000000000 */
[----:B------:R-:W-:Y:S05]  /*3f90*/  WARPSYNC.COLLECTIVE R52, `(.L_x_1066) ;  /* 0x0000000034087348 */ /* 0x000fea0003c00000 */
[----:B------:R0:W1:Y:S02]  /*3fa0*/  SHFL.IDX P0, R48, R43, R54, R53 ;  /* 0x000000362b307389 */ /* 0x0000640000000035 */
[----:B01----:R-:W-:Y:S05]  /*3fb0*/  ENDCOLLECTIVE ;  /* 0x000000000000791b */ /* 0x003fea0003800000 */
.L_x_1066:
[----:B------:R-:W-:-:S05]  /*3fc0*/  IMAD.MOV.U32 R46, RZ, RZ, R48 ;  /* 0x000000ffff2e7224 */ /* 0x000fca00078e0030 */
[----:B------:R-:W-:-:S04]  /*3fd0*/  LOP3.LUT P0, RZ, R46, 0x40000, RZ, 0xc0, !PT ;  /* 0x000400002eff7812 */ /* 0x000fc8000780c0ff */
[----:B------:R-:W-:-:S05]  /*3fe0*/  FSEL R47, R17, RZ, P0 ;  /* 0x000000ff112f7208 */ /* 0x000fca0000000000 */
[----:B------:R-:W-:-:S07]  /*3ff0*/  FADD R44, R44, R47 ;  /* 0x0000002f2c2c7221 */ /* 0x000fce0000000000 */
[----:B------:R-:W-:Y:S05]  /*4000*/  WARPSYNC.COLLECTIVE R52, `(.L_x_1067) ;  /* 0x0000000034087348 */ /* 0x000fea0003c00000 */
[----:B------:R0:W1:Y:S02]  /*4010*/  SHFL.IDX P0, R48, R43, R54, R53 ;  /* 0x000000362b307389 */ /* 0x0000640000000035 */
[----:B01----:R-:W-:Y:S05]  /*4020*/  ENDCOLLECTIVE ;  /* 0x000000000000791b */ /* 0x003fea0003800000 */
.L_x_1067:
[----:B------:R-:W-:-:S05]  /*4030*/  IMAD.MOV.U32 R55, RZ, RZ, R48 ;  /* 0x000000ffff377224 */ /* 0x000fca00078e0030 */
[----:B------:R-:W-:-:S04]  /*4040*/  LOP3.LUT P0, RZ, R55, 0x20000, RZ, 0xc0, !PT ;  /* 0x0002000037ff7812 */ /* 0x000fc8000780c0ff */
[----:B------:R-:W-:-:S05]  /*4050*/  FSEL R47, R16, RZ, P0 ;  /* 0x000000ff102f7208 */ /* 0x000fca0000000000 */
[----:B------:R-:W-:-:S07]  /*4060*/  FADD R44, R44, R47 ;  /* 0x0000002f2c2c7221 */ /* 0x000fce0000000000 */
[----:B------:R-:W-:Y:S05]  /*4070*/  WARPSYNC.COLLECTIVE R52, `(.L_x_1068) ;  /* 0x0000000034087348 */ /* 0x000fea0003c00000 */
[----:B------:R0:W1:Y:S02]  /*4080*/  SHFL.IDX P0, R48, R43, R54, R53 ;  /* 0x000000362b307389 */ /* 0x0000640000000035 */
[----:B01----:R-:W-:Y:S05]  /*4090*/  ENDCOLLECTIVE ;  /* 0x000000000000791b */ /* 0x003fea0003800000 */
.L_x_1068:
[----:B------:R-:W-:-:S05]  /*40a0*/  IMAD.MOV.U32 R50, RZ, RZ, R48 ;  /* 0x000000ffff327224 */ /* 0x000fca00078e0030 */
[----:B------:R-:W-:-:S04]  /*40b0*/  LOP3.LUT P0, RZ, R50, 0x10000, RZ, 0xc0, !PT ;  /* 0x0001000032ff7812 */ /* 0x000fc8000780c0ff */
[----:B------:R-:W-:-:S05]  /*40c0*/  FSEL R47, R15, RZ, P0 ;  /* 0x000000ff0f2f7208 */ /* 0x000fca0000000000 */
[----:B------:R-:W-:-:S07]  /*40d0*/  FADD R44, R44, R47 ;  /* 0x0000002f2c2c7221 */ /* 0x000fce0000000000 */
[----:B------:R-:W-:Y:S05]  /*40e0*/  WARPSYNC.COLLECTIVE R52, `(.L_x_1069) ;  /* 0x0000000034087348 */ /* 0x000fea0003c00000 */
[----:B------:R0:W1:Y:S02]  /*40f0*/  SHFL.IDX P0, R48, R43, R54, R53 ;  /* 0x000000362b307389 */ /* 0x0000640000000035 */
[----:B01----:R-:W-:Y:S05]  /*4100*/  ENDCOLLECTIVE ;  /* 0x000000000000791b */ /* 0x003fea0003800000 */
.L_x_1069:
[----:B------:R-:W-:-:S05]  /*4110*/  IMAD.MOV.U32 R47, RZ, RZ, R48 ;  /* 0x000000ffff2f7224 */ /* 0x000fca00078e0030 */
[----:B------:R-:W-:-:S04]  /*4120*/  LOP3.LUT P0, RZ, R47, 0x8000, RZ, 0xc0, !PT ;  /* 0x000080002fff7812 */ /* 0x000fc8000780c0ff */
[----:B------:R-:W-:-:S05]  /*4130*/  FSEL R47, R14, RZ, P0 ;  /* 0x000000ff0e2f7208 */ /* 0x000fca0000000000 */
[----:B------:R-:W-:-:S07]  /*4140*/  FADD R44, R44, R47 ;  /* 0x0000002f2c2c7221 */ /* 0x000fce0000000000 */
[----:B------:R-:W-:Y:S05]  /*4150*/  WARPSYNC.COLLECTIVE R52, `(.L_x_1070) ;  /* 0x0000000034087348 */ /* 0x000fea0003c00000 */
[----:B------:R0:W1:Y:S02]  /*4160*/  SHFL.IDX P0, R48, R43, R54, R53 ;  /* 0x000000362b307389 */ /* 0x0000640000000035 */
[----:B01----:R-:W-:Y:S05]  /*4170*/  ENDCOLLECTIVE ;  /* 0x000000000000791b */ /* 0x003fea0003800000 */
.L_x_1070:
[----:B------:R-:W-:-:S05]  /*4180*/  IMAD.MOV.U32 R55, RZ, RZ, R48 ;  /* 0x000000ffff377224 */ /* 0x000fca00078e0030 */
[----:B------:R-:W-:-:S04]  /*4190*/  LOP3.LUT P0, RZ, R55, 0x4000, RZ, 0xc0, !PT ;  /* 0x0000400037ff7812 */ /* 0x000fc8000780c0ff */
[----:B------:R-:W-:-:S05]  /*41a0*/  FSEL R47, R13, RZ, P0 ;  /* 0x000000ff0d2f7208 */ /* 0x000fca0000000000 */
[----:B------:R-:W-:-:S07]  /*41b0*/  FADD R44, R44, R47 ;  /* 0x0000002f2c2c7221 */ /* 0x000fce0000000000 */
[----:B------:R-:W-:Y:S05]  /*41c0*/  WARPSYNC.COLLECTIVE R52, `(.L_x_1071) ;  /* 0x0000000034087348 */ /* 0x000fea0003c00000 */
[----:B------:R0:W1:Y:S02]  /*41d0*/  SHFL.IDX P0, R48, R43, R54, R53 ;  /* 0x000000362b307389 */ /* 0x0000640000000035 */
[----:B01----:R-:W-:Y:S05]  /*41e0*/  ENDCOLLECTIVE ;  /* 0x000000000000791b */ /* 0x003fea0003800000 */
.L_x_1071:
[----:B------:R-:W-:-:S05]  /*41f0*/  IMAD.MOV.U32 R50, RZ, RZ, R48 ;  /* 0x000000ffff327224 */ /* 0x000fca00078e0030 */
[----:B------:R-:W-:-:S04]  /*4200*/  LOP3.LUT P0, RZ, R50, 0x2000, RZ, 0xc0, !PT ;  /* 0x0000200032ff7812 */ /* 0x000fc8000780c0ff */
[----:B------:R-:W-:-:S05]  /*4210*/  FSEL R47, R12, RZ, P0 ;  /* 0x000000ff0c2f7208 */ /* 0x000fca0000000000 */
[----:B------:R-:W-:-:S07]  /*4220*/  FADD R44, R44, R47 ;  /* 0x0000002f2c2c7221 */ /* 0x000fce0000000000 */
[----:B------:R-:W-:Y:S05]  /*4230*/  WARPSYNC.COLLECTIVE R52, `(.L_x_1072) ;  /* 0x0000000034087348 */ /* 0x000fea0003c00000 */
[----:B------:R0:W1:Y:S02]  /*4240*/  SHFL.IDX P0, R48, R43, R54, R53 ;  /* 0x000000362b307389 */ /* 0x0000640000000035 */
[----:B01----:R-:W-:Y:S05]  /*4250*/  ENDCOLLECTIVE ;  /* 0x000000000000791b */ /* 0x003fea0003800000 */
.L_x_1072:
[----:B------:R-:W-:-:S04]  /*4260*/  LOP3.LUT P0, RZ, R48, 0x1000, RZ, 0xc0, !PT ;  /* 0x0000100030ff7812 */ /* 0x000fc8000780c0ff */
[----:B------:R-:W-:-:S05]  /*4270*/  FSEL R47, R11, RZ, P0 ;  /* 0x000000ff0b2f7208 */ /* 0x000fca0000000000 */
[----:B------:R-:W-:-:S07]  /*4280*/  FADD R44, R44, R47 ;  /* 0x0000002f2c2c7221 */ /* 0x000fce0000000000 */
[----:B------:R-:W-:Y:S05]  /*4290*/  WARPSYNC.COLLECTIVE R52, `(.L_x_1073) ;  /* 0x0000000034087348 */ /* 0x000fea0003c00000 */
[----:B------:R0:W1:Y:S02]  /*42a0*/  SHFL.IDX P0, R48, R43, R54, R53 ;  /* 0x000000362b307389 */ /* 0x0000640000000035 */
[----:B01----:R-:W-:Y:S05]  /*42b0*/  ENDCOLLECTIVE ;  /* 0x000000000000791b */ /* 0x003fea0003800000 */
.L_x_1073:
[----:B------:R-:W-:-:S05]  /*42c0*/  IMAD.MOV.U32 R55, RZ, RZ, R48 ;  /* 0x000000ffff377224 */ /* 0x000fca00078e0030 */
[----:B------:R-:W-:-:S04]  /*42d0*/  LOP3.LUT P0, RZ, R55, 0x800, RZ, 0xc0, !PT ;  /* 0x0000080037ff7812 */ /* 0x000fc8000780c0ff */
[----:B------:R-:W-:-:S05]  /*42e0*/  FSEL R47, R10, RZ, P0 ;  /* 0x000000ff0a2f7208 */ /* 0x000fca0000000000 */
[----:B------:R-:W-:-:S07]  /*42f0*/  FADD R44, R44, R47 ;  /* 0x0000002f2c2c7221 */ /* 0x000fce0000000000 */
[----:B------:R-:W-:Y:S05]  /*4300*/  WARPSYNC.COLLECTIVE R52, `(.L_x_1074) ;  /* 0x0000000034087348 */ /* 0x000fea0003c00000 */
[----:B------:R0:W1:Y:S02]  /*4310*/  SHFL.IDX P0, R48, R43, R54, R53 ;  /* 0x000000362b307389 */ /* 0x0000640000000035 */
[----:B01----:R-:W-:Y:S05]  /*4320*/  ENDCOLLECTIVE ;  /* 0x000000000000791b */ /* 0x003fea0003800000 */
.L_x_1074:
[----:B------:R-:W-:-:S05]  /*4330*/  IMAD.MOV.U32 R50, RZ, RZ, R48 ;  /* 0x000000ffff327224 */ /* 0x000fca00078e0030 */
[----:B------:R-:W-:-:S04]  /*4340*/  LOP3.LUT P0, RZ, R50, 0x400, RZ, 0xc0, !PT ;  /* 0x0000040032ff7812 */ /* 0x000fc8000780c0ff */
[----:B------:R-:W-:-:S05]  /*4350*/  FSEL R47, R9, RZ, P0 ;  /* 0x000000ff092f7208 */ /* 0x000fca0000000000 */
[----:B------:R-:W-:-:S07]  /*4360*/  FADD R47, R44, R47 ;  /* 0x0000002f2c2f7221 */ /* 0x000fce0000000000 */
[----:B------:R-:W-:Y:S05]  /*4370*/  WARPSYNC.COLLECTIVE R52, `(.L_x_1075) ;  /* 0x0000000034087348 */ /* 0x000fea0003c00000 */
[----:B------:R0:W1:Y:S02]  /*4380*/  SHFL.IDX P0, R48, R43, R54, R53 ;  /* 0x000000362b307389 */ /* 0x0000640000000035 */
[----:B01----:R-:W-:Y:S05]  /*4390*/  ENDCOLLECTIVE ;  /* 0x000000000000791b */ /* 0x003fea0003800000 */
.L_x_1075:
[----:B------:R-:W-:-:S05]  /*43a0*/  IMAD.MOV.U32 R46, RZ, RZ, R48 ;  /* 0x000000ffff2e7224 */ /* 0x000fca00078e0030 */
[----:B------:R-:W-:-:S04]  /*43b0*/  LOP3.LUT P0, RZ, R46, 0x200, RZ, 0xc0, !PT ;  /* 0x000002002eff7812 */ /* 0x000fc8000780c0ff */
[----:B------:R-:W-:-:S05]  /*43c0*/  FSEL R44, R8, RZ, P0 ;  /* 0x000000ff082c7208 */ /* 0x000fca0000000000 */
[----:B------:R-:W-:-:S07]  /*43d0*/  FADD R44, R47, R44 ;  /* 0x0000002c2f2c7221 */ /* 0x000fce0000000000 */
[----:B------:R-:W-:Y:S05]  /*43e0*/  WARPSYNC.COLLECTIVE R52, `(.L_x_1076) ;  /* 0x0000000034087348 */ /* 0x000fea0003c00000 */
[----:B------:R0:W1:Y:S02]  /*43f0*/  SHFL.IDX P0, R48, R43, R54, R53 ;  /* 0x000000362b307389 */ /* 0x0000640000000035 */
[----:B01----:R-:W-:Y:S05]  /*4400*/  ENDCOLLECTIVE ;  /* 0x000000000000791b */ /* 0x003fea0003800000 */
.L_x_1076:
[----:B------:R-:W-:-:S05]  /*4410*/  IMAD.MOV.U32 R47, RZ, RZ, R48 ;  /* 0x000000ffff2f7224 */ /* 0x000fca00078e0030 */
[----:B------:R-:W-:-:S04]  /*4420*/  LOP3.LUT P0, RZ, R47, 0x100, RZ, 0xc0, !PT ;  /* 0x000001002fff7812 */ /* 0x000fc8000780c0ff */
[----:B------:R-:W-:-:S05]  /*4430*/  FSEL R51, R7, RZ, P0 ;  /* 0x000000ff07337208 */ /* 0x000fca0000000000 */
[----:B------:R-:W-:-:S07]  /*4440*/  FADD R51, R44, R51 ;  /* 0x000000332c337221 */ /* 0x000fce0000000000 */
[----:B------:R-:W-:Y:S05]  /*4450*/  WARPSYNC.COLLECTIVE R52, `(.L_x_1077) ;  /* 0x0000000034087348 */ /* 0x000fea0003c00000 */
[----:B------:R0:W1:Y:S02]  /*4460*/  SHFL.IDX P0, R48, R43, R54, R53 ;  /* 0x000000362b307389 */ /* 0x0000640000000035 */
[----:B01----:R-:W-:Y:S05]  /*4470*/  ENDCOLLECTIVE ;  /* 0x000000000000791b */ /* 0x003fea0003800000 */
.L_x_1077:
[----:B------:R-:W-:-:S05]  /*4480*/  IMAD.MOV.U32 R49, RZ, RZ, R48 ;  /* 0x000000ffff317224 */ /* 0x000fca00078e0030 */
[----:B------:R-:W-:-:S04]  /*4490*/  LOP3.LUT P0, RZ, R49, 0x80, RZ, 0xc0, !PT ;  /* 0x0000008031ff7812 */ /* 0x000fc8000780c0ff */
[----:B------:R-:W-:-:S05]  /*44a0*/  FSEL R44, R6, RZ, P0 ;  /* 0x000000ff062c7208 */ /* 0x000fca0000000000 */
[----:B------:R-:W-:-:S07]  /*44b0*/  FADD R44, R51, R44 ;  /* 0x0000002c332c7221 */ /* 0x000fce0000000000 */
[----:B------:R-:W-:Y:S05]  /*44c0*/  WARPSYNC.COLLECTIVE R52, `(.L_x_1078) ;  /* 0x0000000034087348 */ /* 0x000fea0003c00000 */
[----:B------:R0:W1:Y:S02]  /*44d0*/  SHFL.IDX P0, R48, R43, R54, R53 ;  /* 0x000000362b307389 */ /* 0x0000640000000035 */
[----:B01----:R-:W-:Y:S05]  /*44e0*/  ENDCOLLECTIVE ;  /* 0x000000000000791b */ /* 0x003fea0003800000 */
.L_x_1078:
[----:B------:R-:W-:-:S05]  /*44f0*/  IMAD.MOV.U32 R51, RZ, RZ, R48 ;  /* 0x000000ffff337224 */ /* 0x000fca00078e0030 */
[----:B------:R-:W-:-:S04]  /*4500*/  LOP3.LUT P0, RZ, R51, 0x40, RZ, 0xc0, !PT ;  /* 0x0000004033ff7812 */ /* 0x000fc8000780c0ff */
[----:B------:R-:W-:-:S05]  /*4510*/  FSEL R47, R5, RZ, P0 ;  /* 0x000000ff052f7208 */ /* 0x000fca0000000000 */
[----:B------:R-:W-:-:S07]  /*4520*/  FADD R44, R44, R47 ;  /* 0x0000002f2c2c7221 */ /* 0x000fce0000000000 */
[----:B------:R-:W-:Y:S05]  /*4530*/  WARPSYNC.COLLECTIVE R52, `(.L_x_1079) ;  /* 0x0000000034087348 */ /* 0x000fea0003c00000 */
[----:B------:R0:W1:Y:S02]  /*4540*/  SHFL.IDX P0, R48, R43, R54, R53 ;  /* 0x000000362b307389 */ /* 0x0000640000000035 */
[----:B01----:R-:W-:Y:S05]  /*4550*/  ENDCOLLECTIVE ;  /* 0x000000000000791b */ /* 0x003fea0003800000 */
.L_x_1079:
[----:B------:R-:W-:-:S05]  /*4560*/  IMAD.MOV.U32 R50, RZ, RZ, R48 ;  /* 0x000000ffff327224 */ /* 0x000fca00078e0030 */
[----:B------:R-:W-:-:S04]  /*4570*/  LOP3.LUT P0, RZ, R50, 0x20, RZ, 0xc0, !PT ;  /* 0x0000002032ff7812 */ /* 0x000fc8000780c0ff */
[----:B------:R-:W-:-:S05]  /*4580*/  FSEL R47, R4, RZ, P0 ;  /* 0x000000ff042f7208 */ /* 0x000fca0000000000 */
[----:B------:R-:W-:-:S07]  /*4590*/  FADD R44, R44, R47 ;  /* 0x0000002f2c2c7221 */ /* 0x000fce0000000000 */
[----:B------:R-:W-:Y:S05]  /*45a0*/  WARPSYNC.COLLECTIVE R52, `(.L_x_1080) ;  /* 0x0000000034087348 */ /* 0x000fea0003c00000 */
[----:B------:R0:W1:Y:S02]  /*45b0*/  SHFL.IDX P0, R48, R43, R54, R53 ;  /* 0x000000362b307389 */ /* 0x0000640000000035 */
[----:B01----:R-:W-:Y:S05]  /*45c0*/  ENDCOLLECTIVE ;  /* 0x000000000000791b */ /* 0x003fea0003800000 */
.L_x_1080:
[----:B------:R-:W-:-:S05]  /*45d0*/  IMAD.MOV.U32 R55, RZ, RZ, R48 ;  /* 0x000000ffff377224 */ /* 0x000fca00078e0030 */
[----:B------:R-:W-:-:S04]  /*45e0*/  LOP3.LUT P0, RZ, R55, 0x10, RZ, 0xc0, !PT ;  /* 0x0000001037ff7812 */ /* 0x000fc8000780c0ff */
[----:B------:R-:W-:-:S05]  /*45f0*/  FSEL R49, R3, RZ, P0 ;  /* 0x000000ff03317208 */ /* 0x000fca0000000000 */
[----:B------:R-:W-:-:S07]  /*4600*/  FADD R49, R44, R49 ;  /* 0x000000312c317221 */ /* 0x000fce0000000000 */
[----:B------:R-:W-:Y:S05]  /*4610*/  WARPSYNC.COLLECTIVE R52, `(.L_x_1081) ;  /* 0x0000000034087348 */ /* 0x000fea0003c00000 */
[----:B------:R0:W1:Y:S02]  /*4620*/  SHFL.IDX P0, R48, R43, R54, R53 ;  /* 0x000000362b307389 */ /* 0x0000640000000035 */
[----:B01----:R-:W-:Y:S05]  /*4630*/  ENDCOLLECTIVE ;  /* 0x000000000000791b */ /* 0x003fea0003800000 */
.L_x_1081:
[----:B------:R-:W-:-:S04]  /*4640*/  LOP3.LUT P0, RZ, R48, 0x8, RZ, 0xc0, !PT ;  /* 0x0000000830ff7812 */ /* 0x000fc8000780c0ff */
[----:B------:R-:W-:-:S05]  /*4650*/  FSEL R44, R2, RZ, P0 ;  /* 0x000000ff022c7208 */ /* 0x000fca0000000000 */
[----:B------:R-:W-:-:S07]  /*4660*/  FADD R44, R49, R44 ;  /* 0x0000002c312c7221 */ /* 0x000fce0000000000 */
[----:B------:R-:W-:Y:S05]  /*4670*/  WARPSYNC.COLLECTIVE R52, `(.L_x_1082) ;  /* 0x0000000034087348 */ /* 0x000fea0003c00000 */
[----:B------:R0:W1:Y:S02]  /*4680*/  SHFL.IDX P0, R48, R43, R54, R53 ;  /* 0x000000362b307389 */ /* 0x0000640000000035 */
[----:B01----:R-:W-:Y:S05]  /*4690*/  ENDCOLLECTIVE ;  /* 0x000000000000791b */ /* 0x003fea0003800000 */
.L_x_1082:
[----:B------:R-:W-:-:S05]  /*46a0*/  IMAD.MOV.U32 R55, RZ, RZ, R48 ;  /* 0x000000ffff377224 */ /* 0x000fca00078e0030 */
[----:B------:R-:W-:-:S04]  /*46b0*/  LOP3.LUT P0, RZ, R55, 0x4, RZ, 0xc0, !PT ;  /* 0x0000000437ff7812 */ /* 0x000fc8000780c0ff */
[----:B------:R-:W-:-:S05]  /*46c0*/  FSEL R47, R0, RZ, P0 ;  /* 0x000000ff002f7208 */ /* 0x000fca0000000000 */
[----:B------:R-:W-:-:S07]  /*46d0*/  FADD R47, R44, R47 ;  /* 0x0000002f2c2f7221 */ /* 0x000fce0000000000 */
[----:B------:R-:W-:Y:S05]  /*46e0*/  WARPSYNC.COLLECTIVE R52, `(.L_x_1083) ;  /* 0x0000000034087348 */ /* 0x000fea0003c00000 */
[----:B------:R0:W1:Y:S02]  /*46f0*/  SHFL.IDX P0, R48, R43, R54, R53 ;  /* 0x000000362b307389 */ /* 0x0000640000000035 */
[----:B01----:R-:W-:Y:S05]  /*4700*/  ENDCOLLECTIVE ;  /* 0x000000000000791b */ /* 0x003fea0003800000 */
.L_x_1083:
[----:B------:R-:W-:-:S05]  /*4710*/  IMAD.MOV.U32 R57, RZ, RZ, R48 ;  /* 0x000000ffff397224 */ /* 0x000fca00078e0030 */
[----:B------:R-:W-:-:S04]  /*4720*/  LOP3.LUT P0, RZ, R57, 0x2, RZ, 0xc0, !PT ;  /* 0x0000000239ff7812 */ /* 0x000fc8000780c0ff */
[----:B------:R-:W-:-:S05]  /*4730*/  FSEL R44, R33, RZ, P0 ;  /* 0x000000ff212c7208 */ /* 0x000fca0000000000 */
[----:B------:R-:W-:-:S07]  /*4740*/  FADD R44, R47, R44 ;  /* 0x0000002c2f2c7221 */ /* 0x000fce0000000000 */
[----:B------:R-:W-:Y:S05]  /*4750*/  WARPSYNC.COLLECTIVE R52, `(.L_x_1084) ;  /* 0x0000000034087348 */ /* 0x000fea0003c00000 */
[----:B------:R0:W1:Y:S02]  /*4760*/  SHFL.IDX P0, R48, R43, R54, R53 ;  /* 0x000000362b307389 */ /* 0x0000640000000035 */
[----:B01----:R-:W-:Y:S05]  /*4770*/  ENDCOLLECTIVE ;  /* 0x000000000000791b */ /* 0x003fea0003800000 */
.L_x_1084:
        /* <DEDUP_REMOVED lines=9> */
.L_x_1085:
[----:B------:R-:W-:-:S05]  /*4810*/  IMAD.MOV.U32 R47, RZ, RZ, R48 ;  /* 0x000000ffff2f7224 */ /* 0x000fca00078e0030 */
[----:B------:R-:W-:-:S04]  /*4820*/  ISETP.GT.AND P0, PT, R47, -0x1, PT ;  /* 0xffffffff2f00780c */ /* 0x000fc80003f04270 */
[----:B------:R-:W-:-:S05]  /*4830*/  FSEL R46, R34, RZ, !P0 ;  /* 0x000000ff222e7208 */ /* 0x000fca0004000000 */
[----:B------:R-:W-:-:S07]  /*4840*/  FADD R45, R46, R45 ;  /* 0x0000002d2e2d7221 */ /* 0x000fce0000000000 */
[----:B------:R-:W-:Y:S05]  /*4850*/  WARPSYNC.COLLECTIVE R52, `(.L_x_1086) ;  /* 0x0000000034087348 */ /* 0x000fea0003c00000 */
[----:B------:R0:W1:Y:S02]  /*4860*/  SHFL.IDX P0, R48, R43, R54, R53 ;  /* 0x000000362b307389 */ /* 0x0000640000000035 */
[----:B01----:R-:W-:Y:S05]  /*4870*/  ENDCOLLECTIVE ;  /* 0x000000000000791b */ /* 0x003fea0003800000 */
.L_x_1086:
[----:B------:R-:W-:-:S05]  /*4880*/  IMAD.MOV.U32 R47, RZ, RZ, R48 ;  /* 0x000000ffff2f7224 */ /* 0x000fca00078e0030 */
[----:B------:R-:W-:-:S04]  /*4890*/  LOP3.LUT P0, RZ, R47, 0x40000000, RZ, 0xc0, !PT ;  /* 0x400000002fff7812 */ /* 0x000fc8000780c0ff */
[----:B------:R-:W-:-:S05]  /*48a0*/  FSEL R46, R29, RZ, P0 ;  /* 0x000000ff1d2e7208 */ /* 0x000fca0000000000 */
[----:B------:R-:W-:-:S07]  /*48b0*/  FADD R45, R45, R46 ;  /* 0x0000002e2d2d7221 */ /* 0x000fce0000000000 */
[----:B------:R-:W-:Y:S05]  /*48c0*/  WARPSYNC.COLLECTIVE R52, `(.L_x_1087) ;  /* 0x0000000034087348 */ /* 0x000fea0003c00000 */
[----:B------:R0:W1:Y:S02]  /*48d0*/  SHFL.IDX P0, R48, R43, R54, R53 ;  /* 0x000000362b307389 */ /* 0x0000640000000035 */
[----:B01----:R-:W-:Y:S05]  /*48e0*/  ENDCOLLECTIVE ;  /* 0x000000000000791b */ /* 0x003fea0003800000 */
.L_x_1087:
[----:B------:R-:W-:-:S05]  /*48f0*/  IMAD.MOV.U32 R49, RZ, RZ, R48 ;  /* 0x000000ffff317224 */ /* 0x000fca00078e0030 */
[----:B------:R-:W-:-:S04]  /*4900*/  LOP3.LUT P0, RZ, R49, 0x20000000, RZ, 0xc0, !PT ;  /* 0x2000000031ff7812 */ /* 0x000fc8000780c0ff */
[----:B------:R-:W-:-:S05]  /*4910*/  FSEL R46, R28, RZ, P0 ;  /* 0x000000ff1c2e7208 */ /* 0x000fca0000000000 */
[----:B------:R-:W-:-:S07]  /*4920*/  FADD R45, R45, R46 ;  /* 0x0000002e2d2d7221 */ /* 0x000fce0000000000 */
[----:B------:R-:W-:Y:S05]  /*4930*/  WARPSYNC.COLLECTIVE R52, `(.L_x_1088) ;  /* 0x0000000034087348 */ /* 0x000fea0003c00000 */
[----:B------:R0:W1:Y:S02]  /*4940*/  SHFL.IDX P0, R48, R43, R54, R53 ;  /* 0x000000362b307389 */ /* 0x0000640000000035 */
[----:B01----:R-:W-:Y:S05]  /*4950*/  ENDCOLLECTIVE ;  /* 0x000000000000791b */ /* 0x003fea0003800000 */
.L_x_1088:
[----:B------:R-:W-:-:S04]  /*4960*/  LOP3.LUT P0, RZ, R48, 0x10000000, RZ, 0xc0, !PT ;  /* 0x1000000030ff7812 */ /* 0x000fc8000780c0ff */
[----:B------:R-:W-:-:S05]  /*4970*/  FSEL R46, R27, RZ, P0 ;  /* 0x000000ff1b2e7208 */ /* 0x000fca0000000000 */
[----:B------:R-:W-:-:S07]  /*4980*/  FADD R45, R45, R46 ;  /* 0x0000002e2d2d7221 */ /* 0x000fce0000000000 */
[----:B------:R-:W-:Y:S05]  /*4990*/  WARPSYNC.COLLECTIVE R52, `(.L_x_1089) ;  /* 0x0000000034087348 */ /* 0x000fea0003c00000 */
[----:B------:R0:W1:Y:S02]  /*49a0*/  SHFL.IDX P0, R48, R43, R54, R53 ;  /* 0x000000362b307389 */ /* 0x0000640000000035 */
[----:B01----:R-:W-:Y:S05]  /*49b0*/  ENDCOLLECTIVE ;  /* 0x000000000000791b */ /* 0x003fea0003800000 */
.L_x_1089:
[----:B------:R-:W-:-:S05]  /*49c0*/  IMAD.MOV.U32 R46, RZ, RZ, R48 ;  /* 0x000000ffff2e7224 */ /* 0x000fca00078e0030 */
[----:B------:R-:W-:-:S04]  /*49d0*/  LOP3.LUT P0, RZ, R46, 0x8000000, RZ, 0xc0, !PT ;  /* 0x080000002eff7812 */ /* 0x000fc8000780c0ff */
[----:B------:R-:W-:-:S05]  /*49e0*/  FSEL R46, R26, RZ, P0 ;  /* 0x000000ff1a2e7208 */ /* 0x000fca0000000000 */
[----:B------:R-:W-:-:S07]  /*49f0*/  FADD R45, R45, R46 ;  /* 0x0000002e2d2d7221 */ /* 0x000fce0000000000 */
[----:B------:R-:W-:Y:S05]  /*4a00*/  WARPSYNC.COLLECTIVE R52, `(.L_x_1090) ;  /* 0x0000000034087348 */ /* 0x000fea0003c00000 */
[----:B------:R0:W1:Y:S02]  /*4a10*/  SHFL.IDX P0, R48, R43, R54, R53 ;  /* 0x000000362b307389 */ /* 0x0000640000000035 */
[----:B01----:R-:W-:Y:S05]  /*4a20*/  ENDCOLLECTIVE ;  /* 0x000000000000791b */ /* 0x003fea0003800000 */
.L_x_1090:
[----:B------:R-:W-:-:S05]  /*4a30*/  IMAD.MOV.U32 R51, RZ, RZ, R48 ;  /* 0x000000ffff337224 */ /* 0x000fca00078e0030 */
[----:B------:R-:W-:-:S04]  /*4a40*/  LOP3.LUT P0, RZ, R51, 0x4000000, RZ, 0xc0, !PT ;  /* 0x0400000033ff7812 */ /* 0x000fc8000780c0ff */
[----:B------:R-:W-:-:S05]  /*4a50*/  FSEL R46, R25, RZ, P0 ;  /* 0x000000ff192e7208 */ /* 0x000fca0000000000 */
[----:B------:R-:W-:-:S07]  /*4a60*/  FADD R45, R45, R46 ;  /* 0x0000002e2d2d7221 */ /* 0x000fce0000000000 */
[----:B------:R-:W-:Y:S05]  /*4a70*/  WARPSYNC.COLLECTIVE R52, `(.L_x_1091) ;  /* 0x0000000034087348 */ /* 0x000fea0003c00000 */
[----:B------:R0:W1:Y:S02]  /*4a80*/  SHFL.IDX P0, R48, R43, R54, R53 ;  /* 0x000000362b307389 */ /* 0x0000640000000035 */
[----:B01----:R-:W-:Y:S05]  /*4a90*/  ENDCOLLECTIVE ;  /* 0x000000000000791b */ /* 0x003fea0003800000 */
.L_x_1091:
[----:B------:R-:W-:-:S05]  /*4aa0*/  IMAD.MOV.U32 R46, RZ, RZ, R48 ;  /* 0x000000ffff2e7224 */ /* 0x000fca00078e0030 */
[----:B------:R-:W-:-:S04]  /*4ab0*/  LOP3.LUT P0, RZ, R46, 0x2000000, RZ, 0xc0, !PT ;  /* 0x020000002eff7812 */ /* 0x000fc8000780c0ff */
[----:B------:R-:W-:-:S05]  /*4ac0*/  FSEL R46, R24, RZ, P0 ;  /* 0x000000ff182e7208 */ /* 0x000fca0000000000 */
[----:B------:R-:W-:-:S07]  /*4ad0*/  FADD R45, R45, R46 ;  /* 0x0000002e2d2d7221 */ /* 0x000fce0000000000 */
[----:B------:R-:W-:Y:S05]  /*4ae0*/  WARPSYNC.COLLECTIVE R52, `(.L_x_1092) ;  /* 0x0000000034087348 */ /* 0x000fea0003c00000 */
[----:B------:R0:W1:Y:S02]  /*4af0*/  SHFL.IDX P0, R48, R43, R54, R53 ;  /* 0x000000362b307389 */ /* 0x0000640000000035 */
[----:B01----:R-:W-:Y:S05]  /*4b00*/  ENDCOLLECTIVE ;  /* 0x000000000000791b */ /* 0x003fea0003800000 */
.L_x_1092:
[----:B------:R-:W-:-:S05]  /*4b10*/  IMAD.MOV.U32 R46, RZ, RZ, R48 ;  /* 0x000000ffff2e7224 */ /* 0x000fca00078e0030 */
[----:B------:R-:W-:-:S04]  /*4b20*/  LOP3.LUT P0, RZ, R46, 0x1000000, RZ, 0xc0, !PT ;  /* 0x010000002eff7812 */ /* 0x000fc8000780c0ff */
[----:B------:R-:W-:-:S05]  /*4b30*/  FSEL R46, R23, RZ, P0 ;  /* 0x000000ff172e7208 */ /* 0x000fca0000000000 */
[----:B------:R-:W-:-:S07]  /*4b40*/  FADD R45, R45, R46 ;  /* 0x0000002e2d2d7221 */ /* 0x000fce0000000000 */
[----:B------:R-:W-:Y:S05]  /*4b50*/  WARPSYNC.COLLECTIVE R52, `(.L_x_1093) ;  /* 0x0000000034087348 */ /* 0x000fea0003c00000 */
[----:B------:R0:W1:Y:S02]  /*4b60*/  SHFL.IDX P0, R48, R43, R54, R53 ;  /* 0x000000362b307389 */ /* 0x0000640000000035 */
[----:B01----:R-:W-:Y:S05]  /*4b70*/  ENDCOLLECTIVE ;  /* 0x000000000000791b */ /* 0x003fea0003800000 */
.L_x_1093:
[----:B------:R-:W-:-:S05]  /*4b80*/  IMAD.MOV.U32 R49, RZ, RZ, R48 ;  /* 0x000000ffff317224 */ /* 0x000fca00078e0030 */
[----:B------:R-:W-:-:S04]  /*4b90*/  LOP3.LUT P0, RZ, R49, 0x800000, RZ, 0xc0, !PT ;  /* 0x0080000031ff7812 */ /* 0x000fc8000780c0ff */
[----:B------:R-:W-:-:S05]  /*4ba0*/  FSEL R46, R22, RZ, P0 ;  /* 0x000000ff162e7208 */ /* 0x000fca0000000000 */
[----:B------:R-:W-:-:S07]  /*4bb0*/  FADD R45, R45, R46 ;  /* 0x0000002e2d2d7221 */ /* 0x000fce0000000000 */
[----:B------:R-:W-:Y:S05]  /*4bc0*/  WARPSYNC.COLLECTIVE R52, `(.L_x_1094) ;  /* 0x0000000034087348 */ /* 0x000fea0003c00000 */
[----:B------:R0:W1:Y:S02]  /*4bd0*/  SHFL.IDX P0, R48, R43, R54, R53 ;  /* 0x000000362b307389 */ /* 0x0000640000000035 */
[----:B01----:R-:W-:Y:S05]  /*4be0*/  ENDCOLLECTIVE ;  /* 0x000000000000791b */ /* 0x003fea0003800000 */
.L_x_1094:
[----:B------:R-:W-:-:S04]  /*4bf0*/  LOP3.LUT P0, RZ, R48, 0x400000, RZ, 0xc0, !PT ;  /* 0x0040000030ff7812 */ /* 0x000fc8000780c0ff */
[----:B------:R-:W-:-:S05]  /*4c00*/  FSEL R46, R21, RZ, P0 ;  /* 0x000000ff152e7208 */ /* 0x000fca0000000000 */
[----:B------:R-:W-:-:S07]  /*4c10*/  FADD R45, R45, R46 ;  /* 0x0000002e2d2d7221 */ /* 0x000fce0000000000 */
[----:B------:R-:W-:Y:S05]  /*4c20*/  WARPSYNC.COLLECTIVE R52, `(.L_x_1095) ;  /* 0x0000000034087348 */ /* 0x000fea0003c00000 */
[----:B------:R0:W1:Y:S02]  /*4c30*/  SHFL.IDX P0, R48, R43, R54, R53 ;  /* 0x000000362b307389 */ /* 0x0000640000000035 */
[----:B01----:R-:W-:Y:S05]  /*4c40*/  ENDCOLLECTIVE ;  /* 0x000000000000791b */ /* 0x003fea0003800000 */
.L_x_1095:
[----:B------:R-:W-:-:S05]  /*4c50*/  IMAD.MOV.U32 R49, RZ, RZ, R48 ;  /* 0x000000ffff317224 */ /* 0x000fca00078e0030 */
[----:B------:R-:W-:-:S04]  /*4c60*/  LOP3.LUT P0, RZ, R49, 0x200000, RZ, 0xc0, !PT ;  /* 0x0020000031ff7812 */ /* 0x000fc8000780c0ff */
[----:B------:R-:W-:-:S05]  /*4c70*/  FSEL R46, R20, RZ, P0 ;  /* 0x000000ff142e7208 */ /* 0x000fca0000000000 */
[----:B------:R-:W-:-:S07]  /*4c80*/  FADD R45, R45, R46 ;  /* 0x0000002e2d2d7221 */ /* 0x000fce0000000000 */
[----:B------:R-:W-:Y:S05]  /*4c90*/  WARPSYNC.COLLECTIVE R52, `(.L_x_1096) ;  /* 0x0000000034087348 */ /* 0x000fea0003c00000 */
[----:B------:R0:W1:Y:S02]  /*4ca0*/  SHFL.IDX P0, R48, R43, R54, R53 ;  /* 0x000000362b307389 */ /* 0x0000640000000035 */
[----:B01----:R-:W-:Y:S05]  /*4cb0*/  ENDCOLLECTIVE ;  /* 0x000000000000791b */ /* 0x003fea0003800000 */
.L_x_1096:
[----:B------:R-:W-:-:S05]  /*4cc0*/  IMAD.MOV.U32 R51, RZ, RZ, R48 ;  /* 0x000000ffff337224 */ /* 0x000fca00078e0030 */
[----:B------:R-:W-:-:S04]  /*4cd0*/  LOP3.LUT P0, RZ, R51, 0x100000, RZ, 0xc0, !PT ;  /* 0x0010000033ff7812 */ /* 0x000fc8000780c0ff */
[----:B------:R-:W-:-:S05]  /*4ce0*/  FSEL R46, R19, RZ, P0 ;  /* 0x000000ff132e7208 */ /* 0x000fca0000000000 */
[----:B------:R-:W-:-:S07]  /*4cf0*/  FADD R45, R45, R46 ;  /* 0x0000002e2d2d7221 */ /* 0x000fce0000000000 */
[----:B------:R-:W-:Y:S05]  /*4d00*/  WARPSYNC.COLLECTIVE R52, `(.L_x_1097) ;  /* 0x0000000034087348 */ /* 0x000fea0003c00000 */
[----:B------:R0:W1:Y:S02]  /*4d10*/  SHFL.IDX P0, R48, R43, R54, R53 ;  /* 0x000000362b307389 */ /* 0x0000640000000035 */
[----:B01----:R-:W-:Y:S05]  /*4d20*/  ENDCOLLECTIVE ;  /* 0x000000000000791b */ /* 0x003fea0003800000 */
.L_x_1097:
[----:B------:R-:W-:-:S05]  /*4d30*/  IMAD.MOV.U32 R49, RZ, RZ, R48 ;  /* 0x000000ffff317224 */ /* 0x000fca00078e0030 */
[----:B------:R-:W-:-:S04]  /*4d40*/  LOP3.LUT P0, RZ, R49, 0x80000, RZ, 0xc0, !PT ;  /* 0x0008000031ff7812 */ /* 0x000fc8000780c0ff */
[----:B------:R-:W-:-:S05]  /*4d50*/  FSEL R46, R18, RZ, P0 ;  /* 0x000000ff122e7208 */ /* 0x000fca0000000000 */
[----:B------:R-:W-:-:S07]  /*4d60*/  FADD R45, R45, R46 ;  /* 0x0000002e2d2d7221 */ /* 0x000fce0000000000 */
[----:B------:R-:W-:Y:S05]  /*4d70*/  WARPSYNC.COLLECTIVE R52, `(.L_x_1098) ;  /* 0x0000000034087348 */ /* 0x000fea0003c00000 */
[----:B------:R0:W1:Y:S02]  /*4d80*/  SHFL.IDX P0, R48, R43, R54, R53 ;  /* 0x000000362b307389 */ /* 0x0000640000000035 */
[----:B01----:R-:W-:Y:S05]  /*4d90*/  ENDCOLLECTIVE ;  /* 0x000000000000791b */ /* 0x003fea0003800000 */
.L_x_1098:
[----:B------:R-:W-:-:S04]  /*4da0*/  LOP3.LUT P0, RZ, R48, 0x40000, RZ, 0xc0, !PT ;  /* 0x0004000030ff7812 */ /* 0x000fc8000780c0ff */
[----:B------:R-:W-:-:S05]  /*4db0*/  FSEL R46, R17, RZ, P0 ;  /* 0x000000ff112e7208 */ /* 0x000fca0000000000 */
[----:B------:R-:W-:-:S07]  /*4dc0*/  FADD R45, R45, R46 ;  /* 0x0000002e2d2d7221 */ /* 0x000fce0000000000 */
[----:B------:R-:W-:Y:S05]  /*4dd0*/  WARPSYNC.COLLECTIVE R52, `(.L_x_1099) ;  /* 0x0000000034087348 */ /* 0x000fea0003c00000 */
[----:B------:R0:W1:Y:S02]  /*4de0*/  SHFL.IDX P0, R48, R43, R54, R53 ;  /* 0x000000362b307389 */ /* 0x0000640000000035 */
[----:B01----:R-:W-:Y:S05]  /*4df0*/  ENDCOLLECTIVE ;  /* 0x000000000000791b */ /* 0x003fea0003800000 */
.L_x_1099:
[----:B------:R-:W-:-:S05]  /*4e00*/  IMAD.MOV.U32 R51, RZ, RZ, R48 ;  /* 0x000000ffff337224 */ /* 0x000fca00078e0030 */
[----:B------:R-:W-:-:S04]  /*4e10*/  LOP3.LUT P0, RZ, R51, 0x20000, RZ, 0xc0, !PT ;  /* 0x0002000033ff7812 */ /* 0x000fc8000780c0ff */
[----:B------:R-:W-:-:S05]  /*4e20*/  FSEL R46, R16, RZ, P0 ;  /* 0x000000ff102e7208 */ /* 0x000fca0000000000 */
[----:B------:R-:W-:-:S07]  /*4e30*/  FADD R45, R45, R46 ;  /* 0x0000002e2d2d7221 */ /* 0x000fce0000000000 */
[----:B------:R-:W-:Y:S05]  /*4e40*/  WARPSYNC.COLLECTIVE R52, `(.L_x_1100) ;  /* 0x0000000034087348 */ /* 0x000fea0003c00000 */
[----:B------:R0:W1:Y:S02]  /*4e50*/  SHFL.IDX P0, R48, R43, R54, R53 ;  /* 0x000000362b307389 */ /* 0x0000640000000035 */
[----:B01----:R-:W-:Y:S05]  /*4e60*/  ENDCOLLECTIVE ;  /* 0x000000000000791b */ /* 0x003fea0003800000 */
.L_x_1100:
[----:B------:R-:W-:-:S05]  /*4e70*/  IMAD.MOV.U32 R49, RZ, RZ, R48 ;  /* 0x000000ffff317224 */ /* 0x000fca00078e0030 */
[----:B------:R-:W-:-:S04]  /*4e80*/  LOP3.LUT P0, RZ, R49, 0x10000, RZ, 0xc0, !PT ;  /* 0x0001000031ff7812 */ /* 0x000fc8000780c0ff */
[----:B------:R-:W-:-:S05]  /*4e90*/  FSEL R46, R15, RZ, P0 ;  /* 0x000000ff0f2e7208 */ /* 0x000fca0000000000 */
[----:B------:R-:W-:-:S07]  /*4ea0*/  FADD R45, R45, R46 ;  /* 0x0000002e2d2d7221 */ /* 0x000fce0000000000 */
[----:B------:R-:W-:Y:S05]  /*4eb0*/  WARPSYNC.COLLECTIVE R52, `(.L_x_1101) ;  /* 0x0000000034087348 */ /* 0x000fea0003c00000 */
[----:B------:R0:W1:Y:S02]  /*4ec0*/  SHFL.IDX P0, R48, R43, R54, R53 ;  /* 0x000000362b307389 */ /* 0x0000640000000035 */
[----:B01----:R-:W-:Y:S05]  /*4ed0*/  ENDCOLLECTIVE ;  /* 0x000000000000791b */ /* 0x003fea0003800000 */
.L_x_1101:
[----:B------:R-:W-:-:S05]  /*4ee0*/  IMAD.MOV.U32 R46, RZ, RZ, R48 ;  /* 0x000000ffff2e7224 */ /* 0x000fca00078e0030 */
[----:B------:R-:W-:-:S04]  /*4ef0*/  LOP3.LUT P0, RZ, R46, 0x8000, RZ, 0xc0, !PT ;  /* 0x000080002eff7812 */ /* 0x000fc8000780c0ff */
[----:B------:R-:W-:-:S05]  /*4f00*/  FSEL R46, R14, RZ, P0 ;  /* 0x000000ff0e2e7208 */ /* 0x000fca0000000000 */
[----:B------:R-:W-:-:S07]  /*4f10*/  FADD R45, R45, R46 ;  /* 0x0000002e2d2d7221 */ /* 0x000fce0000000000 */
[----:B------:R-:W-:Y:S05]  /*4f20*/  WARPSYNC.COLLECTIVE R52, `(.L_x_1102) ;  /* 0x0000000034087348 */ /* 0x000fea0003c00000 */
[----:B------:R0:W1:Y:S02]  /*4f30*/  SHFL.IDX P0, R48, R43, R54, R53 ;  /* 0x000000362b307389 */ /* 0x0000640000000035 */
[----:B01----:R-:W-:Y:S05]  /*4f40*/  ENDCOLLECTIVE ;  /* 0x000000000000791b */ /* 0x003fea0003800000 */
.L_x_1102:
[----:B------:R-:W-:-:S05]  /*4f50*/  IMAD.MOV.U32 R51, RZ, RZ, R48 ;  /* 0x000000ffff337224 */ /* 0x000fca00078e0030 */
[----:B------:R-:W-:-:S04]  /*4f60*/  LOP3.LUT P0, RZ, R51, 0x4000, RZ, 0xc0, !PT ;  /* 0x0000400033ff7812 */ /* 0x000fc8000780c0ff */
[----:B------:R-:W-:-:S05]  /*4f70*/  FSEL R46, R13, RZ, P0 ;  /* 0x000000ff0d2e7208 */ /* 0x000fca0000000000 */
[----:B------:R-:W-:-:S07]  /*4f80*/  FADD R45, R45, R46 ;  /* 0x0000002e2d2d7221 */ /* 0x000fce0000000000 */
[----:B------:R-:W-:Y:S05]  /*4f90*/  WARPSYNC.COLLECTIVE R52, `(.L_x_1103) ;  /* 0x0000000034087348 */ /* 0x000fea0003c00000 */
[----:B------:R0:W1:Y:S02]  /*4fa0*/  SHFL.IDX P0, R48, R43, R54, R53 ;  /* 0x000000362b307389 */ /* 0x0000640000000035 */
[----:B01----:R-:W-:Y:S05]  /*4fb0*/  ENDCOLLECTIVE ;  /* 0x000000000000791b */ /* 0x003fea0003800000 */
.L_x_1103:
[----:B------:R-:W-:-:S05]  /*4fc0*/  IMAD.MOV.U32 R49, RZ, RZ, R48 ;  /* 0x000000ffff317224 */ /* 0x000fca00078e0030 */
[----:B------:R-:W-:-:S04]  /*4fd0*/  LOP3.LUT P0, RZ, R49, 0x2000, RZ, 0xc0, !PT ;  /* 0x0000200031ff7812 */ /* 0x000fc8000780c0ff */
[----:B------:R-:W-:-:S05]  /*4fe0*/  FSEL R46, R12, RZ, P0 ;  /* 0x000000ff0c2e7208 */ /* 0x000fca0000000000 */
[----:B------:R-:W-:-:S07]  /*4ff0*/  FADD R45, R45, R46 ;  /* 0x0000002e2d2d7221 */ /* 0x000fce0000000000 */
[----:B------:R-:W-:Y:S05]  /*5000*/  WARPSYNC.COLLECTIVE R52, `(.L_x_1104) ;  /* 0x0000000034087348 */ /* 0x000fea0003c00000 */
[----:B------:R0:W1:Y:S02]  /*5010*/  SHFL.IDX P0, R48, R43, R54, R53 ;  /* 0x000000362b307389 */ /* 0x0000640000000035 */
[----:B01----:R-:W-:Y:S05]  /*5020*/  ENDCOLLECTIVE ;  /* 0x000000000000791b */ /* 0x003fea0003800000 */
.L_x_1104:
[----:B------:R-:W-:-:S05]  /*5030*/  IMAD.MOV.U32 R47, RZ, RZ, R48 ;  /* 0x000000ffff2f7224 */ /* 0x000fca00078e0030 */
[----:B------:R-:W-:-:S04]  /*5040*/  LOP3.LUT P0, RZ, R47, 0x1000, RZ, 0xc0, !PT ;  /* 0x000010002fff7812 */ /* 0x000fc8000780c0ff */
[----:B------:R-:W-:-:S05]  /*5050*/  FSEL R46, R11, RZ, P0 ;  /* 0x000000ff0b2e7208 */ /* 0x000fca0000000000 */
[----:B------:R-:W-:-:S07]  /*5060*/  FADD R45, R45, R46 ;  /* 0x0000002e2d2d7221 */ /* 0x000fce0000000000 */
[----:B------:R-:W-:Y:S05]  /*5070*/  WARPSYNC.COLLECTIVE R52, `(.L_x_1105) ;  /* 0x0000000034087348 */ /* 0x000fea0003c00000 */
[----:B------:R0:W1:Y:S02]  /*5080*/  SHFL.IDX P0, R48, R43, R54, R53 ;  /* 0x000000362b307389 */ /* 0x0000640000000035 */
[----:B01----:R-:W-:Y:S05]  /*5090*/  ENDCOLLECTIVE ;  /* 0x000000000000791b */ /* 0x003fea0003800000 */
.L_x_1105:
[----:B------:R-:W-:-:S05]  /*50a0*/  IMAD.MOV.U32 R51, RZ, RZ, R48 ;  /* 0x000000ffff337224 */ /* 0x000fca00078e0030 */
[----:B------:R-:W-:-:S04]  /*50b0*/  LOP3.LUT P0, RZ, R51, 0x800, RZ, 0xc0, !PT ;  /* 0x0000080033ff7812 */ /* 0x000fc8000780c0ff */
[----:B------:R-:W-:-:S05]  /*50c0*/  FSEL R46, R10, RZ, P0 ;  /* 0x000000ff0a2e7208 */ /* 0x000fca0000000000 */
[----:B------:R-:W-:-:S07]  /*50d0*/  FADD R45, R45, R46 ;  /* 0x0000002e2d2d7221 */ /* 0x000fce0000000000 */
[----:B------:R-:W-:Y:S05]  /*50e0*/  WARPSYNC.COLLECTIVE R52, `(.L_x_1106) ;  /* 0x0000000034087348 */ /* 0x000fea0003c00000 */
[----:B------:R0:W1:Y:S02]  /*50f0*/  SHFL.IDX P0, R48, R43, R54, R53 ;  /* 0x000000362b307389 */ /* 0x0000640000000035 */
[----:B01----:R-:W-:Y:S05]  /*5100*/  ENDCOLLECTIVE ;  /* 0x000000000000791b */ /* 0x003fea0003800000 */
.L_x_1106:
[----:B------:R-:W-:-:S05]  /*5110*/  IMAD.MOV.U32 R49, RZ, RZ, R48 ;  /* 0x000000ffff317224 */ /* 0x000fca00078e0030 */
[----:B------:R-:W-:-:S04]  /*5120*/  LOP3.LUT P0, RZ, R49, 0x400, RZ, 0xc0, !PT ;  /* 0x0000040031ff7812 */ /* 0x000fc8000780c0ff */
[----:B------:R-:W-:-:S05]  /*5130*/  FSEL R46, R9, RZ, P0 ;  /* 0x000000ff092e7208 */ /* 0x000fca0000000000 */
[----:B------:R-:W-:-:S07]  /*5140*/  FADD R46, R45, R46 ;  /* 0x0000002e2d2e7221 */ /* 0x000fce0000000000 */
[----:B------:R-:W-:Y:S05]  /*5150*/  WARPSYNC.COLLECTIVE R52, `(.L_x_1107) ;  /* 0x0000000034087348 */ /* 0x000fea0003c00000 */
[----:B------:R0:W1:Y:S02]  /*5160*/  SHFL.IDX P0, R48, R43, R54, R53 ;  /* 0x000000362b307389 */ /* 0x0000640000000035 */
[----:B01----:R-:W-:Y:S05]  /*5170*/  ENDCOLLECTIVE ;  /* 0x000000000000791b */ /* 0x003fea0003800000 */
.L_x_1107:
[----:B------:R-:W-:-:S04]  /*5180*/  LOP3.LUT P0, RZ, R48, 0x200, RZ, 0xc0, !PT ;  /* 0x0000020030ff7812 */ /* 0x000fc8000780c0ff */
[----:B------:R-:W-:-:S05]  /*5190*/  FSEL R45, R8, RZ, P0 ;  /* 0x000000ff082d7208 */ /* 0x000fca0000000000 */
[----:B------:R-:W-:-:S07]  /*51a0*/  FADD R45, R46, R45 ;  /* 0x0000002d2e2d7221 */ /* 0x000fce0000000000 */
[----:B------:R-:W-:Y:S05]  /*51b0*/  WARPSYNC.COLLECTIVE R52, `(.L_x_1108) ;  /* 0x0000000034087348 */ /* 0x000fea0003c00000 */
[----:B------:R0:W1:Y:S02]  /*51c0*/  SHFL.IDX P0, R48, R43, R54, R53 ;  /* 0x000000362b307389 */ /* 0x0000640000000035 */
[----:B01----:R-:W-:Y:S05]  /*51d0*/  ENDCOLLECTIVE ;  /* 0x000000000000791b */ /* 0x003fea0003800000 */
.L_x_1108:
[----:B------:R-:W-:-:S05]  /*51e0*/  IMAD.MOV.U32 R46, RZ, RZ, R48 ;  /* 0x000000ffff2e7224 */ /* 0x000fca00078e0030 */
[----:B------:R-:W-:-:S04]  /*51f0*/  LOP3.LUT P0, RZ, R46, 0x100, RZ, 0xc0, !PT ;  /* 0x000001002eff7812 */ /* 0x000fc8000780c0ff */
[----:B------:R-:W-:-:S05]  /*5200*/  FSEL R46, R7, RZ, P0 ;  /* 0x000000ff072e7208 */ /* 0x000fca0000000000 */
[----:B------:R-:W-:-:S07]  /*5210*/  FADD R45, R45, R46 ;  /* 0x0000002e2d2d7221 */ /* 0x000fce0000000000 */
[----:B------:R-:W-:Y:S05]  /*5220*/  WARPSYNC.COLLECTIVE R52, `(.L_x_1109) ;  /* 0x0000000034087348 */ /* 0x000fea0003c00000 */
[----:B------:R0:W1:Y:S02]  /*5230*/  SHFL.IDX P0, R48, R43, R54, R53 ;  /* 0x000000362b307389 */ /* 0x0000640000000035 */
[----:B01----:R-:W-:Y:S05]  /*5240*/  ENDCOLLECTIVE ;  /* 0x000000000000791b */ /* 0x003fea0003800000 */
.L_x_1109:
[----:B------:R-:W-:-:S04]  /*5250*/  LOP3.LUT P0, RZ, R48, 0x80, RZ, 0xc0, !PT ;  /* 0x0000008030ff7812 */ /* 0x000fc8000780c0ff */
[----:B------:R-:W-:-:S05]  /*5260*/  FSEL R46, R6, RZ, P0 ;  /* 0x000000ff062e7208 */ /* 0x000fca0000000000 */
[----:B------:R-:W-:-:S07]  /*5270*/  FADD R45, R45, R46 ;  /* 0x0000002e2d2d7221 */ /* 0x000fce0000000000 */
[----:B------:R-:W-:Y:S05]  /*5280*/  WARPSYNC.COLLECTIVE R52, `(.L_x_1110) ;  /* 0x0000000034087348 */ /* 0x000fea0003c00000 */
[----:B------:R0:W1:Y:S02]  /*5290*/  SHFL.IDX P0, R48, R43, R54, R53 ;  /* 0x000000362b307389 */ /* 0x0000640000000035 */
[----:B01----:R-:W-:Y:S05]  /*52a0*/  ENDCOLLECTIVE ;  /* 0x000000000000791b */ /* 0x003fea0003800000 */
.L_x_1110:
[----:B------:R-:W-:-:S05]  /*52b0*/  IMAD.MOV.U32 R46, RZ, RZ, R48 ;  /* 0x000000ffff2e7224 */ /* 0x000fca00078e0030 */
[----:B------:R-:W-:-:S04]  /*52c0*/  LOP3.LUT P0, RZ, R46, 0x40, RZ, 0xc0, !PT ;  /* 0x000000402eff7812 */ /* 0x000fc8000780c0ff */
[----:B------:R-:W-:-:S05]  /*52d0*/  FSEL R46, R5, RZ, P0 ;  /* 0x000000ff052e7208 */ /* 0x000fca0000000000 */
[----:B------:R-:W-:-:S07]  /*52e0*/  FADD R45, R45, R46 ;  /* 0x0000002e2d2d7221 */ /* 0x000fce0000000000 */
[----:B------:R-:W-:Y:S05]  /*52f0*/  WARPSYNC.COLLECTIVE R52, `(.L_x_1111) ;  /* 0x0000000034087348 */ /* 0x000fea0003c00000 */
[----:B------:R0:W1:Y:S02]  /*5300*/  SHFL.IDX P0, R48, R43, R54, R53 ;  /* 0x000000362b307389 */ /* 0x0000640000000035 */
[----:B01----:R-:W-:Y:S05]  /*5310*/  ENDCOLLECTIVE ;  /* 0x000000000000791b */ /* 0x003fea0003800000 */
.L_x_1111:
[----:B------:R-:W-:-:S05]  /*5320*/  IMAD.MOV.U32 R49, RZ, RZ, R48 ;  /* 0x000000ffff317224 */ /* 0x000fca00078e0030 */
[----:B------:R-:W-:-:S04]  /*5330*/  LOP3.LUT P0, RZ, R49, 0x20, RZ, 0xc0, !PT ;  /* 0x0000002031ff7812 */ /* 0x000fc8000780c0ff */
[----:B------:R-:W-:-:S05]  /*5340*/  FSEL R46, R4, RZ, P0 ;  /* 0x000000ff042e7208 */ /* 0x000fca0000000000 */
[----:B------:R-:W-:-:S07]  /*5350*/  FADD R45, R45, R46 ;  /* 0x0000002e2d2d7221 */ /* 0x000fce0000000000 */
[----:B------:R-:W-:Y:S05]  /*5360*/  WARPSYNC.COLLECTIVE R52, `(.L_x_1112) ;  /* 0x0000000034087348 */ /* 0x000fea0003c00000 */
[----:B------:R0:W1:Y:S02]  /*5370*/  SHFL.IDX P0, R48, R43, R54, R53 ;  /* 0x000000362b307389 */ /* 0x0000640000000035 */
[----:B01----:R-:W-:Y:S05]  /*5380*/  ENDCOLLECTIVE ;  /* 0x000000000000791b */ /* 0x003fea0003800000 */
.L_x_1112:
[----:B------:R-:W-:-:S05]  /*5390*/  IMAD.MOV.U32 R51, RZ, RZ, R48 ;  /* 0x000000ffff337224 */ /* 0x000fca00078e0030 */
[----:B------:R-:W-:-:S04]  /*53a0*/  LOP3.LUT P0, RZ, R51, 0x10, RZ, 0xc0, !PT ;  /* 0x0000001033ff7812 */ /* 0x000fc8000780c0ff */
[----:B------:R-:W-:-:S05]  /*53b0*/  FSEL R46, R3, RZ, P0 ;  /* 0x000000ff032e7208 */ /* 0x000fca0000000000 */
[----:B------:R-:W-:-:S07]  /*53c0*/  FADD R46, R45, R46 ;  /* 0x0000002e2d2e7221 */ /* 0x000fce0000000000 */
[----:B------:R-:W-:Y:S05]  /*53d0*/  WARPSYNC.COLLECTIVE R52, `(.L_x_1113) ;  /* 0x0000000034087348 */ /* 0x000fea0003c00000 */
[----:B------:R0:W1:Y:S02]  /*53e0*/  SHFL.IDX P0, R48, R43, R54, R53 ;  /* 0x000000362b307389 */ /* 0x0000640000000035 */
[----:B01----:R-:W-:Y:S05]  /*53f0*/  ENDCOLLECTIVE ;  /* 0x000000000000791b */ /* 0x003fea0003800000 */
.L_x_1113:
[----:B------:R-:W-:-:S05]  /*5400*/  IMAD.MOV.U32 R49, RZ, RZ, R48 ;  /* 0x000000ffff317224 */ /* 0x000fca00078e0030 */
[----:B------:R-:W-:-:S04]  /*5410*/  LOP3.LUT P0, RZ, R49, 0x8, RZ, 0xc0, !PT ;  /* 0x0000000831ff7812 */ /* 0x000fc8000780c0ff */
[----:B------:R-:W-:-:S05]  /*5420*/  FSEL R45, R2, RZ, P0 ;  /* 0x000000ff022d7208 */ /* 0x000fca0000000000 */
[----:B------:R-:W-:-:S07]  /*5430*/  FADD R46, R46, R45 ;  /* 0x0000002d2e2e7221 */ /* 0x000fce0000000000 */
[----:B------:R-:W-:Y:S05]  /*5440*/  WARPSYNC.COLLECTIVE R52, `(.L_x_1114) ;  /* 0x0000000034087348 */ /* 0x000fea0003c00000 */
[----:B------:R0:W1:Y:S02]  /*5450*/  SHFL.IDX P0, R48, R43, R54, R53 ;  /* 0x000000362b307389 */ /* 0x0000640000000035 */
[----:B01----:R-:W-:Y:S05]  /*5460*/  ENDCOLLECTIVE ;  /* 0x000000000000791b */ /* 0x003fea0003800000 */
.L_x_1114:
[----:B------:R-:W-:-:S05]  /*5470*/  IMAD.MOV.U32 R51, RZ, RZ, R48 ;  /* 0x000000ffff337224 */ /* 0x000fca00078e0030 */
[----:B------:R-:W-:-:S04]  /*5480*/  LOP3.LUT P0, RZ, R51, 0x4, RZ, 0xc0, !PT ;  /* 0x0000000433ff7812 */ /* 0x000fc8000780c0ff */
[----:B------:R-:W-:-:S05]  /*5490*/  FSEL R45, R0, RZ, P0 ;  /* 0x000000ff002d7208 */ /* 0x000fca0000000000 */
[----:B------:R-:W-:-:S07]  /*54a0*/  FADD R45, R46, R45 ;  /* 0x0000002d2e2d7221 */ /* 0x000fce0000000000 */
[----:B------:R-:W-:Y:S05]  /*54b0*/  WARPSYNC.COLLECTIVE R52, `(.L_x_1115) ;  /* 0x0000000034087348 */ /* 0x000fea0003c00000 */
[----:B------:R0:W1:Y:S02]  /*54c0*/  SHFL.IDX P0, R48, R43, R54, R53 ;  /* 0x000000362b307389 */ /* 0x0000640000000035 */
[----:B01----:R-:W-:Y:S05]  /*54d0*/  ENDCOLLECTIVE ;  /* 0x000000000000791b */ /* 0x003fea0003800000 */
.L_x_1115:
[----:B------:R-:W-:-:S05]  /*54e0*/  IMAD.MOV.U32 R46, RZ, RZ, R48 ;  /* 0x000000ffff2e7224 */ /* 0x000fca00078e0030 */
[----:B------:R-:W-:-:S04]  /*54f0*/  LOP3.LUT P0, RZ, R46, 0x2, RZ, 0xc0, !PT ;  /* 0x000000022eff7812 */ /* 0x000fc8000780c0ff */
[----:B------:R-:W-:-:S05]  /*5500*/  FSEL R46, R33, RZ, P0 ;  /* 0x000000ff212e7208 */ /* 0x000fca0000000000 */
[----:B------:R-:W-:-:S07]  /*5510*/  FADD R45, R45, R46 ;  /* 0x0000002e2d2d7221 */ /* 0x000fce0000000000 */
[----:B------:R-:W-:Y:S05]  /*5520*/  WARPSYNC.COLLECTIVE R52, `(.L_x_1116) ;  /* 0x0000000034087348 */ /* 0x000fea0003c00000 */
[----:B------:R0:W1:Y:S02]  /*5530*/  SHFL.IDX P0, R48, R43, R54, R53 ;  /* 0x000000362b307389 */ /* 0x0000640000000035 */
[----:B01----:R-:W-:Y:S05]  /*5540*/  ENDCOLLECTIVE ;  /* 0x000000000000791b */ /* 0x003fea0003800000 */
.L_x_1116:
        /* <DEDUP_REMOVED lines=9> */
.L_x_1117:
[----:B------:R-:W-:-:S05]  /*55e0*/  IMAD.MOV.U32 R50, RZ, RZ, R48 ;  /* 0x000000ffff327224 */ /* 0x000fca00078e0030 */
[----:B------:R-:W-:-:S04]  /*55f0*/  ISETP.GT.AND P0, PT, R50, -0x1, PT ;  /* 0xffffffff3200780c */ /* 0x000fc80003f04270 */
[----:B------:R-:W-:-:S05]  /*5600*/  FSEL R47, R34, RZ, !P0 ;  /* 0x000000ff222f7208 */ /* 0x000fca0004000000 */
[----:B------:R-:W-:-:S07]  /*5610*/  FADD R42, R47, R42 ;  /* 0x0000002a2f2a7221 */ /* 0x000fce0000000000 */
[----:B------:R-:W-:Y:S05]  /*5620*/  WARPSYNC.COLLECTIVE R52, `(.L_x_1118) ;  /* 0x0000000034087348 */ /* 0x000fea0003c00000 */
[----:B------:R0:W1:Y:S02]  /*5630*/  SHFL.IDX P0, R48, R43, R54, R53 ;  /* 0x000000362b307389 */ /* 0x0000640000000035 */
[----:B01----:R-:W-:Y:S05]  /*5640*/  ENDCOLLECTIVE ;  /* 0x000000000000791b */ /* 0x003fea0003800000 */
.L_x_1118:
[----:B------:R-:W-:-:S05]  /*5650*/  IMAD.MOV.U32 R49, RZ, RZ, R48 ;  /* 0x000000ffff317224 */ /* 0x000fca00078e0030 */
[----:B------:R-:W-:-:S04]  /*5660*/  LOP3.LUT P0, RZ, R49, 0x40000000, RZ, 0xc0, !PT ;  /* 0x4000000031ff7812 */ /* 0x000fc8000780c0ff */
[----:B------:R-:W-:-:S05]  /*5670*/  FSEL R47, R29, RZ, P0 ;  /* 0x000000ff1d2f7208 */ /* 0x000fca0000000000 */
[----:B------:R-:W-:-:S07]  /*5680*/  FADD R42, R42, R47 ;  /* 0x0000002f2a2a7221 */ /* 0x000fce0000000000 */
[----:B------:R-:W-:Y:S05]  /*5690*/  WARPSYNC.COLLECTIVE R52, `(.L_x_1119) ;  /* 0x0000000034087348 */ /* 0x000fea0003c00000 */
[----:B------:R0:W1:Y:S02]  /*56a0*/  SHFL.IDX P0, R48, R43, R54, R53 ;  /* 0x000000362b307389 */ /* 0x0000640000000035 */
[----:B01----:R-:W-:Y:S05]  /*56b0*/  ENDCOLLECTIVE ;  /* 0x000000000000791b */ /* 0x003fea0003800000 */
.L_x_1119:
[----:B------:R-:W-:-:S05]  /*56c0*/  IMAD.MOV.U32 R47, RZ, RZ, R48 ;  /* 0x000000ffff2f7224 */ /* 0x000fca00078e0030 */
[----:B------:R-:W-:-:S04]  /*56d0*/  LOP3.LUT P0, RZ, R47, 0x20000000, RZ, 0xc0, !PT ;  /* 0x200000002fff7812 */ /* 0x000fc8000780c0ff */
[----:B------:R-:W-:-:S05]  /*56e0*/  FSEL R47, R28, RZ, P0 ;  /* 0x000000ff1c2f7208 */ /* 0x000fca0000000000 */
[----:B------:R-:W-:-:S07]  /*56f0*/  FADD R42, R42, R47 ;  /* 0x0000002f2a2a7221 */ /* 0x000fce0000000000 */
[----:B------:R-:W-:Y:S05]  /*5700*/  WARPSYNC.COLLECTIVE R52, `(.L_x_1120) ;  /* 0x0000000034087348 */ /* 0x000fea0003c00000 */
[----:B------:R0:W1:Y:S02]  /*5710*/  SHFL.IDX P0, R48, R43, R54, R53 ;  /* 0x000000362b307389 */ /* 0x0000640000000035 */
[----:B01----:R-:W-:Y:S05]  /*5720*/  ENDCOLLECTIVE ;  /* 0x000000000000791b */ /* 0x003fea0003800000 */
.L_x_1120:
[----:B------:R-:W-:-:S05]  /*5730*/  IMAD.MOV.U32 R49, RZ, RZ, R48 ;  /* 0x000000ffff317224 */ /* 0x000fca00078e0030 */
[----:B------:R-:W-:-:S04]  /*5740*/  LOP3.LUT P0, RZ, R49, 0x10000000, RZ, 0xc0, !PT ;  /* 0x1000000031ff7812 */ /* 0x000fc8000780c0ff */
[----:B------:R-:W-:-:S05]  /*5750*/  FSEL R47, R27, RZ, P0 ;  /* 0x000000ff1b2f7208 */ /* 0x000fca0000000000 */
[----:B------:R-:W-:-:S07]  /*5760*/  FADD R42, R42, R47 ;  /* 0x0000002f2a2a7221 */ /* 0x000fce0000000000 */
[----:B------:R-:W-:Y:S05]  /*5770*/  WARPSYNC.COLLECTIVE R52, `(.L_x_1121) ;  /* 0x0000000034087348 */ /* 0x000fea0003c00000 */
[----:B------:R0:W1:Y:S02]  /*5780*/  SHFL.IDX P0, R48, R43, R54, R53 ;  /* 0x000000362b307389 */ /* 0x0000640000000035 */
[----:B01----:R-:W-:Y:S05]  /*5790*/  ENDCOLLECTIVE ;  /* 0x000000000000791b */ /* 0x003fea0003800000 */
.L_x_1121:
[----:B------:R-:W-:-:S05]  /*57a0*/  IMAD.MOV.U32 R49, RZ, RZ, R48 ;  /* 0x000000ffff317224 */ /* 0x000fca00078e0030 */
[----:B------:R-:W-:-:S04]  /*57b0*/  LOP3.LUT P0, RZ, R49, 0x8000000, RZ, 0xc0, !PT ;  /* 0x0800000031ff7812 */ /* 0x000fc8000780c0ff */
[----:B------:R-:W-:-:S05]  /*57c0*/  FSEL R47, R26, RZ, P0 ;  /* 0x000000ff1a2f7208 */ /* 0x000fca0000000000 */
[----:B------:R-:W-:-:S07]  /*57d0*/  FADD R42, R42, R47 ;  /* 0x0000002f2a2a7221 */ /* 0x000fce0000000000 */
[----:B------:R-:W-:Y:S05]  /*57e0*/  WARPSYNC.COLLECTIVE R52, `(.L_x_1122) ;  /* 0x0000000034087348 */ /* 0x000fea0003c00000 */
[----:B------:R0:W1:Y:S02]  /*57f0*/  SHFL.IDX P0, R48, R43, R54, R53 ;  /* 0x000000362b307389 */ /* 0x0000640000000035 */
[----:B01----:R-:W-:Y:S05]  /*5800*/  ENDCOLLECTIVE ;  /* 0x000000000000791b */ /* 0x003fea0003800000 */
.L_x_1122:
[----:B------:R-:W-:-:S05]  /*5810*/  IMAD.MOV.U32 R50, RZ, RZ, R48 ;  /* 0x000000ffff327224 */ /* 0x000fca00078e0030 */
[----:B------:R-:W-:-:S04]  /*5820*/  LOP3.LUT P0, RZ, R50, 0x4000000, RZ, 0xc0, !PT ;  /* 0x0400000032ff7812 */ /* 0x000fc8000780c0ff */
[----:B------:R-:W-:-:S05]  /*5830*/  FSEL R47, R25, RZ, P0 ;  /* 0x000000ff192f7208 */ /* 0x000fca0000000000 */
[----:B------:R-:W-:-:S07]  /*5840*/  FADD R42, R42, R47 ;  /* 0x0000002f2a2a7221 */ /* 0x000fce0000000000 */
[----:B------:R-:W-:Y:S05]  /*5850*/  WARPSYNC.COLLECTIVE R52, `(.L_x_1123) ;  /* 0x0000000034087348 */ /* 0x000fea0003c00000 */
[----:B------:R0:W1:Y:S02]  /*5860*/  SHFL.IDX P0, R48, R43, R54, R53 ;  /* 0x000000362b307389 */ /* 0x0000640000000035 */
[----:B01----:R-:W-:Y:S05]  /*5870*/  ENDCOLLECTIVE ;  /* 0x000000000000791b */ /* 0x003fea0003800000 */
.L_x_1123:
[----:B------:R-:W-:-:S04]  /*5880*/  LOP3.LUT P0, RZ, R48, 0x2000000, RZ, 0xc0, !PT ;  /* 0x0200000030ff7812 */ /* 0x000fc8000780c0ff */
[----:B------:R-:W-:-:S05]  /*5890*/  FSEL R47, R24, RZ, P0 ;  /* 0x000000ff182f7208 */ /* 0x000fca0000000000 */
[----:B------:R-:W-:-:S07]  /*58a0*/  FADD R42, R42, R47 ;  /* 0x0000002f2a2a7221 */ /* 0x000fce0000000000 */
[----:B------:R-:W-:Y:S05]  /*58b0*/  WARPSYNC.COLLECTIVE R52, `(.L_x_1124) ;  /* 0x0000000034087348 */ /* 0x000fea0003c00000 */
[----:B------:R0:W1:Y:S02]  /*58c0*/  SHFL.IDX P0, R48, R43, R54, R53 ;  /* 0x000000362b307389 */ /* 0x0000640000000035 */
[----:B01----:R-:W-:Y:S05]  /*58d0*/  ENDCOLLECTIVE ;  /* 0x000000000000791b */ /* 0x003fea0003800000 */
.L_x_1124:
[----:B------:R-:W-:-:S05]  /*58e0*/  IMAD.MOV.U32 R51, RZ, RZ, R48 ;  /* 0x000000ffff337224 */ /* 0x000fca00078e0030 */
[----:B------:R-:W-:-:S04]  /*58f0*/  LOP3.LUT P0, RZ, R51, 0x1000000, RZ, 0xc0, !PT ;  /* 0x0100000033ff7812 */ /* 0x000fc8000780c0ff */
[----:B------:R-:W-:-:S05]  /*5900*/  FSEL R47, R23, RZ, P0 ;  /* 0x000000ff172f7208 */ /* 0x000fca0000000000 */
[----:B------:R-:W-:-:S07]  /*5910*/  FADD R42, R42, R47 ;  /* 0x0000002f2a2a7221 */ /* 0x000fce0000000000 */
[----:B------:R-:W-:Y:S05]  /*5920*/  WARPSYNC.COLLECTIVE R52, `(.L_x_1125) ;  /* 0x0000000034087348 */ /* 0x000fea0003c00000 */
[----:B------:R0:W1:Y:S02]  /*5930*/  SHFL.IDX P0, R48, R43, R54, R53 ;  /* 0x000000362b307389 */ /* 0x0000640000000035 */
[----:B01----:R-:W-:Y:S05]  /*5940*/  ENDCOLLECTIVE ;  /* 0x000000000000791b */ /* 0x003fea0003800000 */
.L_x_1125:
[----:B------:R-:W-:-:S05]  /*5950*/  IMAD.MOV.U32 R47, RZ, RZ, R48 ;  /* 0x000000ffff2f7224 */ /* 0x000fca00078e0030 */
[----:B------:R-:W-:-:S04]  /*5960*/  LOP3.LUT P0, RZ, R47, 0x800000, RZ, 0xc0, !PT ;  /* 0x008000002fff7812 */ /* 0x000fc8000780c0ff */
[----:B------:R-:W-:-:S05]  /*5970*/  FSEL R47, R22, RZ, P0 ;  /* 0x000000ff162f7208 */ /* 0x000fca0000000000 */
[----:B------:R-:W-:-:S07]  /*5980*/  FADD R42, R42, R47 ;  /* 0x0000002f2a2a7221 */ /* 0x000fce0000000000 */
[----:B------:R-:W-:Y:S05]  /*5990*/  WARPSYNC.COLLECTIVE R52, `(.L_x_1126) ;  /* 0x0000000034087348 */ /* 0x000fea0003c00000 */
[----:B------:R0:W1:Y:S02]  /*59a0*/  SHFL.IDX P0, R48, R43, R54, R53 ;  /* 0x000000362b307389 */ /* 0x0000640000000035 */
[----:B01----:R-:W-:Y:S05]  /*59b0*/  ENDCOLLECTIVE ;  /* 0x000000000000791b */ /* 0x003fea0003800000 */
.L_x_1126:
[----:B------:R-:W-:-:S05]  /*59c0*/  IMAD.MOV.U32 R47, RZ, RZ, R48 ;  /* 0x000000ffff2f7224 */ /* 0x000fca00078e0030 */
[----:B------:R-:W-:-:S04]  /*59d0*/  LOP3.LUT P0, RZ, R47, 0x400000, RZ, 0xc0, !PT ;  /* 0x004000002fff7812 */ /* 0x000fc8000780c0ff */
[----:B------:R-:W-:-:S05]  /*59e0*/  FSEL R47, R21, RZ, P0 ;  /* 0x000000ff152f7208 */ /* 0x000fca0000000000 */
[----:B------:R-:W-:-:S07]  /*59f0*/  FADD R42, R42, R47 ;  /* 0x0000002f2a2a7221 */ /* 0x000fce0000000000 */
[----:B------:R-:W-:Y:S05]  /*5a00*/  WARPSYNC.COLLECTIVE R52, `(.L_x_1127) ;  /* 0x0000000034087348 */ /* 0x000fea0003c00000 */
[----:B------:R0:W1:Y:S02]  /*5a10*/  SHFL.IDX P0, R48, R43, R54, R53 ;  /* 0x000000362b307389 */ /* 0x0000640000000035 */
[----:B01----:R-:W-:Y:S05]  /*5a20*/  ENDCOLLECTIVE ;  /* 0x000000000000791b */ /* 0x003fea0003800000 */
.L_x_1127:
[----:B------:R-:W-:-:S05]  /*5a30*/  IMAD.MOV.U32 R46, RZ, RZ, R48 ;  /* 0x000000ffff2e7224 */ /* 0x000fca00078e0030 */
[----:B------:R-:W-:-:S04]  /*5a40*/  LOP3.LUT P0, RZ, R46, 0x200000, RZ, 0xc0, !PT ;  /* 0x002000002eff7812 */ /* 0x000fc8000780c0ff */
[----:B------:R-:W-:-:S05]  /*5a50*/  FSEL R47, R20, RZ, P0 ;  /* 0x000000ff142f7208 */ /* 0x000fca0000000000 */
[----:B------:R-:W-:-:S07]  /*5a60*/  FADD R42, R42, R47 ;  /* 0x0000002f2a2a7221 */ /* 0x000fce0000000000 */
[----:B------:R-:W-:Y:S05]  /*5a70*/  WARPSYNC.COLLECTIVE R52, `(.L_x_1128) ;  /* 0x0000000034087348 */ /* 0x000fea0003c00000 */
[----:B------:R0:W1:Y:S02]  /*5a80*/  SHFL.IDX P0, R48, R43, R54, R53 ;  /* 0x000000362b307389 */ /* 0x0000640000000035 */
[----:B01----:R-:W-:Y:S05]  /*5a90*/  ENDCOLLECTIVE ;  /* 0x000000000000791b */ /* 0x003fea0003800000 */
.L_x_1128:
[----:B------:R-:W-:-:S05]  /*5aa0*/  IMAD.MOV.U32 R55, RZ, RZ, R48 ;  /* 0x000000ffff377224 */ /* 0x000fca00078e0030 */
[----:B------:R-:W-:-:S04]  /*5ab0*/  LOP3.LUT P0, RZ, R55, 0x100000, RZ, 0xc0, !PT ;  /* 0x0010000037ff7812 */ /* 0x000fc8000780c0ff */
[----:B------:R-:W-:-:S05]  /*5ac0*/  FSEL R47, R19, RZ, P0 ;  /* 0x000000ff132f7208 */ /* 0x000fca0000000000 */
[----:B------:R-:W-:-:S07]  /*5ad0*/  FADD R42, R42, R47 ;  /* 0x0000002f2a2a7221 */ /* 0x000fce0000000000 */
[----:B------:R-:W-:Y:S05]  /*5ae0*/  WARPSYNC.COLLECTIVE R52, `(.L_x_1129) ;  /* 0x0000000034087348 */ /* 0x000fea0003c00000 */
[----:B------:R0:W1:Y:S02]  /*5af0*/  SHFL.IDX P0, R48, R43, R54, R53 ;  /* 0x000000362b307389 */ /* 0x0000640000000035 */
[----:B01----:R-:W-:Y:S05]  /*5b00*/  ENDCOLLECTIVE ;  /* 0x000000000000791b */ /* 0x003fea0003800000 */
.L_x_1129:
[----:B------:R-:W-:-:S05]  /*5b10*/  IMAD.MOV.U32 R47, RZ, RZ, R48 ;  /* 0x000000ffff2f7224 */ /* 0x000fca00078e0030 */
[----:B------:R-:W-:-:S04]  /*5b20*/  LOP3.LUT P0, RZ, R47, 0x80000, RZ, 0xc0, !PT ;  /* 0x000800002fff7812 */ /* 0x000fc8000780c0ff */
[----:B------:R-:W-:-:S05]  /*5b30*/  FSEL R47, R18, RZ, P0 ;  /* 0x000000ff122f7208 */ /* 0x000fca0000000000 */
[----:B------:R-:W-:-:S07]  /*5b40*/  FADD R42, R42, R47 ;  /* 0x0000002f2a2a7221 */ /* 0x000fce0000000000 */
[----:B------:R-:W-:Y:S05]  /*5b50*/  WARPSYNC.COLLECTIVE R52, `(.L_x_1130) ;  /* 0x0000000034087348 */ /* 0x000fea0003c00000 */
[----:B------:R0:W1:Y:S02]  /*5b60*/  SHFL.IDX P0, R48, R43, R54, R53 ;  /* 0x000000362b307389 */ /* 0x0000640000000035 */
[----:B01----:R-:W-:Y:S05]  /*5b70*/  ENDCOLLECTIVE ;  /* 0x000000000000791b */ /* 0x003fea0003800000 */
.L_x_1130:
[----:B------:R-:W-:-:S05]  /*5b80*/  IMAD.MOV.U32 R47, RZ, RZ, R48 ;  /* 0x000000ffff2f7224 */ /* 0x000fca00078e0030 */
[----:B------:R-:W-:-:S04]  /*5b90*/  LOP3.LUT P0, RZ, R47, 0x40000, RZ, 0xc0, !PT ;  /* 0x000400002fff7812 */ /* 0x000fc8000780c0ff */
[----:B------:R-:W-:-:S05]  /*5ba0*/  FSEL R47, R17, RZ, P0 ;  /* 0x000000ff112f7208 */ /* 0x000fca0000000000 */
[----:B------:R-:W-:-:S07]  /*5bb0*/  FADD R42, R42, R47 ;  /* 0x0000002f2a2a7221 */ /* 0x000fce0000000000 */
[----:B------:R-:W-:Y:S05]  /*5bc0*/  WARPSYNC.COLLECTIVE R52, `(.L_x_1131) ;  /* 0x0000000034087348 */ /* 0x000fea0003c00000 */
[----:B------:R0:W1:Y:S02]  /*5bd0*/  SHFL.IDX P0, R48, R43, R54, R53 ;  /* 0x000000362b307389 */ /* 0x0000640000000035 */
[----:B01----:R-:W-:Y:S05]  /*5be0*/  ENDCOLLECTIVE ;  /* 0x000000000000791b */ /* 0x003fea0003800000 */
.L_x_1131:
[----:B------:R-:W-:-:S05]  /*5bf0*/  IMAD.MOV.U32 R46, RZ, RZ, R48 ;  /* 0x000000ffff2e7224 */ /* 0x000fca00078e0030 */
[----:B------:R-:W-:-:S04]  /*5c00*/  LOP3.LUT P0, RZ, R46, 0x20000, RZ, 0xc0, !PT ;  /* 0x000200002eff7812 */ /* 0x000fc8000780c0ff */
[----:B------:R-:W-:-:S05]  /*5c10*/  FSEL R47, R16, RZ, P0 ;  /* 0x000000ff102f7208 */ /* 0x000fca0000000000 */
[----:B------:R-:W-:-:S07]  /*5c20*/  FADD R42, R42, R47 ;  /* 0x0000002f2a2a7221 */ /* 0x000fce0000000000 */
[----:B------:R-:W-:Y:S05]  /*5c30*/  WARPSYNC.COLLECTIVE R52, `(.L_x_1132) ;  /* 0x0000000034087348 */ /* 0x000fea0003c00000 */
[----:B------:R0:W1:Y:S02]  /*5c40*/  SHFL.IDX P0, R48, R43, R54, R53 ;  /* 0x000000362b307389 */ /* 0x0000640000000035 */
[----:B01----:R-:W-:Y:S05]  /*5c50*/  ENDCOLLECTIVE ;  /* 0x000000000000791b */ /* 0x003fea0003800000 */
.L_x_1132:
[----:B------:R-:W-:-:S04]  /*5c60*/  LOP3.LUT P0, RZ, R48, 0x10000, RZ, 0xc0, !PT ;  /* 0x0001000030ff7812 */ /* 0x000fc8000780c0ff */
[----:B------:R-:W-:-:S05]  /*5c70*/  FSEL R47, R15, RZ, P0 ;  /* 0x000000ff0f2f7208 */ /* 0x000fca0000000000 */
[----:B------:R-:W-:-:S07]  /*5c80*/  FADD R42, R42, R47 ;  /* 0x0000002f2a2a7221 */ /* 0x000fce0000000000 */
[----:B------:R-:W-:Y:S05]  /*5c90*/  WARPSYNC.COLLECTIVE R52, `(.L_x_1133) ;  /* 0x0000000034087348 */ /* 0x000fea0003c00000 */
[----:B------:R0:W1:Y:S02]  /*5ca0*/  SHFL.IDX P0, R48, R43, R54, R53 ;  /* 0x000000362b307389 */ /* 0x0000640000000035 */
[----:B01----:R-:W-:Y:S05]  /*5cb0*/  ENDCOLLECTIVE ;  /* 0x000000000000791b */ /* 0x003fea0003800000 */
.L_x_1133:
[----:B------:R-:W-:-:S04]  /*5cc0*/  LOP3.LUT P0, RZ, R48, 0x8000, RZ, 0xc0, !PT ;  /* 0x0000800030ff7812 */ /* 0x000fc8000780c0ff */
[----:B------:R-:W-:-:S05]  /*5cd0*/  FSEL R47, R14, RZ, P0 ;  /* 0x000000ff0e2f7208 */ /* 0x000fca0000000000 */
[----:B------:R-:W-:-:S07]  /*5ce0*/  FADD R42, R42, R47 ;  /* 0x0000002f2a2a7221 */ /* 0x000fce0000000000 */
[----:B------:R-:W-:Y:S05]  /*5cf0*/  WARPSYNC.COLLECTIVE R52, `(.L_x_1134) ;  /* 0x0000000034087348 */ /* 0x000fea0003c00000 */
[----:B------:R0:W1:Y:S02]  /*5d00*/  SHFL.IDX P0, R48, R43, R54, R53 ;  /* 0x000000362b307389 */ /* 0x0000640000000035 */
[----:B01----:R-:W-:Y:S05]  /*5d10*/  ENDCOLLECTIVE ;  /* 0x000000000000791b */ /* 0x003fea0003800000 */
.L_x_1134:
[----:B------:R-:W-:-:S05]  /*5d20*/  IMAD.MOV.U32 R47, RZ, RZ, R48 ;  /* 0x000000ffff2f7224 */ /* 0x000fca00078e0030 */
[----:B------:R-:W-:-:S04]  /*5d30*/  LOP3.LUT P0, RZ, R47, 0x4000, RZ, 0xc0, !PT ;  /* 0x000040002fff7812 */ /* 0x000fc8000780c0ff */
[----:B------:R-:W-:-:S05]  /*5d40*/  FSEL R47, R13, RZ, P0 ;  /* 0x000000ff0d2f7208 */ /* 0x000fca0000000000 */
[----:B------:R-:W-:-:S07]  /*5d50*/  FADD R42, R42, R47 ;  /* 0x0000002f2a2a7221 */ /* 0x000fce0000000000 */
[----:B------:R-:W-:Y:S05]  /*5d60*/  WARPSYNC.COLLECTIVE R52, `(.L_x_1135) ;  /* 0x0000000034087348 */ /* 0x000fea0003c00000 */
[----:B------:R0:W1:Y:S02]  /*5d70*/  SHFL.IDX P0, R48, R43, R54, R53 ;  /* 0x000000362b307389 */ /* 0x0000640000000035 */
[----:B01----:R-:W-:Y:S05]  /*5d80*/  ENDCOLLECTIVE ;  /* 0x000000000000791b */ /* 0x003fea0003800000 */
.L_x_1135:
[----:B------:R-:W-:-:S05]  /*5d90*/  IMAD.MOV.U32 R46, RZ, RZ, R48 ;  /* 0x000000ffff2e7224 */ /* 0x000fca00078e0030 */
[----:B------:R-:W-:-:S04]  /*5da0*/  LOP3.LUT P0, RZ, R46, 0x2000, RZ, 0xc0, !PT ;  /* 0x000020002eff7812 */ /* 0x000fc8000780c0ff */
[----:B------:R-:W-:-:S05]  /*5db0*/  FSEL R47, R12, RZ, P0 ;  /* 0x000000ff0c2f7208 */ /* 0x000fca0000000000 */
[----:B------:R-:W-:-:S07]  /*5dc0*/  FADD R42, R42, R47 ;  /* 0x0000002f2a2a7221 */ /* 0x000fce0000000000 */
[----:B------:R-:W-:Y:S05]  /*5dd0*/  WARPSYNC.COLLECTIVE R52, `(.L_x_1136) ;  /* 0x0000000034087348 */ /* 0x000fea0003c00000 */
[----:B------:R0:W1:Y:S02]  /*5de0*/  SHFL.IDX P0, R48, R43, R54, R53 ;  /* 0x000000362b307389 */ /* 0x0000640000000035 */
[----:B01----:R-:W-:Y:S05]  /*5df0*/  ENDCOLLECTIVE ;  /* 0x000000000000791b */ /* 0x003fea0003800000 */
.L_x_1136:
[----:B------:R-:W-:-:S05]  /*5e00*/  IMAD.MOV.U32 R46, RZ, RZ, R48 ;  /* 0x000000ffff2e7224 */ /* 0x000fca00078e0030 */
[----:B------:R-:W-:-:S04]  /*5e10*/  LOP3.LUT P0, RZ, R46, 0x1000, RZ, 0xc0, !PT ;  /* 0x000010002eff7812 */ /* 0x000fc8000780c0ff */
[----:B------:R-:W-:-:S05]  /*5e20*/  FSEL R47, R11, RZ, P0 ;  /* 0x000000ff0b2f7208 */ /* 0x000fca0000000000 */
[----:B------:R-:W-:-:S07]  /*5e30*/  FADD R42, R42, R47 ;  /* 0x0000002f2a2a7221 */ /* 0x000fce0000000000 */
[----:B------:R-:W-:Y:S05]  /*5e40*/  WARPSYNC.COLLECTIVE R52, `(.L_x_1137) ;  /* 0x0000000034087348 */ /* 0x000fea0003c00000 */
[----:B------:R0:W1:Y:S02]  /*5e50*/  SHFL.IDX P0, R48, R43, R54, R53 ;  /* 0x000000362b307389 */ /* 0x0000640000000035 */
[----:B01----:R-:W-:Y:S05]  /*5e60*/  ENDCOLLECTIVE ;  /* 0x000000000000791b */ /* 0x003fea0003800000 */
.L_x_1137:
[----:B------:R-:W-:-:S04]  /*5e70*/  LOP3.LUT P0, RZ, R48, 0x800, RZ, 0xc0, !PT ;  /* 0x0000080030ff7812 */ /* 0x000fc8000780c0ff */
[----:B------:R-:W-:-:S05]  /*5e80*/  FSEL R47, R10, RZ, P0 ;  /* 0x000000ff0a2f7208 */ /* 0x000fca0000000000 */
[----:B------:R-:W-:-:S07]  /*5e90*/  FADD R42, R42, R47 ;  /* 0x0000002f2a2a7221 */ /* 0x000fce0000000000 */
[----:B------:R-:W-:Y:S05]  /*5ea0*/  WARPSYNC.COLLECTIVE R52, `(.L_x_1138) ;  /* 0x0000000034087348 */ /* 0x000fea0003c00000 */
[----:B------:R0:W1:Y:S02]  /*5eb0*/  SHFL.IDX P0, R48, R43, R54, R53 ;  /* 0x000000362b307389 */ /* 0x0000640000000035 */
[----:B01----:R-:W-:Y:S05]  /*5ec0*/  ENDCOLLECTIVE ;  /* 0x000000000000791b */ /* 0x003fea0003800000 */
.L_x_1138:
[----:B------:R-:W-:-:S05]  /*5ed0*/  IMAD.MOV.U32 R47, RZ, RZ, R48 ;  /* 0x000000ffff2f7224 */ /* 0x000fca00078e0030 */
[----:B------:R-:W-:-:S04]  /*5ee0*/  LOP3.LUT P0, RZ, R47, 0x400, RZ, 0xc0, !PT ;  /* 0x000004002fff7812 */ /* 0x000fc8000780c0ff */
[----:B------:R-:W-:-:S05]  /*5ef0*/  FSEL R47, R9, RZ, P0 ;  /* 0x000000ff092f7208 */ /* 0x000fca0000000000 */
[----:B------:R-:W-:-:S07]  /*5f00*/  FADD R42, R42, R47 ;  /* 0x0000002f2a2a7221 */ /* 0x000fce0000000000 */
[----:B------:R-:W-:Y:S05]  /*5f10*/  WARPSYNC.COLLECTIVE R52, `(.L_x_1139) ;  /* 0x0000000034087348 */ /* 0x000fea0003c00000 */
[----:B------:R0:W1:Y:S02]  /*5f20*/  SHFL.IDX P0, R48, R43, R54, R53 ;  /* 0x000000362b307389 */ /* 0x0000640000000035 */
[----:B01----:R-:W-:Y:S05]  /*5f30*/  ENDCOLLECTIVE ;  /* 0x000000000000791b */ /* 0x003fea0003800000 */
.L_x_1139:
[----:B------:R-:W-:-:S05]  /*5f40*/  IMAD.MOV.U32 R51, RZ, RZ, R48 ;  /* 0x000000ffff337224 */ /* 0x000fca00078e0030 */
[----:B------:R-:W-:-:S04]  /*5f50*/  LOP3.LUT P0, RZ, R51, 0x200, RZ, 0xc0, !PT ;  /* 0x0000020033ff7812 */ /* 0x000fc8000780c0ff */
[----:B------:R-:W-:-:S05]  /*5f60*/  FSEL R47, R8, RZ, P0 ;  /* 0x000000ff082f7208 */ /* 0x000fca0000000000 */
[----:B------:R-:W-:-:S07]  /*5f70*/  FADD R47, R42, R47 ;  /* 0x0000002f2a2f7221 */ /* 0x000fce0000000000 */
[----:B------:R-:W-:Y:S05]  /*5f80*/  WARPSYNC.COLLECTIVE R52, `(.L_x_1140) ;  /* 0x0000000034087348 */ /* 0x000fea0003c00000 */
[----:B------:R0:W1:Y:S02]  /*5f90*/  SHFL.IDX P0, R48, R43, R54, R53 ;  /* 0x000000362b307389 */ /* 0x0000640000000035 */
[----:B01----:R-:W-:Y:S05]  /*5fa0*/  ENDCOLLECTIVE ;  /* 0x000000000000791b */ /* 0x003fea0003800000 */
.L_x_1140:
[----:B------:R-:W-:-:S05]  /*5fb0*/  IMAD.MOV.U32 R50, RZ, RZ, R48 ;  /* 0x000000ffff327224 */ /* 0x000fca00078e0030 */
[----:B------:R-:W-:-:S04]  /*5fc0*/  LOP3.LUT P0, RZ, R50, 0x100, RZ, 0xc0, !PT ;  /* 0x0000010032ff7812 */ /* 0x000fc8000780c0ff */
[----:B------:R-:W-:-:S05]  /*5fd0*/  FSEL R42, R7, RZ, P0 ;  /* 0x000000ff072a7208 */ /* 0x000fca0000000000 */
[----:B------:R-:W-:-:S07]  /*5fe0*/  FADD R47, R47, R42 ;  /* 0x0000002a2f2f7221 */ /* 0x000fce0000000000 */
[----:B------:R-:W-:Y:S05]  /*5ff0*/  WARPSYNC.COLLECTIVE R52, `(.L_x_1141) ;  /* 0x0000000034087348 */ /* 0x000fea0003c00000 */
[----:B------:R0:W1:Y:S02]  /*6000*/  SHFL.IDX P0, R48, R43, R54, R53 ;  /* 0x000000362b307389 */ /* 0x0000640000000035 */
[----:B01----:R-:W-:Y:S05]  /*6010*/  ENDCOLLECTIVE ;  /* 0x000000000000791b */ /* 0x003fea0003800000 */
.L_x_1141:
[----:B------:R-:W-:-:S05]  /*6020*/  IMAD.MOV.U32 R55, RZ, RZ, R48 ;  /* 0x000000ffff377224 */ /* 0x000fca00078e0030 */
[----:B------:R-:W-:-:S04]  /*6030*/  LOP3.LUT P0, RZ, R55, 0x80, RZ, 0xc0, !PT ;  /* 0x0000008037ff7812 */ /* 0x000fc8000780c0ff */
[----:B------:R-:W-:-:S05]  /*6040*/  FSEL R42, R6, RZ, P0 ;  /* 0x000000ff062a7208 */ /* 0x000fca0000000000 */
[----:B------:R-:W-:-:S07]  /*6050*/  FADD R42, R47, R42 ;  /* 0x0000002a2f2a7221 */ /* 0x000fce0000000000 */
[----:B------:R-:W-:Y:S05]  /*6060*/  WARPSYNC.COLLECTIVE R52, `(.L_x_1142) ;  /* 0x0000000034087348 */ /* 0x000fea0003c00000 */
[----:B------:R0:W1:Y:S02]  /*6070*/  SHFL.IDX P0, R48, R43, R54, R53 ;  /* 0x000000362b307389 */ /* 0x0000640000000035 */
[----:B01----:R-:W-:Y:S05]  /*6080*/  ENDCOLLECTIVE ;  /* 0x000000000000791b */ /* 0x003fea0003800000 */
.L_x_1142:
[----:B------:R-:W-:-:S04]  /*6090*/  LOP3.LUT P0, RZ, R48, 0x40, RZ, 0xc0, !PT ;  /* 0x0000004030ff7812 */ /* 0x000fc8000780c0ff */
[----:B------:R-:W-:-:S05]  /*60a0*/  FSEL R47, R5, RZ, P0 ;  /* 0x000000ff052f7208 */ /* 0x000fca0000000000 */
[----:B------:R-:W-:-:S07]  /*60b0*/  FADD R42, R42, R47 ;  /* 0x0000002f2a2a7221 */ /* 0x000fce0000000000 */
[----:B------:R-:W-:Y:S05]  /*60c0*/  WARPSYNC.COLLECTIVE R52, `(.L_x_1143) ;  /* 0x0000000034087348 */ /* 0x000fea0003c00000 */
[----:B------:R0:W1:Y:S02]  /*60d0*/  SHFL.IDX P0, R48, R43, R54, R53 ;  /* 0x000000362b307389 */ /* 0x0000640000000035 */
[----:B01----:R-:W-:Y:S05]  /*60e0*/  ENDCOLLECTIVE ;  /* 0x000000000000791b */ /* 0x003fea0003800000 */
.L_x_1143:
[----:B------:R-:W-:-:S05]  /*60f0*/  IMAD.MOV.U32 R47, RZ, RZ, R48 ;  /* 0x000000ffff2f7224 */ /* 0x000fca00078e0030 */
[----:B------:R-:W-:-:S04]  /*6100*/  LOP3.LUT P0, RZ, R47, 0x20, RZ, 0xc0, !PT ;  /* 0x000000202fff7812 */ /* 0x000fc8000780c0ff */
[----:B------:R-:W-:-:S05]  /*6110*/  FSEL R47, R4, RZ, P0 ;  /* 0x000000ff042f7208 */ /* 0x000fca0000000000 */
[----:B------:R-:W-:-:S07]  /*6120*/  FADD R47, R42, R47 ;  /* 0x0000002f2a2f7221 */ /* 0x000fce0000000000 */
[----:B------:R-:W-:Y:S05]  /*6130*/  WARPSYNC.COLLECTIVE R52, `(.L_x_1144) ;  /* 0x0000000034087348 */ /* 0x000fea0003c00000 */
[----:B------:R0:W1:Y:S02]  /*6140*/  SHFL.IDX P0, R48, R43, R54, R53 ;  /* 0x000000362b307389 */ /* 0x0000640000000035 */
[----:B01----:R-:W-:Y:S05]  /*6150*/  ENDCOLLECTIVE ;  /* 0x000000000000791b */ /* 0x003fea0003800000 */
.L_x_1144:
[----:B------:R-:W-:-:S05]  /*6160*/  IMAD.MOV.U32 R46, RZ, RZ, R48 ;  /* 0x000000ffff2e7224 */ /* 0x000fca00078e0030 */
[----:B------:R-:W-:-:S04]  /*6170*/  LOP3.LUT P0, RZ, R46, 0x10, RZ, 0xc0, !PT ;  /* 0x000000102eff7812 */ /* 0x000fc8000780c0ff */
[----:B------:R-:W-:-:S05]  /*6180*/  FSEL R42, R3, RZ, P0 ;  /* 0x000000ff032a7208 */ /* 0x000fca0000000000 */
[----:B------:R-:W-:-:S07]  /*6190*/  FADD R42, R47, R42 ;  /* 0x0000002a2f2a7221 */ /* 0x000fce0000000000 */
[----:B------:R-:W-:Y:S05]  /*61a0*/  WARPSYNC.COLLECTIVE R52, `(.L_x_1145) ;  /* 0x0000000034087348 */ /* 0x000fea0003c00000 */
[----:B------:R0:W1:Y:S02]  /*61b0*/  SHFL.IDX P0, R48, R43, R54, R53 ;  /* 0x000000362b307389 */ /* 0x0000640000000035 */
[----:B01----:R-:W-:Y:S05]  /*61c0*/  ENDCOLLECTIVE ;  /* 0x000000000000791b */ /* 0x003fea0003800000 */
.L_x_1145:
[----:B------:R-:W-:-:S05]  /*61d0*/  IMAD.MOV.U32 R50, RZ, RZ, R48 ;  /* 0x000000ffff327224 */ /* 0x000fca00078e0030 */
[----:B------:R-:W-:-:S04]  /*61e0*/  LOP3.LUT P0, RZ, R50, 0x8, RZ, 0xc0, !PT ;  /* 0x0000000832ff7812 */ /* 0x000fc8000780c0ff */
[----:B------:R-:W-:-:S05]  /*61f0*/  FSEL R47, R2, RZ, P0 ;  /* 0x000000ff022f7208 */ /* 0x000fca0000000000 */
[----:B------:R-:W-:-:S07]  /*6200*/  FADD R42, R42, R47 ;  /* 0x0000002f2a2a7221 */ /* 0x000fce0000000000 */
[----:B------:R-:W-:Y:S05]  /*6210*/  WARPSYNC.COLLECTIVE R52, `(.L_x_1146) ;  /* 0x0000000034087348 */ /* 0x000fea0003c00000 */
[----:B------:R0:W1:Y:S02]  /*6220*/  SHFL.IDX P0, R48, R43, R54, R53 ;  /* 0x000000362b307389 */ /* 0x0000640000000035 */
[----:B01----:R-:W-:Y:S05]  /*6230*/  ENDCOLLECTIVE ;  /* 0x000000000000791b */ /* 0x003fea0003800000 */
.L_x_1146:
[----:B------:R-:W-:-:S05]  /*6240*/  IMAD.MOV.U32 R56, RZ, RZ, R48 ;  /* 0x000000ffff387224 */ /* 0x000fca00078e0030 */
[----:B------:R-:W-:-:S04]  /*6250*/  LOP3.LUT P0, RZ, R56, 0x4, RZ, 0xc0, !PT ;  /* 0x0000000438ff7812 */ /* 0x000fc8000780c0ff */
[----:B------:R-:W-:-:S05]  /*6260*/  FSEL R47, R0, RZ, P0 ;  /* 0x000000ff002f7208 */ /* 0x000fca0000000000 */
[----:B------:R-:W-:-:S07]  /*6270*/  FADD R42, R42, R47 ;  /* 0x0000002f2a2a7221 */ /* 0x000fce0000000000 */
[----:B------:R-:W-:Y:S05]  /*6280*/  WARPSYNC.COLLECTIVE R52, `(.L_x_1147) ;  /* 0x0000000034087348 */ /* 0x000fea0003c00000 */
[----:B------:R0:W1:Y:S02]  /*6290*/  SHFL.IDX P0, R48, R43, R54, R53 ;  /* 0x000000362b307389 */ /* 0x0000640000000035 */
[----:B01----:R-:W-:Y:S05]  /*62a0*/  ENDCOLLECTIVE ;  /* 0x000000000000791b */ /* 0x003fea0003800000 */
.L_x_1147:
[----:B------:R-:W-:-:S04]  /*62b0*/  LOP3.LUT P0, RZ, R48, 0x2, RZ, 0xc0, !PT ;  /* 0x0000000230ff7812 */ /* 0x000fc8000780c0ff */
[----:B------:R-:W-:-:S05]  /*62c0*/  FSEL R47, R33, RZ, P0 ;  /* 0x000000ff212f7208 */ /* 0x000fca0000000000 */
[----:B------:R-:W-:-:S07]  /*62d0*/  FADD R42, R42, R47 ;  /* 0x0000002f2a2a7221 */ /* 0x000fce0000000000 */
[----:B------:R-:W-:Y:S05]  /*62e0*/  WARPSYNC.COLLECTIVE R52, `(.L_x_1148) ;  /* 0x0000000034087348 */ /* 0x000fea0003c00000 */
[----:B------:R0:W1:Y:S02]  /*62f0*/  SHFL.IDX P0, R48, R43, R54, R53 ;  /* 0x000000362b307389 */ /* 0x0000640000000035 */
[----:B01----:R-:W-:Y:S05]  /*6300*/  ENDCOLLECTIVE ;  /* 0x000000000000791b */ /* 0x003fea0003800000 */
.L_x_1148:
        /* <DEDUP_REMOVED lines=8> */
.L_x_1149:
[----:B------:R-:W-:-:S05]  /*6390*/  IMAD.MOV.U32 R51, RZ, RZ, R48 ;  /* 0x000000ffff337224 */ /* 0x000fca00078e0030 */
[----:B------:R-:W-:-:S04]  /*63a0*/  ISETP.GT.AND P0, PT, R51, -0x1, PT ;  /* 0xffffffff3300780c */ /* 0x000fc80003f04270 */
[----:B------:R-:W-:-:S05]  /*63b0*/  FSEL R47, R34, RZ, !P0 ;  /* 0x000000ff222f7208 */ /* 0x000fca0004000000 */
[----:B------:R-:W-:-:S07]  /*63c0*/  FADD R38, R47, R38 ;  /* 0x000000262f267221 */ /* 0x000fce0000000000 */
[----:B------:R-:W-:Y:S05]  /*63d0*/  WARPSYNC.COLLECTIVE R52, `(.L_x_1150) ;  /* 0x0000000034087348 */ /* 0x000fea0003c00000 */
[----:B------:R0:W1:Y:S02]  /*63e0*/  SHFL.IDX P0, R48, R43, R54, R53 ;  /* 0x000000362b307389 */ /* 0x0000640000000035 */
[----:B01----:R-:W-:Y:S05]  /*63f0*/  ENDCOLLECTIVE ;  /* 0x000000000000791b */ /* 0x003fea0003800000 */
.L_x_1150:
[----:B------:R-:W-:-:S05]  /*6400*/  IMAD.MOV.U32 R55, RZ, RZ, R48 ;  /* 0x000000ffff377224 */ /* 0x000fca00078e0030 */
[----:B------:R-:W-:-:S04]  /*6410*/  LOP3.LUT P0, RZ, R55, 0x40000000, RZ, 0xc0, !PT ;  /* 0x4000000037ff7812 */ /* 0x000fc8000780c0ff */
[----:B------:R-:W-:-:S05]  /*6420*/  FSEL R29, R29, RZ, P0 ;  /* 0x000000ff1d1d7208 */ /* 0x000fca0000000000 */
[----:B------:R-:W-:-:S07]  /*6430*/  FADD R29, R38, R29 ;  /* 0x0000001d261d7221 */ /* 0x000fce0000000000 */
[----:B------:R-:W-:Y:S05]  /*6440*/  WARPSYNC.COLLECTIVE R52, `(.L_x_1151) ;  /* 0x0000000034087348 */ /* 0x000fea0003c00000 */
[----:B------:R0:W1:Y:S02]  /*6450*/  SHFL.IDX P0, R48, R43, R54, R53 ;  /* 0x000000362b307389 */ /* 0x0000640000000035 */
[----:B01----:R-:W-:Y:S05]  /*6460*/  ENDCOLLECTIVE ;  /* 0x000000000000791b */ /* 0x003fea0003800000 */
.L_x_1151:
[----:B------:R-:W-:-:S05]  /*6470*/  IMAD.MOV.U32 R34, RZ, RZ, R48 ;  /* 0x000000ffff227224 */ /* 0x000fca00078e0030 */
[----:B------:R-:W-:-:S04]  /*6480*/  LOP3.LUT P0, RZ, R34, 0x20000000, RZ, 0xc0, !PT ;  /* 0x2000000022ff7812 */ /* 0x000fc8000780c0ff */
[----:B------:R-:W-:-:S05]  /*6490*/  FSEL R28, R28, RZ, P0 ;  /* 0x000000ff1c1c7208 */ /* 0x000fca0000000000 */
[----:B------:R-:W-:-:S07]  /*64a0*/  FADD R29, R29, R28 ;  /* 0x0000001c1d1d7221 */ /* 0x000fce0000000000 */
[----:B------:R-:W-:Y:S05]  /*64b0*/  WARPSYNC.COLLECTIVE R52, `(.L_x_1152) ;  /* 0x0000000034087348 */ /* 0x000fea0003c00000 */
[----:B------:R0:W1:Y:S02]  /*64c0*/  SHFL.IDX P0, R48, R43, R54, R53 ;  /* 0x000000362b307389 */ /* 0x0000640000000035 */
[----:B01----:R-:W-:Y:S05]  /*64d0*/  ENDCOLLECTIVE ;  /* 0x000000000000791b */ /* 0x003fea0003800000 */
.L_x_1152:
[----:B------:R-:W-:-:S05]  /*64e0*/  IMAD.MOV.U32 R34, RZ, RZ, R48 ;  /* 0x000000ffff227224 */ /* 0x000fca00078e0030 */
[----:B------:R-:W-:-:S04]  /*64f0*/  LOP3.LUT P0, RZ, R34, 0x10000000, RZ, 0xc0, !PT ;  /* 0x1000000022ff7812 */ /* 0x000fc8000780c0ff */
[----:B------:R-:W-:-:S05]  /*6500*/  FSEL R28, R27, RZ, P0 ;  /* 0x000000ff1b1c7208 */ /* 0x000fca0000000000 */
[----:B------:R-:W-:-:S07]  /*6510*/  FADD R27, R29, R28 ;  /* 0x0000001c1d1b7221 */ /* 0x000fce0000000000 */
[----:B------:R-:W-:Y:S05]  /*6520*/  WARPSYNC.COLLECTIVE R52, `(.L_x_1153) ;  /* 0x0000000034087348 */ /* 0x000fea0003c00000 */
[----:B------:R0:W1:Y:S02]  /*6530*/  SHFL.IDX P0, R48, R43, R54, R53 ;  /* 0x000000362b307389 */ /* 0x0000640000000035 */
[----:B01----:R-:W-:Y:S05]  /*6540*/  ENDCOLLECTIVE ;  /* 0x000000000000791b */ /* 0x003fea0003800000 */
.L_x_1153:
[----:B------:R-:W-:-:S05]  /*6550*/  IMAD.MOV.U32 R34, RZ, RZ, R48 ;  /* 0x000000ffff227224 */ /* 0x000fca00078e0030 */
[----:B------:R-:W-:-:S04]  /*6560*/  LOP3.LUT P0, RZ, R34, 0x8000000, RZ, 0xc0, !PT ;  /* 0x0800000022ff7812 */ /* 0x000fc8000780c0ff */
[----:B------:R-:W-:-:S05]  /*6570*/  FSEL R26, R26, RZ, P0 ;  /* 0x000000ff1a1a7208 */ /* 0x000fca0000000000 */
[----:B------:R-:W-:-:S07]  /*6580*/  FADD R27, R27, R26 ;  /* 0x0000001a1b1b7221 */ /* 0x000fce0000000000 */
[----:B------:R-:W-:Y:S05]  /*6590*/  WARPSYNC.COLLECTIVE R52, `(.L_x_1154) ;  /* 0x0000000034087348 */ /* 0x000fea0003c00000 */
[----:B------:R0:W1:Y:S02]  /*65a0*/  SHFL.IDX P0, R48, R43, R54, R53 ;  /* 0x000000362b307389 */ /* 0x0000640000000035 */
[----:B01----:R-:W-:Y:S05]  /*65b0*/  ENDCOLLECTIVE ;  /* 0x000000000000791b */ /* 0x003fea0003800000 */
.L_x_1154:
[----:B------:R-:W-:-:S05]  /*65c0*/  IMAD.MOV.U32 R38, RZ, RZ, R48 ;  /* 0x000000ffff267224 */ /* 0x000fca00078e0030 */
[----:B------:R-:W-:-:S04]  /*65d0*/  LOP3.LUT P0, RZ, R38, 0x4000000, RZ, 0xc0, !PT ;  /* 0x0400000026ff7812 */ /* 0x000fc8000780c0ff */
[----:B------:R-:W-:-:S05]  /*65e0*/  FSEL R26, R25, RZ, P0 ;  /* 0x000000ff191a7208 */ /* 0x000fca0000000000 */
[----:B------:R-:W-:-:S07]  /*65f0*/  FADD R27, R27, R26 ;  /* 0x0000001a1b1b7221 */ /* 0x000fce0000000000 */
[----:B------:R-:W-:Y:S05]  /*6600*/  WARPSYNC.COLLECTIVE R52, `(.L_x_1155) ;  /* 0x0000000034087348 */ /* 0x000fea0003c00000 */
[----:B------:R0:W1:Y:S02]  /*6610*/  SHFL.IDX P0, R48, R43, R54, R53 ;  /* 0x000000362b307389 */ /* 0x0000640000000035 */
[----:B01----:R-:W-:Y:S05]  /*6620*/  ENDCOLLECTIVE ;  /* 0x000000000000791b */ /* 0x003fea0003800000 */
.L_x_1155:
[----:B------:R-:W-:-:S07]  /*6630*/  IMAD.MOV.U32 R28, RZ, RZ, R48 ;  /* 0x000000ffff1c7224 */ /* 0x000fce00078e0030 */
[----:B------:R-:W-:Y:S05]  /*6640*/  WARPSYNC.COLLECTIVE R52, `(.L_x_1156) ;  /* 0x0000000034087348 */ /* 0x000fea0003c00000 */
[----:B------:R0:W1:Y:S02]  /*6650*/  SHFL.IDX P0, R48, R43, R54, R53 ;  /* 0x000000362b307389 */ /* 0x0000640000000035 */
[----:B01----:R-:W-:Y:S05]  /*6660*/  ENDCOLLECTIVE ;  /* 0x000000000000791b */ /* 0x003fea0003800000 */
.L_x_1156:
[----:B------:R-:W-:-:S04]  /*6670*/  LOP3.LUT P1, RZ, R28, 0x2000000, RZ, 0xc0, !PT ;  /* 0x020000001cff7812 */ /* 0x000fc8000782c0ff */
[----:B------:R-:W-:-:S05]  /*6680*/  FSEL R24, R24, RZ, P1 ;  /* 0x000000ff18187208 */ /* 0x000fca0000800000 */
[----:B------:R-:W-:Y:S01]  /*6690*/  FADD R27, R27, R24 ;  /* 0x000000181b1b7221 */ /* 0x000fe20000000000 */
[----:B------:R-:W-:-:S07]  /*66a0*/  IMAD.MOV.U32 R26, RZ, RZ, R48 ;  /* 0x000000ffff1a7224 */ /* 0x000fce00078e0030 */
[----:B------:R-:W-:Y:S05]  /*66b0*/  WARPSYNC.COLLECTIVE R52, `(.L_x_1157) ;  /* 0x0000000034087348 */ /* 0x000fea0003c00000 */
[----:B------:R0:W1:Y:S02]  /*66c0*/  SHFL.IDX P0, R48, R43, R54, R53 ;  /* 0x000000362b307389 */ /* 0x0000640000000035 */
[----:B01----:R-:W-:Y:S05]  /*66d0*/  ENDCOLLECTIVE ;  /* 0x000000000000791b */ /* 0x003fea0003800000 */
.L_x_1157:
[----:B------:R-:W-:-:S04]  /*66e0*/  LOP3.LUT P2, RZ, R26, 0x1000000, RZ, 0xc0, !PT ;  /* 0x010000001aff7812 */ /* 0x000fc8000784c0ff */
[----:B------:R-:W-:-:S05]  /*66f0*/  FSEL R24, R23, RZ, P2 ;  /* 0x000000ff17187208 */ /* 0x000fca0001000000 */
[----:B------:R-:W-:Y:S01]  /*6700*/  FADD R27, R27, R24 ;  /* 0x000000181b1b7221 */ /* 0x000fe20000000000 */
[----:B------:R-:W-:-:S07]  /*6710*/  IMAD.MOV.U32 R25, RZ, RZ, R48 ;  /* 0x000000ffff197224 */ /* 0x000fce00078e0030 */
[----:B------:R-:W-:Y:S05]  /*6720*/  WARPSYNC.COLLECTIVE R52, `(.L_x_1158) ;  /* 0x0000000034087348 */ /* 0x000fea0003c00000 */
[----:B------:R0:W1:Y:S02]  /*6730*/  SHFL.IDX P0, R48, R43, R54, R53 ;  /* 0x000000362b307389 */ /* 0x0000640000000035 */
[----:B01----:R-:W-:Y:S05]  /*6740*/  ENDCOLLECTIVE ;  /* 0x000000000000791b */ /* 0x003fea0003800000 */
.L_x_1158:
[----:B------:R-:W-:-:S04]  /*6750*/  LOP3.LUT P1, RZ, R25, 0x800000, RZ, 0xc0, !PT ;  /* 0x0080000019ff7812 */ /* 0x000fc8000782c0ff */
[----:B------:R-:W-:-:S05]  /*6760*/  FSEL R22, R22, RZ, P1 ;  /* 0x000000ff16167208 */ /* 0x000fca0000800000 */
[----:B------:R-:W-:Y:S01]  /*6770*/  FADD R22, R27, R22 ;  /* 0x000000161b167221 */ /* 0x000fe20000000000 */
[----:B------:R-:W-:-:S07]  /*6780*/  IMAD.MOV.U32 R28, RZ, RZ, R48 ;  /* 0x000000ffff1c7224 */ /* 0x000fce00078e0030 */
[----:B------:R-:W-:Y:S05]  /*6790*/  WARPSYNC.COLLECTIVE R52, `(.L_x_1159) ;  /* 0x0000000034087348 */ /* 0x000fea0003c00000 */
[----:B------:R0:W1:Y:S02]  /*67a0*/  SHFL.IDX P0, R48, R43, R54, R53 ;  /* 0x000000362b307389 */ /* 0x0000640000000035 */
[----:B01----:R-:W-:Y:S05]  /*67b0*/  ENDCOLLECTIVE ;  /* 0x000000000000791b */ /* 0x003fea0003800000 */
.L_x_1159:
[----:B------:R-:W-:-:S04]  /*67c0*/  LOP3.LUT P2, RZ, R28, 0x400000, RZ, 0xc0, !PT ;  /* 0x004000001cff7812 */ /* 0x000fc8000784c0ff */
[----:B------:R-:W-:-:S05]  /*67d0*/  FSEL R21, R21, RZ, P2 ;  /* 0x000000ff15157208 */ /* 0x000fca0001000000 */
[----:B------:R-:W-:Y:S01]  /*67e0*/  FADD R21, R22, R21 ;  /* 0x0000001516157221 */ /* 0x000fe20000000000 */
[----:B------:R-:W-:-:S07]  /*67f0*/  IMAD.MOV.U32 R26, RZ, RZ, R48 ;  /* 0x000000ffff1a7224 */ /* 0x000fce00078e0030 */
[----:B------:R-:W-:Y:S05]  /*6800*/  WARPSYNC.COLLECTIVE R52, `(.L_x_1160) ;  /* 0x0000000034087348 */ /* 0x000fea0003c00000 */
[----:B------:R0:W1:Y:S02]  /*6810*/  SHFL.IDX P0, R48, R43, R54, R53 ;  /* 0x000000362b307389 */ /* 0x0000640000000035 */
[----:B01----:R-:W-:Y:S05]  /*6820*/  ENDCOLLECTIVE ;  /* 0x000000000000791b */ /* 0x003fea0003800000 */
.L_x_1160:
[----:B------:R-:W-:-:S04]  /*6830*/  LOP3.LUT P1, RZ, R26, 0x200000, RZ, 0xc0, !PT ;  /* 0x002000001aff7812 */ /* 0x000fc8000782c0ff */
[----:B------:R-:W-:-:S05]  /*6840*/  FSEL R20, R20, RZ, P1 ;  /* 0x000000ff14147208 */ /* 0x000fca0000800000 */
[----:B------:R-:W-:Y:S01]  /*6850*/  FADD R21, R21, R20 ;  /* 0x0000001415157221 */ /* 0x000fe20000000000 */
[----:B------:R-:W-:-:S07]  /*6860*/  IMAD.MOV.U32 R25, RZ, RZ, R48 ;  /* 0x000000ffff197224 */ /* 0x000fce00078e0030 */
[----:B------:R-:W-:Y:S05]  /*6870*/  WARPSYNC.COLLECTIVE R52, `(.L_x_1161) ;  /* 0x0000000034087348 */ /* 0x000fea0003c00000 */
[----:B------:R0:W1:Y:S02]  /*6880*/  SHFL.IDX P0, R48, R43, R54, R53 ;  /* 0x000000362b307389 */ /* 0x0000640000000035 */
[----:B01----:R-:W-:Y:S05]  /*6890*/  ENDCOLLECTIVE ;  /* 0x000000000000791b */ /* 0x003fea0003800000 */
.L_x_1161:
[----:B------:R-:W-:-:S07]  /*68a0*/  IMAD.MOV.U32 R23, RZ, RZ, R48 ;  /* 0x000000ffff177224 */ /* 0x000fce00078e0030 */
[----:B------:R-:W-:Y:S05]  /*68b0*/  WARPSYNC.COLLECTIVE R52, `(.L_x_1162) ;  /* 0x0000000034087348 */ /* 0x000fea0003c00000 */
[----:B------:R0:W1:Y:S02]  /*68c0*/  SHFL.IDX P0, R48, R43, R54, R53 ;  /* 0x000000362b307389 */ /* 0x0000640000000035 */
[----:B01----:R-:W-:Y:S05]  /*68d0*/  ENDCOLLECTIVE ;  /* 0x000000000000791b */ /* 0x003fea0003800000 */
.L_x_1162:
[----:B------:R-:W-:-:S04]  /*68e0*/  LOP3.LUT P1, RZ, R23, 0x80000, RZ, 0xc0, !PT ;  /* 0x0008000017ff7812 */ /* 0x000fc8000782c0ff */
[----:B------:R-:W-:Y:S01]  /*68f0*/  FSEL R18, R18, RZ, P1 ;  /* 0x000000ff12127208 */ /* 0x000fe20000800000 */
[----:B------:R-:W-:-:S08]  /*6900*/  IMAD.MOV.U32 R27, RZ, RZ, R48 ;  /* 0x000000ffff1b7224 */ /* 0x000fd000078e0030 */
[----:B------:R-:W-:Y:S05]  /*6910*/  WARPSYNC.COLLECTIVE R52, `(.L_x_1163) ;  /* 0x0000000034087348 */ /* 0x000fea0003c00000 */
[----:B------:R0:W1:Y:S02]  /*6920*/  SHFL.IDX P0, R48, R43, R54, R53 ;  /* 0x000000362b307389 */ /* 0x0000640000000035 */
[----:B01----:R-:W-:Y:S05]  /*6930*/  ENDCOLLECTIVE ;  /* 0x000000000000791b */ /* 0x003fea0003800000 */
.L_x_1163:
        /* <DEDUP_REMOVED lines=11> */
.L_x_1164:
[----:B------:R-:W-:-:S04]  /*69f0*/  FADD R18, R21, R18 ;  /* 0x0000001215127221 */ /* 0x000fc80000000000 */
[----:B------:R-:W-:-:S04]  /*6a00*/  FADD R18, R18, R17 ;  /* 0x0000001112127221 */ /* 0x000fc80000000000 */
[----:B------:R-:W-:Y:S01]  /*6a10*/  FADD R18, R18, R27 ;  /* 0x0000001b12127221 */ /* 0x000fe20000000000 */
[----:B------:R-:W-:-:S07]  /*6a20*/  IMAD.MOV.U32 R23, RZ, RZ, R48 ;  /* 0x000000ffff177224 */ /* 0x000fce00078e0030 */
[----:B------:R-:W-:Y:S05]  /*6a30*/  WARPSYNC.COLLECTIVE R52, `(.L_x_1165) ;  /* 0x0000000034087348 */ /* 0x000fea0003c00000 */
[----:B------:R0:W1:Y:S02]  /*6a40*/  SHFL.IDX P0, R48, R43, R54, R53 ;  /* 0x000000362b307389 */ /* 0x0000640000000035 */
[----:B01----:R-:W-:Y:S05]  /*6a50*/  ENDCOLLECTIVE ;  /* 0x000000000000791b */ /* 0x003fea0003800000 */
.L_x_1165:
[----:B------:R-:W-:-:S04]  /*6a60*/  LOP3.LUT P1, RZ, R23, 0x10000, RZ, 0xc0, !PT ;  /* 0x0001000017ff7812 */ /* 0x000fc8000782c0ff */
[----:B------:R-:W-:-:S05]  /*6a70*/  FSEL R23, R15, RZ, P1 ;  /* 0x000000ff0f177208 */ /* 0x000fca0000800000 */
[----:B------:R-:W-:Y:S01]  /*6a80*/  FADD R18, R18, R23 ;  /* 0x0000001712127221 */ /* 0x000fe20000000000 */
[----:B------:R-:W-:-:S07]  /*6a90*/  IMAD.MOV.U32 R25, RZ, RZ, R48 ;  /* 0x000000ffff197224 */ /* 0x000fce00078e0030 */
[----:B------:R-:W-:Y:S05]  /*6aa0*/  WARPSYNC.COLLECTIVE R52, `(.L_x_1166) ;  /* 0x0000000034087348 */ /* 0x000fea0003c00000 */
[----:B------:R0:W1:Y:S02]  /*6ab0*/  SHFL.IDX P0, R48, R43, R54, R53 ;  /* 0x000000362b307389 */ /* 0x0000640000000035 */
[----:B01----:R-:W-:Y:S05]  /*6ac0*/  ENDCOLLECTIVE ;  /* 0x000000000000791b */ /* 0x003fea0003800000 */
.L_x_1166:
[----:B------:R-:W-:-:S04]  /*6ad0*/  LOP3.LUT P2, RZ, R25, 0x8000, RZ, 0xc0, !PT ;  /* 0x0000800019ff7812 */ /* 0x000fc8000784c0ff */
[----:B------:R-:W-:-:S05]  /*6ae0*/  FSEL R25, R14, RZ, P2 ;  /* 0x000000ff0e197208 */ /* 0x000fca0001000000 */
[----:B------:R-:W-:Y:S01]  /*6af0*/  FADD R18, R18, R25 ;  /* 0x0000001912127221 */ /* 0x000fe20000000000 */
[----:B------:R-:W-:-:S07]  /*6b00*/  IMAD.MOV.U32 R22, RZ, RZ, R48 ;  /* 0x000000ffff167224 */ /* 0x000fce00078e0030 */
[----:B------:R-:W-:Y:S05]  /*6b10*/  WARPSYNC.COLLECTIVE R52, `(.L_x_1167) ;  /* 0x0000000034087348 */ /* 0x000fea0003c00000 */
[----:B------:R0:W1:Y:S02]  /*6b20*/  SHFL.IDX P0, R48, R43, R54, R53 ;  /* 0x000000362b307389 */ /* 0x0000640000000035 */
[----:B01----:R-:W-:Y:S05]  /*6b30*/  ENDCOLLECTIVE ;  /* 0x000000000000791b */ /* 0x003fea0003800000 */
.L_x_1167:
[----:B------:R-:W-:-:S04]  /*6b40*/  LOP3.LUT P1, RZ, R22, 0x4000, RZ, 0xc0, !PT ;  /* 0x0000400016ff7812 */ /* 0x000fc8000782c0ff */
[----:B------:R-:W-:-:S05]  /*6b50*/  FSEL R13, R13, RZ, P1 ;  /* 0x000000ff0d0d7208 */ /* 0x000fca0000800000 */
[----:B------:R-:W-:Y:S01]  /*6b60*/  FADD R18, R18, R13 ;  /* 0x0000000d12127221 */ /* 0x000fe20000000000 */
[----:B------:R-:W-:-:S07]  /*6b70*/  IMAD.MOV.U32 R19, RZ, RZ, R48 ;  /* 0x000000ffff137224 */ /* 0x000fce00078e0030 */
[----:B------:R-:W-:Y:S05]  /*6b80*/  WARPSYNC.COLLECTIVE R52, `(.L_x_1168) ;  /* 0x0000000034087348 */ /* 0x000fea0003c00000 */
[----:B------:R0:W1:Y:S02]  /*6b90*/  SHFL.IDX P0, R48, R43, R54, R53 ;  /* 0x000000362b307389 */ /* 0x0000640000000035 */
[----:B01----:R-:W-:Y:S05]  /*6ba0*/  ENDCOLLECTIVE ;  /* 0x000000000000791b */ /* 0x003fea0003800000 */
.L_x_1168:
[----:B------:R-:W-:-:S04]  /*6bb0*/  LOP3.LUT P2, RZ, R19, 0x2000, RZ, 0xc0, !PT ;  /* 0x0000200013ff7812 */ /* 0x000fc8000784c0ff */
[----:B------:R-:W-:-:S05]  /*6bc0*/  FSEL R47, R12, RZ, P2 ;  /* 0x000000ff0c2f7208 */ /* 0x000fca0001000000 */
[----:B------:R-:W-:Y:S01]  /*6bd0*/  FADD R47, R18, R47 ;  /* 0x0000002f122f7221 */ /* 0x000fe20000000000 */
[----:B------:R-:W-:-:S07]  /*6be0*/  IMAD.MOV.U32 R20, RZ, RZ, R48 ;  /* 0x000000ffff147224 */ /* 0x000fce00078e0030 */
[----:B------:R-:W-:Y:S05]  /*6bf0*/  WARPSYNC.COLLECTIVE R52, `(.L_x_1169) ;  /* 0x0000000034087348 */ /* 0x000fea0003c00000 */
[----:B------:R0:W1:Y:S02]  /*6c00*/  SHFL.IDX P0, R48, R43, R54, R53 ;  /* 0x000000362b307389 */ /* 0x0000640000000035 */
[----:B01----:R-:W-:Y:S05]  /*6c10*/  ENDCOLLECTIVE ;  /* 0x000000000000791b */ /* 0x003fea0003800000 */
.L_x_1169:
[----:B------:R-:W-:-:S04]  /*6c20*/  LOP3.LUT P1, RZ, R20, 0x1000, RZ, 0xc0, !PT ;  /* 0x0000100014ff7812 */ /* 0x000fc8000782c0ff */
[----:B------:R-:W-:-:S05]  /*6c30*/  FSEL R12, R11, RZ, P1 ;  /* 0x000000ff0b0c7208 */ /* 0x000fca0000800000 */
[----:B------:R-:W-:Y:S01]  /*6c40*/  FADD R23, R47, R12 ;  /* 0x0000000c2f177221 */ /* 0x000fe20000000000 */
[----:B------:R-:W-:-:S07]  /*6c50*/  IMAD.MOV.U32 R17, RZ, RZ, R48 ;  /* 0x000000ffff117224 */ /* 0x000fce00078e0030 */
[----:B------:R-:W-:Y:S05]  /*6c60*/  WARPSYNC.COLLECTIVE R52, `(.L_x_1170) ;  /* 0x0000000034087348 */ /* 0x000fea0003c00000 */
[----:B------:R0:W1:Y:S02]  /*6c70*/  SHFL.IDX P0, R48, R43, R54, R53 ;  /* 0x000000362b307389 */ /* 0x0000640000000035 */
[----:B01----:R-:W-:Y:S05]  /*6c80*/  ENDCOLLECTIVE ;  /* 0x000000000000791b */ /* 0x003fea0003800000 */
.L_x_1170:
[----:B------:R-:W-:-:S04]  /*6c90*/  LOP3.LUT P2, RZ, R17, 0x800, RZ, 0xc0, !PT ;  /* 0x0000080011ff7812 */ /* 0x000fc8000784c0ff */
[----:B------:R-:W-:-:S05]  /*6ca0*/  FSEL R38, R10, RZ, P2 ;  /* 0x000000ff0a267208 */ /* 0x000fca0001000000 */
[----:B------:R-:W-:Y:S01]  /*6cb0*/  FADD R38, R23, R38 ;  /* 0x0000002617267221 */ /* 0x000fe20000000000 */
[----:B------:R-:W-:-:S07]  /*6cc0*/  IMAD.MOV.U32 R21, RZ, RZ, R48 ;  /* 0x000000ffff157224 */ /* 0x000fce00078e0030 */
[----:B------:R-:W-:Y:S05]  /*6cd0*/  WARPSYNC.COLLECTIVE R52, `(.L_x_1171) ;  /* 0x0000000034087348 */ /* 0x000fea0003c00000 */
[----:B------:R0:W1:Y:S02]  /*6ce0*/  SHFL.IDX P0, R48, R43, R54, R53 ;  /* 0x000000362b307389 */ /* 0x0000640000000035 */
[----:B01----:R-:W-:Y:S05]  /*6cf0*/  ENDCOLLECTIVE ;  /* 0x000000000000791b */ /* 0x003fea0003800000 */
.L_x_1171:
[----:B------:R-:W-:-:S04]  /*6d00*/  LOP3.LUT P1, RZ, R21, 0x400, RZ, 0xc0, !PT ;  /* 0x0000040015ff7812 */ /* 0x000fc8000782c0ff */
[----:B------:R-:W-:-:S05]  /*6d10*/  FSEL R9, R9, RZ, P1 ;  /* 0x000000ff09097208 */ /* 0x000fca0000800000 */
[----:B------:R-:W-:Y:S01]  /*6d20*/  FADD R9, R38, R9 ;  /* 0x0000000926097221 */ /* 0x000fe20000000000 */
[----:B------:R-:W-:-:S07]  /*6d30*/  IMAD.MOV.U32 R16, RZ, RZ, R48 ;  /* 0x000000ffff107224 */ /* 0x000fce00078e0030 */
[----:B------:R-:W-:Y:S05]  /*6d40*/  WARPSYNC.COLLECTIVE R52, `(.L_x_1172) ;  /* 0x0000000034087348 */ /* 0x000fea0003c00000 */
[----:B------:R0:W1:Y:S02]  /*6d50*/  SHFL.IDX P0, R48, R43, R54, R53 ;  /* 0x000000362b307389 */ /* 0x0000640000000035 */
[----:B01----:R-:W-:Y:S05]  /*6d60*/  ENDCOLLECTIVE ;  /* 0x000000000000791b */ /* 0x003fea0003800000 */
.L_x_1172:
[----:B------:R-:W-:-:S04]  /*6d70*/  LOP3.LUT P2, RZ, R16, 0x200, RZ, 0xc0, !PT ;  /* 0x0000020010ff7812 */ /* 0x000fc8000784c0ff */
[----:B------:R-:W-:-:S05]  /*6d80*/  FSEL R8, R8, RZ, P2 ;  /* 0x000000ff08087208 */ /* 0x000fca0001000000 */
[----:B------:R-:W-:Y:S01]  /*6d90*/  FADD R8, R9, R8 ;  /* 0x0000000809087221 */ /* 0x000fe20000000000 */
[----:B------:R-:W-:-:S07]  /*6da0*/  IMAD.MOV.U32 R15, RZ, RZ, R48 ;  /* 0x000000ffff0f7224 */ /* 0x000fce00078e0030 */
[----:B------:R-:W-:Y:S05]  /*6db0*/  WARPSYNC.COLLECTIVE R52, `(.L_x_1173) ;  /* 0x0000000034087348 */ /* 0x000fea0003c00000 */
[----:B------:R0:W1:Y:S02]  /*6dc0*/  SHFL.IDX P0, R48, R43, R54, R53 ;  /* 0x000000362b307389 */ /* 0x0000640000000035 */
[----:B01----:R-:W-:Y:S05]  /*6dd0*/  ENDCOLLECTIVE ;  /* 0x000000000000791b */ /* 0x003fea0003800000 */
.L_x_1173:
[----:B------:R-:W-:-:S04]  /*6de0*/  LOP3.LUT P1, RZ, R15, 0x100, RZ, 0xc0, !PT ;  /* 0x000001000fff7812 */ /* 0x000fc8000782c0ff */
[----:B------:R-:W-:-:S05]  /*6df0*/  FSEL R7, R7, RZ, P1 ;  /* 0x000000ff07077208 */ /* 0x000fca0000800000 */
[----:B------:R-:W-:Y:S01]  /*6e00*/  FADD R7, R8, R7 ;  /* 0x0000000708077221 */ /* 0x000fe20000000000 */
[----:B------:R-:W-:-:S07]  /*6e10*/  IMAD.MOV.U32 R22, RZ, RZ, R48 ;  /* 0x000000ffff167224 */ /* 0x000fce00078e0030 */
[----:B------:R-:W-:Y:S05]  /*6e20*/  WARPSYNC.COLLECTIVE R52, `(.L_x_1174) ;  /* 0x0000000034087348 */ /* 0x000fea0003c00000 */
[----:B------:R0:W1:Y:S02]  /*6e30*/  SHFL.IDX P0, R48, R43, R54, R53 ;  /* 0x000000362b307389 */ /* 0x0000640000000035 */
[----:B01----:R-:W-:Y:S05]  /*6e40*/  ENDCOLLECTIVE ;  /* 0x000000000000791b */ /* 0x003fea0003800000 */
.L_x_1174:
[----:B------:R-:W-:-:S04]  /*6e50*/  LOP3.LUT P2, RZ, R22, 0x80, RZ, 0xc0, !PT ;  /* 0x0000008016ff7812 */ /* 0x000fc8000784c0ff */
[----:B------:R-:W-:-:S05]  /*6e60*/  FSEL R6, R6, RZ, P2 ;  /* 0x000000ff06067208 */ /* 0x000fca0001000000 */
[----:B------:R-:W-:Y:S01]  /*6e70*/  FADD R6, R7, R6 ;  /* 0x0000000607067221 */ /* 0x000fe20000000000 */
[----:B------:R-:W-:-:S07]  /*6e80*/  IMAD.MOV.U32 R19, RZ, RZ, R48 ;  /* 0x000000ffff137224 */ /* 0x000fce00078e0030 */
[----:B------:R-:W-:Y:S05]  /*6e90*/  WARPSYNC.COLLECTIVE R52, `(.L_x_1175) ;  /* 0x0000000034087348 */ /* 0x000fea0003c00000 */
[----:B------:R0:W1:Y:S02]  /*6ea0*/  SHFL.IDX P0, R48, R43, R54, R53 ;  /* 0x000000362b307389 */ /* 0x0000640000000035 */
[----:B01----:R-:W-:Y:S05]  /*6eb0*/  ENDCOLLECTIVE ;  /* 0x000000000000791b */ /* 0x003fea0003800000 */
.L_x_1175:
[----:B------:R-:W-:-:S07]  /*6ec0*/  IMAD.MOV.U32 R17, RZ, RZ, R48 ;  /* 0x000000ffff117224 */ /* 0x000fce00078e0030 */
[----:B------:R-:W-:Y:S05]  /*6ed0*/  WARPSYNC.COLLECTIVE R52, `(.L_x_1176) ;  /* 0x0000000034087348 */ /* 0x000fea0003c00000 */
[----:B------:R0:W1:Y:S02]  /*6ee0*/  SHFL.IDX P0, R48, R43, R54, R53 ;  /* 0x000000362b307389 */ /* 0x0000640000000035 */
[----:B01----:R-:W-:Y:S05]  /*6ef0*/  ENDCOLLECTIVE ;  /* 0x000000000000791b */ /* 0x003fea0003800000 */
.L_x_1176:
[----:B------:R-:W-:-:S04]  /*6f00*/  LOP3.LUT P1, RZ, R17, 0x20, RZ, 0xc0, !PT ;  /* 0x0000002011ff7812 */ /* 0x000fc8000782c0ff */
[----:B------:R-:W-:Y:S01]  /*6f10*/  FSEL R4, R4, RZ, P1 ;  /* 0x000000ff04047208 */ /* 0x000fe20000800000 */
[----:B------:R-:W-:-:S08]  /*6f20*/  IMAD.MOV.U32 R20, RZ, RZ, R48 ;  /* 0x000000ffff147224 */ /* 0x000fd000078e0030 */
[----:B------:R-:W-:Y:S05]  /*6f30*/  WARPSYNC.COLLECTIVE R52, `(.L_x_1177) ;  /* 0x0000000034087348 */ /* 0x000fea0003c00000 */
[----:B------:R0:W1:Y:S02]  /*6f40*/  SHFL.IDX P0, R48, R43, R54, R53 ;  /* 0x000000362b307389 */ /* 0x0000640000000035 */
[----:B01----:R-:W-:Y:S05]  /*6f50*/  ENDCOLLECTIVE ;  /* 0x000000000000791b */ /* 0x003fea0003800000 */
.L_x_1177:
[----:B------:R-:W-:-:S07]  /*6f60*/  IMAD.MOV.U32 R10, RZ, RZ, R48 ;  /* 0x000000ffff0a7224 */ /* 0x000fce00078e0030 */
[----:B------:R-:W-:Y:S05]  /*6f70*/  WARPSYNC.COLLECTIVE R52, `(.L_x_1178) ;  /* 0x0000000034087348 */ /* 0x000fea0003c00000 */
[----:B------:R0:W1:Y:S02]  /*6f80*/  SHFL.IDX P0, R48, R43, R54, R53 ;  /* 0x000000362b307389 */ /* 0x0000640000000035 */
[----:B01----:R-:W-:Y:S05]  /*6f90*/  ENDCOLLECTIVE ;  /* 0x000000000000791b */ /* 0x003fea0003800000 */
.L_x_1178:
[----:B------:R-:W-:Y:S01]  /*6fa0*/  LOP3.LUT P1, RZ, R10, 0x8, RZ, 0xc0, !PT ;  /* 0x000000080aff7812 */ /* 0x000fe2000782c0ff */
[----:B------:R-:W-:-:S12]  /*6fb0*/  IMAD.MOV.U32 R11, RZ, RZ, R48 ;  /* 0x000000ffff0b7224 */ /* 0x000fd800078e0030 */
[----:B------:R-:W-:Y:S05]  /*6fc0*/  WARPSYNC.COLLECTIVE R52, `(.L_x_1179) ;  /* 0x0000000034087348 */ /* 0x000fea0003c00000 */
[----:B------:R0:W1:Y:S02]  /*6fd0*/  SHFL.IDX P0, R48, R43, R54, R53 ;  /* 0x000000362b307389 */ /* 0x0000640000000035 */
[----:B01----:R-:W-:Y:S05]  /*6fe0*/  ENDCOLLECTIVE ;  /* 0x000000000000791b */ /* 0x003fea0003800000 */
.L_x_1179:
        /* <DEDUP_REMOVED lines=15> */
.L_x_1180:
        /* <DEDUP_REMOVED lines=9> */
.L_x_1182:
        /* <DEDUP_REMOVED lines=9> */
.L_x_2993:


//--------------------- .text._Z22spmm4_full_full_1_1024PKhPKfPfPKiS5_ii --------------------------
	.section	.text._Z22spmm4_full_full_1_1024PKhPKfPfPKiS5_ii,"ax",@progbits
	.align	128
        .global         _Z22spmm4_full_full_1_1024PKhPKfPfPKiS5_ii
        .type           _Z22spmm4_full_full_1_1024PKhPKfPfPKiS5_ii,@function
        .size           _Z22spmm4_full_full_1_1024PKhPKfPfPKiS5_ii,(.L_x_2994 - _Z22spmm4_full_full_1_1024PKhPKfPfPKiS5_ii)
        .other          _Z22spmm4_full_full_1_1024PKhPKfPfPKiS5_ii,@"STO_CUDA_ENTRY STV_DEFAULT"
_Z22spmm4_full_full_1_1024PKhPKfPfPKiS5_ii:
.text._Z22spmm4_full_full_1_1024PKhPKfPfPKiS5_ii:
[----:B------:R-:W-:Y:S01]  /*0000*/  LDC R1, c[0x0][0x37c] ;  /* 0x0000df00ff017b82 */ /* 0x000fe20000000800 */
[----:B------:R-:W0:Y:S07]  /*0010*/  S2R R3, SR_CTAID.Z ;  /* 0x0000000000037919 */ /* 0x000e2e0000002700 */
[----:B------:R-:W-:Y:S01]  /*0020*/  S2UR UR4, SR_CTAID.X ;  /* 0x00000000000479c3 */ /* 0x000fe20000002500 */
[----:B------:R-:W1:Y:S01]  /*0030*/  LDCU UR5, c[0x0][0x370] ;  /* 0x00006e00ff0577ac */ /* 0x000e620008000800 */
[----:B------:R-:W2:Y:S06]  /*0040*/  LDCU UR7, c[0x0][0x3a8] ;  /* 0x00007500ff0777ac */ /* 0x000eac0008000800 */
[----:B------:R-:W1:Y:S08]  /*0050*/  S2UR UR6, SR_CTAID.Y ;  /* 0x00000000000679c3 */ /* 0x000e700000002600 */
[----:B------:R-:W0:Y:S01]  /*0060*/  LDC R0, c[0x0][0x374] ;  /* 0x0000dd00ff007b82 */ /* 0x000e220000000800 */
[----:B-1----:R-:W-:-:S06]  /*0070*/  UIMAD UR4, UR4, UR5, UR6 ;  /* 0x00000005040472a4 */ /* 0x002fcc000f8e0206 */
[----:B0-----:R-:W-:-:S04]  /*0080*/  IMAD R0, R0, UR4, R3 ;  /* 0x0000000400007c24 */ /* 0x001fc8000f8e0203 */
[----:B------:R-:W-:-:S05]  /*0090*/  IMAD.SHL.U32 R3, R0, 0x20, RZ ;  /* 0x0000002000037824 */ /* 0x000fca00078e00ff */
[----:B--2---:R-:W-:-:S13]  /*00a0*/  ISETP.GE.AND P0, PT, R3, UR7, PT ;  /* 0x0000000703007c0c */ /* 0x004fda000bf06270 */
[----:B------:R-:W-:Y:S05]  /*00b0*/  @P0 EXIT ;  /* 0x000000000000094d */ /* 0x000fea0003800000 */
[----:B------:R-:W0:Y:S01]  /*00c0*/  LDC.64 R4, c[0x0][0x398] ;  /* 0x0000e600ff047b82 */ /* 0x000e220000000a00 */
[----:B------:R-:W1:Y:S01]  /*00d0*/  LDCU.64 UR6, c[0x0][0x358] ;  /* 0x00006b00ff0677ac */ /* 0x000e620008000a00 */
[----:B0-----:R-:W-:-:S05]  /*00e0*/  IMAD.WIDE R4, R3, 0x4, R4 ;  /* 0x0000000403047825 */ /* 0x001fca00078e0204 */
[----:B-1----:R-:W2:Y:S04]  /*00f0*/  LDG.E.CONSTANT R9, desc[UR6][R4.64] ;  /* 0x0000000604097981 */ /* 0x002ea8000c1e9900 */
[----:B------:R-:W2:Y:S01]  /*0100*/  LDG.E.CONSTANT R2, desc[UR6][R4.64+0x4] ;  /* 0x0000040604027981 */ /* 0x000ea2000c1e9900 */
[----:B------:R-:W-:Y:S01]  /*0110*/  HFMA2 R50, -RZ, RZ, 0, 0 ;  /* 0x00000000ff327431 */ /* 0x000fe200000001ff */
[----:B------:R-:W-:Y:S01]  /*0120*/  CS2R R10, SRZ ;  /* 0x00000000000a7805 */ /* 0x000fe2000001ff00 */
[----:B------:R-:W-:Y:S01]  /*0130*/  IMAD.MOV.U32 R13, RZ, RZ, RZ ;  /* 0x000000ffff0d7224 */ /* 0x000fe200078e00ff */
[----:B------:R-:W0:Y:S01]  /*0140*/  S2R R8, SR_LANEID ;  /* 0x0000000000087919 */ /* 0x000e220000000000 */
[----:B--2---:R-:W-:-:S05]  /*0150*/  IMAD.IADD R2, R2, 0x1, -R9 ;  /* 0x0000000102027824 */ /* 0x004fca00078e0a09 */
[----:B------:R-:W-:-:S13]  /*0160*/  ISETP.GE.AND P0, PT, R2, 0x1, PT ;  /* 0x000000010200780c */ /* 0x000fda0003f06270 */
[----:B0-----:R-:W-:Y:S05]  /*0170*/  @!P0 BRA `(.L_x_1183) ;  /* 0x0000002800008947 */ /* 0x001fea0003800000 */
[----:B------:R-:W0:Y:S01]  /*0180*/  LDC.64 R4, c[0x0][0x3a0] ;  /* 0x0000e800ff047b82 */ /* 0x000e220000000a00 */
[----:B------:R-:W-:Y:S01]  /*0190*/  SHF.R.U32.HI R3, RZ, 0x2, R8 ;  /* 0x00000002ff037819 */ /* 0x000fe20000011608 */
[----:B------:R-:W-:Y:S01]  /*01a0*/  IMAD.MOV.U32 R10, RZ, RZ, RZ ;  /* 0x000000ffff0a7224 */ /* 0x000fe200078e00ff */
[----:B------:R-:W-:Y:S01]  /*01b0*/  UMOV UR4, URZ ;  /* 0x000000ff00047c82 */ /* 0x000fe20008000000 */
[----:B0-----:R-:W-:-:S04]  /*01c0*/  IMAD.WIDE R4, R9, 0x4, R4 ;  /* 0x0000000409047825 */ /* 0x001fc800078e0204 */
[----:B------:R-:W-:Y:S01]  /*01d0*/  IMAD.SHL.U32 R9, R9, 0x4, RZ ;  /* 0x0000000409097824 */ /* 0x000fe200078e00ff */
[----:B------:R-:W-:-:S05]  /*01e0*/  IADD3 R26, P0, PT, R4, 0x10, RZ ;  /* 0x00000010041a7810 */ /* 0x000fca0007f1e0ff */
[----:B------:R-:W-:-:S08]  /*01f0*/  IMAD.X R27, RZ, RZ, R5, P0 ;  /* 0x000000ffff1b7224 */ /* 0x000fd000000e0605 */
.L_x_1184:
[----:B------:R-:W-:-:S13]  /*0200*/  ISETP.LE.AND P6, PT, R2, UR4, PT ;  /* 0x0000000402007c0c */ /* 0x000fda000bfc3270 */
[----:B------:R-:W2:Y:S01]  /*0210*/  @!P6 LDG.E.CONSTANT R22, desc[UR6][R26.64+-0x10] ;  /* 0xfffff0061a16e981 */ /* 0x000ea2000c1e9900 */
[----:B------:R-:W-:Y:S01]  /*0220*/  UIADD3 UR5, UPT, UPT, UR4, 0x1, URZ ;  /* 0x0000000104057890 */ /* 0x000fe2000fffe0ff */
[----:B------:R-:W-:Y:S01]  /*0230*/  ISETP.GE.U32.AND P3, PT, R3, R2, PT ;  /* 0x000000020300720c */ /* 0x000fe20003f66070 */
[----:B------:R-:W2:Y:S01]  /*0240*/  @!P6 LDC R41, c[0x0][0x3ac] ;  /* 0x0000eb00ff29eb82 */ /* 0x000ea20000000800 */
[----:B------:R-:W3:Y:S04]  /*0250*/  @!P6 LDG.E.CONSTANT R19, desc[UR6][R26.64+-0x10] ;  /* 0xfffff0061a13e981 */ /* 0x000ee8000c1e9900 */
[----:B------:R-:W4:Y:S01]  /*0260*/  @!P6 LDG.E.CONSTANT R15, desc[UR6][R26.64+-0x10] ;  /* 0xfffff0061a0fe981 */ /* 0x000f22000c1e9900 */
[----:B------:R-:W-:Y:S02]  /*0270*/  ISETP.LE.AND P0, PT, R2, UR5, PT ;  /* 0x0000000502007c0c */ /* 0x000fe4000bf03270 */
[----:B------:R-:W3:Y:S01]  /*0280*/  @!P6 LDC R40, c[0x0][0x3ac] ;  /* 0x0000eb00ff28eb82 */ /* 0x000ee20000000800 */
[----:B------:R-:W5:Y:S01]  /*0290*/  @!P6 LDG.E.CONSTANT R16, desc[UR6][R26.64+-0x10] ;  /* 0xfffff0061a10e981 */ /* 0x000f62000c1e9900 */
[----:B------:R-:W-:Y:S01]  /*02a0*/  UIADD3 UR5, UPT, UPT, UR4, 0x2, URZ ;  /* 0x0000000204057890 */ /* 0x000fe2000fffe0ff */
[----:B------:R-:W0:Y:S05]  /*02b0*/  S2R R31, SR_LANEID ;  /* 0x00000000001f7919 */ /* 0x000e2a0000000000 */
[----:B------:R-:W1:Y:S03]  /*02c0*/  @!P3 LDC.64 R4, c[0x0][0x380] ;  /* 0x0000e000ff04bb82 */ /* 0x000e660000000a00 */
[----:B------:R-:W5:Y:S04]  /*02d0*/  @!P0 LDG.E.CONSTANT R46, desc[UR6][R26.64+-0xc] ;  /* 0xfffff4061a2e8981 */ /* 0x000f68000c1e9900 */
[----:B------:R-:W5:Y:S01]  /*02e0*/  @!P0 LDG.E.CONSTANT R17, desc[UR6][R26.64+-0xc] ;  /* 0xfffff4061a118981 */ /* 0x000f62000c1e9900 */
[----:B------:R-:W-:Y:S01]  /*02f0*/  @!P3 LOP3.LUT R6, R8, 0xfffffffc, RZ, 0xc0, !PT ;  /* 0xfffffffc0806b812 */ /* 0x000fe200078ec0ff */
[----:B------:R-:W4:Y:S02]  /*0300*/  @!P6 LDC.64 R36, c[0x0][0x388] ;  /* 0x0000e200ff24eb82 */ /* 0x000f240000000a00 */
[----:B------:R-:W5:Y:S01]  /*0310*/  @!P0 LDG.E.CONSTANT R12, desc[UR6][R26.64+-0xc] ;  /* 0xfffff4061a0c8981 */ /* 0x000f62000c1e9900 */
[----:B------:R-:W-:-:S03]  /*0320*/  ISETP.LE.AND P1, PT, R2, UR5, PT ;  /* 0x0000000502007c0c */ /* 0x000fc6000bf23270 */
[----:B------:R-:W5:Y:S02]  /*0330*/  @!P0 LDG.E.CONSTANT R21, desc[UR6][R26.64+-0xc] ;  /* 0xfffff4061a158981 */ /* 0x000f64000c1e9900 */
[----:B------:R-:W4:Y:S08]  /*0340*/  @!P6 LDC R35, c[0x0][0x3ac] ;  /* 0x0000eb00ff23eb82 */ /* 0x000f300000000800 */
[----:B------:R-:W5:Y:S01]  /*0350*/  @!P1 LDG.E.CONSTANT R14, desc[UR6][R26.64+-0x8] ;  /* 0xfffff8061a0e9981 */ /* 0x000f62000c1e9900 */
[----:B------:R-:W5:Y:S03]  /*0360*/  @!P6 LDC.64 R32, c[0x0][0x388] ;  /* 0x0000e200ff20eb82 */ /* 0x000f660000000a00 */
[----:B------:R-:W5:Y:S04]  /*0370*/  @!P1 LDG.E.CONSTANT R18, desc[UR6][R26.64+-0x8] ;  /* 0xfffff8061a129981 */ /* 0x000f68000c1e9900 */
[----:B------:R-:W5:Y:S01]  /*0380*/  @!P1 LDG.E.CONSTANT R44, desc[UR6][R26.64+-0x8] ;  /* 0xfffff8061a2c9981 */ /* 0x000f62000c1e9900 */
[----:B------:R-:W-:Y:S01]  /*0390*/  UIADD3 UR5, UPT, UPT, UR4, 0x3, URZ ;  /* 0x0000000304057890 */ /* 0x000fe2000fffe0ff */
[----:B------:R-:W5:Y:S02]  /*03a0*/  @!P6 LDC.64 R48, c[0x0][0x388] ;  /* 0x0000e200ff30eb82 */ /* 0x000f640000000a00 */
[----:B------:R-:W5:Y:S03]  /*03b0*/  @!P1 LDG.E.CONSTANT R42, desc[UR6][R26.64+-0x8] ;  /* 0xfffff8061a2a9981 */ /* 0x000f66000c1e9900 */
[----:B------:R-:W-:-:S03]  /*03c0*/  ISETP.LE.AND P2, PT, R2, UR5, PT ;  /* 0x0000000502007c0c */ /* 0x000fc6000bf43270 */
[----:B------:R-:W5:Y:S10]  /*03d0*/  @!P0 LDC.64 R52, c[0x0][0x388] ;  /* 0x0000e200ff348b82 */ /* 0x000f740000000a00 */
[----:B------:R-:W5:Y:S04]  /*03e0*/  @!P2 LDG.E.CONSTANT R38, desc[UR6][R26.64+-0x4] ;  /* 0xfffffc061a26a981 */ /* 0x000f68000c1e9900 */
[----:B------:R-:W5:Y:S04]  /*03f0*/  @!P2 LDG.E.CONSTANT R24, desc[UR6][R26.64+-0x4] ;  /* 0xfffffc061a18a981 */ /* 0x000f68000c1e9900 */
[----:B------:R-:W5:Y:S01]  /*0400*/  @!P2 LDG.E.CONSTANT R25, desc[UR6][R26.64+-0x4] ;  /* 0xfffffc061a19a981 */ /* 0x000f62000c1e9900 */
[----:B0-----:R-:W-:Y:S01]  /*0410*/  @!P3 LOP3.LUT R6, R6, 0x3, R31, 0xf8, !PT ;  /* 0x000000030606b812 */ /* 0x001fe200078ef81f */
[----:B------:R-:W-:-:S02]  /*0420*/  UIADD3 UR5, UPT, UPT, UR4, 0x4, URZ ;  /* 0x0000000404057890 */ /* 0x000fc4000fffe0ff */
[----:B------:R-:W5:Y:S01]  /*0430*/  @!P2 LDG.E.CONSTANT R43, desc[UR6][R26.64+-0x4] ;  /* 0xfffffc061a2ba981 */ /* 0x000f62000c1e9900 */
[--C-:B-1----:R-:W-:Y:S02]  /*0440*/  @!P3 IADD3 R4, P4, P5, R6, R4, R9.reuse ;  /* 0x000000040604b210 */ /* 0x102fe40007d9e009 */
[----:B------:R-:W-:-:S04]  /*0450*/  SHF.R.S32.HI R6, RZ, 0x1f, R9 ;  /* 0x0000001fff067819 */ /* 0x000fc80000011409 */
[----:B------:R-:W-:Y:S02]  /*0460*/  @!P3 IADD3.X R5, PT, PT, RZ, R5, R6, P4, P5 ;  /* 0x00000005ff05b210 */ /* 0x000fe400027ea406 */
[----:B------:R-:W-:-:S03]  /*0470*/  ISETP.LE.AND P4, PT, R2, UR5, PT ;  /* 0x0000000502007c0c */ /* 0x000fc6000bf83270 */
[----:B------:R0:W5:Y:S10]  /*0480*/  @!P3 LDG.E.U8.CONSTANT R39, desc[UR6][R4.64] ;  /* 0x000000060427b981 */ /* 0x000174000c1e9100 */
[----:B------:R-:W5:Y:S01]  /*0490*/  @!P4 LDG.E.CONSTANT R23, desc[UR6][R26.64] ;  /* 0x000000061a17c981 */ /* 0x000f62000c1e9900 */
[----:B------:R-:W1:Y:S01]  /*04a0*/  S2R R6, SR_TID.X ;  /* 0x0000000000067919 */ /* 0x000e620000002100 */
[----:B------:R-:W-:Y:S01]  /*04b0*/  UIADD3 UR5, UPT, UPT, UR4, 0x5, URZ ;  /* 0x0000000504057890 */ /* 0x000fe2000fffe0ff */
[----:B0-----:R-:W0:Y:S01]  /*04c0*/  @!P6 LDC R5, c[0x0][0x3ac] ;  /* 0x0000eb00ff05eb82 */ /* 0x001e220000000800 */
[----:B------:R-:W5:Y:S04]  /*04d0*/  @!P4 LDG.E.CONSTANT R29, desc[UR6][R26.64] ;  /* 0x000000061a1dc981 */ /* 0x000f68000c1e9900 */
[----:B------:R-:W5:Y:S04]  /*04e0*/  @!P4 LDG.E.CONSTANT R20, desc[UR6][R26.64] ;  /* 0x000000061a14c981 */ /* 0x000f68000c1e9900 */
[----:B------:R-:W5:Y:S01]  /*04f0*/  @!P4 LDG.E.CONSTANT R28, desc[UR6][R26.64] ;  /* 0x000000061a1cc981 */ /* 0x000f62000c1e9900 */
[----:B------:R-:W-:-:S13]  /*0500*/  ISETP.LE.AND P5, PT, R2, UR5, PT ;  /* 0x0000000502007c0c */ /* 0x000fda000bfa3270 */
[----:B------:R-:W5:Y:S04]  /*0510*/  @!P5 LDG.E.CONSTANT R7, desc[UR6][R26.64+0x4] ;  /* 0x000004061a07d981 */ /* 0x000f68000c1e9900 */
[----:B------:R-:W5:Y:S01]  /*0520*/  @!P5 LDG.E.CONSTANT R34, desc[UR6][R26.64+0x4] ;  /* 0x000004061a22d981 */ /* 0x000f62000c1e9900 */
[----:B-1----:R-:W-:-:S04]  /*0530*/  LOP3.LUT R6, R6, 0x3e0, RZ, 0xc0, !PT ;  /* 0x000003e006067812 */ /* 0x002fc800078ec0ff */
[----:B------:R-:W-:Y:S02]  /*0540*/  IADD3 R6, PT, PT, R31, R6, RZ ;  /* 0x000000061f067210 */ /* 0x000fe40007ffe0ff */
[----:B------:R-:W1:Y:S01]  /*0550*/  @!P6 LDC.64 R30, c[0x0][0x388] ;  /* 0x0000e200ff1eeb82 */ /* 0x000e620000000a00 */
[----:B------:R-:W-:Y:S01]  /*0560*/  UIADD3 UR5, UPT, UPT, UR4, 0x6, URZ ;  /* 0x0000000604057890 */ /* 0x000fe2000fffe0ff */
[----:B--2---:R-:W-:-:S06]  /*0570*/  @!P6 IMAD R41, R22, R41, RZ ;  /* 0x000000291629e224 */ /* 0x004fcc00078e02ff */
[----:B------:R-:W2:Y:S01]  /*0580*/  @!P0 LDC R22, c[0x0][0x3ac] ;  /* 0x0000eb00ff168b82 */ /* 0x000ea20000000800 */
[----:B------:R-:W-:Y:S02]  /*0590*/  @!P6 IMAD R41, R41, 0x4, R6 ;  /* 0x000000042929e824 */ /* 0x000fe400078e0206 */
[----:B---3--:R-:W-:Y:S01]  /*05a0*/  @!P6 IMAD R19, R19, R40, RZ ;  /* 0x000000281313e224 */ /* 0x008fe200078e02ff */
[----:B----4-:R-:W-:Y:S01]  /*05b0*/  @!P6 LEA R4, R15, 0x2, 0x2 ;  /* 0x000000020f04e811 */ /* 0x010fe200078e10ff */
[----:B------:R-:W-:-:S03]  /*05c0*/  @!P6 IMAD.WIDE.U32 R36, R41, 0x4, R36 ;  /* 0x000000042924e825 */ /* 0x000fc600078e0024 */
[----:B------:R-:W3:Y:S01]  /*05d0*/  @!P0 LDC R15, c[0x0][0x3ac] ;  /* 0x0000eb00ff0f8b82 */ /* 0x000ee20000000800 */
[----:B------:R-:W-:Y:S02]  /*05e0*/  @!P6 IMAD R41, R19, 0x4, R40 ;  /* 0x000000041329e824 */ /* 0x000fe400078e0228 */
[----:B------:R-:W-:Y:S02]  /*05f0*/  @!P6 IMAD R45, R4, R35, R6 ;  /* 0x00000023042de224 */ /* 0x000fe400078e0206 */
[----:B------:R-:W4:Y:S01]  /*0600*/  @!P5 LDG.E.CONSTANT R35, desc[UR6][R26.64+0x4] ;  /* 0x000004061a23d981 */ /* 0x000f22000c1e9900 */
[----:B------:R-:W-:Y:S01]  /*0610*/  @!P6 IMAD.IADD R41, R6, 0x1, R41 ;  /* 0x000000010629e824 */ /* 0x000fe200078e0229 */
[----:B-----5:R-:W-:-:S03]  /*0620*/  @!P6 LEA R16, R16, 0x3, 0x2 ;  /* 0x000000031010e811 */ /* 0x020fc600078e10ff */
[----:B------:R-:W-:Y:S02]  /*0630*/  @!P6 IMAD.WIDE.U32 R32, R41, 0x4, R32 ;  /* 0x000000042920e825 */ /* 0x000fe400078e0020 */
[----:B------:R-:W5:Y:S02]  /*0640*/  @!P0 LDC.64 R40, c[0x0][0x388] ;  /* 0x0000e200ff288b82 */ /* 0x000f640000000a00 */
[----:B-1----:R-:W-:-:S04]  /*0650*/  @!P6 IMAD.WIDE.U32 R30, R45, 0x4, R30 ;  /* 0x000000042d1ee825 */ /* 0x002fc800078e001e */
[----:B------:R-:W-:Y:S02]  /*0660*/  IMAD.MOV.U32 R4, RZ, RZ, RZ ;  /* 0x000000ffff047224 */ /* 0x000fe400078e00ff */
[--C-:B0-----:R-:W-:Y:S02]  /*0670*/  @!P6 IMAD R45, R16, R5, R6.reuse ;  /* 0x00000005102de224 */ /* 0x101fe400078e0206 */
[----:B------:R-:W0:Y:S01]  /*0680*/  @!P0 LDC R5, c[0x0][0x3ac] ;  /* 0x0000eb00ff058b82 */ /* 0x000e220000000800 */
[----:B------:R-:W-:Y:S01]  /*0690*/  HFMA2 R16, -RZ, RZ, 0, 0 ;  /* 0x00000000ff107431 */ /* 0x000fe200000001ff */
[----:B------:R-:W4:Y:S01]  /*06a0*/  @!P6 LDG.E.CONSTANT R4, desc[UR6][R32.64] ;  /* 0x000000062004e981 */ /* 0x000f22000c1e9900 */
[-C--:B---3--:R-:W-:Y:S02]  /*06b0*/  @!P0 IMAD R46, R46, R15.reuse, RZ ;  /* 0x0000000f2e2e8224 */ /* 0x088fe400078e02ff */
[----:B--2---:R-:W-:Y:S01]  /*06c0*/  @!P0 IMAD R17, R17, R22, RZ ;  /* 0x0000001611118224 */ /* 0x004fe200078e02ff */
[----:B------:R-:W-:Y:S01]  /*06d0*/  MOV R19, RZ ;  /* 0x000000ff00137202 */ /* 0x000fe20000000f00 */
[----:B------:R1:W2:Y:S04]  /*06e0*/  @!P6 LDG.E.CONSTANT R16, desc[UR6][R30.64] ;  /* 0x000000061e10e981 */ /* 0x0002a8000c1e9900 */
[----:B------:R-:W3:Y:S01]  /*06f0*/  @!P5 LDG.E.CONSTANT R33, desc[UR6][R26.64+0x4] ;  /* 0x000004061a21d981 */ /* 0x000ee2000c1e9900 */
[----:B------:R-:W-:Y:S01]  /*0700*/  @!P0 IMAD R17, R17, 0x4, R6 ;  /* 0x0000000411118824 */ /* 0x000fe200078e0206 */
[----:B------:R-:W-:Y:S01]  /*0710*/  @!P0 LEA R15, R46, R15, 0x2 ;  /* 0x0000000f2e0f8211 */ /* 0x000fe200078e10ff */
[----:B------:R-:W-:Y:S01]  /*0720*/  IMAD.MOV.U32 R22, RZ, RZ, RZ ;  /* 0x000000ffff167224 */ /* 0x000fe200078e00ff */
[----:B------:R-:W-:Y:S01]  /*0730*/  @!P0 LEA R12, R12, 0x2, 0x2 ;  /* 0x000000020c0c8811 */ /* 0x000fe200078e10ff */
[----:B------:R-:W-:Y:S01]  /*0740*/  @!P6 IMAD.WIDE.U32 R48, R45, 0x4, R48 ;  /* 0x000000042d30e825 */ /* 0x000fe200078e0030 */
[----:B-1----:R-:W1:Y:S01]  /*0750*/  @!P1 LDC R31, c[0x0][0x3ac] ;  /* 0x0000eb00ff1f9b82 */ /* 0x002e620000000800 */
[----:B------:R-:W2:Y:S02]  /*0760*/  @!P6 LDG.E.CONSTANT R19, desc[UR6][R36.64] ;  /* 0x000000062413e981 */ /* 0x000ea4000c1e9900 */
[----:B-----5:R-:W-:-:S02]  /*0770*/  @!P0 IMAD.WIDE.U32 R40, R17, 0x4, R40 ;  /* 0x0000000411288825 */ /* 0x020fc400078e0028 */
[----:B------:R5:W2:Y:S02]  /*0780*/  @!P6 LDG.E.CONSTANT R22, desc[UR6][R48.64] ;  /* 0x000000063016e981 */ /* 0x000aa4000c1e9900 */
[----:B------:R-:W-:Y:S02]  /*0790*/  @!P0 IMAD.IADD R17, R6, 0x1, R15 ;  /* 0x0000000106118824 */ /* 0x000fe400078e020f */
[----:B------:R-:W1:Y:S01]  /*07a0*/  @!P0 LDC R15, c[0x0][0x3ac] ;  /* 0x0000eb00ff0f8b82 */ /* 0x000e620000000800 */
[----:B------:R-:W-:Y:S01]  /*07b0*/  ISETP.LE.AND P6, PT, R2, UR5, PT ;  /* 0x0000000502007c0c */ /* 0x000fe2000bfc3270 */
[----:B------:R-:W-:-:S04]  /*07c0*/  @!P0 IMAD.WIDE.U32 R52, R17, 0x4, R52 ;  /* 0x0000000411348825 */ /* 0x000fc800078e0034 */
[----:B0-----:R-:W-:Y:S02]  /*07d0*/  @!P0 IMAD R17, R12, R5, R6 ;  /* 0x000000050c118224 */ /* 0x001fe400078e0206 */
[----:B-----5:R-:W0:Y:S01]  /*07e0*/  @!P0 LDC.64 R48, c[0x0][0x388] ;  /* 0x0000e200ff308b82 */ /* 0x020e220000000a00 */
[----:B------:R-:W-:-:S05]  /*07f0*/  @!P0 LEA R21, R21, 0x3, 0x2 ;  /* 0x0000000315158811 */ /* 0x000fca00078e10ff */
[----:B------:R-:W5:Y:S02]  /*0800*/  @!P6 LDG.E.CONSTANT R32, desc[UR6][R26.64+0x8] ;  /* 0x000008061a20e981 */ /* 0x000f64000c1e9900 */
[----:B------:R-:W0:Y:S08]  /*0810*/  @!P1 LDC R5, c[0x0][0x3ac] ;  /* 0x0000eb00ff059b82 */ /* 0x000e300000000800 */
[----:B------:R-:W0:Y:S01]  /*0820*/  @!P0 LDC.64 R36, c[0x0][0x388] ;  /* 0x0000e200ff248b82 */ /* 0x000e220000000a00 */
[----:B-1----:R-:W-:-:S07]  /*0830*/  @!P1 IMAD R45, R14, R31, RZ ;  /* 0x0000001f0e2d9224 */ /* 0x002fce00078e02ff */
[----:B------:R-:W1:Y:S01]  /*0840*/  @!P1 LDC.64 R30, c[0x0][0x388] ;  /* 0x0000e200ff1e9b82 */ /* 0x000e620000000a00 */
[----:B------:R-:W-:-:S04]  /*0850*/  @!P0 IMAD R15, R21, R15, R6 ;  /* 0x0000000f150f8224 */ /* 0x000fc800078e0206 */
[----:B0-----:R-:W-:Y:S01]  /*0860*/  @!P0 IMAD.WIDE.U32 R48, R15, 0x4, R48 ;  /* 0x000000040f308825 */ /* 0x001fe200078e0030 */
[----:B------:R-:W-:-:S03]  /*0870*/  MOV R12, RZ ;  /* 0x000000ff000c7202 */ /* 0x000fc60000000f00 */
[----:B------:R-:W-:Y:S02]  /*0880*/  @!P1 IMAD R15, R18, R5, RZ ;  /* 0x00000005120f9224 */ /* 0x000fe400078e02ff */
[----:B------:R-:W2:Y:S02]  /*0890*/  @!P6 LDG.E.CONSTANT R18, desc[UR6][R26.64+0x8] ;  /* 0x000008061a12e981 */ /* 0x000ea4000c1e9900 */
[----:B------:R-:W-:Y:S02]  /*08a0*/  @!P1 IMAD R15, R15, 0x4, R5 ;  /* 0x000000040f0f9824 */ /* 0x000fe400078e0205 */
[----:B------:R-:W0:Y:S01]  /*08b0*/  @!P1 LDC R5, c[0x0][0x3ac] ;  /* 0x0000eb00ff059b82 */ /* 0x000e220000000800 */
[----:B------:R-:W-:-:S04]  /*08c0*/  @!P0 IMAD.WIDE.U32 R36, R17, 0x4, R36 ;  /* 0x0000000411248825 */ /* 0x000fc800078e0024 */
[----:B------:R-:W-:Y:S01]  /*08d0*/  @!P1 IMAD.IADD R15, R6, 0x1, R15 ;  /* 0x00000001060f9824 */ /* 0x000fe200078e020f */
[----:B------:R1:W2:Y:S03]  /*08e0*/  @!P0 LDG.E.CONSTANT R12, desc[UR6][R36.64] ;  /* 0x00000006240c8981 */ /* 0x0002a6000c1e9900 */
[----:B-1----:R-:W-:Y:S02]  /*08f0*/  @!P1 IMAD.WIDE.U32 R30, R15, 0x4, R30 ;  /* 0x000000040f1e9825 */ /* 0x002fe400078e001e */
[----:B------:R-:W2:Y:S01]  /*0900*/  @!P6 LDG.E.CONSTANT R15, desc[UR6][R26.64+0x8] ;  /* 0x000008061a0fe981 */ /* 0x000ea2000c1e9900 */
[----:B------:R-:W1:Y:S01]  /*0910*/  @!P1 LDC.64 R36, c[0x0][0x388] ;  /* 0x0000e200ff249b82 */ /* 0x000e620000000a00 */
[----:B------:R-:W-:-:S05]  /*0920*/  @!P1 LEA R44, R44, 0x2, 0x2 ;  /* 0x000000022c2c9811 */ /* 0x000fca00078e10ff */
[----:B0-----:R-:W-:-:S04]  /*0930*/  @!P1 IMAD R5, R44, R5, R6 ;  /* 0x000000052c059224 */ /* 0x001fc800078e0206 */
[----:B-1----:R-:W-:Y:S02]  /*0940*/  @!P1 IMAD.WIDE.U32 R36, R5, 0x4, R36 ;  /* 0x0000000405249825 */ /* 0x002fe400078e0024 */
[----:B------:R-:W2:Y:S01]  /*0950*/  @!P6 LDG.E.CONSTANT R5, desc[UR6][R26.64+0x8] ;  /* 0x000008061a05e981 */ /* 0x000ea2000c1e9900 */
[----:B------:R-:W-:Y:S01]  /*0960*/  CS2R R46, SRZ ;  /* 0x00000000002e7805 */ /* 0x000fe2000001ff00 */
[----:B------:R-:W-:-:S05]  /*0970*/  IMAD.MOV.U32 R14, RZ, RZ, RZ ;  /* 0x000000ffff0e7224 */ /* 0x000fca00078e00ff */
[----:B------:R0:W2:Y:S04]  /*0980*/  @!P0 LDG.E.CONSTANT R46, desc[UR6][R40.64] ;  /* 0x00000006282e8981 */ /* 0x0000a8000c1e9900 */
[----:B------:R1:W2:Y:S01]  /*0990*/  @!P0 LDG.E.CONSTANT R14, desc[UR6][R48.64] ;  /* 0x00000006300e8981 */ /* 0x0002a2000c1e9900 */
[----:B------:R-:W-:Y:S02]  /*09a0*/  @!P1 IMAD R45, R45, 0x4, R6 ;  /* 0x000000042d2d9824 */ /* 0x000fe400078e0206 */
[----:B------:R-:W-:Y:S02]  /*09b0*/  IMAD.MOV.U32 R17, RZ, RZ, RZ ;  /* 0x000000ffff117224 */ /* 0x000fe400078e00ff */
[----:B------:R-:W-:Y:S01]  /*09c0*/  HFMA2 R21, -RZ, RZ, 0, 0 ;  /* 0x00000000ff157431 */ /* 0x000fe200000001ff */
[----:B------:R-:W2:Y:S01]  /*09d0*/  @!P1 LDG.E.CONSTANT R47, desc[UR6][R30.64] ;  /* 0x000000061e2f9981 */ /* 0x000ea2000c1e9900 */
[----:B0-----:R-:W0:Y:S03]  /*09e0*/  @!P1 LDC.64 R40, c[0x0][0x388] ;  /* 0x0000e200ff289b82 */ /* 0x001e260000000a00 */
[----:B------:R1:W2:Y:S05]  /*09f0*/  @!P0 LDG.E.CONSTANT R17, desc[UR6][R52.64] ;  /* 0x0000000634118981 */ /* 0x0002aa000c1e9900 */
[----:B-1----:R-:W1:Y:S01]  /*0a00*/  @!P2 LDC R49, c[0x0][0x3ac] ;  /* 0x0000eb00ff31ab82 */ /* 0x002e620000000800 */
[----:B------:R-:W-:-:S07]  /*0a10*/  @!P1 LEA R48, R42, 0x3, 0x2 ;  /* 0x000000032a309811 */ /* 0x000fce00078e10ff */
[----:B------:R-:W4:Y:S01]  /*0a20*/  @!P1 LDC.64 R52, c[0x0][0x388] ;  /* 0x0000e200ff349b82 */ /* 0x000f220000000a00 */
[----:B0-----:R-:W-:-:S07]  /*0a30*/  @!P1 IMAD.WIDE.U32 R40, R45, 0x4, R40 ;  /* 0x000000042d289825 */ /* 0x001fce00078e0028 */
[----:B------:R-:W0:Y:S01]  /*0a40*/  @!P2 LDC R42, c[0x0][0x3ac] ;  /* 0x0000eb00ff2aab82 */ /* 0x000e220000000800 */
[----:B------:R4:W2:Y:S01]  /*0a50*/  @!P1 LDG.E.CONSTANT R21, desc[UR6][R40.64] ;  /* 0x0000000628159981 */ /* 0x0008a2000c1e9900 */
[----:B-1----:R-:W-:-:S06]  /*0a60*/  @!P2 IMAD R38, R38, R49, RZ ;  /* 0x000000312626a224 */ /* 0x002fcc00078e02ff */
[----:B------:R-:W1:Y:S01]  /*0a70*/  @!P1 LDC R45, c[0x0][0x3ac] ;  /* 0x0000eb00ff2d9b82 */ /* 0x000e620000000800 */
[----:B------:R-:W-:-:S07]  /*0a80*/  @!P2 IMAD R51, R38, 0x4, R49 ;  /* 0x000000042633a824 */ /* 0x000fce00078e0231 */
[----:B------:R-:W3:Y:S08]  /*0a90*/  @!P2 LDC R49, c[0x0][0x3ac] ;  /* 0x0000eb00ff31ab82 */ /* 0x000ef00000000800 */
[----:B------:R-:W3:Y:S08]  /*0aa0*/  @!P2 LDC.64 R30, c[0x0][0x388] ;  /* 0x0000e200ff1eab82 */ /* 0x000ef00000000a00 */
[----:B----4-:R-:W4:Y:S01]  /*0ab0*/  @!P2 LDC.64 R40, c[0x0][0x388] ;  /* 0x0000e200ff28ab82 */ /* 0x010f220000000a00 */
[----:B-1----:R-:W-:Y:S01]  /*0ac0*/  @!P1 IMAD R45, R48, R45, R6 ;  /* 0x0000002d302d9224 */ /* 0x002fe200078e0206 */
[----:B------:R-:W-:Y:S01]  /*0ad0*/  @!P2 LEA R48, R24, 0x2, 0x2 ;  /* 0x000000021830a811 */ /* 0x000fe200078e10ff */
[----:B0-----:R-:W-:-:S02]  /*0ae0*/  @!P2 IMAD R25, R25, R42, RZ ;  /* 0x0000002a1919a224 */ /* 0x001fc400078e02ff */
[----:B------:R-:W-:Y:S01]  /*0af0*/  @!P1 IMAD.WIDE.U32 R52, R45, 0x4, R52 ;  /* 0x000000042d349825 */ /* 0x000fe200078e0034 */
[----:B------:R-:W-:-:S03]  /*0b00*/  CS2R R44, SRZ ;  /* 0x00000000002c7805 */ /* 0x000fc6000001ff00 */
[----:B---3--:R-:W-:Y:S02]  /*0b10*/  @!P2 IMAD R49, R48, R49, R6 ;  /* 0x000000313031a224 */ /* 0x008fe400078e0206 */
[----:B------:R-:W-:Y:S01]  /*0b20*/  @!P2 IMAD.IADD R51, R6, 0x1, R51 ;  /* 0x000000010633a824 */ /* 0x000fe200078e0233 */
[----:B------:R-:W0:Y:S01]  /*0b30*/  S2R R48, SR_LANEID ;  /* 0x0000000000307919 */ /* 0x000e220000000000 */
[----:B------:R-:W-:Y:S01]  /*0b40*/  @!P2 LEA R25, R25, R6, 0x2 ;  /* 0x000000061919a211 */ /* 0x000fe200078e10ff */
[----:B------:R1:W3:Y:S01]  /*0b50*/  @!P1 LDG.E.CONSTANT R45, desc[UR6][R36.64] ;  /* 0x00000006242d9981 */ /* 0x0002e2000c1e9900 */
[----:B------:R-:W-:Y:S02]  /*0b60*/  @!P2 IMAD.WIDE.U32 R30, R51, 0x4, R30 ;  /* 0x00000004331ea825 */ /* 0x000fe400078e001e */
[----:B------:R-:W5:Y:S01]  /*0b70*/  @!P2 LDC R51, c[0x0][0x3ac] ;  /* 0x0000eb00ff33ab82 */ /* 0x000f620000000800 */
[----:B------:R0:W3:Y:S01]  /*0b80*/  @!P1 LDG.E.CONSTANT R44, desc[UR6][R52.64] ;  /* 0x00000006342c9981 */ /* 0x0000e2000c1e9900 */
[----:B----4-:R-:W-:-:S06]  /*0b90*/  @!P2 IMAD.WIDE.U32 R40, R25, 0x4, R40 ;  /* 0x000000041928a825 */ /* 0x010fcc00078e0028 */
[----:B-1----:R-:W1:Y:S08]  /*0ba0*/  @!P2 LDC.64 R36, c[0x0][0x388] ;  /* 0x0000e200ff24ab82 */ /* 0x002e700000000a00 */
[----:B------:R-:W4:Y:S08]  /*0bb0*/  @!P2 LDC.64 R24, c[0x0][0x388] ;  /* 0x0000e200ff18ab82 */ /* 0x000f300000000a00 */
[----:B0-----:R-:W0:Y:S01]  /*0bc0*/  @!P4 LDC R52, c[0x0][0x3ac] ;  /* 0x0000eb00ff34cb82 */ /* 0x001e220000000800 */
[----:B------:R-:W-:-:S02]  /*0bd0*/  MOV R38, RZ ;  /* 0x000000ff00267202 */ /* 0x000fc40000000f00 */
[----:B------:R-:W-:Y:S01]  /*0be0*/  @!P2 LEA R43, R43, 0x3, 0x2 ;  /* 0x000000032b2ba811 */ /* 0x000fe200078e10ff */
[----:B------:R-:W-:-:S03]  /*0bf0*/  IMAD.MOV.U32 R42, RZ, RZ, RZ ;  /* 0x000000ffff2a7224 */ /* 0x000fc600078e00ff */
[----:B------:R5:W3:Y:S01]  /*0c00*/  @!P2 LDG.E.CONSTANT R38, desc[UR6][R40.64] ;  /* 0x000000062826a981 */ /* 0x000ae2000c1e9900 */
[----:B-1----:R-:W-:Y:S01]  /*0c10*/  @!P2 IMAD.WIDE.U32 R36, R49, 0x4, R36 ;  /* 0x000000043124a825 */ /* 0x002fe200078e0024 */
[----:B------:R-:W-:Y:S01]  /*0c20*/  LOP3.LUT R48, R48, 0x3, RZ, 0xc0, !PT ;  /* 0x0000000330307812 */ /* 0x000fe200078ec0ff */
[----:B------:R-:W1:Y:S01]  /*0c30*/  @!P4 LDC R49, c[0x0][0x3ac] ;  /* 0x0000eb00ff31cb82 */ /* 0x000e620000000800 */
[----:B------:R0:W3:Y:S01]  /*0c40*/  @!P2 LDG.E.CONSTANT R42, desc[UR6][R30.64] ;  /* 0x000000061e2aa981 */ /* 0x0000e2000c1e9900 */
[----:B-----5:R-:W-:Y:S01]  /*0c50*/  @!P2 IMAD R43, R43, R51, R6 ;  /* 0x000000332b2ba224 */ /* 0x020fe200078e0206 */
[----:B------:R-:W-:-:S03]  /*0c60*/  CS2R R40, SRZ ;  /* 0x0000000000287805 */ /* 0x000fc6000001ff00 */
[----:B----4-:R-:W-:Y:S02]  /*0c70*/  @!P2 IMAD.WIDE.U32 R24, R43, 0x4, R24 ;  /* 0x000000042b18a825 */ /* 0x010fe400078e0018 */
[----:B0-----:R-:W0:Y:S01]  /*0c80*/  @!P4 LDC.64 R30, c[0x0][0x388] ;  /* 0x0000e200ff1ecb82 */ /* 0x001e220000000a00 */
[----:B------:R4:W5:Y:S01]  /*0c90*/  @!P2 LDG.E.CONSTANT R41, desc[UR6][R36.64] ;  /* 0x000000062429a981 */ /* 0x000962000c1e9900 */
[----:B------:R-:W-:Y:S01]  /*0ca0*/  @!P4 IMAD R43, R23, R52, RZ ;  /* 0x00000034172bc224 */ /* 0x000fe200078e02ff */
[C---:B------:R-:W-:Y:S01]  /*0cb0*/  LOP3.LUT R52, R48.reuse, 0x8, RZ, 0xfc, !PT ;  /* 0x0000000830347812 */ /* 0x040fe200078efcff */
[----:B------:R-:W-:Y:S01]  /*0cc0*/  IMAD.MOV.U32 R23, RZ, RZ, RZ ;  /* 0x000000ffff177224 */ /* 0x000fe200078e00ff */
[----:B------:R-:W-:Y:S01]  /*0cd0*/  @!P3 LOP3.LUT R23, R39, 0xf, RZ, 0xc0, !PT ;  /* 0x0000000f2717b812 */ /* 0x000fe200078ec0ff */
[----:B------:R0:W5:Y:S01]  /*0ce0*/  @!P2 LDG.E.CONSTANT R40, desc[UR6][R24.64] ;  /* 0x000000061828a981 */ /* 0x000162000c1e9900 */
[----:B----4-:R-:W-:Y:S01]  /*0cf0*/  LOP3.LUT R36, R48, 0x4, RZ, 0xfc, !PT ;  /* 0x0000000430247812 */ /* 0x010fe200078efcff */
[----:B------:R-:W4:Y:S02]  /*0d00*/  @!P4 LDC R37, c[0x0][0x3ac] ;  /* 0x0000eb00ff25cb82 */ /* 0x000f240000000800 */
[----:B------:R1:W4:Y:S04]  /*0d10*/  SHFL.IDX PT, R51, R23, R52, 0x1f ;  /* 0x00001f3417337589 */ /* 0x00032800000e0000 */
[----:B------:R-:W4:Y:S01]  /*0d20*/  SHFL.IDX PT, R36, R23, R36, 0x1f ;  /* 0x00001f2417247589 */ /* 0x000f2200000e0000 */
[----:B------:R-:W-:-:S02]  /*0d30*/  @!P4 LEA R43, R43, R6, 0x2 ;  /* 0x000000062b2bc211 */ /* 0x000fc400078e10ff */
[----:B------:R-:W-:Y:S01]  /*0d40*/  @!P4 LEA R29, R29, 0x2, 0x2 ;  /* 0x000000021d1dc811 */ /* 0x000fe200078e10ff */
[----:B------:R-:W4:Y:S01]  /*0d50*/  SHFL.IDX PT, R39, R23, R48, 0x1f ;  /* 0x00001f3017277589 */ /* 0x000f2200000e0000 */
[----:B-1----:R-:W-:Y:S01]  /*0d60*/  @!P4 IMAD R20, R20, R49, RZ ;  /* 0x000000311414c224 */ /* 0x002fe200078e02ff */
[----:B------:R-:W1:Y:S01]  /*0d70*/  @!P4 LDC.64 R52, c[0x0][0x388] ;  /* 0x0000e200ff34cb82 */ /* 0x000e620000000a00 */
[----:B0-----:R-:W-:-:S04]  /*0d80*/  @!P4 IMAD.WIDE.U32 R30, R43, 0x4, R30 ;  /* 0x000000042b1ec825 */ /* 0x001fc800078e001e */
[----:B------:R-:W-:Y:S02]  /*0d90*/  IMAD.MOV.U32 R43, RZ, RZ, RZ ;  /* 0x000000ffff2b7224 */ /* 0x000fe400078e00ff */
[----:B------:R-:W-:Y:S01]  /*0da0*/  @!P4 IMAD R49, R20, 0x4, R49 ;  /* 0x000000041431c824 */ /* 0x000fe200078e0231 */
[----:B------:R-:W0:Y:S03]  /*0db0*/  @!P4 LDC.64 R24, c[0x0][0x388] ;  /* 0x0000e200ff18cb82 */ /* 0x000e260000000a00 */
[----:B------:R4:W5:Y:S02]  /*0dc0*/  @!P4 LDG.E.CONSTANT R43, desc[UR6][R30.64] ;  /* 0x000000061e2bc981 */ /* 0x000964000c1e9900 */
[----:B----4-:R-:W-:-:S03]  /*0dd0*/  @!P4 IMAD R37, R29, R37, R6 ;  /* 0x000000251d25c224 */ /* 0x010fc600078e0206 */
[----:B------:R-:W4:Y:S01]  /*0de0*/  @!P4 LDC R29, c[0x0][0x3ac] ;  /* 0x0000eb00ff1dcb82 */ /* 0x000f220000000800 */
[----:B------:R-:W-:Y:S01]  /*0df0*/  IMAD.SHL.U32 R51, R51, 0x100000, RZ ;  /* 0x0010000033337824 */ /* 0x000fe200078e00ff */
[----:B------:R-:W-:Y:S01]  /*0e00*/  SHF.L.U32 R31, R36, 0x18, RZ ;  /* 0x00000018241f7819 */ /* 0x000fe200000006ff */
[----:B------:R-:W-:Y:S01]  /*0e10*/  IMAD.SHL.U32 R20, R39, 0x10000000, RZ ;  /* 0x1000000027147824 */ /* 0x000fe200078e00ff */
[----:B------:R-:W-:-:S04]  /*0e20*/  @!P4 IADD3 R49, PT, PT, R6, R49, RZ ;  /* 0x000000310631c210 */ /* 0x000fc80007ffe0ff */
[----:B------:R-:W0:Y:S01]  /*0e30*/  @!P5 LDC R36, c[0x0][0x3ac] ;  /* 0x0000eb00ff24db82 */ /* 0x000e220000000800 */
[----:B------:R-:W-:-:S07]  /*0e40*/  LOP3.LUT R20, R51, R31, R20, 0xfe, !PT ;  /* 0x0000001f33147212 */ /* 0x000fce00078efe14 */
[----:B------:R-:W0:Y:S01]  /*0e50*/  @!P4 LDC.64 R30, c[0x0][0x388] ;  /* 0x0000e200ff1ecb82 */ /* 0x000e220000000a00 */
[----:B------:R-:W-:Y:S01]  /*0e60*/  @!P4 LEA R28, R28, 0x3, 0x2 ;  /* 0x000000031c1cc811 */ /* 0x000fe200078e10ff */
[----:B-1----:R-:W-:-:S04]  /*0e70*/  @!P4 IMAD.WIDE.U32 R52, R49, 0x4, R52 ;  /* 0x000000043134c825 */ /* 0x002fc800078e0034 */
[----:B----4-:R-:W-:Y:S02]  /*0e80*/  @!P4 IMAD R49, R28, R29, R6 ;  /* 0x0000001d1c31c224 */ /* 0x010fe400078e0206 */
[----:B------:R-:W1:Y:S01]  /*0e90*/  @!P5 LDC.64 R28, c[0x0][0x388] ;  /* 0x0000e200ff1cdb82 */ /* 0x000e620000000a00 */
[----:B------:R-:W-:Y:S02]  /*0ea0*/  IMAD.MOV.U32 R39, RZ, RZ, RZ ;  /* 0x000000ffff277224 */ /* 0x000fe400078e00ff */
[----:B0-----:R-:W-:-:S04]  /*0eb0*/  @!P4 IMAD.WIDE.U32 R24, R37, 0x4, R24 ;  /* 0x000000042518c825 */ /* 0x001fc800078e0018 */
[----:B------:R-:W-:Y:S01]  /*0ec0*/  @!P5 IMAD R7, R7, R36, RZ ;  /* 0x000000240707d224 */ /* 0x000fe200078e02ff */
[----:B------:R0:W4:Y:S01]  /*0ed0*/  @!P4 LDG.E.CONSTANT R39, desc[UR6][R52.64] ;  /* 0x000000063427c981 */ /* 0x000122000c1e9900 */
[----:B------:R-:W-:Y:S02]  /*0ee0*/  @!P4 IMAD.WIDE.U32 R30, R49, 0x4, R30 ;  /* 0x00000004311ec825 */ /* 0x000fe400078e001e */
[----:B------:R-:W2:Y:S02]  /*0ef0*/  @!P5 LDC R49, c[0x0][0x3ac] ;  /* 0x0000eb00ff31db82 */ /* 0x000ea40000000800 */
[----:B------:R-:W-:Y:S02]  /*0f00*/  IMAD.MOV.U32 R37, RZ, RZ, RZ ;  /* 0x000000ffff257224 */ /* 0x000fe400078e00ff */
[----:B------:R-:W-:-:S04]  /*0f10*/  @!P5 IMAD R7, R7, 0x4, R6 ;  /* 0x000000040707d824 */ /* 0x000fc800078e0206 */
[----:B-1----:R-:W-:Y:S01]  /*0f20*/  @!P5 IMAD.WIDE.U32 R28, R7, 0x4, R28 ;  /* 0x00000004071cd825 */ /* 0x002fe200078e001c */
[----:B0-----:R-:W0:Y:S01]  /*0f30*/  @!P5 LDC R53, c[0x0][0x3ac] ;  /* 0x0000eb00ff35db82 */ /* 0x001e220000000800 */
[----:B------:R1:W4:Y:S02]  /*0f40*/  @!P4 LDG.E.CONSTANT R37, desc[UR6][R24.64] ;  /* 0x000000061825c981 */ /* 0x000324000c1e9900 */
[----:B------:R-:W-:Y:S02]  /*0f50*/  IMAD.MOV.U32 R7, RZ, RZ, RZ ;  /* 0x000000ffff077224 */ /* 0x000fe400078e00ff */
[----:B------:R-:W-:-:S04]  /*0f60*/  HFMA2 R36, -RZ, RZ, 0, 0 ;  /* 0x00000000ff247431 */ /* 0x000fc800000001ff */
[----:B------:R2:W4:Y:S01]  /*0f70*/  @!P5 LDG.E.CONSTANT R7, desc[UR6][R28.64] ;  /* 0x000000061c07d981 */ /* 0x000522000c1e9900 */
[----:B-1----:R-:W1:Y:S01]  /*0f80*/  @!P5 LDC.64 R24, c[0x0][0x388] ;  /* 0x0000e200ff18db82 */ /* 0x002e620000000a00 */
[----:B------:R-:W-:Y:S02]  /*0f90*/  LOP3.LUT R51, R48, 0x10, RZ, 0xfc, !PT ;  /* 0x0000001030337812 */ /* 0x000fe400078efcff */
[----:B------:R2:W4:Y:S02]  /*0fa0*/  @!P4 LDG.E.CONSTANT R36, desc[UR6][R30.64] ;  /* 0x000000061e24c981 */ /* 0x000524000c1e9900 */
[-C--:B--2---:R-:W-:Y:S01]  /*0fb0*/  @!P5 IMAD R34, R34, R49.reuse, RZ ;  /* 0x000000312222d224 */ /* 0x084fe200078e02ff */
[----:B------:R-:W-:Y:S02]  /*0fc0*/  @!P5 LEA R28, R35, 0x2, 0x2 ;  /* 0x00000002231cd811 */ /* 0x000fe400078e10ff */
[----:B------:R-:W2:Y:S02]  /*0fd0*/  @!P5 LDC R35, c[0x0][0x3ac] ;  /* 0x0000eb00ff23db82 */ /* 0x000ea40000000800 */
[----:B------:R-:W-:-:S02]  /*0fe0*/  @!P5 LEA R49, R34, R49, 0x2 ;  /* 0x000000312231d211 */ /* 0x000fc400078e10ff */
[----:B------:R-:W-:-:S03]  /*0ff0*/  LOP3.LUT R52, R48, 0xc, RZ, 0xfc, !PT ;  /* 0x0000000c30347812 */ /* 0x000fc600078efcff */
[----:B------:R-:W-:Y:S01]  /*1000*/  @!P5 IMAD.IADD R31, R6, 0x1, R49 ;  /* 0x00000001061fd824 */ /* 0x000fe200078e0231 */
[----:B------:R-:W2:Y:S01]  /*1010*/  SHFL.IDX PT, R51, R23, R51, 0x1f ;  /* 0x00001f3317337589 */ /* 0x000ea200000e0000 */
[----:B0-----:R-:W-:Y:S02]  /*1020*/  @!P5 IMAD R53, R28, R53, R6 ;  /* 0x000000351c35d224 */ /* 0x001fe400078e0206 */
[----:B------:R-:W0:Y:S01]  /*1030*/  @!P5 LDC.64 R28, c[0x0][0x388] ;  /* 0x0000e200ff1cdb82 */ /* 0x000e220000000a00 */
[----:B------:R2:W0:Y:S01]  /*1040*/  SHFL.IDX PT, R49, R23, R52, 0x1f ;  /* 0x00001f3417317589 */ /* 0x00042200000e0000 */
[----:B------:R-:W-:Y:S01]  /*1050*/  @!P5 LEA R33, R33, 0x3, 0x2 ;  /* 0x000000032121d811 */ /* 0x000fe200078e10ff */
[----:B-1----:R-:W-:-:S05]  /*1060*/  @!P5 IMAD.WIDE.U32 R24, R31, 0x4, R24 ;  /* 0x000000041f18d825 */ /* 0x002fca00078e0018 */
[----:B------:R-:W1:Y:S01]  /*1070*/  @!P5 LDC.64 R30, c[0x0][0x388] ;  /* 0x0000e200ff1edb82 */ /* 0x000e620000000a00 */
[----:B--2---:R-:W-:-:S07]  /*1080*/  @!P5 IMAD R33, R33, R35, R6 ;  /* 0x000000232121d224 */ /* 0x004fce00078e0206 */
[----:B------:R-:W2:Y:S01]  /*1090*/  @!P6 LDC R35, c[0x0][0x3ac] ;  /* 0x0000eb00ff23eb82 */ /* 0x000ea20000000800 */
[----:B------:R-:W-:Y:S01]  /*10a0*/  IMAD.MOV.U32 R34, RZ, RZ, RZ ;  /* 0x000000ffff227224 */ /* 0x000fe200078e00ff */
[----:B------:R-:W-:Y:S01]  /*10b0*/  LOP3.LUT R52, R48, 0x18, RZ, 0xfc, !PT ;  /* 0x0000001830347812 */ /* 0x000fe200078efcff */
[----:B------:R-:W-:-:S04]  /*10c0*/  IMAD.SHL.U32 R51, R51, 0x1000, RZ ;  /* 0x0000100033337824 */ /* 0x000fc800078e00ff */
[----:B------:R0:W4:Y:S02]  /*10d0*/  @!P5 LDG.E.CONSTANT R34, desc[UR6][R24.64] ;  /* 0x000000061822d981 */ /* 0x000124000c1e9900 */
[----:B0-----:R-:W-:Y:S01]  /*10e0*/  @!P5 IMAD.WIDE.U32 R28, R33, 0x4, R28 ;  /* 0x00000004211cd825 */ /* 0x001fe200078e001c */
[----:B------:R-:W-:-:S03]  /*10f0*/  SHF.L.U32 R49, R49, 0x10, RZ ;  /* 0x0000001031317819 */ /* 0x000fc600000006ff */
[----:B------:R-:W-:Y:S01]  /*1100*/  IMAD.MOV.U32 R33, RZ, RZ, RZ ;  /* 0x000000ffff217224 */ /* 0x000fe200078e00ff */
[C---:B------:R-:W-:Y:S01]  /*1110*/  LOP3.LUT R24, R48.reuse, 0x14, RZ, 0xfc, !PT ;  /* 0x0000001430187812 */ /* 0x040fe200078efcff */
[----:B-1----:R-:W-:Y:S01]  /*1120*/  @!P5 IMAD.WIDE.U32 R30, R53, 0x4, R30 ;  /* 0x00000004351ed825 */ /* 0x002fe200078e001e */
[----:B------:R-:W-:Y:S01]  /*1130*/  LOP3.LUT R20, R51, R20, R49, 0xfe, !PT ;  /* 0x0000001433147212 */ /* 0x000fe200078efe31 */
[----:B------:R-:W0:Y:S01]  /*1140*/  @!P6 LDC R53, c[0x0][0x3ac] ;  /* 0x0000eb00ff35eb82 */ /* 0x000e220000000800 */
[----:B------:R-:W1:Y:S04]  /*1150*/  SHFL.IDX PT, R51, R23, R52, 0x1f ;  /* 0x00001f3417337589 */ /* 0x000e6800000e0000 */
[----:B------:R-:W3:Y:S04]  /*1160*/  SHFL.IDX PT, R24, R23, R24, 0x1f ;  /* 0x00001f1817187589 */ /* 0x000ee800000e0000 */
[----:B------:R2:W4:Y:S02]  /*1170*/  @!P5 LDG.E.CONSTANT R33, desc[UR6][R30.64] ;  /* 0x000000061e21d981 */ /* 0x000524000c1e9900 */
[----:B--2---:R-:W-:Y:S01]  /*1180*/  LOP3.LUT R30, R48, 0x1c, RZ, 0xfc, !PT ;  /* 0x0000001c301e7812 */ /* 0x004fe200078efcff */
[----:B------:R-:W-:Y:S01]  /*1190*/  @!P6 IMAD R48, R32, R35, RZ ;  /* 0x000000232030e224 */ /* 0x000fe200078e02ff */
[----:B------:R-:W2:Y:S03]  /*11a0*/  @!P6 LDC R31, c[0x0][0x3ac] ;  /* 0x0000eb00ff1feb82 */ /* 0x000ea60000000800 */
[----:B------:R2:W2:Y:S01]  /*11b0*/  SHFL.IDX PT, R32, R23, R30, 0x1f ;  /* 0x00001f1e17207589 */ /* 0x0004a200000e0000 */
[----:B------:R-:W-:-:S04]  /*11c0*/  @!P6 IMAD R35, R48, 0x4, R35 ;  /* 0x000000043023e824 */ /* 0x000fc800078e0223 */
[----:B------:R-:W5:Y:S01]  /*11d0*/  @!P6 LDC.64 R48, c[0x0][0x388] ;  /* 0x0000e200ff30eb82 */ /* 0x000f620000000a00 */
[----:B0-----:R-:W-:Y:S01]  /*11e0*/  @!P6 IMAD R53, R18, R53, RZ ;  /* 0x000000351235e224 */ /* 0x001fe200078e02ff */
[----:B-1----:R-:W-:Y:S01]  /*11f0*/  SHF.L.U32 R51, R51, 0x4, RZ ;  /* 0x0000000433337819 */ /* 0x002fe200000006ff */
[----:B---3--:R-:W-:Y:S01]  /*1200*/  IMAD.SHL.U32 R18, R24, 0x100, RZ ;  /* 0x0000010018127824 */ /* 0x008fe200078e00ff */
[----:B------:R-:W-:Y:S01]  /*1210*/  MOV R25, RZ ;  /* 0x000000ff00197202 */ /* 0x000fe20000000f00 */
[----:B------:R-:W-:Y:S01]  /*1220*/  @!P6 IMAD R53, R53, 0x4, R6 ;  /* 0x000000043535e824 */ /* 0x000fe200078e0206 */
[----:B------:R-:W-:Y:S02]  /*1230*/  @!P6 LEA R15, R15, 0x2, 0x2 ;  /* 0x000000020f0fe811 */ /* 0x000fe400078e10ff */
[----:B------:R-:W-:Y:S02]  /*1240*/  LOP3.LUT R20, R51, R20, R18, 0xfe, !PT ;  /* 0x0000001433147212 */ /* 0x000fe400078efe12 */
[----:B------:R-:W0:Y:S01]  /*1250*/  @!P6 LDC R18, c[0x0][0x3ac] ;  /* 0x0000eb00ff12eb82 */ /* 0x000e220000000800 */
[----:B------:R1:W3:Y:S01]  /*1260*/  @!P5 LDG.E.CONSTANT R25, desc[UR6][R28.64] ;  /* 0x000000061c19d981 */ /* 0x0002e2000c1e9900 */
[----:B--2---:R-:W-:-:S06]  /*1270*/  @!P6 IMAD R15, R15, R31, R6 ;  /* 0x0000001f0f0fe224 */ /* 0x004fcc00078e0206 */
[----:B------:R-:W2:Y:S01]  /*1280*/  @!P6 LDC.64 R30, c[0x0][0x388] ;  /* 0x0000e200ff1eeb82 */ /* 0x000ea20000000a00 */
[----:B------:R-:W-:Y:S01]  /*1290*/  LOP3.LUT R20, R20, R32, RZ, 0xfc, !PT ;  /* 0x0000002014147212 */ /* 0x000fe200078efcff */
[----:B-----5:R-:W-:-:S06]  /*12a0*/  @!P6 IMAD.WIDE.U32 R48, R53, 0x4, R48 ;  /* 0x000000043530e825 */ /* 0x020fcc00078e0030 */
[----:B------:R-:W5:Y:S01]  /*12b0*/  @!P6 LDC.64 R52, c[0x0][0x388] ;  /* 0x0000e200ff34eb82 */ /* 0x000f620000000a00 */
[----:B------:R-:W5:Y:S07]  /*12c0*/  SHFL.IDX PT, R24, R20, RZ, 0x1f ;  /* 0x00001fff14187589 */ /* 0x000f6e00000e0000 */
[----:B-1----:R-:W1:Y:S01]  /*12d0*/  @!P6 LDC.64 R28, c[0x0][0x388] ;  /* 0x0000e200ff1ceb82 */ /* 0x002e620000000a00 */
[----:B------:R-:W-:Y:S01]  /*12e0*/  @!P6 LEA R5, R5, 0x3, 0x2 ;  /* 0x000000030505e811 */ /* 0x000fe200078e10ff */
[----:B------:R-:W-:-:S02]  /*12f0*/  @!P6 IMAD.IADD R51, R6, 0x1, R35 ;  /* 0x000000010633e824 */ /* 0x000fc400078e0223 */
[----:B------:R-:W-:Y:S02]  /*1300*/  HFMA2 R35, -RZ, RZ, 0, 0 ;  /* 0x00000000ff237431 */ /* 0x000fe400000001ff */
[----:B0-----:R-:W-:Y:S01]  /*1310*/  @!P6 IMAD R5, R5, R18, R6 ;  /* 0x000000120505e224 */ /* 0x001fe200078e0206 */
[----:B------:R-:W-:Y:S01]  /*1320*/  MOV R23, RZ ;  /* 0x000000ff00177202 */ /* 0x000fe20000000f00 */
[----:B------:R-:W-:Y:S02]  /*1330*/  IMAD.MOV.U32 R32, RZ, RZ, RZ ;  /* 0x000000ffff207224 */ /* 0x000fe400078e00ff */
[----:B--2---:R-:W-:Y:S01]  /*1340*/  @!P6 IMAD.WIDE.U32 R30, R5, 0x4, R30 ;  /* 0x00000004051ee825 */ /* 0x004fe200078e001e */
[----:B------:R-:W-:Y:S01]  /*1350*/  UIADD3 UR5, UPT, UPT, UR4, 0x7, URZ ;  /* 0x0000000704057890 */ /* 0x000fe2000fffe0ff */
[----:B------:R0:W2:Y:S02]  /*1360*/  @!P6 LDG.E.CONSTANT R35, desc[UR6][R48.64] ;  /* 0x000000063023e981 */ /* 0x0000a4000c1e9900 */
[----:B-----5:R-:W-:Y:S01]  /*1370*/  @!P6 IMAD.WIDE.U32 R52, R15, 0x4, R52 ;  /* 0x000000040f34e825 */ /* 0x020fe200078e0034 */
[----:B------:R-:W-:Y:S01]  /*1380*/  ISETP.GT.AND P0, PT, R24, -0x1, PT ;  /* 0xffffffff1800780c */ /* 0x000fe20003f04270 */
[----:B------:R5:W2:Y:S02]  /*1390*/  @!P6 LDG.E.CONSTANT R23, desc[UR6][R30.64] ;  /* 0x000000061e17e981 */ /* 0x000aa4000c1e9900 */
[----:B------:R-:W-:-:S02]  /*13a0*/  IMAD.MOV.U32 R15, RZ, RZ, RZ ;  /* 0x000000ffff0f7224 */ /* 0x000fc400078e00ff */
[----:B-1----:R-:W-:Y:S01]  /*13b0*/  @!P6 IMAD.WIDE.U32 R28, R51, 0x4, R28 ;  /* 0x00000004331ce825 */ /* 0x002fe200078e001c */
[----:B------:R-:W-:-:S03]  /*13c0*/  FSEL R51, R19, RZ, !P0 ;  /* 0x000000ff13337208 */ /* 0x000fc60004000000 */
[----:B------:R-:W2:Y:S04]  /*13d0*/  @!P6 LDG.E.CONSTANT R15, desc[UR6][R52.64] ;  /* 0x00000006340fe981 */ /* 0x000ea8000c1e9900 */
[----:B------:R1:W2:Y:S01]  /*13e0*/  @!P6 LDG.E.CONSTANT R32, desc[UR6][R28.64] ;  /* 0x000000061c20e981 */ /* 0x0002a2000c1e9900 */
[----:B------:R-:W-:-:S05]  /*13f0*/  R2P PR, R24.B3, 0x7f ;  /* 0x0000007f18007804 */ /* 0x000fca0000003000 */
[----:B0-----:R-:W-:Y:S02]  /*1400*/  FSEL R48, R4, RZ, P6 ;  /* 0x000000ff04307208 */ /* 0x001fe40003000000 */
[----:B------:R-:W-:-:S13]  /*1410*/  ISETP.LE.AND P6, PT, R2, UR5, PT ;  /* 0x0000000502007c0c */ /* 0x000fda000bfc3270 */
[----:B------:R-:W4:Y:S01]  /*1420*/  @!P6 LDG.E.CONSTANT R49, desc[UR6][R26.64+0xc] ;  /* 0x00000c061a31e981 */ /* 0x000f22000c1e9900 */
[----:B-----5:R-:W4:Y:S03]  /*1430*/  @!P6 LDC R30, c[0x0][0x3ac] ;  /* 0x0000eb00ff1eeb82 */ /* 0x020f260000000800 */
[----:B------:R-:W5:Y:S05]  /*1440*/  @!P6 LDG.E.CONSTANT R18, desc[UR6][R26.64+0xc] ;  /* 0x00000c061a12e981 */ /* 0x000f6a000c1e9900 */
[----:B-1----:R-:W0:Y:S01]  /*1450*/  @!P6 LDC.64 R28, c[0x0][0x388] ;  /* 0x0000e200ff1ceb82 */ /* 0x002e220000000a00 */
[----:B------:R-:W-:Y:S01]  /*1460*/  FADD R51, R51, R50 ;  /* 0x0000003233337221 */ /* 0x000fe20000000000 */
[----:B------:R-:W-:-:S03]  /*1470*/  IMAD.MOV.U32 R52, RZ, RZ, RZ ;  /* 0x000000ffff347224 */ /* 0x000fc600078e00ff */
[----:B------:R-:W-:Y:S01]  /*1480*/  FADD R48, R51, R48 ;  /* 0x0000003033307221 */ /* 0x000fe20000000000 */
[----:B------:R-:W-:-:S05]  /*1490*/  FSEL R51, R16, RZ, P5 ;  /* 0x000000ff10337208 */ /* 0x000fca0002800000 */
[----:B------:R-:W-:Y:S01]  /*14a0*/  FADD R48, R48, R51 ;  /* 0x0000003330307221 */ /* 0x000fe20000000000 */
[----:B------:R-:W-:Y:S02]  /*14b0*/  P2R R5, PR, RZ, 0x40 ;  /* 0x00000040ff057803 */ /* 0x000fe40000000000 */
[----:B------:R-:W-:Y:S02]  /*14c0*/  FSEL R51, R46, RZ, P3 ;  /* 0x000000ff2e337208 */ /* 0x000fe40001800000 */
[----:B------:R-:W-:Y:S01]  /*14d0*/  FSEL R50, R14, RZ, P0 ;  /* 0x000000ff0e327208 */ /* 0x000fe20000000000 */
[----:B----4-:R-:W-:Y:S02]  /*14e0*/  @!P6 IMAD R53, R49, R30, RZ ;  /* 0x0000001e3135e224 */ /* 0x010fe400078e02ff */
[----:B------:R-:W5:Y:S08]  /*14f0*/  @!P6 LDC R49, c[0x0][0x3ac] ;  /* 0x0000eb00ff31eb82 */ /* 0x000f700000000800 */
[----:B------:R-:W1:Y:S01]  /*1500*/  @!P6 LDC.64 R30, c[0x0][0x388] ;  /* 0x0000e200ff1eeb82 */ /* 0x000e620000000a00 */
[----:B------:R-:W-:-:S02]  /*1510*/  @!P6 IMAD R53, R53, 0x4, R6 ;  /* 0x000000043535e824 */ /* 0x000fc400078e0206 */
[----:B-----5:R-:W-:-:S05]  /*1520*/  @!P6 IMAD R18, R18, R49, RZ ;  /* 0x000000311212e224 */ /* 0x020fca00078e02ff */
[----:B------:R-:W-:Y:S01]  /*1530*/  @!P6 LEA R49, R18, R49, 0x2 ;  /* 0x000000311231e211 */ /* 0x000fe200078e10ff */
[----:B0-----:R-:W-:-:S04]  /*1540*/  @!P6 IMAD.WIDE.U32 R28, R53, 0x4, R28 ;  /* 0x00000004351ce825 */ /* 0x001fc800078e001c */
[----:B------:R-:W-:Y:S01]  /*1550*/  @!P6 IMAD.IADD R49, R6, 0x1, R49 ;  /* 0x000000010631e824 */ /* 0x000fe200078e0231 */
[----:B------:R0:W4:Y:S01]  /*1560*/  @!P6 LDG.E.CONSTANT R52, desc[UR6][R28.64] ;  /* 0x000000061c34e981 */ /* 0x000122000c1e9900 */
[----:B------:R-:W-:Y:S02]  /*1570*/  IMAD.MOV.U32 R18, RZ, RZ, RZ ;  /* 0x000000ffff127224 */ /* 0x000fe400078e00ff */
[----:B-1----:R-:W-:Y:S01]  /*1580*/  @!P6 IMAD.WIDE.U32 R30, R49, 0x4, R30 ;  /* 0x00000004311ee825 */ /* 0x002fe200078e001e */
[----:B------:R-:W-:Y:S02]  /*1590*/  FSEL R49, R22, RZ, P4 ;  /* 0x000000ff16317208 */ /* 0x000fe40002000000 */
[----:B------:R-:W-:Y:S02]  /*15a0*/  LOP3.LUT P4, RZ, R24, 0x800000, RZ, 0xc0, !PT ;  /* 0x0080000018ff7812 */ /* 0x000fe4000788c0ff */
[----:B------:R1:W5:Y:S01]  /*15b0*/  @!P6 LDG.E.CONSTANT R18, desc[UR6][R30.64] ;  /* 0x000000061e12e981 */ /* 0x000362000c1e9900 */
[----:B------:R-:W-:Y:S01]  /*15c0*/  FSEL R53, R17, RZ, P2 ;  /* 0x000000ff11357208 */ /* 0x000fe20001000000 */
[----:B0-----:R-:W-:Y:S01]  /*15d0*/  FADD R29, R48, R49 ;  /* 0x00000031301d7221 */ /* 0x001fe20000000000 */
[----:B------:R-:W-:-:S02]  /*15e0*/  FSEL R28, R12, RZ, P1 ;  /* 0x000000ff0c1c7208 */ /* 0x000fc40000800000 */
[----:B------:R-:W-:Y:S02]  /*15f0*/  FSEL R48, R21, RZ, P4 ;  /* 0x000000ff15307208 */ /* 0x000fe40002000000 */
[----:B------:R-:W-:-:S05]  /*1600*/  R2P PR, R24.B2, 0x7f ;  /* 0x0000007f18007804 */ /* 0x000fca0000002000 */
[----:B------:R-:W-:Y:S02]  /*1610*/  FSEL R49, R47, RZ, P6 ;  /* 0x000000ff2f317208 */ /* 0x000fe40003000000 */
[----:B------:R-:W-:Y:S01]  /*1620*/  ISETP.NE.AND P6, PT, R5, RZ, PT ;  /* 0x000000ff0500720c */ /* 0x000fe20003fc5270 */
[----:B------:R-:W-:-:S12]  /*1630*/  FADD R29, R29, R51 ;  /* 0x000000331d1d7221 */ /* 0x000fd80000000000 */
[----:B------:R-:W3:Y:S01]  /*1640*/  @!P6 LDG.E.CONSTANT R51, desc[UR6][R26.64+0xc] ;  /* 0x00000c061a33e981 */ /* 0x000ee2000c1e9900 */
[----:B-1----:R-:W0:Y:S01]  /*1650*/  @!P6 LDC R31, c[0x0][0x3ac] ;  /* 0x0000eb00ff1feb82 */ /* 0x002e220000000800 */
[----:B------:R-:W-:-:S04]  /*1660*/  FADD R53, R29, R53 ;  /* 0x000000351d357221 */ /* 0x000fc80000000000 */
[----:B------:R-:W-:-:S04]  /*1670*/  FADD R53, R53, R28 ;  /* 0x0000001c35357221 */ /* 0x000fc80000000000 */
[----:B------:R-:W-:-:S04]  /*1680*/  FADD R53, R53, R50 ;  /* 0x0000003235357221 */ /* 0x000fc80000000000 */
[----:B------:R-:W-:Y:S01]  /*1690*/  FADD R48, R53, R48 ;  /* 0x0000003035307221 */ /* 0x000fe20000000000 */
[----:B------:R-:W-:-:S03]  /*16a0*/  HFMA2 R30, -RZ, RZ, 0, 0 ;  /* 0x00000000ff1e7431 */ /* 0x000fc600000001ff */
[----:B------:R-:W-:Y:S01]  /*16b0*/  FADD R48, R48, R49 ;  /* 0x0000003130307221 */ /* 0x000fe20000000000 */
[----:B------:R-:W-:Y:S02]  /*16c0*/  FSEL R50, R44, RZ, P4 ;  /* 0x000000ff2c327208 */ /* 0x000fe40002000000 */
[----:B------:R-:W-:Y:S02]  /*16d0*/  FSEL R49, R42, RZ, P2 ;  /* 0x000000ff2a317208 */ /* 0x000fe40001000000 */
[----:B---3--:R-:W-:-:S05]  /*16e0*/  @!P6 LEA R29, R51, 0x2, 0x2 ;  /* 0x00000002331de811 */ /* 0x008fca00078e10ff */
[----:B0-----:R-:W-:Y:S02]  /*16f0*/  @!P6 IMAD R31, R29, R31, R6 ;  /* 0x0000001f1d1fe224 */ /* 0x001fe400078e0206 */
[----:B------:R-:W0:Y:S01]  /*1700*/  @!P6 LDC.64 R28, c[0x0][0x388] ;  /* 0x0000e200ff1ceb82 */ /* 0x000e220000000a00 */
[----:B------:R-:W-:Y:S01]  /*1710*/  FSEL R51, R41, RZ, P1 ;  /* 0x000000ff29337208 */ /* 0x000fe20000800000 */
[----:B0-----:R-:W-:Y:S01]  /*1720*/  @!P6 IMAD.WIDE.U32 R28, R31, 0x4, R28 ;  /* 0x000000041f1ce825 */ /* 0x001fe200078e001c */
[----:B------:R-:W-:-:S04]  /*1730*/  FSEL R31, R45, RZ, P5 ;  /* 0x000000ff2d1f7208 */ /* 0x000fc80002800000 */
[----:B------:R0:W3:Y:S01]  /*1740*/  @!P6 LDG.E.CONSTANT R30, desc[UR6][R28.64] ;  /* 0x000000061c1ee981 */ /* 0x0000e2000c1e9900 */
[----:B------:R-:W-:Y:S01]  /*1750*/  FADD R31, R48, R31 ;  /* 0x0000001f301f7221 */ /* 0x000fe20000000000 */
[----:B------:R-:W-:Y:S02]  /*1760*/  FSEL R48, R38, RZ, P3 ;  /* 0x000000ff26307208 */ /* 0x000fe40001800000 */
[----:B------:R-:W-:Y:S01]  /*1770*/  LOP3.LUT P3, RZ, R24, 0x8000, RZ, 0xc0, !PT ;  /* 0x0000800018ff7812 */ /* 0x000fe2000786c0ff */
[----:B------:R-:W-:-:S04]  /*1780*/  FADD R31, R31, R50 ;  /* 0x000000321f1f7221 */ /* 0x000fc80000000000 */
[----:B------:R-:W-:Y:S01]  /*1790*/  FADD R48, R31, R48 ;  /* 0x000000301f307221 */ /* 0x000fe20000000000 */
[----:B------:R-:W-:Y:S02]  /*17a0*/  FSEL R31, R43, RZ, P3 ;  /* 0x000000ff2b1f7208 */ /* 0x000fe40001800000 */
[----:B0-----:R-:W-:Y:S02]  /*17b0*/  FSEL R29, R40, RZ, P0 ;  /* 0x000000ff281d7208 */ /* 0x001fe40000000000 */
[----:B------:R-:W-:-:S05]  /*17c0*/  R2P PR, R24.B1, 0x7f ;  /* 0x0000007f18007804 */ /* 0x000fca0000001000 */
[----:B------:R-:W-:Y:S02]  /*17d0*/  FSEL R28, R39, RZ, P6 ;  /* 0x000000ff271c7208 */ /* 0x000fe40003000000 */
[----:B------:R-:W-:-:S13]  /*17e0*/  ISETP.NE.AND P6, PT, R5, RZ, PT ;  /* 0x000000ff0500720c */ /* 0x000fda0003fc5270 */
[----:B------:R-:W2:Y:S01]  /*17f0*/  @!P6 LDG.E.CONSTANT R5, desc[UR6][R26.64+0xc] ;  /* 0x00000c061a05e981 */ /* 0x000ea2000c1e9900 */
[----:B------:R-:W-:Y:S02]  /*1800*/  FADD R48, R48, R49 ;  /* 0x0000003130307221 */ /* 0x000fe40000000000 */
[----:B------:R-:W0:Y:S02]  /*1810*/  @!P6 LDC R49, c[0x0][0x3ac] ;  /* 0x0000eb00ff31eb82 */ /* 0x000e240000000800 */
[----:B------:R-:W-:-:S04]  /*1820*/  FADD R48, R48, R51 ;  /* 0x0000003330307221 */ /* 0x000fc80000000000 */
[----:B------:R-:W-:-:S04]  /*1830*/  FADD R48, R48, R29 ;  /* 0x0000001d30307221 */ /* 0x000fc80000000000 */
[----:B------:R-:W-:-:S04]  /*1840*/  FADD R31, R48, R31 ;  /* 0x0000001f301f7221 */ /* 0x000fc80000000000 */
[----:B------:R-:W-:Y:S02]  /*1850*/  FADD R31, R31, R28 ;  /* 0x0000001c1f1f7221 */ /* 0x000fe40000000000 */
[----:B------:R-:W1:Y:S01]  /*1860*/  @!P6 LDC.64 R28, c[0x0][0x388] ;  /* 0x0000e200ff1ceb82 */ /* 0x000e620000000a00 */
[----:B------:R-:W4:Y:S01]  /*1870*/  SHFL.IDX PT, R48, R20, 0x1, 0x1f ;  /* 0x00201f0014307f89 */ /* 0x000f2200000e0000 */
[----:B--2---:R-:W-:-:S05]  /*1880*/  @!P6 LEA R5, R5, 0x3, 0x2 ;  /* 0x000000030505e811 */ /* 0x004fca00078e10ff */
[----:B0-----:R-:W-:Y:S01]  /*1890*/  @!P6 IMAD R5, R5, R49, R6 ;  /* 0x000000310505e224 */ /* 0x001fe200078e0206 */
[----:B------:R-:W-:-:S05]  /*18a0*/  FSEL R6, R37, RZ, P5 ;  /* 0x000000ff25067208 */ /* 0x000fca0002800000 */
[----:B------:R-:W-:Y:S01]  /*18b0*/  FADD R6, R31, R6 ;  /* 0x000000061f067221 */ /* 0x000fe20000000000 */
[----:B------:R-:W-:-:S05]  /*18c0*/  FSEL R31, R36, RZ, P4 ;  /* 0x000000ff241f7208 */ /* 0x000fca0002000000 */
[----:B------:R-:W-:Y:S01]  /*18d0*/  FADD R6, R6, R31 ;  /* 0x0000001f06067221 */ /* 0x000fe20000000000 */
[----:B------:R-:W-:-:S05]  /*18e0*/  FSEL R31, R7, RZ, P3 ;  /* 0x000000ff071f7208 */ /* 0x000fca0001800000 */
[----:B------:R-:W-:Y:S01]  /*18f0*/  FADD R6, R6, R31 ;  /* 0x0000001f06067221 */ /* 0x000fe20000000000 */
[----:B------:R-:W-:-:S05]  /*1900*/  FSEL R31, R34, RZ, P2 ;  /* 0x000000ff221f7208 */ /* 0x000fca0001000000 */
[----:B------:R-:W-:Y:S01]  /*1910*/  FADD R6, R6, R31 ;  /* 0x0000001f06067221 */ /* 0x000fe20000000000 */
[----:B------:R-:W-:Y:S01]  /*1920*/  FSEL R31, R33, RZ, P1 ;  /* 0x000000ff211f7208 */ /* 0x000fe20000800000 */
[----:B-1----:R-:W-:-:S04]  /*1930*/  @!P6 IMAD.WIDE.U32 R28, R5, 0x4, R28 ;  /* 0x00000004051ce825 */ /* 0x002fc800078e001c */
[----:B------:R-:W-:Y:S01]  /*1940*/  FADD R6, R6, R31 ;  /* 0x0000001f06067221 */ /* 0x000fe20000000000 */
[----:B------:R-:W-:Y:S01]  /*1950*/  IMAD.MOV.U32 R5, RZ, RZ, RZ ;  /* 0x000000ffff057224 */ /* 0x000fe200078e00ff */
[----:B------:R-:W-:Y:S02]  /*1960*/  FSEL R31, R25, RZ, P0 ;  /* 0x000000ff191f7208 */ /* 0x000fe40000000000 */
[----:B------:R-:W-:-:S03]  /*1970*/  LOP3.LUT P0, RZ, R24, 0x80, RZ, 0xc0, !PT ;  /* 0x0000008018ff7812 */ /* 0x000fc6000780c0ff */
[----:B------:R-:W-:Y:S01]  /*1980*/  FADD R6, R6, R31 ;  /* 0x0000001f06067221 */ /* 0x000fe20000000000 */
[----:B------:R0:W2:Y:S01]  /*1990*/  @!P6 LDG.E.CONSTANT R5, desc[UR6][R28.64] ;  /* 0x000000061c05e981 */ /* 0x0000a2000c1e9900 */
[----:B------:R-:W-:Y:S02]  /*19a0*/  FSEL R31, R35, RZ, P0 ;  /* 0x000000ff231f7208 */ /* 0x000fe40000000000 */
[----:B------:R-:W-:-:S03]  /*19b0*/  R2P PR, R24, 0x7e ;  /* 0x0000007e18007804 */ /* 0x000fc60000000000 */
[----:B------:R-:W-:Y:S02]  /*19c0*/  FADD R6, R6, R31 ;  /* 0x0000001f06067221 */ /* 0x000fe40000000000 */
[----:B------:R-:W-:Y:S02]  /*19d0*/  FSEL R31, R32, RZ, P6 ;  /* 0x000000ff201f7208 */ /* 0x000fe40003000000 */
[----:B0-----:R-:W-:-:S03]  /*19e0*/  FSEL R29, R15, RZ, P5 ;  /* 0x000000ff0f1d7208 */ /* 0x001fc60002800000 */
[----:B------:R-:W-:Y:S01]  /*19f0*/  FADD R6, R6, R31 ;  /* 0x0000001f06067221 */ /* 0x000fe20000000000 */
[----:B----4-:R-:W-:-:S03]  /*1a00*/  ISETP.GT.AND P0, PT, R48, -0x1, PT ;  /* 0xffffffff3000780c */ /* 0x010fc60003f04270 */
[----:B------:R-:W-:Y:S01]  /*1a10*/  FADD R6, R6, R29 ;  /* 0x0000001d06067221 */ /* 0x000fe20000000000 */
[----:B------:R-:W-:Y:S02]  /*1a20*/  FSEL R29, R23, RZ, P4 ;  /* 0x000000ff171d7208 */ /* 0x000fe40002000000 */
[----:B------:R-:W-:Y:S02]  /*1a30*/  FSEL R50, R19, RZ, !P0 ;  /* 0x000000ff13327208 */ /* 0x000fe40004000000 */
[----:B------:R-:W-:Y:S01]  /*1a40*/  FSEL R31, R52, RZ, P3 ;  /* 0x000000ff341f7208 */ /* 0x000fe20001800000 */
[----:B------:R-:W-:Y:S01]  /*1a50*/  FADD R28, R6, R29 ;  /* 0x0000001d061c7221 */ /* 0x000fe20000000000 */
[----:B-----5:R-:W-:Y:S02]  /*1a60*/  FSEL R29, R18, RZ, P2 ;  /* 0x000000ff121d7208 */ /* 0x020fe40001000000 */
[----:B---3--:R-:W-:Y:S02]  /*1a70*/  FSEL R6, R30, RZ, P1 ;  /* 0x000000ff1e067208 */ /* 0x008fe40000800000 */
[----:B------:R-:W-:Y:S01]  /*1a80*/  R2P PR, R48.B3, 0x7f ;  /* 0x0000007f30007804 */ /* 0x000fe20000003000 */
[----:B------:R-:W-:-:S04]  /*1a90*/  FADD R50, R50, R13 ;  /* 0x0000000d32327221 */ /* 0x000fc80000000000 */
        /* <DEDUP_REMOVED lines=12> */
[----:B------:R-:W-:Y:S02]  /*1b60*/  FSEL R50, R14, RZ, P0 ;  /* 0x000000ff0e327208 */ /* 0x000fe40000000000 */
[----:B------:R-:W-:-:S03]  /*1b70*/  LOP3.LUT P0, RZ, R48, 0x800000, RZ, 0xc0, !PT ;  /* 0x0080000030ff7812 */ /* 0x000fc6000780c0ff */
[----:B------:R-:W-:Y:S01]  /*1b80*/  FADD R13, R13, R50 ;  /* 0x000000320d0d7221 */ /* 0x000fe20000000000 */
[----:B------:R-:W-:Y:S02]  /*1b90*/  FSEL R50, R21, RZ, P0 ;  /* 0x000000ff15327208 */ /* 0x000fe40000000000 */
[----:B------:R-:W-:-:S03]  /*1ba0*/  R2P PR, R48.B2, 0x7f ;  /* 0x0000007f30007804 */ /* 0x000fc60000002000 */
[----:B------:R-:W-:Y:S02]  /*1bb0*/  FADD R13, R13, R50 ;  /* 0x000000320d0d7221 */ /* 0x000fe40000000000 */
        /* <DEDUP_REMOVED lines=18> */
[----:B------:R-:W-:Y:S01]  /*1ce0*/  FSEL R49, R39, RZ, P6 ;  /* 0x000000ff27317208 */ /* 0x000fe20003000000 */
[----:B------:R-:W-:Y:S01]  /*1cf0*/  FADD R50, R28, R31 ;  /* 0x0000001f1c327221 */ /* 0x000fe20000000000 */
[----:B------:R-:W-:-:S03]  /*1d00*/  FSEL R28, R37, RZ, P5 ;  /* 0x000000ff251c7208 */ /* 0x000fc60002800000 */
[----:B------:R-:W-:-:S04]  /*1d10*/  FADD R13, R13, R49 ;  /* 0x000000310d0d7221 */ /* 0x000fc80000000000 */
        /* <DEDUP_REMOVED lines=8> */
[----:B------:R-:W-:Y:S02]  /*1da0*/  FADD R13, R13, R28 ;  /* 0x0000001c0d0d7221 */ /* 0x000fe40000000000 */
[----:B------:R-:W0:Y:S01]  /*1db0*/  SHFL.IDX PT, R28, R20, 0x2, 0x1f ;  /* 0x00401f00141c7f89 */ /* 0x000e2200000e0000 */
[----:B------:R-:W-:Y:S02]  /*1dc0*/  FSEL R31, R25, RZ, P0 ;  /* 0x000000ff191f7208 */ /* 0x000fe40000000000 */
[----:B------:R-:W-:-:S04]  /*1dd0*/  LOP3.LUT P0, RZ, R48, 0x80, RZ, 0xc0, !PT ;  /* 0x0000008030ff7812 */ /* 0x000fc8000780c0ff */
[----:B------:R-:W-:Y:S01]  /*1de0*/  R2P PR, R48, 0x7e ;  /* 0x0000007e30007804 */ /* 0x000fe20000000000 */
[----:B------:R-:W-:Y:S01]  /*1df0*/  FADD R31, R13, R31 ;  /* 0x0000001f0d1f7221 */ /* 0x000fe20000000000 */
[----:B------:R-:W-:Y:S01]  /*1e00*/  FSEL R49, R35, RZ, P0 ;  /* 0x000000ff23317208 */ /* 0x000fe20000000000 */
[----:B------:R-:W-:Y:S02]  /*1e10*/  FADD R13, R50, R29 ;  /* 0x0000001d320d7221 */ /* 0x000fe40000000000 */
[----:B------:R-:W-:Y:S02]  /*1e20*/  FSEL R50, R32, RZ, P6 ;  /* 0x000000ff20327208 */ /* 0x000fe40003000000 */
[----:B------:R-:W-:-:S04]  /*1e30*/  FADD R31, R31, R49 ;  /* 0x000000311f1f7221 */ /* 0x000fc80000000000 */
[----:B------:R-:W-:Y:S01]  /*1e40*/  FADD R31, R31, R50 ;  /* 0x000000321f1f7221 */ /* 0x000fe20000000000 */
[----:B------:R-:W-:Y:S02]  /*1e50*/  FSEL R50, R15, RZ, P5 ;  /* 0x000000ff0f327208 */ /* 0x000fe40002800000 */
[----:B0-----:R-:W-:-:S03]  /*1e60*/  ISETP.GT.AND P0, PT, R28, -0x1, PT ;  /* 0xffffffff1c00780c */ /* 0x001fc60003f04270 */
[----:B------:R-:W-:Y:S01]  /*1e70*/  FADD R50, R31, R50 ;  /* 0x000000321f327221 */ /* 0x000fe20000000000 */
[----:B------:R-:W-:Y:S02]  /*1e80*/  FSEL R31, R23, RZ, P4 ;  /* 0x000000ff171f7208 */ /* 0x000fe40002000000 */
[----:B------:R-:W-:Y:S02]  /*1e90*/  FSEL R29, R19, RZ, !P0 ;  /* 0x000000ff131d7208 */ /* 0x000fe40004000000 */
[----:B------:R-:W-:Y:S01]  /*1ea0*/  FSEL R51, R52, RZ, P3 ;  /* 0x000000ff34337208 */ /* 0x000fe20001800000 */
[----:B------:R-:W-:Y:S01]  /*1eb0*/  FADD R50, R50, R31 ;  /* 0x0000001f32327221 */ /* 0x000fe20000000000 */
[----:B------:R-:W-:Y:S01]  /*1ec0*/  FSEL R31, R18, RZ, P2 ;  /* 0x000000ff121f7208 */ /* 0x000fe20001000000 */
[----:B------:R-:W-:Y:S01]  /*1ed0*/  FADD R29, R29, R11 ;  /* 0x0000000b1d1d7221 */ /* 0x000fe20000000000 */
[----:B------:R-:W-:Y:S02]  /*1ee0*/  FSEL R11, R30, RZ, P1 ;  /* 0x000000ff1e0b7208 */ /* 0x000fe40000800000 */
[----:B------:R-:W-:-:S05]  /*1ef0*/  R2P PR, R28.B3, 0x7f ;  /* 0x0000007f1c007804 */ /* 0x000fca0000003000 */
        /* <DEDUP_REMOVED lines=36> */
[----:B------:R-:W-:Y:S02]  /*2140*/  FSEL R53, R39, RZ, P6 ;  /* 0x000000ff27357208 */ /* 0x000fe40003000000 */
[----:B------:R-:W-:Y:S02]  /*2150*/  LOP3.LUT R29, R48, 0x1, RZ, 0xc0, !PT ;  /* 0x00000001301d7812 */ /* 0x000fe400078ec0ff */
[----:B------:R-:W-:Y:S01]  /*2160*/  FSEL R48, R37, RZ, P5 ;  /* 0x000000ff25307208 */ /* 0x000fe20002800000 */
        /* <DEDUP_REMOVED lines=11> */
[----:B------:R-:W-:Y:S01]  /*2220*/  LOP3.LUT P0, RZ, R28, 0x80, RZ, 0xc0, !PT ;  /* 0x000000801cff7812 */ /* 0x000fe2000780c0ff */
[----:B------:R-:W0:Y:S02]  /*2230*/  SHFL.IDX PT, R20, R20, 0x3, 0x1f ;  /* 0x00601f0014147f89 */ /* 0x000e2400000e0000 */
[----:B------:R-:W-:Y:S01]  /*2240*/  FADD R48, R48, R49 ;  /* 0x0000003130307221 */ /* 0x000fe20000000000 */
[----:B------:R-:W-:Y:S02]  /*2250*/  FSEL R49, R35, RZ, P0 ;  /* 0x000000ff23317208 */ /* 0x000fe40000000000 */
[----:B------:R-:W-:-:S03]  /*2260*/  R2P PR, R28, 0x7e ;  /* 0x0000007e1c007804 */ /* 0x000fc60000000000 */
[----:B------:R-:W-:Y:S02]  /*2270*/  FADD R48, R48, R49 ;  /* 0x0000003130307221 */ /* 0x000fe40000000000 */
[----:B------:R-:W-:-:S05]  /*2280*/  FSEL R49, R32, RZ, P6 ;  /* 0x000000ff20317208 */ /* 0x000fca0003000000 */
[----:B------:R-:W-:Y:S01]  /*2290*/  FADD R48, R48, R49 ;  /* 0x0000003130307221 */ /* 0x000fe20000000000 */
[----:B------:R-:W-:-:S05]  /*22a0*/  FSEL R49, R15, RZ, P5 ;  /* 0x000000ff0f317208 */ /* 0x000fca0002800000 */
[----:B------:R-:W-:Y:S01]  /*22b0*/  FADD R48, R48, R49 ;  /* 0x0000003130307221 */ /* 0x000fe20000000000 */
[----:B------:R-:W-:Y:S02]  /*22c0*/  FSEL R49, R23, RZ, P4 ;  /* 0x000000ff17317208 */ /* 0x000fe40002000000 */
[----:B0-----:R-:W-:-:S03]  /*22d0*/  ISETP.GT.AND P0, PT, R20, -0x1, PT ;  /* 0xffffffff1400780c */ /* 0x001fc60003f04270 */
[----:B------:R-:W-:Y:S01]  /*22e0*/  FADD R48, R48, R49 ;  /* 0x0000003130307221 */ /* 0x000fe20000000000 */
[----:B------:R-:W-:Y:S01]  /*22f0*/  FSEL R49, R52, RZ, P3 ;  /* 0x000000ff34317208 */ /* 0x000fe20001800000 */
[----:B------:R-:W-:Y:S01]  /*2300*/  FADD R50, R50, R51 ;  /* 0x0000003332327221 */ /* 0x000fe20000000000 */
[----:B------:R-:W-:Y:S02]  /*2310*/  FSEL R51, R19, RZ, !P0 ;  /* 0x000000ff13337208 */ /* 0x000fe40004000000 */
[----:B------:R-:W-:Y:S01]  /*2320*/  FSEL R19, R30, RZ, P1 ;  /* 0x000000ff1e137208 */ /* 0x000fe20000800000 */
[----:B------:R-:W-:Y:S01]  /*2330*/  FADD R48, R48, R49 ;  /* 0x0000003130307221 */ /* 0x000fe20000000000 */
[----:B------:R-:W-:Y:S02]  /*2340*/  FSEL R49, R18, RZ, P2 ;  /* 0x000000ff12317208 */ /* 0x000fe40001000000 */
[----:B------:R-:W-:Y:S01]  /*2350*/  R2P PR, R20.B3, 0x7f ;  /* 0x0000007f14007804 */ /* 0x000fe20000003000 */
[----:B------:R-:W-:-:S04]  /*2360*/  FADD R51, R51, R10 ;  /* 0x0000000a33337221 */ /* 0x000fc80000000000 */
[----:B------:R-:W-:Y:S02]  /*2370*/  FSEL R4, R4, RZ, P6 ;  /* 0x000000ff04047208 */ /* 0x000fe40003000000 */
[----:B------:R-:W-:-:S03]  /*2380*/  FSEL R16, R16, RZ, P5 ;  /* 0x000000ff10107208 */ /* 0x000fc60002800000 */
[----:B------:R-:W-:Y:S01]  /*2390*/  FADD R51, R51, R4 ;  /* 0x0000000433337221 */ /* 0x000fe20000000000 */
[----:B------:R-:W-:-:S03]  /*23a0*/  FSEL R22, R22, RZ, P4 ;  /* 0x000000ff16167208 */ /* 0x000fc60002000000 */
[----:B------:R-:W-:Y:S01]  /*23b0*/  FADD R51, R51, R16 ;  /* 0x0000001033337221 */ /* 0x000fe20000000000 */
[----:B------:R-:W-:-:S03]  /*23c0*/  FSEL R46, R46, RZ, P3 ;  /* 0x000000ff2e2e7208 */ /* 0x000fc60001800000 */
[----:B------:R-:W-:Y:S01]  /*23d0*/  FADD R51, R51, R22 ;  /* 0x0000001633337221 */ /* 0x000fe20000000000 */
[----:B------:R-:W-:-:S03]  /*23e0*/  FSEL R17, R17, RZ, P2 ;  /* 0x000000ff11117208 */ /* 0x000fc60001000000 */
[----:B------:R-:W-:Y:S01]  /*23f0*/  FADD R46, R51, R46 ;  /* 0x0000002e332e7221 */ /* 0x000fe20000000000 */
[----:B------:R-:W-:Y:S02]  /*2400*/  FSEL R12, R12, RZ, P1 ;  /* 0x000000ff0c0c7208 */ /* 0x000fe40000800000 */
[----:B------:R-:W-:Y:S01]  /*2410*/  LOP3.LUT P4, RZ, R20, 0x800000, RZ, 0xc0, !PT ;  /* 0x0080000014ff7812 */ /* 0x000fe2000788c0ff */
[----:B------:R-:W-:Y:S01]  /*2420*/  FADD R17, R46, R17 ;  /* 0x000000112e117221 */ /* 0x000fe20000000000 */
[----:B------:R-:W-:Y:S02]  /*2430*/  FSEL R14, R14, RZ, P0 ;  /* 0x000000ff0e0e7208 */ /* 0x000fe40000000000 */
[----:B------:R-:W-:Y:S01]  /*2440*/  FSEL R21, R21, RZ, P4 ;  /* 0x000000ff15157208 */ /* 0x000fe20002000000 */
[----:B------:R-:W-:Y:S01]  /*2450*/  FADD R17, R17, R12 ;  /* 0x0000000c11117221 */ /* 0x000fe20000000000 */
[----:B------:R-:W-:-:S03]  /*2460*/  R2P PR, R20.B2, 0x7f ;  /* 0x0000007f14007804 */ /* 0x000fc60000002000 */
[----:B------:R-:W-:Y:S02]  /*2470*/  FADD R14, R17, R14 ;  /* 0x0000000e110e7221 */ /* 0x000fe40000000000 */
[----:B------:R-:W-:Y:S02]  /*2480*/  FSEL R47, R47, RZ, P6 ;  /* 0x000000ff2f2f7208 */ /* 0x000fe40003000000 */
[----:B------:R-:W-:Y:S01]  /*2490*/  FADD R14, R14, R21 ;  /* 0x000000150e0e7221 */ /* 0x000fe20000000000 */
        /* <DEDUP_REMOVED lines=29> */
[----:B------:R-:W-:Y:S01]  /*2670*/  FSEL R25, R25, RZ, P0 ;  /* 0x000000ff19197208 */ /* 0x000fe20000000000 */
[----:B------:R-:W-:Y:S01]  /*2680*/  VIADD R4, R2, 0x7 ;  /* 0x0000000702047836 */ /* 0x000fe20000000000 */
[----:B------:R-:W-:Y:S01]  /*2690*/  FSEL R35, R35, RZ, P4 ;  /* 0x000000ff23237208 */ /* 0x000fe20002000000 */
[----:B------:R-:W-:Y:S01]  /*26a0*/  FADD R34, R34, R33 ;  /* 0x0000002122227221 */ /* 0x000fe20000000000 */
[----:B------:R-:W-:-:S03]  /*26b0*/  R2P PR, R20, 0x7e ;  /* 0x0000007e14007804 */ /* 0x000fc60000000000 */
[----:B------:R-:W-:Y:S01]  /*26c0*/  FADD R34, R34, R25 ;  /* 0x0000001922227221 */ /* 0x000fe20000000000 */
[----:B------:R-:W-:Y:S02]  /*26d0*/  SHF.R.S32.HI R7, RZ, 0x1f, R4 ;  /* 0x0000001fff077819 */ /* 0x000fe40000011404 */
[----:B------:R-:W-:Y:S01]  /*26e0*/  FSEL R32, R32, RZ, P6 ;  /* 0x000000ff20207208 */ /* 0x000fe20003000000 */
[----:B------:R-:W-:Y:S01]  /*26f0*/  FADD R35, R34, R35 ;  /* 0x0000002322237221 */ /* 0x000fe20000000000 */
[----:B------:R-:W-:Y:S01]  /*2700*/  LEA.HI R7, R7, R4, RZ, 0x3 ;  /* 0x0000000407077211 */ /* 0x000fe200078f18ff */
[----:B------:R-:W-:Y:S01]  /*2710*/  UIADD3 UR4, UPT, UPT, UR4, 0x8, URZ ;  /* 0x0000000804047890 */ /* 0x000fe2000fffe0ff */
[----:B------:R-:W-:Y:S01]  /*2720*/  FSEL R15, R15, RZ, P5 ;  /* 0x000000ff0f0f7208 */ /* 0x000fe20002800000 */
[----:B------:R-:W-:Y:S01]  /*2730*/  FADD R32, R35, R32 ;  /* 0x0000002023207221 */ /* 0x000fe20000000000 */
[----:B------:R-:W-:Y:S02]  /*2740*/  IADD3 R26, P0, PT, R26, 0x20, RZ ;  /* 0x000000201a1a7810 */ /* 0x000fe40007f1e0ff */
[----:B------:R-:W-:Y:S01]  /*2750*/  LOP3.LUT R7, R7, 0xfffffff8, RZ, 0xc0, !PT ;  /* 0xfffffff807077812 */ /* 0x000fe200078ec0ff */
[----:B------:R-:W-:Y:S01]  /*2760*/  FADD R15, R32, R15 ;  /* 0x0000000f200f7221 */ /* 0x000fe20000000000 */
[----:B------:R-:W-:-:S02]  /*2770*/  FSEL R4, R23, RZ, P4 ;  /* 0x000000ff17047208 */ /* 0x000fc40002000000 */
[----:B------:R-:W-:Y:S02]  /*2780*/  IADD3.X R27, PT, PT, RZ, R27, RZ, P0, !PT ;  /* 0x0000001bff1b7210 */ /* 0x000fe400007fe4ff */
[----:B------:R-:W-:Y:S01]  /*2790*/  ISETP.LE.AND P0, PT, R7, UR4, PT ;  /* 0x0000000407007c0c */ /* 0x000fe2000bf03270 */
[----:B------:R-:W-:Y:S01]  /*27a0*/  FADD R4, R15, R4 ;  /* 0x000000040f047221 */ /* 0x000fe20000000000 */
[----:B------:R-:W-:Y:S02]  /*27b0*/  FSEL R7, R52, RZ, P3 ;  /* 0x000000ff34077208 */ /* 0x000fe40001800000 */
[----:B------:R-:W-:Y:S02]  /*27c0*/  LOP3.LUT R28, R28, 0x1, RZ, 0xc0, !PT ;  /* 0x000000011c1c7812 */ /* 0x000fe400078ec0ff */
[----:B------:R-:W-:Y:S01]  /*27d0*/  LOP3.LUT R24, R24, 0x1, RZ, 0xc0, !PT ;  /* 0x0000000118187812 */ /* 0x000fe200078ec0ff */
[----:B------:R-:W-:Y:S01]  /*27e0*/  FADD R4, R4, R7 ;  /* 0x0000000704047221 */ /* 0x000fe20000000000 */
[----:B------:R-:W-:-:S02]  /*27f0*/  LOP3.LUT R20, R20, 0x1, RZ, 0xc0, !PT ;  /* 0x0000000114147812 */ /* 0x000fc400078ec0ff */
[----:B------:R-:W-:Y:S01]  /*2800*/  FSEL R15, R18, RZ, P2 ;  /* 0x000000ff120f7208 */ /* 0x000fe20001000000 */
[----:B------:R-:W-:Y:S01]  /*2810*/  FADD R50, R50, R31 ;  /* 0x0000001f32327221 */ /* 0x000fe20000000000 */
[----:B------:R-:W-:Y:S01]  /*2820*/  ISETP.NE.U32.AND P6, PT, R29, 0x1, PT ;  /* 0x000000011d00780c */ /* 0x000fe20003fc5070 */
[----:B------:R-:W-:Y:S01]  /*2830*/  FADD R48, R48, R49 ;  /* 0x0000003130307221 */ /* 0x000fe20000000000 */
[----:B------:R-:W-:Y:S01]  /*2840*/  ISETP.NE.U32.AND P3, PT, R28, 0x1, PT ;  /* 0x000000011c00780c */ /* 0x000fe20003f65070 */
[----:B------:R-:W-:Y:S01]  /*2850*/  FADD R15, R4, R15 ;  /* 0x0000000f040f7221 */ /* 0x000fe20000000000 */
[----:B------:R-:W-:Y:S02]  /*2860*/  ISETP.NE.U32.AND P2, PT, R20, 0x1, PT ;  /* 0x000000011400780c */ /* 0x000fe40003f45070 */
[----:B------:R-:W-:Y:S02]  /*2870*/  ISETP.NE.U32.AND P5, PT, R24, 0x1, PT ;  /* 0x000000011800780c */ /* 0x000fe40003fa5070 */
[----:B------:R-:W-:Y:S01]  /*2880*/  FSEL R30, R30, RZ, P1 ;  /* 0x000000ff1e1e7208 */ /* 0x000fe20000800000 */
[----:B------:R-:W-:Y:S01]  /*2890*/  FADD R11, R50, R11 ;  /* 0x0000000b320b7221 */ /* 0x000fe20000000000 */
[C---:B--2---:R-:W-:Y:S01]  /*28a0*/  FSEL R4, R5.reuse, RZ, !P6 ;  /* 0x000000ff05047208 */ /* 0x044fe20007000000 */
[----:B------:R-:W-:Y:S01]  /*28b0*/  FADD R19, R48, R19 ;  /* 0x0000001330137221 */ /* 0x000fe20000000000 */
[----:B------:R-:W-:Y:S01]  /*28c0*/  FSEL R10, R5, RZ, !P3 ;  /* 0x000000ff050a7208 */ /* 0x000fe20005800000 */
[----:B------:R-:W-:Y:S01]  /*28d0*/  FADD R6, R13, R6 ;  /* 0x000000060d067221 */ /* 0x000fe20000000000 */
[----:B------:R-:W-:Y:S01]  /*28e0*/  FSEL R7, R5, RZ, !P5 ;  /* 0x000000ff05077208 */ /* 0x000fe20006800000 */
[----:B------:R-:W-:Y:S01]  /*28f0*/  FADD R15, R15, R30 ;  /* 0x0000001e0f0f7221 */ /* 0x000fe20000000000 */
[----:B------:R-:W-:Y:S01]  /*2900*/  FSEL R12, R5, RZ, !P2 ;  /* 0x000000ff050c7208 */ /* 0x000fe20005000000 */
[----:B------:R-:W-:Y:S01]  /*2910*/  FADD R13, R11, R4 ;  /* 0x000000040b0d7221 */ /* 0x000fe20000000000 */
[----:B------:R-:W-:Y:S01]  /*2920*/  FADD R11, R19, R10 ;  /* 0x0000000a130b7221 */ /* 0x000fe20000000000 */
[----:B------:R-:W-:Y:S01]  /*2930*/  FADD R50, R6, R7 ;  /* 0x0000000706327221 */ /* 0x000fe20000000000 */
[----:B------:R-:W-:-:S02]  /*2940*/  VIADD R3, R3, 0x8 ;  /* 0x0000000803037836 */ /* 0x000fc40000000000 */
[----:B------:R-:W-:Y:S01]  /*2950*/  FADD R10, R15, R12 ;  /* 0x0000000c0f0a7221 */ /* 0x000fe20000000000 */
[----:B------:R-:W-:Y:S01]  /*2960*/  VIADD R8, R8, 0x20 ;  /* 0x0000002008087836 */ /* 0x000fe20000000000 */
[----:B------:R-:W-:Y:S06]  /*2970*/  @!P0 BRA `(.L_x_1184) ;  /* 0xffffffd800208947 */ /* 0x000fec000383ffff */
.L_x_1183:
[----:B------:R-:W0:Y:S01]  /*2980*/  S2R R2, SR_TID.X ;  /* 0x0000000000027919 */ /* 0x000e220000002100 */
[----:B------:R-:W1:Y:S01]  /*2990*/  LDCU UR4, c[0x0][0x3ac] ;  /* 0x00007580ff0477ac */ /* 0x000e620008000800 */
[----:B------:R-:W2:Y:S01]  /*29a0*/  S2R R17, SR_LANEID ;  /* 0x0000000000117919 */ /* 0x000ea20000000000 */
[----:B0-----:R-:W-:-:S04]  /*29b0*/  LOP3.LUT R2, R2, 0x3e0, RZ, 0xc0, !PT ;  /* 0x000003e002027812 */ /* 0x001fc800078ec0ff */
[----:B--2---:R-:W-:-:S04]  /*29c0*/  IADD3 R17, PT, PT, R17, R2, RZ ;  /* 0x0000000211117210 */ /* 0x004fc80007ffe0ff */
[----:B-1----:R-:W-:-:S13]  /*29d0*/  ISETP.GE.U32.AND P0, PT, R17, UR4, PT ;  /* 0x0000000411007c0c */ /* 0x002fda000bf06070 */
[----:B------:R-:W-:Y:S05]  /*29e0*/  @P0 EXIT ;  /* 0x000000000000094d */ /* 0x000fea0003800000 */
[----:B------:R-:W0:Y:S01]  /*29f0*/  LDC.64 R2, c[0x0][0x390] ;  /* 0x0000e400ff027b82 */ /* 0x000e220000000a00 */
[----:B------:R-:W-:Y:S02]  /*2a00*/  IMAD R0, R0, UR4, RZ ;  /* 0x0000000400007c24 */ /* 0x000fe4000f8e02ff */
[----:B------:R-:W-:Y:S02]  /*2a10*/  VIADD R7, R17, UR4 ;  /* 0x0000000411077c36 */ /* 0x000fe40008000000 */
[----:B------:R-:W-:-:S03]  /*2a20*/  IMAD.SHL.U32 R5, R0, 0x80, RZ ;  /* 0x0000008000057824 */ /* 0x000fc600078e00ff */
[----:B------:R-:W-:-:S05]  /*2a30*/  IADD3 R9, PT, PT, R7, UR4, RZ ;  /* 0x0000000407097c10 */ /* 0x000fca000fffe0ff */
[----:B------:R-:W-:Y:S02]  /*2a40*/  VIADD R15, R9, UR4 ;  /* 0x00000004090f7c36 */ /* 0x000fe40008000000 */
        /* <DEDUP_REMOVED lines=10> */
.L_x_1185:
        /* <DEDUP_REMOVED lines=9> */
.L_x_2994:


//--------------------- .text._Z26spmm4_full_full_1_1024_002PKhPKfPfPKiS5_ii --------------------------
	.section	.text._Z26spmm4_full_full_1_1024_002PKhPKfPfPKiS5_ii,"ax",@progbits
	.align	128
        .global         _Z26spmm4_full_full_1_1024_002PKhPKfPfPKiS5_ii
        .type           _Z26spmm4_full_full_1_1024_002PKhPKfPfPKiS5_ii,@function
        .size           _Z26spmm4_full_full_1_1024_002PKhPKfPfPKiS5_ii,(.L_x_2995 - _Z26spmm4_full_full_1_1024_002PKhPKfPfPKiS5_ii)
        .other          _Z26spmm4_full_full_1_1024_002PKhPKfPfPKiS5_ii,@"STO_CUDA_ENTRY STV_DEFAULT"
_Z26spmm4_full_full_1_1024_002PKhPKfPfPKiS5_ii:
.text._Z26spmm4_full_full_1_1024_002PKhPKfPfPKiS5_ii:
[----:B------:R-:W0:Y:S08]  /*0000*/  LDC R1, c[0x0][0x37c] ;  /* 0x0000df00ff017b82 */ /* 0x000e300000000800 */
[----:B------:R-:W-:Y:S01]  /*0010*/  S2UR UR4, SR_CTAID.X ;  /* 0x00000000000479c3 */ /* 0x000fe20000002500 */
[----:B------:R-:W1:Y:S01]  /*0020*/  S2R R0, SR_TID.X ;  /* 0x0000000000007919 */ /* 0x000e620000002100 */
[----:B------:R-:W2:Y:S01]  /*0030*/  LDCU UR5, c[0x0][0x370] ;  /* 0x00006e00ff0577ac */ /* 0x000ea20008000800 */
[----:B0-----:R-:W-:Y:S01]  /*0040*/  VIADD R1, R1, 0xfffffc00 ;  /* 0xfffffc0001017836 */ /* 0x001fe20000000000 */
[----:B------:R-:W0:Y:S04]  /*0050*/  LDCU UR6, c[0x0][0x374] ;  /* 0x00006e80ff0677ac */ /* 0x000e280008000800 */
[----:B------:R-:W2:Y:S01]  /*0060*/  S2UR UR7, SR_CTAID.Y ;  /* 0x00000000000779c3 */ /* 0x000ea20000002600 */
[----:B------:R-:W3:Y:S07]  /*0070*/  LDCU UR9, c[0x0][0x3a8] ;  /* 0x00007500ff0977ac */ /* 0x000eee0008000800 */
[----:B------:R-:W0:Y:S01]  /*0080*/  S2UR UR8, SR_CTAID.Z ;  /* 0x00000000000879c3 */ /* 0x000e220000002700 */
[----:B--2---:R-:W-:Y:S01]  /*0090*/  UIMAD UR4, UR4, UR5, UR7 ;  /* 0x00000005040472a4 */ /* 0x004fe2000f8e0207 */
[----:B-1----:R-:W-:-:S03]  /*00a0*/  SHF.R.U32.HI R0, RZ, 0x5, R0 ;  /* 0x00000005ff007819 */ /* 0x002fc60000011600 */
[----:B0-----:R-:W-:-:S04]  /*00b0*/  UIMAD UR4, UR4, UR6, UR8 ;  /* 0x00000006040472a4 */ /* 0x001fc8000f8e0208 */
[----:B------:R-:W-:-:S06]  /*00c0*/  USHF.L.U32 UR4, UR4, 0x5, URZ ;  /* 0x0000000504047899 */ /* 0x000fcc00080006ff */
[----:B------:R-:W-:-:S04]  /*00d0*/  LOP3.LUT R0, R0, UR4, RZ, 0xfc, !PT ;  /* 0x0000000400007c12 */ /* 0x000fc8000f8efcff */
[----:B---3--:R-:W-:-:S13]  /*00e0*/  ISETP.GE.AND P0, PT, R0, UR9, PT ;  /* 0x0000000900007c0c */ /* 0x008fda000bf06270 */
[----:B------:R-:W-:Y:S05]  /*00f0*/  @P0 EXIT ;  /* 0x000000000000094d */ /* 0x000fea0003800000 */
[----:B------:R-:W0:Y:S01]  /*0100*/  LDC.64 R2, c[0x0][0x398] ;  /* 0x0000e600ff027b82 */ /* 0x000e220000000a00 */
[----:B------:R-:W1:Y:S01]  /*0110*/  LDCU.64 UR4, c[0x0][0x358] ;  /* 0x00006b00ff0477ac */ /* 0x000e620008000a00 */
[----:B------:R-:W2:Y:S01]  /*0120*/  LDCU UR6, c[0x0][0x3ac] ;  /* 0x00007580ff0677ac */ /* 0x000ea20008000800 */
[----:B0-----:R-:W-:-:S05]  /*0130*/  IMAD.WIDE R2, R0, 0x4, R2 ;  /* 0x0000000400027825 */ /* 0x001fca00078e0202 */
[----:B-1----:R-:W3:Y:S04]  /*0140*/  LDG.E.CONSTANT R30, desc[UR4][R2.64] ;  /* 0x00000004021e7981 */ /* 0x002ee8000c1e9900 */
[----:B------:R-:W3:Y:S01]  /*0150*/  LDG.E.CONSTANT R31, desc[UR4][R2.64+0x4] ;  /* 0x00000404021f7981 */ /* 0x000ee2000c1e9900 */
[----:B--2---:R-:W-:Y:S01]  /*0160*/  IMAD.U32 R21, RZ, RZ, UR6 ;  /* 0x00000006ff157e24 */ /* 0x004fe2000f8e00ff */
[----:B------:R-:W-:Y:S01]  /*0170*/  BSSY B0, `(.L_x_1186) ;  /* 0x0000255000007945 */ /* 0x000fe20003800000 */
[----:B------:R-:W-:Y:S01]  /*0180*/  IMAD.MOV.U32 R27, RZ, RZ, RZ ;  /* 0x000000ffff1b7224 */ /* 0x000fe200078e00ff */
[----:B------:R-:W0:Y:S01]  /*0190*/  S2R R22, SR_LANEID ;  /* 0x0000000000167919 */ /* 0x000e220000000000 */
[----:B------:R-:W-:-:S04]  /*01a0*/  IMAD R29, R0, R21, RZ ;  /* 0x00000015001d7224 */ /* 0x000fc800078e02ff */
[----:B------:R-:W-:Y:S01]  /*01b0*/  IMAD.SHL.U32 R29, R29, 0x4, RZ ;  /* 0x000000041d1d7824 */ /* 0x000fe200078e00ff */
[----:B---3--:R-:W-:-:S04]  /*01c0*/  IADD3 R31, PT, PT, -R30, R31, RZ ;  /* 0x0000001f1e1f7210 */ /* 0x008fc80007ffe1ff */
[----:B------:R-:W-:-:S13]  /*01d0*/  ISETP.GE.AND P0, PT, R31, 0x1, PT ;  /* 0x000000011f00780c */ /* 0x000fda0003f06270 */
[----:B0-----:R-:W-:Y:S05]  /*01e0*/  @!P0 BRA `(.L_x_1187) ;  /* 0x0000002400348947 */ /* 0x001fea0003800000 */
[----:B------:R-:W0:Y:S01]  /*01f0*/  LDCU.64 UR6, c[0x0][0x3a0] ;  /* 0x00007400ff0677ac */ /* 0x000e220008000a00 */
[----:B------:R-:W1:Y:S01]  /*0200*/  LDC R21, c[0x0][0x3ac] ;  /* 0x0000eb00ff157b82 */ /* 0x000e620000000800 */
[C---:B------:R-:W-:Y:S01]  /*0210*/  SHF.R.U64 R3, R22.reuse, 0x2, RZ ;  /* 0x0000000216037819 */ /* 0x040fe200000012ff */
[----:B------:R-:W-:Y:S01]  /*0220*/  IMAD.SHL.U32 R2, R22, 0x8, RZ ;  /* 0x0000000816027824 */ /* 0x000fe200078e00ff */
[----:B------:R-:W-:Y:S01]  /*0230*/  IADD3 R0, PT, PT, R31, 0x7, RZ ;  /* 0x000000071f007810 */ /* 0x000fe20007ffe0ff */
[----:B------:R-:W-:Y:S01]  /*0240*/  HFMA2 R27, -RZ, RZ, 0, 0 ;  /* 0x00000000ff1b7431 */ /* 0x000fe200000001ff */
[----:B------:R-:W-:Y:S01]  /*0250*/  IADD3 R4, P0, PT, R30, R3, RZ ;  /* 0x000000031e047210 */ /* 0x000fe20007f1e0ff */
[----:B------:R-:W-:Y:S01]  /*0260*/  IMAD.SHL.U32 R2, R2, 0x4, RZ ;  /* 0x0000000402027824 */ /* 0x000fe200078e00ff */
[----:B------:R-:W-:Y:S01]  /*0270*/  SHF.R.S32.HI R3, RZ, 0x1f, R0 ;  /* 0x0000001fff037819 */ /* 0x000fe20000011400 */
[----:B------:R-:W-:Y:S01]  /*0280*/  IMAD.MOV.U32 R25, RZ, RZ, RZ ;  /* 0x000000ffff197224 */ /* 0x000fe200078e00ff */
[----:B------:R-:W-:Y:S01]  /*0290*/  LEA.HI.X.SX32 R5, R30, RZ, 0x1, P0 ;  /* 0x000000ff1e057211 */ /* 0x000fe200000f0eff */
[----:B------:R-:W-:Y:S01]  /*02a0*/  IMAD.MOV.U32 R24, RZ, RZ, R22 ;  /* 0x000000ffff187224 */ /* 0x000fe200078e0016 */
[----:B------:R-:W-:-:S02]  /*02b0*/  LEA.HI R28, R3, R0, RZ, 0x3 ;  /* 0x00000000031c7211 */ /* 0x000fc400078f18ff */
[----:B------:R-:W-:Y:S02]  /*02c0*/  LOP3.LUT R2, R2, 0xffffff80, RZ, 0xc0, !PT ;  /* 0xffffff8002027812 */ /* 0x000fe400078ec0ff */
[----:B------:R-:W-:Y:S02]  /*02d0*/  SHF.R.U32.HI R26, RZ, 0x2, R22 ;  /* 0x00000002ff1a7819 */ /* 0x000fe40000011616 */
[----:B0-----:R-:W-:Y:S02]  /*02e0*/  LEA R20, P0, R4, UR6, 0x2 ;  /* 0x0000000604147c11 */ /* 0x001fe4000f8010ff */
[----:B------:R-:W-:Y:S02]  /*02f0*/  LOP3.LUT R23, R22, 0x3, RZ, 0xc0, !PT ;  /* 0x0000000316177812 */ /* 0x000fe400078ec0ff */
[----:B------:R-:W-:Y:S02]  /*0300*/  LEA.HI.X R3, R4, UR7, R5, 0x2, P0 ;  /* 0x0000000704037c11 */ /* 0x000fe400080f1405 */
[----:B------:R-:W-:-:S02]  /*0310*/  LOP3.LUT R28, R28, 0xfffffff8, RZ, 0xc0, !PT ;  /* 0xfffffff81c1c7812 */ /* 0x000fc400078ec0ff */
[----:B------:R-:W-:-:S07]  /*0320*/  IADD3 R2, PT, PT, R1, R2, RZ ;  /* 0x0000000201027210 */ /* 0x000fce0007ffe0ff */
.L_x_1189:
[----:B------:R-:W-:Y:S02]  /*0330*/  IMAD.MOV.U32 R8, RZ, RZ, R20 ;  /* 0x000000ffff087224 */ /* 0x000fe400078e0014 */
[----:B------:R-:W-:-:S05]  /*0340*/  IMAD.MOV.U32 R9, RZ, RZ, R3 ;  /* 0x000000ffff097224 */ /* 0x000fca00078e0003 */
[----:B------:R0:W2:Y:S01]  /*0350*/  LDG.E.CONSTANT R0, desc[UR4][R8.64] ;  /* 0x0000000408007981 */ /* 0x0000a2000c1e9900 */
[----:B------:R-:W-:Y:S02]  /*0360*/  ISETP.GE.U32.AND P0, PT, R26, R31, PT ;  /* 0x0000001f1a00720c */ /* 0x000fe40003f06070 */
[----:B------:R-:W-:-:S11]  /*0370*/  CS2R R38, SRZ ;  /* 0x0000000000267805 */ /* 0x000fd6000001ff00 */
[----:B------:R-:W3:Y:S08]  /*0380*/  @!P0 LDC.64 R4, c[0x0][0x388] ;  /* 0x0000e200ff048b82 */ /* 0x000ef00000000a00 */
[----:B0-----:R-:W0:Y:S08]  /*0390*/  @!P0 LDC.64 R8, c[0x0][0x388] ;  /* 0x0000e200ff088b82 */ /* 0x001e300000000a00 */
[----:B------:R-:W4:Y:S01]  /*03a0*/  @!P0 LDC.64 R10, c[0x0][0x388] ;  /* 0x0000e200ff0a8b82 */ /* 0x000f220000000a00 */
[----:B------:R-:W-:-:S02]  /*03b0*/  CS2R R18, SRZ ;  /* 0x0000000000127805 */ /* 0x000fc4000001ff00 */
[----:B------:R-:W-:-:S05]  /*03c0*/  CS2R R16, SRZ ;  /* 0x0000000000107805 */ /* 0x000fca000001ff00 */
[----:B------:R-:W4:Y:S01]  /*03d0*/  @!P0 LDC.64 R12, c[0x0][0x388] ;  /* 0x0000e200ff0c8b82 */ /* 0x000f220000000a00 */
[----:B------:R-:W-:Y:S01]  /*03e0*/  @!P0 IMAD.SHL.U32 R14, R30, 0x4, RZ ;  /* 0x000000041e0e8824 */ /* 0x000fe200078e00ff */
[----:B------:R-:W-:Y:S02]  /*03f0*/  CS2R R32, SRZ ;  /* 0x0000000000207805 */ /* 0x000fe4000001ff00 */
[----:B--2---:R-:W-:-:S05]  /*0400*/  LEA R0, R0, R23, 0x2 ;  /* 0x0000001700007211 */ /* 0x004fca00078e10ff */
[----:B-1----:R-:W-:-:S04]  /*0410*/  IMAD R0, R0, R21, RZ ;  /* 0x0000001500007224 */ /* 0x002fc800078e02ff */
[----:B---3--:R-:W-:-:S04]  /*0420*/  @!P0 IMAD.WIDE.U32 R6, R0, 0x4, R4 ;  /* 0x0000000400068825 */ /* 0x008fc800078e0004 */
[----:B------:R-:W-:Y:S01]  /*0430*/  @!P0 VIADD R15, R0, 0x1 ;  /* 0x00000001000f8836 */ /* 0x000fe20000000000 */
[----:B------:R1:W5:Y:S03]  /*0440*/  @!P0 LDG.E.CONSTANT R39, desc[UR4][R6.64] ;  /* 0x0000000406278981 */ /* 0x000366000c1e9900 */
[----:B------:R-:W-:-:S04]  /*0450*/  @!P0 IMAD.WIDE.U32 R4, R15, 0x4, R4 ;  /* 0x000000040f048825 */ /* 0x000fc800078e0004 */
[C---:B-1----:R-:W-:Y:S01]  /*0460*/  @!P0 VIADD R7, R0.reuse, 0x4 ;  /* 0x0000000400078836 */ /* 0x042fe20000000000 */
[----:B------:R1:W5:Y:S01]  /*0470*/  @!P0 LDG.E.CONSTANT R38, desc[UR4][R4.64] ;  /* 0x0000000404268981 */ /* 0x000362000c1e9900 */
[C---:B------:R-:W-:Y:S02]  /*0480*/  @!P0 VIADD R15, R0.reuse, 0x2 ;  /* 0x00000002000f8836 */ /* 0x040fe40000000000 */
[----:B0-----:R-:W-:Y:S02]  /*0490*/  @!P0 IMAD.WIDE.U32 R8, R7, 0x4, R8 ;  /* 0x0000000407088825 */ /* 0x001fe400078e0008 */
[----:B------:R-:W0:Y:S02]  /*04a0*/  @!P0 LDC.64 R6, c[0x0][0x388] ;  /* 0x0000e200ff068b82 */ /* 0x000e240000000a00 */
[----:B----4-:R-:W-:Y:S01]  /*04b0*/  @!P0 IMAD.WIDE.U32 R10, R15, 0x4, R10 ;  /* 0x000000040f0a8825 */ /* 0x010fe200078e000a */
[----:B------:R2:W5:Y:S01]  /*04c0*/  @!P0 LDG.E.CONSTANT R16, desc[UR4][R8.64] ;  /* 0x0000000408108981 */ /* 0x000562000c1e9900 */
[----:B------:R-:W-:-:S03]  /*04d0*/  @!P0 IADD3 R15, PT, PT, R0, 0x3, RZ ;  /* 0x00000003000f8810 */ /* 0x000fc60007ffe0ff */
[----:B------:R3:W5:Y:S01]  /*04e0*/  @!P0 LDG.E.CONSTANT R18, desc[UR4][R10.64] ;  /* 0x000000040a128981 */ /* 0x000762000c1e9900 */
[----:B-1----:R-:W1:Y:S01]  /*04f0*/  @!P0 LDC.64 R4, c[0x0][0x380] ;  /* 0x0000e000ff048b82 */ /* 0x002e620000000a00 */
[----:B------:R-:W-:Y:S01]  /*0500*/  @!P0 LOP3.LUT R23, R23, 0xfffffffc, R24, 0xf8, !PT ;  /* 0xfffffffc17178812 */ /* 0x000fe200078ef818 */
[----:B------:R-:W-:-:S04]  /*0510*/  @!P0 IMAD.WIDE.U32 R12, R15, 0x4, R12 ;  /* 0x000000040f0c8825 */ /* 0x000fc800078e000c */
[C---:B--2---:R-:W-:Y:S01]  /*0520*/  @!P0 VIADD R9, R0.reuse, 0x6 ;  /* 0x0000000600098836 */ /* 0x044fe20000000000 */
[----:B------:R2:W5:Y:S01]  /*0530*/  @!P0 LDG.E.CONSTANT R17, desc[UR4][R12.64] ;  /* 0x000000040c118981 */ /* 0x000562000c1e9900 */
[----:B---3--:R-:W-:-:S05]  /*0540*/  @!P0 IADD3 R11, PT, PT, R0, 0x5, RZ ;  /* 0x00000005000b8810 */ /* 0x008fca0007ffe0ff */
[----:B0-----:R-:W-:Y:S02]  /*0550*/  @!P0 IMAD.WIDE.U32 R10, R11, 0x4, R6 ;  /* 0x000000040b0a8825 */ /* 0x001fe400078e0006 */
[----:B------:R-:W0:Y:S01]  /*0560*/  @!P0 LDC.64 R6, c[0x0][0x388] ;  /* 0x0000e200ff068b82 */ /* 0x000e220000000a00 */
[----:B-1----:R-:W-:Y:S01]  /*0570*/  @!P0 IADD3 R4, P1, P2, R23, R4, R14 ;  /* 0x0000000417048210 */ /* 0x002fe20007a3e00e */
[----:B--2---:R-:W-:Y:S01]  /*0580*/  @!P0 VIADD R13, R0, 0x7 ;  /* 0x00000007000d8836 */ /* 0x004fe20000000000 */
[----:B------:R1:W5:Y:S01]  /*0590*/  @!P0 LDG.E.CONSTANT R19, desc[UR4][R10.64] ;  /* 0x000000040a138981 */ /* 0x000362000c1e9900 */
[----:B0-----:R-:W-:-:S04]  /*05a0*/  @!P0 IMAD.WIDE.U32 R8, R9, 0x4, R6 ;  /* 0x0000000409088825 */ /* 0x001fc800078e0006 */
[----:B------:R-:W0:Y:S01]  /*05b0*/  @!P0 LDC.64 R6, c[0x0][0x388] ;  /* 0x0000e200ff068b82 */ /* 0x000e220000000a00 */
[----:B------:R-:W-:Y:S01]  /*05c0*/  @!P0 SHF.R.S32.HI R14, RZ, 0x1f, R14 ;  /* 0x0000001fff0e8819 */ /* 0x000fe2000001140e */
[----:B------:R1:W5:Y:S03]  /*05d0*/  @!P0 LDG.E.CONSTANT R33, desc[UR4][R8.64] ;  /* 0x0000000408218981 */ /* 0x000366000c1e9900 */
[----:B------:R-:W-:-:S05]  /*05e0*/  @!P0 IADD3.X R5, PT, PT, RZ, R5, R14, P1, P2 ;  /* 0x00000005ff058210 */ /* 0x000fca0000fe440e */
[----:B------:R-:W2:Y:S01]  /*05f0*/  @!P0 LDG.E.U8.CONSTANT R4, desc[UR4][R4.64] ;  /* 0x0000000404048981 */ /* 0x000ea2000c1e9100 */
[----:B0-----:R-:W-:-:S05]  /*0600*/  @!P0 IMAD.WIDE.U32 R6, R13, 0x4, R6 ;  /* 0x000000040d068825 */ /* 0x001fca00078e0006 */
[----:B------:R1:W5:Y:S01]  /*0610*/  @!P0 LDG.E.CONSTANT R32, desc[UR4][R6.64] ;  /* 0x0000000406208981 */ /* 0x000362000c1e9900 */
[----:B------:R-:W-:Y:S01]  /*0620*/  UMOV UR6, 0xffffffff ;  /* 0xffffffff00067882 */ /* 0x000fe20000000000 */
[----:B------:R-:W-:Y:S02]  /*0630*/  MOV R36, RZ ;  /* 0x000000ff00247202 */ /* 0x000fe40000000f00 */
[----:B------:R-:W-:Y:S02]  /*0640*/  LOP3.LUT R23, R22, 0x3, RZ, 0xc0, !PT ;  /* 0x0000000316177812 */ /* 0x000fe400078ec0ff */
[----:B--2---:R-:W-:Y:S01]  /*0650*/  @!P0 LOP3.LUT R36, R4, 0xf, RZ, 0xc0, !PT ;  /* 0x0000000f04248812 */ /* 0x004fe200078ec0ff */
[----:B-1----:R-:W-:Y:S06]  /*0660*/  BRA.DIV UR6, `(.L_x_1188) ;  /* 0x0000002206487947 */ /* 0x002fec000b800000 */
[C---:B------:R-:W-:Y:S01]  /*0670*/  LOP3.LUT R5, R23.reuse, 0x4, RZ, 0xfc, !PT ;  /* 0x0000000417057812 */ /* 0x040fe200078efcff */
[----:B------:R-:W0:Y:S01]  /*0680*/  SHFL.IDX PT, R0, R36, R23, 0x1f ;  /* 0x00001f1724007589 */ /* 0x000e2200000e0000 */
[C---:B------:R-:W-:Y:S02]  /*0690*/  LOP3.LUT R9, R23.reuse, 0x8, RZ, 0xfc, !PT ;  /* 0x0000000817097812 */ /* 0x040fe400078efcff */
[C---:B------:R-:W-:Y:S01]  /*06a0*/  LOP3.LUT R11, R23.reuse, 0x10, RZ, 0xfc, !PT ;  /* 0x00000010170b7812 */ /* 0x040fe200078efcff */
[----:B-----5:R-:W-:Y:S01]  /*06b0*/  SHFL.IDX PT, R4, R39, RZ, 0x1f ;  /* 0x00001fff27047589 */ /* 0x020fe200000e0000 */
[----:B------:R-:W-:-:S03]  /*06c0*/  LOP3.LUT R13, R23, 0x18, RZ, 0xfc, !PT ;  /* 0x00000018170d7812 */ /* 0x000fc600078efcff */
[----:B------:R-:W1:Y:S04]  /*06d0*/  SHFL.IDX PT, R5, R36, R5, 0x1f ;  /* 0x00001f0524057589 */ /* 0x000e6800000e0000 */
[----:B------:R2:W3:Y:S04]  /*06e0*/  SHFL.IDX PT, R15, R36, R9, 0x1f ;  /* 0x00001f09240f7589 */ /* 0x0004e800000e0000 */
[----:B------:R-:W-:Y:S04]  /*06f0*/  SHFL.IDX PT, R6, R39, 0x2, 0x1f ;  /* 0x00401f0027067f89 */ /* 0x000fe800000e0000 */
[----:B------:R-:W-:Y:S01]  /*0700*/  SHFL.IDX PT, R8, R39, 0x4, 0x1f ;  /* 0x00801f0027087f89 */ /* 0x000fe200000e0000 */
[----:B--2---:R-:W-:Y:S01]  /*0710*/  LOP3.LUT R9, R23, 0x14, RZ, 0xfc, !PT ;  /* 0x0000001417097812 */ /* 0x004fe200078efcff */
[----:B0-----:R-:W-:-:S02]  /*0720*/  IMAD.SHL.U32 R0, R0, 0x10000000, RZ ;  /* 0x1000000000007824 */ /* 0x001fc400078e00ff */
[----:B------:R-:W-:Y:S04]  /*0730*/  SHFL.IDX PT, R10, R39, 0x6, 0x1f ;  /* 0x00c01f00270a7f89 */ /* 0x000fe800000e0000 */
[----:B------:R-:W-:Y:S01]  /*0740*/  SHFL.IDX PT, R9, R36, R9, 0x1f ;  /* 0x00001f0924097589 */ /* 0x000fe200000e0000 */
[----:B-1----:R-:W-:-:S03]  /*0750*/  IMAD.SHL.U32 R7, R5, 0x1000000, RZ ;  /* 0x0100000005077824 */ /* 0x002fc600078e00ff */
[----:B------:R-:W-:Y:S01]  /*0760*/  STL.128 [R1], RZ ;  /* 0x000000ff01007387 */ /* 0x000fe20000100c00 */
[----:B---3--:R-:W-:-:S03]  /*0770*/  SHF.L.U32 R15, R15, 0x14, RZ ;  /* 0x000000140f0f7819 */ /* 0x008fc600000006ff */
[----:B------:R-:W-:Y:S01]  /*0780*/  SHFL.IDX PT, R12, R39, 0x8, 0x1f ;  /* 0x01001f00270c7f89 */ /* 0x000fe200000e0000 */
[----:B------:R-:W-:-:S03]  /*0790*/  LOP3.LUT R0, R15, R7, R0, 0xfe, !PT ;  /* 0x000000070f007212 */ /* 0x000fc600078efe00 */
[----:B------:R-:W-:Y:S01]  /*07a0*/  SHFL.IDX PT, R14, R39, 0xa, 0x1f ;  /* 0x01401f00270e7f89 */ /* 0x000fe200000e0000 */
[----:B------:R-:W-:-:S03]  /*07b0*/  LOP3.LUT R7, R23, 0xc, RZ, 0xfc, !PT ;  /* 0x0000000c17077812 */ /* 0x000fc600078efcff */
[----:B------:R0:W1:Y:S04]  /*07c0*/  SHFL.IDX PT, R15, R36, R11, 0x1f ;  /* 0x00001f0b240f7589 */ /* 0x00006800000e0000 */
[----:B------:R-:W2:Y:S04]  /*07d0*/  SHFL.IDX PT, R7, R36, R7, 0x1f ;  /* 0x00001f0724077589 */ /* 0x000ea800000e0000 */
[----:B------:R-:W-:Y:S01]  /*07e0*/  STL.128 [R1+0x10], RZ ;  /* 0x000010ff01007387 */ /* 0x000fe20000100c00 */
[----:B0-----:R-:W-:-:S03]  /*07f0*/  LOP3.LUT R11, R23, 0x1c, RZ, 0xfc, !PT ;  /* 0x0000001c170b7812 */ /* 0x001fc600078efcff */
[----:B------:R-:W-:Y:S04]  /*0800*/  STL.128 [R1+0x20], RZ ;  /* 0x000020ff01007387 */ /* 0x000fe80000100c00 */
[----:B------:R-:W-:Y:S04]  /*0810*/  STL.128 [R1+0x30], RZ ;  /* 0x000030ff01007387 */ /* 0x000fe80000100c00 */
[----:B------:R-:W-:Y:S01]  /*0820*/  STL.128 [R1+0x40], RZ ;  /* 0x000040ff01007387 */ /* 0x000fe20000100c00 */
[----:B-1----:R-:W-:-:S03]  /*0830*/  IMAD.SHL.U32 R15, R15, 0x1000, RZ ;  /* 0x000010000f0f7824 */ /* 0x002fc600078e00ff */
[----:B------:R-:W-:Y:S01]  /*0840*/  STL.128 [R1+0x50], RZ ;  /* 0x000050ff01007387 */ /* 0x000fe20000100c00 */
[----:B--2---:R-:W-:-:S03]  /*0850*/  IMAD.U32 R5, R7, 0x10000, RZ ;  /* 0x0001000007057824 */ /* 0x004fc600078e00ff */
[----:B------:R-:W-:Y:S02]  /*0860*/  STL.128 [R1+0x60], RZ ;  /* 0x000060ff01007387 */ /* 0x000fe40000100c00 */
[----:B------:R-:W-:Y:S02]  /*0870*/  LOP3.LUT R0, R15, R0, R5, 0xfe, !PT ;  /* 0x000000000f007212 */ /* 0x000fe400078efe05 */
[----:B------:R-:W-:Y:S01]  /*0880*/  SHFL.IDX PT, R7, R39, 0x3, 0x1f ;  /* 0x00601f0027077f89 */ /* 0x000fe200000e0000 */
[----:B------:R-:W-:-:S03]  /*0890*/  SHF.L.U32 R5, R9, 0x8, RZ ;  /* 0x0000000809057819 */ /* 0x000fc600000006ff */
[----:B------:R-:W0:Y:S04]  /*08a0*/  SHFL.IDX PT, R15, R36, R13, 0x1f ;  /* 0x00001f0d240f7589 */ /* 0x000e2800000e0000 */
[----:B------:R-:W-:Y:S04]  /*08b0*/  SHFL.IDX PT, R9, R39, 0x5, 0x1f ;  /* 0x00a01f0027097f89 */ /* 0x000fe800000e0000 */
[----:B------:R-:W-:Y:S04]  /*08c0*/  SHFL.IDX PT, R13, R39, 0x9, 0x1f ;  /* 0x01201f00270d7f89 */ /* 0x000fe800000e0000 */
[----:B------:R-:W-:Y:S04]  /*08d0*/  STL.128 [R1+0x70], RZ ;  /* 0x000070ff01007387 */ /* 0x000fe80000100c00 */
[----:B------:R-:W-:Y:S04]  /*08e0*/  STL.128 [R1+0x80], RZ ;  /* 0x000080ff01007387 */ /* 0x000fe80000100c00 */
[----:B------:R-:W-:Y:S01]  /*08f0*/  STL.128 [R1+0x90], RZ ;  /* 0x000090ff01007387 */ /* 0x000fe20000100c00 */
[----:B0-----:R-:W-:-:S03]  /*0900*/  IMAD.SHL.U32 R15, R15, 0x10, RZ ;  /* 0x000000100f0f7824 */ /* 0x001fc600078e00ff */
[----:B------:R-:W-:Y:S02]  /*0910*/  STL.128 [R1+0xa0], RZ ;  /* 0x0000a0ff01007387 */ /* 0x000fe40000100c00 */
[----:B------:R-:W-:Y:S02]  /*0920*/  LOP3.LUT R0, R15, R0, R5, 0xfe, !PT ;  /* 0x000000000f007212 */ /* 0x000fe400078efe05 */
[----:B------:R-:W-:Y:S04]  /*0930*/  STL.128 [R1+0xb0], RZ ;  /* 0x0000b0ff01007387 */ /* 0x000fe80000100c00 */
[----:B------:R-:W0:Y:S04]  /*0940*/  SHFL.IDX PT, R15, R36, R11, 0x1f ;  /* 0x00001f0b240f7589 */ /* 0x000e2800000e0000 */
[----:B------:R-:W1:Y:S04]  /*0950*/  SHFL.IDX PT, R5, R39, 0x1, 0x1f ;  /* 0x00201f0027057f89 */ /* 0x000e6800000e0000 */
[----:B------:R-:W2:Y:S04]  /*0960*/  SHFL.IDX PT, R11, R39, 0x7, 0x1f ;  /* 0x00e01f00270b7f89 */ /* 0x000ea800000e0000 */
[----:B------:R-:W-:Y:S04]  /*0970*/  STL.128 [R1+0xc0], RZ ;  /* 0x0000c0ff01007387 */ /* 0x000fe80000100c00 */
[----:B------:R-:W-:Y:S04]  /*0980*/  STL.128 [R1+0xd0], RZ ;  /* 0x0000d0ff01007387 */ /* 0x000fe80000100c00 */
[----:B------:R-:W-:Y:S01]  /*0990*/  STL.128 [R1+0xe0], RZ ;  /* 0x0000e0ff01007387 */ /* 0x000fe20000100c00 */
[----:B0-----:R-:W-:-:S03]  /*09a0*/  LOP3.LUT R0, R0, R15, RZ, 0xfc, !PT ;  /* 0x0000000f00007212 */ /* 0x001fc600078efcff */
[----:B------:R-:W-:Y:S04]  /*09b0*/  STL.128 [R1+0xf0], RZ ;  /* 0x0000f0ff01007387 */ /* 0x000fe80000100c00 */
[----:B------:R-:W0:Y:S04]  /*09c0*/  SHFL.IDX PT, R15, R39, 0xb, 0x1f ;  /* 0x01601f00270f7f89 */ /* 0x000e2800000e0000 */
[----:B-1----:R-:W-:Y:S04]  /*09d0*/  STL.128 [R1], R4 ;  /* 0x0000000401007387 */ /* 0x002fe80000100c00 */
[----:B--2---:R-:W-:Y:S04]  /*09e0*/  STL.128 [R1+0x10], R8 ;  /* 0x0000100801007387 */ /* 0x004fe80000100c00 */
[----:B------:R-:W-:Y:S04]  /*09f0*/  SHFL.IDX PT, R4, R39, 0xc, 0x1f ;  /* 0x01801f0027047f89 */ /* 0x000fe800000e0000 */
[----:B------:R-:W-:Y:S04]  /*0a00*/  SHFL.IDX PT, R5, R39, 0xd, 0x1f ;  /* 0x01a01f0027057f89 */ /* 0x000fe800000e0000 */
[----:B------:R-:W-:Y:S04]  /*0a10*/  SHFL.IDX PT, R6, R39, 0xe, 0x1f ;  /* 0x01c01f0027067f89 */ /* 0x000fe800000e0000 */
[----:B------:R-:W1:Y:S04]  /*0a20*/  SHFL.IDX PT, R7, R39, 0xf, 0x1f ;  /* 0x01e01f0027077f89 */ /* 0x000e6800000e0000 */
[----:B------:R-:W-:Y:S04]  /*0a30*/  SHFL.IDX PT, R8, R39, 0x10, 0x1f ;  /* 0x02001f0027087f89 */ /* 0x000fe800000e0000 */
[----:B------:R-:W-:Y:S04]  /*0a40*/  SHFL.IDX PT, R9, R39, 0x11, 0x1f ;  /* 0x02201f0027097f89 */ /* 0x000fe800000e0000 */
[----:B------:R-:W-:Y:S04]  /*0a50*/  SHFL.IDX PT, R10, R39, 0x12, 0x1f ;  /* 0x02401f00270a7f89 */ /* 0x000fe800000e0000 */
[----:B------:R-:W2:Y:S04]  /*0a60*/  SHFL.IDX PT, R11, R39, 0x13, 0x1f ;  /* 0x02601f00270b7f89 */ /* 0x000ea800000e0000 */
[----:B0-----:R-:W-:Y:S04]  /*0a70*/  STL.128 [R1+0x20], R12 ;  /* 0x0000200c01007387 */ /* 0x001fe80000100c00 */
[----:B------:R-:W-:Y:S04]  /*0a80*/  SHFL.IDX PT, R12, R39, 0x14, 0x1f ;  /* 0x02801f00270c7f89 */ /* 0x000fe800000e0000 */
[----:B------:R-:W-:Y:S04]  /*0a90*/  SHFL.IDX PT, R13, R39, 0x15, 0x1f ;  /* 0x02a01f00270d7f89 */ /* 0x000fe800000e0000 */
[----:B------:R-:W-:Y:S04]  /*0aa0*/  SHFL.IDX PT, R14, R39, 0x16, 0x1f ;  /* 0x02c01f00270e7f89 */ /* 0x000fe800000e0000 */
[----:B------:R-:W0:Y:S04]  /*0ab0*/  SHFL.IDX PT, R15, R39, 0x17, 0x1f ;  /* 0x02e01f00270f7f89 */ /* 0x000e2800000e0000 */
[----:B-1----:R-:W-:Y:S04]  /*0ac0*/  STL.128 [R1+0x30], R4 ;  /* 0x0000300401007387 */ /* 0x002fe80000100c00 */
        /* <DEDUP_REMOVED lines=10> */
[----:B------:R-:W-:Y:S04]  /*0b70*/  SHFL.IDX PT, R12, R38, RZ, 0x1f ;  /* 0x00001fff260c7589 */ /* 0x000fe800000e0000 */
        /* <DEDUP_REMOVED lines=39> */
[----:B------:R-:W-:Y:S04]  /*0df0*/  SHFL.IDX PT, R8, R18, RZ, 0x1f ;  /* 0x00001fff12087589 */ /* 0x000fe800000e0000 */
        /* <DEDUP_REMOVED lines=9> */
[----:B------:R-:W-:Y:S04]  /*0e90*/  STL.128 [R1+0x100], RZ ;  /* 0x000100ff01007387 */ /* 0x000fe80000100c00 */
        /* <DEDUP_REMOVED lines=9> */
[----:B------:R-:W-:Y:S04]  /*0f30*/  STL.128 [R1+0x110], RZ ;  /* 0x000110ff01007387 */ /* 0x000fe80000100c00 */
[----:B0-----:R-:W-:Y:S04]  /*0f40*/  STL.128 [R1+0x110], R12 ;  /* 0x0001100c01007387 */ /* 0x001fe80000100c00 */
[----:B------:R-:W-:Y:S04]  /*0f50*/  STL.128 [R1+0x120], RZ ;  /* 0x000120ff01007387 */ /* 0x000fe80000100c00 */
        /* <DEDUP_REMOVED lines=25> */
[----:B------:R-:W-:Y:S04]  /*10f0*/  SHFL.IDX PT, R4, R17, RZ, 0x1f ;  /* 0x00001fff11047589 */ /* 0x000fe800000e0000 */
        /* <DEDUP_REMOVED lines=46> */
[----:B------:R-:W-:Y:S04]  /*13e0*/  SHFL.IDX PT, R12, R16, RZ, 0x1f ;  /* 0x00001fff100c7589 */ /* 0x000fe800000e0000 */
        /* <DEDUP_REMOVED lines=95> */
[----:B------:R-:W-:Y:S04]  /*19e0*/  SHFL.IDX PT, R16, R33, RZ, 0x1f ;  /* 0x00001fff21107589 */ /* 0x000fe800000e0000 */
[----:B------:R-:W-:Y:S04]  /*19f0*/  SHFL.IDX PT, R17, R33, 0x1, 0x1f ;  /* 0x00201f0021117f89 */ /* 0x000fe800000e0000 */
[----:B------:R-:W-:Y:S04]  /*1a00*/  SHFL.IDX PT, R18, R33, 0x2, 0x1f ;  /* 0x00401f0021127f89 */ /* 0x000fe800000e0000 */
[----:B------:R-:W1:Y:S04]  /*1a10*/  SHFL.IDX PT, R19, R33, 0x3, 0x1f ;  /* 0x00601f0021137f89 */ /* 0x000e6800000e0000 */
[----:B--2---:R-:W-:Y:S04]  /*1a20*/  STL.128 [R1+0x2e0], R8 ;  /* 0x0002e00801007387 */ /* 0x004fe80000100c00 */
[----:B------:R-:W-:Y:S04]  /*1a30*/  SHFL.IDX PT, R4, R33, 0x4, 0x1f ;  /* 0x00801f0021047f89 */ /* 0x000fe800000e0000 */
[----:B------:R-:W-:Y:S04]  /*1a40*/  SHFL.IDX PT, R5, R33, 0x5, 0x1f ;  /* 0x00a01f0021057f89 */ /* 0x000fe800000e0000 */
[----:B------:R-:W-:Y:S04]  /*1a50*/  SHFL.IDX PT, R6, R33, 0x6, 0x1f ;  /* 0x00c01f0021067f89 */ /* 0x000fe800000e0000 */
[----:B------:R-:W2:Y:S04]  /*1a60*/  SHFL.IDX PT, R7, R33, 0x7, 0x1f ;  /* 0x00e01f0021077f89 */ /* 0x000ea800000e0000 */
[----:B------:R-:W-:Y:S04]  /*1a70*/  SHFL.IDX PT, R8, R33, 0x8, 0x1f ;  /* 0x01001f0021087f89 */ /* 0x000fe800000e0000 */
[----:B------:R-:W-:Y:S04]  /*1a80*/  SHFL.IDX PT, R9, R33, 0x9, 0x1f ;  /* 0x01201f0021097f89 */ /* 0x000fe800000e0000 */
[----:B------:R-:W-:Y:S04]  /*1a90*/  SHFL.IDX PT, R10, R33, 0xa, 0x1f ;  /* 0x01401f00210a7f89 */ /* 0x000fe800000e0000 */
[----:B------:R-:W3:Y:S04]  /*1aa0*/  SHFL.IDX PT, R11, R33, 0xb, 0x1f ;  /* 0x01601f00210b7f89 */ /* 0x000ee800000e0000 */
[----:B------:R-:W-:Y:S04]  /*1ab0*/  STL.128 [R1+0x2f0], RZ ;  /* 0x0002f0ff01007387 */ /* 0x000fe80000100c00 */
        /* <DEDUP_REMOVED lines=16> */
[----:B0-----:R-:W-:Y:S04]  /*1bc0*/  STL.128 [R1+0x2f0], R12 ;  /* 0x0002f00c01007387 */ /* 0x001fe80000100c00 */
[----:B-1----:R-:W-:Y:S04]  /*1bd0*/  STL.128 [R1+0x300], R16 ;  /* 0x0003001001007387 */ /* 0x002fe80000100c00 */
[----:B------:R-:W-:Y:S04]  /*1be0*/  SHFL.IDX PT, R12, R33, 0xc, 0x1f ;  /* 0x01801f00210c7f89 */ /* 0x000fe800000e0000 */
[----:B------:R-:W-:Y:S04]  /*1bf0*/  SHFL.IDX PT, R13, R33, 0xd, 0x1f ;  /* 0x01a01f00210d7f89 */ /* 0x000fe800000e0000 */
[----:B------:R-:W-:Y:S04]  /*1c00*/  SHFL.IDX PT, R14, R33, 0xe, 0x1f ;  /* 0x01c01f00210e7f89 */ /* 0x000fe800000e0000 */
[----:B------:R-:W0:Y:S04]  /*1c10*/  SHFL.IDX PT, R15, R33, 0xf, 0x1f ;  /* 0x01e01f00210f7f89 */ /* 0x000e2800000e0000 */
[----:B--2---:R-:W-:Y:S04]  /*1c20*/  STL.128 [R1+0x310], R4 ;  /* 0x0003100401007387 */ /* 0x004fe80000100c00 */
[----:B------:R-:W-:Y:S04]  /*1c30*/  SHFL.IDX PT, R16, R33, 0x10, 0x1f ;  /* 0x02001f0021107f89 */ /* 0x000fe800000e0000 */
[----:B------:R-:W-:Y:S04]  /*1c40*/  SHFL.IDX PT, R17, R33, 0x11, 0x1f ;  /* 0x02201f0021117f89 */ /* 0x000fe800000e0000 */
[----:B------:R-:W-:Y:S04]  /*1c50*/  SHFL.IDX PT, R18, R33, 0x12, 0x1f ;  /* 0x02401f0021127f89 */ /* 0x000fe800000e0000 */
[----:B------:R-:W1:Y:S04]  /*1c60*/  SHFL.IDX PT, R19, R33, 0x13, 0x1f ;  /* 0x02601f0021137f89 */ /* 0x000e6800000e0000 */
[----:B---3--:R-:W-:Y:S04]  /*1c70*/  STL.128 [R1+0x320], R8 ;  /* 0x0003200801007387 */ /* 0x008fe80000100c00 */
        /* <DEDUP_REMOVED lines=8> */
[----:B0-----:R-:W-:Y:S04]  /*1d00*/  STL.128 [R1+0x330], R12 ;  /* 0x0003300c01007387 */ /* 0x001fe80000100c00 */
[----:B-1----:R-:W-:Y:S04]  /*1d10*/  STL.128 [R1+0x340], R16 ;  /* 0x0003401001007387 */ /* 0x002fe80000100c00 */
[----:B------:R-:W-:Y:S04]  /*1d20*/  SHFL.IDX PT, R12, R33, 0x1c, 0x1f ;  /* 0x03801f00210c7f89 */ /* 0x000fe800000e0000 */
[----:B------:R-:W-:Y:S04]  /*1d30*/  SHFL.IDX PT, R13, R33, 0x1d, 0x1f ;  /* 0x03a01f00210d7f89 */ /* 0x000fe800000e0000 */
[----:B------:R-:W-:Y:S04]  /*1d40*/  SHFL.IDX PT, R14, R33, 0x1e, 0x1f ;  /* 0x03c01f00210e7f89 */ /* 0x000fe800000e0000 */
[----:B------:R-:W0:Y:S04]  /*1d50*/  SHFL.IDX PT, R15, R33, 0x1f, 0x1f ;  /* 0x03e01f00210f7f89 */ /* 0x000e2800000e0000 */
[----:B--2---:R-:W-:Y:S04]  /*1d60*/  STL.128 [R1+0x350], R4 ;  /* 0x0003500401007387 */ /* 0x004fe80000100c00 */
[----:B------:R-:W-:Y:S04]  /*1d70*/  SHFL.IDX PT, R16, R32, RZ, 0x1f ;  /* 0x00001fff20107589 */ /* 0x000fe800000e0000 */
        /* <DEDUP_REMOVED lines=33> */
[----:B-1----:R0:W-:Y:S04]  /*1f90*/  STL.128 [R1+0x3c0], R16 ;  /* 0x0003c01001007387 */ /* 0x0021e80000100c00 */
[----:B--2---:R1:W-:Y:S04]  /*1fa0*/  STL.128 [R1+0x3d0], R4 ;  /* 0x0003d00401007387 */ /* 0x0043e80000100c00 */
[----:B------:R1:W2:Y:S04]  /*1fb0*/  SHFL.IDX PT, R12, R32, 0x1c, 0x1f ;  /* 0x03801f00200c7f89 */ /* 0x0002a800000e0000 */
[----:B------:R1:W4:Y:S04]  /*1fc0*/  SHFL.IDX PT, R13, R32, 0x1d, 0x1f ;  /* 0x03a01f00200d7f89 */ /* 0x00032800000e0000 */
[----:B---3--:R1:W-:Y:S01]  /*1fd0*/  STL.128 [R1+0x3e0], R8 ;  /* 0x0003e00801007387 */ /* 0x0083e20000100c00 */
[----:B0-----:R-:W-:-:S03]  /*1fe0*/  IMAD.MOV.U32 R16, RZ, RZ, RZ ;  /* 0x000000ffff107224 */ /* 0x001fc600078e00ff */
[----:B------:R1:W0:Y:S04]  /*1ff0*/  SHFL.IDX PT, R14, R32, 0x1e, 0x1f ;  /* 0x03c01f00200e7f89 */ /* 0x00022800000e0000 */
[----:B------:R1:W3:Y:S02]  /*2000*/  SHFL.IDX PT, R15, R32, 0x1f, 0x1f ;  /* 0x03e01f00200f7f89 */ /* 0x0002e400000e0000 */
.L_x_1455:
[----:B------:R-:W-:Y:S01]  /*2010*/  ISETP.GT.AND P0, PT, R0, -0x1, PT ;  /* 0xffffffff0000780c */ /* 0x000fe20003f04270 */
[----:B0-234-:R0:W-:Y:S01]  /*2020*/  STL.128 [R1+0x3f0], R12 ;  /* 0x0003f00c01007387 */ /* 0x01d1e20000100c00 */
[----:B-1----:R-:W-:-:S11]  /*2030*/  CS2R R4, SRZ ;  /* 0x0000000000047805 */ /* 0x002fd6000001ff00 */
[----:B------:R-:W2:Y:S01]  /*2040*/  @!P0 LDL R16, [R2] ;  /* 0x0000000002108983 */ /* 0x000ea20000100800 */
[----:B------:R-:W-:Y:S02]  /*2050*/  R2P PR, R0.B3, 0x7f ;  /* 0x0000007f00007804 */ /* 0x000fe40000003000 */
[----:B------:R-:W-:-:S11]  /*2060*/  CS2R R6, SRZ ;  /* 0x0000000000067805 */ /* 0x000fd6000001ff00 */
[----:B------:R-:W3:Y:S04]  /*2070*/  @P6 LDL R4, [R2+0x4] ;  /* 0x0000040002046983 */ /* 0x000ee80000100800 */
[----:B------:R-:W4:Y:S04]  /*2080*/  @P5 LDL R5, [R2+0x8] ;  /* 0x0000080002055983 */ /* 0x000f280000100800 */
[----:B------:R-:W5:Y:S01]  /*2090*/  @P4 LDL R6, [R2+0xc] ;  /* 0x00000c0002064983 */ /* 0x000f620000100800 */
[----:B------:R-:W-:-:S03]  /*20a0*/  CS2R R8, SRZ ;  /* 0x0000000000087805 */ /* 0x000fc6000001ff00 */
[----:B------:R-:W5:Y:S01]  /*20b0*/  @P3 LDL R7, [R2+0x10] ;  /* 0x0000100002073983 */ /* 0x000f620000100800 */
[----:B------:R-:W-:Y:S02]  /*20c0*/  LOP3.LUT P3, RZ, R0, 0x800000, RZ, 0xc0, !PT ;  /* 0x0080000000ff7812 */ /* 0x000fe4000786c0ff */
[----:B0-----:R-:W-:Y:S01]  /*20d0*/  CS2R R12, SRZ ;  /* 0x00000000000c7805 */ /* 0x001fe2000001ff00 */
[----:B------:R-:W5:Y:S01]  /*20e0*/  @P2 LDL R8, [R2+0x14] ;  /* 0x0000140002082983 */ /* 0x000f620000100800 */
[----:B------:R-:W-:-:S04]  /*20f0*/  CS2R R10, SRZ ;  /* 0x00000000000a7805 */ /* 0x000fc8000001ff00 */
[----:B------:R-:W5:Y:S04]  /*2100*/  @P1 LDL R13, [R2+0x18] ;  /* 0x00001800020d1983 */ /* 0x000f680000100800 */
[----:B------:R-:W5:Y:S04]  /*2110*/  @P0 LDL R9, [R2+0x1c] ;  /* 0x00001c0002090983 */ /* 0x000f680000100800 */
[----:B------:R-:W5:Y:S01]  /*2120*/  @P3 LDL R10, [R2+0x20] ;  /* 0x00002000020a3983 */ /* 0x000f620000100800 */
[----:B------:R-:W-:-:S13]  /*2130*/  R2P PR, R0.B2, 0x7f ;  /* 0x0000007f00007804 */ /* 0x000fda0000002000 */
[----:B------:R-:W5:Y:S04]  /*2140*/  @P6 LDL R11, [R2+0x24] ;  /* 0x00002400020b6983 */ /* 0x000f680000100800 */
[----:B------:R-:W5:Y:S01]  /*2150*/  @P5 LDL R12, [R2+0x28] ;  /* 0x00002800020c5983 */ /* 0x000f620000100800 */
[----:B------:R-:W-:-:S06]  /*2160*/  MOV R14, RZ ;  /* 0x000000ff000e7202 */ /* 0x000fcc0000000f00 */
[----:B------:R-:W5:Y:S01]  /*2170*/  @P2 LDL R14, [R2+0x34] ;  /* 0x00003400020e2983 */ /* 0x000f620000100800 */
[----:B------:R-:W-:Y:S01]  /*2180*/  LOP3.LUT P2, RZ, R0, 0x8000, RZ, 0xc0, !PT ;  /* 0x0000800000ff7812 */ /* 0x000fe2000784c0ff */
[----:B--2---:R-:W-:-:S04]  /*2190*/  FADD R27, R16, R27 ;  /* 0x0000001b101b7221 */ /* 0x004fc80000000000 */
[----:B---3--:R-:W-:-:S04]  /*21a0*/  FADD R4, R27, R4 ;  /* 0x000000041b047221 */ /* 0x008fc80000000000 */
[----:B----4-:R-:W-:-:S04]  /*21b0*/  FADD R5, R4, R5 ;  /* 0x0000000504057221 */ /* 0x010fc80000000000 */
[----:B-----5:R-:W-:Y:S01]  /*21c0*/  FADD R6, R5, R6 ;  /* 0x0000000605067221 */ /* 0x020fe20000000000 */
[----:B------:R-:W-:-:S03]  /*21d0*/  CS2R R4, SRZ ;  /* 0x0000000000047805 */ /* 0x000fc6000001ff00 */
[----:B------:R-:W-:-:S03]  /*21e0*/  FADD R7, R6, R7 ;  /* 0x0000000706077221 */ /* 0x000fc60000000000 */
[----:B------:R-:W2:Y:S01]  /*21f0*/  @P4 LDL R4, [R2+0x2c] ;  /* 0x00002c0002044983 */ /* 0x000ea20000100800 */
[----:B------:R-:W-:Y:S01]  /*2200*/  FADD R6, R7, R8 ;  /* 0x0000000807067221 */ /* 0x000fe20000000000 */
[----:B------:R-:W-:Y:S02]  /*2210*/  IMAD.MOV.U32 R8, RZ, RZ, RZ ;  /* 0x000000ffff087224 */ /* 0x000fe400078e00ff */
[----:B------:R-:W3:Y:S01]  /*2220*/  @P3 LDL R5, [R2+0x30] ;  /* 0x0000300002053983 */ /* 0x000ee20000100800 */
[----:B------:R-:W-:Y:S01]  /*2230*/  FADD R16, R6, R13 ;  /* 0x0000000d06107221 */ /* 0x000fe20000000000 */
[----:B------:R-:W-:Y:S02]  /*2240*/  IMAD.MOV.U32 R7, RZ, RZ, RZ ;  /* 0x000000ffff077224 */ /* 0x000fe400078e00ff */
[----:B------:R-:W-:Y:S01]  /*2250*/  HFMA2 R6, -RZ, RZ, 0, 0 ;  /* 0x00000000ff067431 */ /* 0x000fe200000001ff */
[----:B------:R-:W4:Y:S01]  /*2260*/  @P1 LDL R8, [R2+0x38] ;  /* 0x0000380002081983 */ /* 0x000f220000100800 */
[----:B------:R-:W-:-:S03]  /*2270*/  FADD R9, R16, R9 ;  /* 0x0000000910097221 */ /* 0x000fc60000000000 */
[----:B------:R-:W5:Y:S01]  /*2280*/  @P0 LDL R7, [R2+0x3c] ;  /* 0x00003c0002070983 */ /* 0x000f620000100800 */
[----:B------:R-:W-:-:S03]  /*2290*/  FADD R10, R9, R10 ;  /* 0x0000000a090a7221 */ /* 0x000fc60000000000 */
[----:B------:R-:W5:Y:S01]  /*22a0*/  @P2 LDL R6, [R2+0x40] ;  /* 0x0000400002062983 */ /* 0x000f620000100800 */
[----:B------:R-:W-:Y:S01]  /*22b0*/  R2P PR, R0.B1, 0x7f ;  /* 0x0000007f00007804 */ /* 0x000fe20000001000 */
[----:B------:R-:W-:Y:S01]  /*22c0*/  FADD R11, R10, R11 ;  /* 0x0000000b0a0b7221 */ /* 0x000fe20000000000 */
[----:B------:R-:W-:-:S03]  /*22d0*/  IMAD.MOV.U32 R10, RZ, RZ, RZ ;  /* 0x000000ffff0a7224 */ /* 0x000fc600078e00ff */
[----:B------:R-:W-:Y:S01]  /*22e0*/  FADD R13, R11, R12 ;  /* 0x0000000c0b0d7221 */ /* 0x000fe20000000000 */
[----:B------:R-:W-:-:S07]  /*22f0*/  IMAD.MOV.U32 R12, RZ, RZ, RZ ;  /* 0x000000ffff0c7224 */ /* 0x000fce00078e00ff */
[----:B------:R-:W5:Y:S01]  /*2300*/  @P6 LDL R10, [R2+0x44] ;  /* 0x00004400020a6983 */ /* 0x000f620000100800 */
[----:B------:R-:W-:-:S03]  /*2310*/  MOV R11, RZ ;  /* 0x000000ff000b7202 */ /* 0x000fc60000000f00 */
[----:B------:R-:W5:Y:S01]  /*2320*/  @P5 LDL R12, [R2+0x48] ;  /* 0x00004800020c5983 */ /* 0x000f620000100800 */
[----:B------:R-:W-:-:S03]  /*2330*/  IMAD.MOV.U32 R9, RZ, RZ, RZ ;  /* 0x000000ffff097224 */ /* 0x000fc600078e00ff */
[----:B------:R-:W5:Y:S04]  /*2340*/  @P4 LDL R11, [R2+0x4c] ;  /* 0x00004c00020b4983 */ /* 0x000f680000100800 */
[----:B------:R-:W5:Y:S01]  /*2350*/  @P3 LDL R9, [R2+0x50] ;  /* 0x0000500002093983 */ /* 0x000f620000100800 */
[----:B------:R-:W-:Y:S01]  /*2360*/  LOP3.LUT P3, RZ, R0, 0x80, RZ, 0xc0, !PT ;  /* 0x0000008000ff7812 */ /* 0x000fe2000786c0ff */
[----:B------:R-:W-:Y:S02]  /*2370*/  IMAD.MOV.U32 R27, RZ, RZ, RZ ;  /* 0x000000ffff1b7224 */ /* 0x000fe400078e00ff */
[----:B--2---:R-:W-:-:S04]  /*2380*/  FADD R4, R13, R4 ;  /* 0x000000040d047221 */ /* 0x004fc80000000000 */
[----:B---3--:R-:W-:-:S04]  /*2390*/  FADD R5, R4, R5 ;  /* 0x0000000504057221 */ /* 0x008fc80000000000 */
[----:B------:R-:W-:-:S04]  /*23a0*/  FADD R5, R5, R14 ;  /* 0x0000000e05057221 */ /* 0x000fc80000000000 */
[----:B----4-:R-:W-:Y:S01]  /*23b0*/  FADD R8, R5, R8 ;  /* 0x0000000805087221 */ /* 0x010fe20000000000 */
[----:B------:R-:W-:-:S03]  /*23c0*/  CS2R R4, SRZ ;  /* 0x0000000000047805 */ /* 0x000fc6000001ff00 */
[----:B-----5:R-:W-:Y:S01]  /*23d0*/  FADD R13, R8, R7 ;  /* 0x00000007080d7221 */ /* 0x020fe20000000000 */
[----:B------:R-:W-:Y:S01]  /*23e0*/  IMAD.MOV.U32 R7, RZ, RZ, RZ ;  /* 0x000000ffff077224 */ /* 0x000fe200078e00ff */
[----:B------:R-:W-:Y:S01]  /*23f0*/  P2R R8, PR, RZ, 0x8 ;  /* 0x00000008ff087803 */ /* 0x000fe20000000000 */
[----:B------:R-:W2:Y:S01]  /*2400*/  @P2 LDL R4, [R2+0x54] ;  /* 0x0000540002042983 */ /* 0x000ea20000100800 */
[----:B------:R-:W-:-:S03]  /*2410*/  FADD R13, R13, R6 ;  /* 0x000000060d0d7221 */ /* 0x000fc60000000000 */
[----:B------:R-:W3:Y:S01]  /*2420*/  @P0 LDL R7, [R2+0x5c] ;  /* 0x00005c0002070983 */ /* 0x000ee20000100800 */
[----:B------:R-:W-:Y:S01]  /*2430*/  ISETP.NE.AND P0, PT, R8, RZ, PT ;  /* 0x000000ff0800720c */ /* 0x000fe20003f05270 */
[----:B------:R-:W-:Y:S02]  /*2440*/  HFMA2 R6, -RZ, RZ, 0, 0 ;  /* 0x00000000ff067431 */ /* 0x000fe400000001ff */
[----:B------:R-:W4:Y:S01]  /*2450*/  @P1 LDL R5, [R2+0x58] ;  /* 0x0000580002051983 */ /* 0x000f220000100800 */
[C---:B------:R-:W-:Y:S02]  /*2460*/  R2P PR, R0.reuse, 0x7e ;  /* 0x0000007e00007804 */ /* 0x040fe40000000000 */
[----:B------:R-:W-:Y:S01]  /*2470*/  LOP3.LUT R8, R0, 0x1, RZ, 0xc0, !PT ;  /* 0x0000000100087812 */ /* 0x000fe200078ec0ff */
[----:B------:R-:W-:Y:S02]  /*2480*/  IMAD.MOV.U32 R0, RZ, RZ, RZ ;  /* 0x000000ffff007224 */ /* 0x000fe400078e00ff */
[----:B------:R-:W-:-:S04]  /*2490*/  FADD R13, R13, R10 ;  /* 0x0000000a0d0d7221 */ /* 0x000fc80000000000 */
[----:B------:R-:W5:Y:S01]  /*24a0*/  @P0 LDL R6, [R2+0x60] ;  /* 0x0000600002060983 */ /* 0x000f620000100800 */
[----:B------:R-:W-:Y:S01]  /*24b0*/  ISETP.NE.U32.AND P0, PT, R8, 0x1, PT ;  /* 0x000000010800780c */ /* 0x000fe20003f05070 */
[----:B------:R-:W-:Y:S01]  /*24c0*/  FADD R12, R13, R12 ;  /* 0x0000000c0d0c7221 */ /* 0x000fe20000000000 */
[----:B------:R-:W-:Y:S01]  /*24d0*/  IMAD.MOV.U32 R8, RZ, RZ, RZ ;  /* 0x000000ffff087224 */ /* 0x000fe200078e00ff */
[----:B------:R-:W5:Y:S02]  /*24e0*/  @P6 LDL R0, [R2+0x64] ;  /* 0x0000640002006983 */ /* 0x000f640000100800 */
[----:B------:R-:W-:Y:S01]  /*24f0*/  FADD R12, R12, R11 ;  /* 0x0000000b0c0c7221 */ /* 0x000fe20000000000 */
[----:B------:R-:W-:Y:S02]  /*2500*/  CS2R R10, SRZ ;  /* 0x00000000000a7805 */ /* 0x000fe4000001ff00 */
[----:B------:R-:W5:Y:S01]  /*2510*/  @P5 LDL R8, [R2+0x68] ;  /* 0x0000680002085983 */ /* 0x000f620000100800 */
[----:B------:R-:W-:Y:S01]  /*2520*/  FADD R13, R12, R9 ;  /* 0x000000090c0d7221 */ /* 0x000fe20000000000 */
[----:B------:R-:W-:-:S02]  /*2530*/  MOV R9, RZ ;  /* 0x000000ff00097202 */ /* 0x000fc40000000f00 */
[----:B------:R-:W5:Y:S01]  /*2540*/  @P4 LDL R10, [R2+0x6c] ;  /* 0x00006c00020a4983 */ /* 0x000f620000100800 */
[----:B------:R-:W-:-:S03]  /*2550*/  IMAD.MOV.U32 R12, RZ, RZ, RZ ;  /* 0x000000ffff0c7224 */ /* 0x000fc600078e00ff */
[----:B------:R-:W5:Y:S04]  /*2560*/  @P3 LDL R11, [R2+0x70] ;  /* 0x00007000020b3983 */ /* 0x000f680000100800 */
[----:B------:R-:W5:Y:S04]  /*2570*/  @P2 LDL R9, [R2+0x74] ;  /* 0x0000740002092983 */ /* 0x000f680000100800 */
[----:B------:R-:W5:Y:S04]  /*2580*/  @P1 LDL R12, [R2+0x78] ;  /* 0x00007800020c1983 */ /* 0x000f680000100800 */
[----:B------:R-:W5:Y:S01]  /*2590*/  @!P0 LDL R27, [R2+0x7c] ;  /* 0x00007c00021b8983 */ /* 0x000f620000100800 */
[----:B------:R-:W-:-:S04]  /*25a0*/  IADD3 R25, PT, PT, R25, 0x8, RZ ;  /* 0x0000000819197810 */ /* 0x000fc80007ffe0ff */
[----:B------:R-:W-:Y:S02]  /*25b0*/  ISETP.GE.AND P0, PT, R25, R28, PT ;  /* 0x0000001c1900720c */ /* 0x000fe40003f06270 */
[----:B------:R-:W-:Y:S01]  /*25c0*/  IADD3 R20, P1, PT, R20, 0x20, RZ ;  /* 0x0000002014147810 */ /* 0x000fe20007f3e0ff */
[----:B------:R-:W-:Y:S02]  /*25d0*/  VIADD R24, R24, 0x20 ;  /* 0x0000002018187836 */ /* 0x000fe40000000000 */
[----:B------:R-:W-:Y:S01]  /*25e0*/  VIADD R26, R26, 0x8 ;  /* 0x000000081a1a7836 */ /* 0x000fe20000000000 */
[----:B------:R-:W-:Y:S01]  /*25f0*/  IADD3.X R3, PT, PT, RZ, R3, RZ, P1, !PT ;  /* 0x00000003ff037210 */ /* 0x000fe20000ffe4ff */
[----:B--2---:R-:W-:-:S04]  /*2600*/  FADD R4, R13, R4 ;  /* 0x000000040d047221 */ /* 0x004fc80000000000 */
[----:B----4-:R-:W-:-:S04]  /*2610*/  FADD R4, R4, R5 ;  /* 0x0000000504047221 */ /* 0x010fc80000000000 */
[----:B---3--:R-:W-:-:S04]  /*2620*/  FADD R7, R4, R7 ;  /* 0x0000000704077221 */ /* 0x008fc80000000000 */
[----:B-----5:R-:W-:-:S04]  /*2630*/  FADD R7, R7, R6 ;  /* 0x0000000607077221 */ /* 0x020fc80000000000 */
[----:B------:R-:W-:-:S04]  /*2640*/  FADD R7, R7, R0 ;  /* 0x0000000007077221 */ /* 0x000fc80000000000 */
[----:B------:R-:W-:-:S04]  /*2650*/  FADD R7, R7, R8 ;  /* 0x0000000807077221 */ /* 0x000fc80000000000 */
[----:B------:R-:W-:-:S04]  /*2660*/  FADD R10, R7, R10 ;  /* 0x0000000a070a7221 */ /* 0x000fc80000000000 */
[----:B------:R-:W-:-:S04]  /*2670*/  FADD R10, R10, R11 ;  /* 0x0000000b0a0a7221 */ /* 0x000fc80000000000 */
[----:B------:R-:W-:-:S04]  /*2680*/  FADD R9, R10, R9 ;  /* 0x000000090a097221 */ /* 0x000fc80000000000 */
[----:B------:R-:W-:-:S04]  /*2690*/  FADD R12, R9, R12 ;  /* 0x0000000c090c7221 */ /* 0x000fc80000000000 */
[----:B------:R-:W-:Y:S01]  /*26a0*/  FADD R27, R12, R27 ;  /* 0x0000001b0c1b7221 */ /* 0x000fe20000000000 */
[----:B------:R-:W-:Y:S06]  /*26b0*/  @!P0 BRA `(.L_x_1189) ;  /* 0xffffffdc001c8947 */ /* 0x000fec000383ffff */
.L_x_1187:
[----:B------:R-:W-:Y:S05]  /*26c0*/  BSYNC B0 ;  /* 0x0000000000007941 */ /* 0x000fea0003800000 */
.L_x_1186:
[----:B------:R-:W-:-:S04]  /*26d0*/  SHF.R.U32.HI R0, RZ, 0x2, R22 ;  /* 0x00000002ff007819 */ /* 0x000fc80000011616 */
[----:B------:R-:W-:-:S13]  /*26e0*/  ISETP.GE.U32.AND P0, PT, R0, R21, PT ;  /* 0x000000150000720c */ /* 0x000fda0003f06070 */
[----:B------:R-:W-:Y:S05]  /*26f0*/  @P0 EXIT ;  /* 0x000000000000094d */ /* 0x000fea0003800000 */
[----:B------:R-:W0:Y:S01]  /*2700*/  LDCU.64 UR6, c[0x0][0x390] ;  /* 0x00007200ff0677ac */ /* 0x000e220008000a00 */
[----:B------:R-:W-:-:S05]  /*2710*/  LOP3.LUT R22, R22, 0x3, RZ, 0xc0, !PT ;  /* 0x0000000316167812 */ /* 0x000fca00078ec0ff */
[----:B------:R-:W-:-:S05]  /*2720*/  IMAD R0, R22, R21, R0 ;  /* 0x0000001516007224 */ /* 0x000fca00078e0200 */
[----:B------:R-:W-:-:S04]  /*2730*/  IADD3 R0, P0, PT, R29, R0, RZ ;  /* 0x000000001d007210 */ /* 0x000fc80007f1e0ff */
[----:B------:R-:W-:Y:S02]  /*2740*/  LEA.HI.X.SX32 R29, R29, RZ, 0x1, P0 ;  /* 0x000000ff1d1d7211 */ /* 0x000fe400000f0eff */
[----:B0-----:R-:W-:-:S04]  /*2750*/  LEA R2, P0, R0, UR6, 0x2 ;  /* 0x0000000600027c11 */ /* 0x001fc8000f8010ff */
[----:B------:R-:W-:-:S05]  /*2760*/  LEA.HI.X R3, R0, UR7, R29, 0x2, P0 ;  /* 0x0000000700037c11 */ /* 0x000fca00080f141d */
[----:B------:R-:W-:Y:S01]  /*2770*/  STG.E desc[UR4][R2.64], R27 ;  /* 0x0000001b02007986 */ /* 0x000fe2000c101904 */
[----:B------:R-:W-:Y:S05]  /*2780*/  EXIT ;  /* 0x000000000000794d */ /* 0x000fea0003800000 */
.L_x_1188:
[----:B------:R-:W-:Y:S01]  /*2790*/  BSSY B1, `(.L_x_1190) ;  /* 0x0000009000017945 */ /* 0x000fe20003800000 */
[C---:B------:R-:W-:Y:S01]  /*27a0*/  LOP3.LUT R5, R23.reuse, 0x4, RZ, 0xfc, !PT ;  /* 0x0000000417057812 */ /* 0x040fe200078efcff */
[----:B------:R-:W-:Y:S01]  /*27b0*/  IMAD.MOV.U32 R35, RZ, RZ, R23 ;  /* 0x000000ffff237224 */ /* 0x000fe200078e0017 */
[----:B------:R-:W-:Y:S01]  /*27c0*/  LOP3.LUT R9, R23, 0x8, RZ, 0xfc, !PT ;  /* 0x0000000817097812 */ /* 0x000fe200078efcff */
[----:B------:R-:W-:Y:S01]  /*27d0*/  IMAD.MOV.U32 R34, RZ, RZ, 0x1f ;  /* 0x0000001fff227424 */ /* 0x000fe200078e00ff */
[----:B------:R-:W-:-:S07]  /*27e0*/  MOV R37, 0xffffffff ;  /* 0xffffffff00257802 */ /* 0x000fce0000000f00 */
[----:B-----5:R-:W-:Y:S05]  /*27f0*/  WARPSYNC.COLLECTIVE R37, `(.L_x_1191) ;  /* 0x0000000025087348 */ /* 0x020fea0003c00000 */
[----:B------:R0:W1:Y:S02]  /*2800*/  SHFL.IDX P0, R15, R36, R35, R34 ;  /* 0x00000023240f7389 */ /* 0x0000640000000022 */
[----:B01---5:R-:W-:Y:S05]  /*2810*/  ENDCOLLECTIVE ;  /* 0x000000000000791b */ /* 0x023fea0003800000 */
.L_x_1191:
[----:B------:R-:W-:Y:S05]  /*2820*/  BSYNC B1 ;  /* 0x0000000000017941 */ /* 0x000fea0003800000 */
.L_x_1190:
[----:B------:R-:W-:Y:S02]  /*2830*/  HFMA2 R34, -RZ, RZ, 0, 1.847743988037109375e-06 ;  /* 0x0000001fff227431 */ /* 0x000fe400000001ff */
[----:B------:R-:W-:Y:S01]  /*2840*/  IMAD.MOV.U32 R35, RZ, RZ, R5 ;  /* 0x000000ffff237224 */ /* 0x000fe200078e0005 */
[C---:B------:R-:W-:Y:S01]  /*2850*/  LOP3.LUT R11, R23.reuse, 0x10, RZ, 0xfc, !PT ;  /* 0x00000010170b7812 */ /* 0x040fe200078efcff */
[----:B------:R-:W-:Y:S01]  /*2860*/  IMAD.MOV.U32 R37, RZ, RZ, -0x1 ;  /* 0xffffffffff257424 */ /* 0x000fe200078e00ff */
[----:B------:R-:W-:Y:S01]  /*2870*/  LOP3.LUT R13, R23, 0x18, RZ, 0xfc, !PT ;  /* 0x00000018170d7812 */ /* 0x000fe200078efcff */
[----:B------:R-:W-:Y:S01]  /*2880*/  IMAD.MOV.U32 R0, RZ, RZ, R15 ;  /* 0x000000ffff007224 */ /* 0x000fe200078e000f */
[----:B------:R0:W-:Y:S03]  /*2890*/  STL.128 [R1+0x20], RZ ;  /* 0x000020ff01007387 */ /* 0x0001e60000100c00 */
[----:B------:R-:W-:-:S07]  /*28a0*/  IMAD.SHL.U32 R0, R0, 0x10000000, RZ ;  /* 0x1000000000007824 */ /* 0x000fce00078e00ff */
[----:B0-----:R-:W-:Y:S05]  /*28b0*/  WARPSYNC.COLLECTIVE R37, `(.L_x_1192) ;  /* 0x0000000025087348 */ /* 0x001fea0003c00000 */
[----:B------:R1:W2:Y:S02]  /*28c0*/  SHFL.IDX P0, R15, R36, R35, R34 ;  /* 0x00000023240f7389 */ /* 0x0002a40000000022 */
[----:B012---:R-:W-:Y:S05]  /*28d0*/  ENDCOLLECTIVE ;  /* 0x000000000000791b */ /* 0x007fea0003800000 */
.L_x_1192:
[----:B------:R0:W-:Y:S04]  /*28e0*/  STL.128 [R1], RZ ;  /* 0x000000ff01007387 */ /* 0x0001e80000100c00 */
[----:B------:R0:W-:Y:S04]  /*28f0*/  STL.128 [R1+0x10], RZ ;  /* 0x000010ff01007387 */ /* 0x0001e80000100c00 */
[----:B------:R0:W-:Y:S01]  /*2900*/  STL.128 [R1+0x50], RZ ;  /* 0x000050ff01007387 */ /* 0x0001e20000100c00 */
[----:B------:R-:W-:Y:S02]  /*2910*/  MOV R35, R9 ;  /* 0x0000000900237202 */ /* 0x000fe40000000f00 */
[----:B------:R-:W-:Y:S01]  /*2920*/  LOP3.LUT R9, R23, 0x14, RZ, 0xfc, !PT ;  /* 0x0000001417097812 */ /* 0x000fe200078efcff */
[----:B------:R0:W-:Y:S04]  /*2930*/  STL.128 [R1+0x30], RZ ;  /* 0x000030ff01007387 */ /* 0x0001e80000100c00 */
[----:B------:R0:W-:Y:S01]  /*2940*/  STL.128 [R1+0x40], RZ ;  /* 0x000040ff01007387 */ /* 0x0001e20000100c00 */
[----:B------:R-:W-:-:S03]  /*2950*/  IMAD.MOV.U32 R5, RZ, RZ, R15 ;  /* 0x000000ffff057224 */ /* 0x000fc600078e000f */
[----:B------:R0:W-:Y:S01]  /*2960*/  STL.128 [R1+0x80], RZ ;  /* 0x000080ff01007387 */ /* 0x0001e20000100c00 */
[----:B------:R-:W-:-:S07]  /*2970*/  IMAD.SHL.U32 R7, R5, 0x1000000, RZ ;  /* 0x0100000005077824 */ /* 0x000fce00078e00ff */
[----:B0-----:R-:W-:Y:S05]  /*2980*/  WARPSYNC.COLLECTIVE R37, `(.L_x_1193) ;  /* 0x0000000025087348 */ /* 0x001fea0003c00000 */
[----:B------:R1:W2:Y:S02]  /*2990*/  SHFL.IDX P0, R15, R36, R35, R34 ;  /* 0x00000023240f7389 */ /* 0x0002a40000000022 */
[----:B012---:R-:W-:Y:S05]  /*29a0*/  ENDCOLLECTIVE ;  /* 0x000000000000791b */ /* 0x007fea0003800000 */
.L_x_1193:
[----:B------:R0:W-:Y:S04]  /*29b0*/  STL.128 [R1+0x60], RZ ;  /* 0x000060ff01007387 */ /* 0x0001e80000100c00 */
[----:B------:R0:W-:Y:S04]  /*29c0*/  STL.128 [R1+0x70], RZ ;  /* 0x000070ff01007387 */ /* 0x0001e80000100c00 */
[----:B------:R0:W-:Y:S04]  /*29d0*/  STL.128 [R1+0xb0], RZ ;  /* 0x0000b0ff01007387 */ /* 0x0001e80000100c00 */
[----:B------:R0:W-:Y:S04]  /*29e0*/  STL.128 [R1+0x90], RZ ;  /* 0x000090ff01007387 */ /* 0x0001e80000100c00 */
[----:B------:R0:W-:Y:S01]  /*29f0*/  STL.128 [R1+0xa0], RZ ;  /* 0x0000a0ff01007387 */ /* 0x0001e20000100c00 */
[----:B------:R-:W-:-:S03]  /*2a00*/  SHF.L.U32 R15, R15, 0x14, RZ ;  /* 0x000000140f0f7819 */ /* 0x000fc600000006ff */
[----:B------:R0:W-:Y:S01]  /*2a10*/  STL.128 [R1+0xe0], RZ ;  /* 0x0000e0ff01007387 */ /* 0x0001e20000100c00 */
[----:B------:R-:W-:-:S03]  /*2a20*/  LOP3.LUT R0, R15, R7, R0, 0xfe, !PT ;  /* 0x000000070f007212 */ /* 0x000fc600078efe00 */
[----:B------:R0:W-:Y:S01]  /*2a30*/  STL.128 [R1+0xc0], RZ ;  /* 0x0000c0ff01007387 */ /* 0x0001e20000100c00 */
[----:B------:R-:W-:-:S03]  /*2a40*/  LOP3.LUT R7, R23, 0xc, RZ, 0xfc, !PT ;  /* 0x0000000c17077812 */ /* 0x000fc600078efcff */
[----:B------:R0:W-:Y:S02]  /*2a50*/  STL.128 [R1+0xd0], RZ ;  /* 0x0000d0ff01007387 */ /* 0x0001e40000100c00 */
[----:B------:R-:W-:Y:S02]  /*2a60*/  IMAD.MOV.U32 R35, RZ, RZ, R7 ;  /* 0x000000ffff237224 */ /* 0x000fe400078e0007 */
[----:B------:R0:W-:Y:S05]  /*2a70*/  STL.128 [R1+0x110], RZ ;  /* 0x000110ff01007387 */ /* 0x0001ea0000100c00 */
[----:B0-----:R-:W-:Y:S05]  /*2a80*/  WARPSYNC.COLLECTIVE R37, `(.L_x_1194) ;  /* 0x0000000025087348 */ /* 0x001fea0003c00000 */
[----:B------:R1:W2:Y:S02]  /*2a90*/  SHFL.IDX P0, R15, R36, R35, R34 ;  /* 0x00000023240f7389 */ /* 0x0002a40000000022 */
[----:B012---:R-:W-:Y:S05]  /*2aa0*/  ENDCOLLECTIVE ;  /* 0x000000000000791b */ /* 0x007fea0003800000 */
.L_x_1194:
[----:B------:R0:W-:Y:S04]  /*2ab0*/  STL.128 [R1+0xf0], RZ ;  /* 0x0000f0ff01007387 */ /* 0x0001e80000100c00 */
        /* <DEDUP_REMOVED lines=8> */
[----:B------:R-:W-:-:S07]  /*2b40*/  IMAD.U32 R5, R7, 0x10000, RZ ;  /* 0x0001000007057824 */ /* 0x000fce00078e00ff */
[----:B0-----:R-:W-:Y:S05]  /*2b50*/  WARPSYNC.COLLECTIVE R37, `(.L_x_1195) ;  /* 0x0000000025087348 */ /* 0x001fea0003c00000 */
[----:B------:R1:W2:Y:S02]  /*2b60*/  SHFL.IDX P0, R15, R36, R35, R34 ;  /* 0x00000023240f7389 */ /* 0x0002a40000000022 */
[----:B012---:R-:W-:Y:S05]  /*2b70*/  ENDCOLLECTIVE ;  /* 0x000000000000791b */ /* 0x007fea0003800000 */
.L_x_1195:
[----:B------:R0:W-:Y:S04]  /*2b80*/  STL.128 [R1+0x150], RZ ;  /* 0x000150ff01007387 */ /* 0x0001e80000100c00 */
[----:B------:R0:W-:Y:S04]  /*2b90*/  STL.128 [R1+0x160], RZ ;  /* 0x000160ff01007387 */ /* 0x0001e80000100c00 */
[----:B------:R0:W-:Y:S01]  /*2ba0*/  STL.128 [R1+0x1a0], RZ ;  /* 0x0001a0ff01007387 */ /* 0x0001e20000100c00 */
[----:B------:R-:W-:-:S03]  /*2bb0*/  MOV R35, R9 ;  /* 0x0000000900237202 */ /* 0x000fc60000000f00 */
[----:B------:R0:W-:Y:S04]  /*2bc0*/  STL.128 [R1+0x180], RZ ;  /* 0x000180ff01007387 */ /* 0x0001e80000100c00 */
[----:B------:R0:W-:Y:S01]  /*2bd0*/  STL.128 [R1+0x190], RZ ;  /* 0x000190ff01007387 */ /* 0x0001e20000100c00 */
[----:B------:R-:W-:-:S03]  /*2be0*/  IMAD.SHL.U32 R15, R15, 0x1000, RZ ;  /* 0x000010000f0f7824 */ /* 0x000fc600078e00ff */
[----:B------:R0:W-:Y:S02]  /*2bf0*/  STL.128 [R1+0x1d0], RZ ;  /* 0x0001d0ff01007387 */ /* 0x0001e40000100c00 */
[----:B------:R-:W-:Y:S02]  /*2c00*/  LOP3.LUT R0, R15, R0, R5, 0xfe, !PT ;  /* 0x000000000f007212 */ /* 0x000fe400078efe05 */
[----:B------:R0:W-:Y:S05]  /*2c10*/  STL.128 [R1+0x1b0], RZ ;  /* 0x0001b0ff01007387 */ /* 0x0001ea0000100c00 */
[----:B0-----:R-:W-:Y:S05]  /*2c20*/  WARPSYNC.COLLECTIVE R37, `(.L_x_1196) ;  /* 0x0000000025087348 */ /* 0x001fea0003c00000 */
[----:B------:R1:W2:Y:S02]  /*2c30*/  SHFL.IDX P0, R15, R36, R35, R34 ;  /* 0x00000023240f7389 */ /* 0x0002a40000000022 */
[----:B012---:R-:W-:Y:S05]  /*2c40*/  ENDCOLLECTIVE ;  /* 0x000000000000791b */ /* 0x007fea0003800000 */
.L_x_1196:
[----:B------:R0:W-:Y:S04]  /*2c50*/  STL.128 [R1+0x1c0], RZ ;  /* 0x0001c0ff01007387 */ /* 0x0001e80000100c00 */
[----:B------:R0:W-:Y:S04]  /*2c60*/  STL.128 [R1+0x200], RZ ;  /* 0x000200ff01007387 */ /* 0x0001e80000100c00 */
[----:B------:R0:W-:Y:S01]  /*2c70*/  STL.128 [R1+0x1e0], RZ ;  /* 0x0001e0ff01007387 */ /* 0x0001e20000100c00 */
[----:B------:R-:W-:-:S03]  /*2c80*/  IMAD.MOV.U32 R35, RZ, RZ, R13 ;  /* 0x000000ffff237224 */ /* 0x000fc600078e000d */
[----:B------:R0:W-:Y:S04]  /*2c90*/  STL.128 [R1+0x1f0], RZ ;  /* 0x0001f0ff01007387 */ /* 0x0001e80000100c00 */
[----:B------:R0:W-:Y:S01]  /*2ca0*/  STL.128 [R1+0x230], RZ ;  /* 0x000230ff01007387 */ /* 0x0001e20000100c00 */
[----:B------:R-:W-:-:S03]  /*2cb0*/  IMAD.MOV.U32 R9, RZ, RZ, R15 ;  /* 0x000000ffff097224 */ /* 0x000fc600078e000f */
[----:B------:R0:W-:Y:S04]  /*2cc0*/  STL.128 [R1+0x210], RZ ;  /* 0x000210ff01007387 */ /* 0x0001e80000100c00 */
[----:B0-----:R-:W-:Y:S05]  /*2cd0*/  WARPSYNC.COLLECTIVE R37, `(.L_x_1197) ;  /* 0x0000000025087348 */ /* 0x001fea0003c00000 */
[----:B------:R1:W2:Y:S02]  /*2ce0*/  SHFL.IDX P0, R15, R36, R35, R34 ;  /* 0x00000023240f7389 */ /* 0x0002a40000000022 */
[----:B012---:R-:W-:Y:S05]  /*2cf0*/  ENDCOLLECTIVE ;  /* 0x000000000000791b */ /* 0x007fea0003800000 */
.L_x_1197:
[----:B------:R-:W-:Y:S01]  /*2d00*/  SHF.L.U32 R5, R9, 0x8, RZ ;  /* 0x0000000809057819 */ /* 0x000fe200000006ff */
[----:B------:R0:W-:Y:S04]  /*2d10*/  STL.128 [R1+0x220], RZ ;  /* 0x000220ff01007387 */ /* 0x0001e80000100c00 */
[----:B------:R0:W-:Y:S04]  /*2d20*/  STL.128 [R1+0x260], RZ ;  /* 0x000260ff01007387 */ /* 0x0001e80000100c00 */
[----:B------:R0:W-:Y:S01]  /*2d30*/  STL.128 [R1+0x240], RZ ;  /* 0x000240ff01007387 */ /* 0x0001e20000100c00 */
[----:B------:R-:W-:-:S03]  /*2d40*/  IMAD.MOV.U32 R35, RZ, RZ, R11 ;  /* 0x000000ffff237224 */ /* 0x000fc600078e000b */
        /* <DEDUP_REMOVED lines=9> */
.L_x_1198:
[----:B------:R0:W-:Y:S04]  /*2de0*/  STL.128 [R1+0x2c0], RZ ;  /* 0x0002c0ff01007387 */ /* 0x0001e80000100c00 */
[----:B------:R0:W-:Y:S04]  /*2df0*/  STL.128 [R1+0x2a0], RZ ;  /* 0x0002a0ff01007387 */ /* 0x0001e80000100c00 */
[----:B------:R0:W-:Y:S01]  /*2e00*/  STL.128 [R1+0x2b0], RZ ;  /* 0x0002b0ff01007387 */ /* 0x0001e20000100c00 */
[----:B------:R-:W-:Y:S01]  /*2e10*/  MOV R36, R39 ;  /* 0x0000002700247202 */ /* 0x000fe20000000f00 */
[----:B------:R-:W-:-:S02]  /*2e20*/  IMAD.MOV.U32 R35, RZ, RZ, RZ ;  /* 0x000000ffff237224 */ /* 0x000fc400078e00ff */
[----:B------:R0:W-:Y:S04]  /*2e30*/  STL.128 [R1+0x2f0], RZ ;  /* 0x0002f0ff01007387 */ /* 0x0001e80000100c00 */
[----:B------:R0:W-:Y:S01]  /*2e40*/  STL.128 [R1+0x2d0], RZ ;  /* 0x0002d0ff01007387 */ /* 0x0001e20000100c00 */
[----:B------:R-:W-:-:S03]  /*2e50*/  LOP3.LUT R0, R0, R15, RZ, 0xfc, !PT ;  /* 0x0000000f00007212 */ /* 0x000fc600078efcff */
[----:B------:R0:W-:Y:S04]  /*2e60*/  STL.128 [R1+0x2e0], RZ ;  /* 0x0002e0ff01007387 */ /* 0x0001e80000100c00 */
[----:B0-----:R-:W-:Y:S05]  /*2e70*/  WARPSYNC.COLLECTIVE R37, `(.L_x_1199) ;  /* 0x0000000025087348 */ /* 0x001fea0003c00000 */
[----:B------:R1:W2:Y:S02]  /*2e80*/  SHFL.IDX P0, R15, R36, R35, R34 ;  /* 0x00000023240f7389 */ /* 0x0002a40000000022 */
[----:B012---:R-:W-:Y:S05]  /*2e90*/  ENDCOLLECTIVE ;  /* 0x000000000000791b */ /* 0x007fea0003800000 */
.L_x_1199:
[----:B------:R0:W-:Y:S04]  /*2ea0*/  STL.128 [R1+0x330], RZ ;  /* 0x000330ff01007387 */ /* 0x0001e80000100c00 */
[----:B------:R0:W-:Y:S04]  /*2eb0*/  STL.128 [R1+0x300], RZ ;  /* 0x000300ff01007387 */ /* 0x0001e80000100c00 */
[----:B------:R0:W-:Y:S01]  /*2ec0*/  STL.128 [R1+0x310], RZ ;  /* 0x000310ff01007387 */ /* 0x0001e20000100c00 */
[----:B------:R-:W-:-:S03]  /*2ed0*/  HFMA2 R35, -RZ, RZ, 0, 5.9604644775390625e-08 ;  /* 0x00000001ff237431 */ /* 0x000fc600000001ff */
[----:B------:R0:W-:Y:S04]  /*2ee0*/  STL.128 [R1+0x320], RZ ;  /* 0x000320ff01007387 */ /* 0x0001e80000100c00 */
[----:B------:R0:W-:Y:S01]  /*2ef0*/  STL.128 [R1+0x370], RZ ;  /* 0x000370ff01007387 */ /* 0x0001e20000100c00 */
[----:B------:R-:W-:-:S03]  /*2f00*/  IMAD.MOV.U32 R4, RZ, RZ, R15 ;  /* 0x000000ffff047224 */ /* 0x000fc600078e000f */
[----:B------:R0:W-:Y:S04]  /*2f10*/  STL.128 [R1+0x340], RZ ;  /* 0x000340ff01007387 */ /* 0x0001e80000100c00 */
[----:B0-----:R-:W-:Y:S05]  /*2f20*/  WARPSYNC.COLLECTIVE R37, `(.L_x_1200) ;  /* 0x0000000025087348 */ /* 0x001fea0003c00000 */
[----:B------:R1:W2:Y:S02]  /*2f30*/  SHFL.IDX P0, R15, R36, R35, R34 ;  /* 0x00000023240f7389 */ /* 0x0002a40000000022 */
[----:B012---:R-:W-:Y:S05]  /*2f40*/  ENDCOLLECTIVE ;  /* 0x000000000000791b */ /* 0x007fea0003800000 */
.L_x_1200:
[----:B------:R0:W-:Y:S04]  /*2f50*/  STL.128 [R1+0x350], RZ ;  /* 0x000350ff01007387 */ /* 0x0001e80000100c00 */
[----:B------:R0:W-:Y:S04]  /*2f60*/  STL.128 [R1+0x360], RZ ;  /* 0x000360ff01007387 */ /* 0x0001e80000100c00 */
[----:B------:R0:W-:Y:S01]  /*2f70*/  STL.128 [R1+0x3b0], RZ ;  /* 0x0003b0ff01007387 */ /* 0x0001e20000100c00 */
[----:B------:R-:W-:-:S03]  /*2f80*/  IMAD.MOV.U32 R35, RZ, RZ, 0x2 ;  /* 0x00000002ff237424 */ /* 0x000fc600078e00ff */
[----:B------:R0:W-:Y:S04]  /*2f90*/  STL.128 [R1+0x380], RZ ;  /* 0x000380ff01007387 */ /* 0x0001e80000100c00 */
[----:B------:R0:W-:Y:S01]  /*2fa0*/  STL.128 [R1+0x390], RZ ;  /* 0x000390ff01007387 */ /* 0x0001e20000100c00 */
[----:B------:R-:W-:-:S03]  /*2fb0*/  IMAD.MOV.U32 R5, RZ, RZ, R15 ;  /* 0x000000ffff057224 */ /* 0x000fc600078e000f */
[----:B------:R0:W-:Y:S04]  /*2fc0*/  STL.128 [R1+0x3a0], RZ ;  /* 0x0003a0ff01007387 */ /* 0x0001e80000100c00 */
[----:B0-----:R-:W-:Y:S05]  /*2fd0*/  WARPSYNC.COLLECTIVE R37, `(.L_x_1201) ;  /* 0x0000000025087348 */ /* 0x001fea0003c00000 */
[----:B------:R1:W2:Y:S02]  /*2fe0*/  SHFL.IDX P0, R15, R36, R35, R34 ;  /* 0x00000023240f7389 */ /* 0x0002a40000000022 */
[----:B012---:R-:W-:Y:S05]  /*2ff0*/  ENDCOLLECTIVE ;  /* 0x000000000000791b */ /* 0x007fea0003800000 */
.L_x_1201:
[----:B------:R0:W-:Y:S04]  /*3000*/  STL.128 [R1+0x3d0], RZ ;  /* 0x0003d0ff01007387 */ /* 0x0001e80000100c00 */
[----:B------:R0:W-:Y:S04]  /*3010*/  STL.128 [R1+0x3e0], RZ ;  /* 0x0003e0ff01007387 */ /* 0x0001e80000100c00 */
[----:B------:R0:W-:Y:S01]  /*3020*/  STL.128 [R1+0x3f0], RZ ;  /* 0x0003f0ff01007387 */ /* 0x0001e20000100c00 */
[----:B------:R-:W-:-:S03]  /*3030*/  IMAD.MOV.U32 R35, RZ, RZ, 0x3 ;  /* 0x00000003ff237424 */ /* 0x000fc600078e00ff */
[----:B------:R0:W-:Y:S01]  /*3040*/  STL.128 [R1+0x3c0], RZ ;  /* 0x0003c0ff01007387 */ /* 0x0001e20000100c00 */
[----:B------:R-:W-:-:S07]  /*3050*/  MOV R6, R15 ;  /* 0x0000000f00067202 */ /* 0x000fce0000000f00 */
[----:B0-----:R-:W-:Y:S05]  /*3060*/  WARPSYNC.COLLECTIVE R37, `(.L_x_1202) ;  /* 0x0000000025087348 */ /* 0x001fea0003c00000 */
[----:B------:R1:W2:Y:S02]  /*3070*/  SHFL.IDX P0, R15, R36, R35, R34 ;  /* 0x00000023240f7389 */ /* 0x0002a40000000022 */
[----:B012---:R-:W-:Y:S05]  /*3080*/  ENDCOLLECTIVE ;  /* 0x000000000000791b */ /* 0x007fea0003800000 */
.L_x_1202:
[----:B------:R-:W-:Y:S02]  /*3090*/  HFMA2 R35, -RZ, RZ, 0, 2.384185791015625e-07 ;  /* 0x00000004ff237431 */ /* 0x000fe400000001ff */
[----:B------:R-:W-:-:S07]  /*30a0*/  IMAD.MOV.U32 R7, RZ, RZ, R15 ;  /* 0x000000ffff077224 */ /* 0x000fce00078e000f */
[----:B------:R-:W-:Y:S05]  /*30b0*/  WARPSYNC.COLLECTIVE R37, `(.L_x_1203) ;  /* 0x0000000025087348 */ /* 0x000fea0003c00000 */
[----:B------:R0:W1:Y:S02]  /*30c0*/  SHFL.IDX P0, R15, R36, R35, R34 ;  /* 0x00000023240f7389 */ /* 0x0000640000000022 */
[----:B01----:R-:W-:Y:S05]  /*30d0*/  ENDCOLLECTIVE ;  /* 0x000000000000791b */ /* 0x003fea0003800000 */
.L_x_1203:
[----:B------:R0:W-:Y:S01]  /*30e0*/  STL.128 [R1], R4 ;  /* 0x0000000401007387 */ /* 0x0001e20000100c00 */
[----:B------:R-:W-:Y:S02]  /*30f0*/  IMAD.MOV.U32 R35, RZ, RZ, 0x5 ;  /* 0x00000005ff237424 */ /* 0x000fe400078e00ff */
[----:B------:R-:W-:-:S07]  /*3100*/  IMAD.MOV.U32 R8, RZ, RZ, R15 ;  /* 0x000000ffff087224 */ /* 0x000fce00078e000f */
[----:B0-----:R-:W-:Y:S05]  /*3110*/  WARPSYNC.COLLECTIVE R37, `(.L_x_1204) ;  /* 0x0000000025087348 */ /* 0x001fea0003c00000 */
[----:B------:R1:W2:Y:S02]  /*3120*/  SHFL.IDX P0, R15, R36, R35, R34 ;  /* 0x00000023240f7389 */ /* 0x0002a40000000022 */
[----:B012---:R-:W-:Y:S05]  /*3130*/  ENDCOLLECTIVE ;  /* 0x000000000000791b */ /* 0x007fea0003800000 */
.L_x_1204:
[----:B------:R-:W-:Y:S01]  /*3140*/  IMAD.MOV.U32 R35, RZ, RZ, 0x6 ;  /* 0x00000006ff237424 */ /* 0x000fe200078e00ff */
[----:B------:R-:W-:-:S07]  /*3150*/  MOV R9, R15 ;  /* 0x0000000f00097202 */ /* 0x000fce0000000f00 */
[----:B------:R-:W-:Y:S05]  /*3160*/  WARPSYNC.COLLECTIVE R37, `(.L_x_1205) ;  /* 0x0000000025087348 */ /* 0x000fea0003c00000 */
[----:B------:R0:W1:Y:S02]  /*3170*/  SHFL.IDX P0, R15, R36, R35, R34 ;  /* 0x00000023240f7389 */ /* 0x0000640000000022 */
[----:B01----:R-:W-:Y:S05]  /*3180*/  ENDCOLLECTIVE ;  /* 0x000000000000791b */ /* 0x003fea0003800000 */
.L_x_1205:
[----:B------:R-:W-:Y:S02]  /*3190*/  HFMA2 R35, -RZ, RZ, 0, 4.17232513427734375e-07 ;  /* 0x00000007ff237431 */ /* 0x000fe400000001ff */
[----:B------:R-:W-:-:S07]  /*31a0*/  IMAD.MOV.U32 R10, RZ, RZ, R15 ;  /* 0x000000ffff0a7224 */ /* 0x000fce00078e000f */
[----:B------:R-:W-:Y:S05]  /*31b0*/  WARPSYNC.COLLECTIVE R37, `(.L_x_1206) ;  /* 0x0000000025087348 */ /* 0x000fea0003c00000 */
[----:B------:R0:W1:Y:S02]  /*31c0*/  SHFL.IDX P0, R15, R36, R35, R34 ;  /* 0x00000023240f7389 */ /* 0x0000640000000022 */
[----:B01----:R-:W-:Y:S05]  /*31d0*/  ENDCOLLECTIVE ;  /* 0x000000000000791b */ /* 0x003fea0003800000 */
.L_x_1206:
[----:B------:R-:W-:Y:S02]  /*31e0*/  IMAD.MOV.U32 R35, RZ, RZ, 0x8 ;  /* 0x00000008ff237424 */ /* 0x000fe400078e00ff */
[----:B------:R-:W-:-:S07]  /*31f0*/  IMAD.MOV.U32 R11, RZ, RZ, R15 ;  /* 0x000000ffff0b7224 */ /* 0x000fce00078e000f */
[----:B------:R-:W-:Y:S05]  /*3200*/  WARPSYNC.COLLECTIVE R37, `(.L_x_1207) ;  /* 0x0000000025087348 */ /* 0x000fea0003c00000 */
[----:B------:R0:W1:Y:S02]  /*3210*/  SHFL.IDX P0, R15, R36, R35, R34 ;  /* 0x00000023240f7389 */ /* 0x0000640000000022 */
[----:B01----:R-:W-:Y:S05]  /*3220*/  ENDCOLLECTIVE ;  /* 0x000000000000791b */ /* 0x003fea0003800000 */
.L_x_1207:
[----:B------:R0:W-:Y:S01]  /*3230*/  STL.128 [R1+0x10], R8 ;  /* 0x0000100801007387 */ /* 0x0001e20000100c00 */
[----:B------:R-:W-:Y:S01]  /*3240*/  IMAD.MOV.U32 R35, RZ, RZ, 0x9 ;  /* 0x00000009ff237424 */ /* 0x000fe200078e00ff */
[----:B------:R-:W-:-:S07]  /*3250*/  MOV R12, R15 ;  /* 0x0000000f000c7202 */ /* 0x000fce0000000f00 */
[----:B0-----:R-:W-:Y:S05]  /*3260*/  WARPSYNC.COLLECTIVE R37, `(.L_x_1208) ;  /* 0x0000000025087348 */ /* 0x001fea0003c00000 */
[----:B------:R1:W2:Y:S02]  /*3270*/  SHFL.IDX P0, R15, R36, R35, R34 ;  /* 0x00000023240f7389 */ /* 0x0002a40000000022 */
[----:B012---:R-:W-:Y:S05]  /*3280*/  ENDCOLLECTIVE ;  /* 0x000000000000791b */ /* 0x007fea0003800000 */
.L_x_1208:
[----:B------:R-:W-:Y:S01]  /*3290*/  IMAD.MOV.U32 R35, RZ, RZ, 0xa ;  /* 0x0000000aff237424 */ /* 0x000fe200078e00ff */
[----:B------:R-:W-:-:S07]  /*32a0*/  MOV R13, R15 ;  /* 0x0000000f000d7202 */ /* 0x000fce0000000f00 */
[----:B------:R-:W-:Y:S05]  /*32b0*/  WARPSYNC.COLLECTIVE R37, `(.L_x_1209) ;  /* 0x0000000025087348 */ /* 0x000fea0003c00000 */
[----:B------:R0:W1:Y:S02]  /*32c0*/  SHFL.IDX P0, R15, R36, R35, R34 ;  /* 0x00000023240f7389 */ /* 0x0000640000000022 */
[----:B01----:R-:W-:Y:S05]  /*32d0*/  ENDCOLLECTIVE ;  /* 0x000000000000791b */ /* 0x003fea0003800000 */
.L_x_1209:
[----:B------:R-:W-:Y:S01]  /*32e0*/  IMAD.MOV.U32 R35, RZ, RZ, 0xb ;  /* 0x0000000bff237424 */ /* 0x000fe200078e00ff */
[----:B------:R-:W-:-:S07]  /*32f0*/  MOV R14, R15 ;  /* 0x0000000f000e7202 */ /* 0x000fce0000000f00 */
[----:B------:R-:W-:Y:S05]  /*3300*/  WARPSYNC.COLLECTIVE R37, `(.L_x_1210) ;  /* 0x0000000025087348 */ /* 0x000fea0003c00000 */
[----:B------:R0:W1:Y:S02]  /*3310*/  SHFL.IDX P0, R15, R36, R35, R34 ;  /* 0x00000023240f7389 */ /* 0x0000640000000022 */
[----:B01----:R-:W-:Y:S05]  /*3320*/  ENDCOLLECTIVE ;  /* 0x000000000000791b */ /* 0x003fea0003800000 */
.L_x_1210:
[----:B------:R-:W-:Y:S01]  /*3330*/  HFMA2 R35, -RZ, RZ, 0, 7.152557373046875e-07 ;  /* 0x0000000cff237431 */ /* 0x000fe200000001ff */
[----:B------:R0:W-:Y:S06]  /*3340*/  STL.128 [R1+0x20], R12 ;  /* 0x0000200c01007387 */ /* 0x0001ec0000100c00 */
[----:B0-----:R-:W-:Y:S05]  /*3350*/  WARPSYNC.COLLECTIVE R37, `(.L_x_1211) ;  /* 0x0000000025087348 */ /* 0x001fea0003c00000 */
[----:B0-----:R0:W1:Y:S02]  /*3360*/  SHFL.IDX P0, R15, R36, R35, R34 ;  /* 0x00000023240f7389 */ /* 0x0010640000000022 */
[----:B01----:R-:W-:Y:S05]  /*3370*/  ENDCOLLECTIVE ;  /* 0x000000000000791b */ /* 0x003fea0003800000 */
.L_x_1211:
[----:B------:R-:W-:Y:S01]  /*3380*/  MOV R35, 0xd ;  /* 0x0000000d00237802 */ /* 0x000fe20000000f00 */
[----:B------:R-:W-:-:S07]  /*3390*/  IMAD.MOV.U32 R4, RZ, RZ, R15 ;  /* 0x000000ffff047224 */ /* 0x000fce00078e000f */
[----:B------:R-:W-:Y:S05]  /*33a0*/  WARPSYNC.COLLECTIVE R37, `(.L_x_1212) ;  /* 0x0000000025087348 */ /* 0x000fea0003c00000 */
[----:B------:R0:W1:Y:S02]  /*33b0*/  SHFL.IDX P0, R15, R36, R35, R34 ;  /* 0x00000023240f7389 */ /* 0x0000640000000022 */
[----:B01----:R-:W-:Y:S05]  /*33c0*/  ENDCOLLECTIVE ;  /* 0x000000000000791b */ /* 0x003fea0003800000 */
.L_x_1212:
[----:B------:R-:W-:Y:S02]  /*33d0*/  HFMA2 R35, -RZ, RZ, 0, 8.3446502685546875e-07 ;  /* 0x0000000eff237431 */ /* 0x000fe400000001ff */
[----:B------:R-:W-:-:S07]  /*33e0*/  IMAD.MOV.U32 R5, RZ, RZ, R15 ;  /* 0x000000ffff057224 */ /* 0x000fce00078e000f */
[----:B------:R-:W-:Y:S05]  /*33f0*/  WARPSYNC.COLLECTIVE R37, `(.L_x_1213) ;  /* 0x0000000025087348 */ /* 0x000fea0003c00000 */
[----:B------:R0:W1:Y:S02]  /*3400*/  SHFL.IDX P0, R15, R36, R35, R34 ;  /* 0x00000023240f7389 */ /* 0x0000640000000022 */
[----:B01----:R-:W-:Y:S05]  /*3410*/  ENDCOLLECTIVE ;  /* 0x000000000000791b */ /* 0x003fea0003800000 */
.L_x_1213:
[----:B------:R-:W-:Y:S01]  /*3420*/  MOV R35, 0xf ;  /* 0x0000000f00237802 */ /* 0x000fe20000000f00 */
[----:B------:R-:W-:-:S07]  /*3430*/  IMAD.MOV.U32 R6, RZ, RZ, R15 ;  /* 0x000000ffff067224 */ /* 0x000fce00078e000f */
[----:B------:R-:W-:Y:S05]  /*3440*/  WARPSYNC.COLLECTIVE R37, `(.L_x_1214) ;  /* 0x0000000025087348 */ /* 0x000fea0003c00000 */
[----:B------:R0:W1:Y:S02]  /*3450*/  SHFL.IDX P0, R15, R36, R35, R34 ;  /* 0x00000023240f7389 */ /* 0x0000640000000022 */
[----:B01----:R-:W-:Y:S05]  /*3460*/  ENDCOLLECTIVE ;  /* 0x000000000000791b */ /* 0x003fea0003800000 */
.L_x_1214:
[----:B------:R-:W-:Y:S02]  /*3470*/  HFMA2 R35, -RZ, RZ, 0, 9.5367431640625e-07 ;  /* 0x00000010ff237431 */ /* 0x000fe400000001ff */
[----:B------:R-:W-:-:S07]  /*3480*/  IMAD.MOV.U32 R7, RZ, RZ, R15 ;  /* 0x000000ffff077224 */ /* 0x000fce00078e000f */
[----:B------:R-:W-:Y:S05]  /*3490*/  WARPSYNC.COLLECTIVE R37, `(.L_x_1215) ;  /* 0x0000000025087348 */ /* 0x000fea0003c00000 */
[----:B------:R0:W1:Y:S02]  /*34a0*/  SHFL.IDX P0, R15, R36, R35, R34 ;  /* 0x00000023240f7389 */ /* 0x0000640000000022 */
[----:B01----:R-:W-:Y:S05]  /*34b0*/  ENDCOLLECTIVE ;  /* 0x000000000000791b */ /* 0x003fea0003800000 */
.L_x_1215:
[----:B------:R0:W-:Y:S01]  /*34c0*/  STL.128 [R1+0x30], R4 ;  /* 0x0000300401007387 */ /* 0x0001e20000100c00 */
[----:B------:R-:W-:Y:S01]  /*34d0*/  MOV R35, 0x11 ;  /* 0x0000001100237802 */ /* 0x000fe20000000f00 */
[----:B------:R-:W-:-:S07]  /*34e0*/  IMAD.MOV.U32 R8, RZ, RZ, R15 ;  /* 0x000000ffff087224 */ /* 0x000fce00078e000f */
[----:B0-----:R-:W-:Y:S05]  /*34f0*/  WARPSYNC.COLLECTIVE R37, `(.L_x_1216) ;  /* 0x0000000025087348 */ /* 0x001fea0003c00000 */
[----:B------:R1:W2:Y:S02]  /*3500*/  SHFL.IDX P0, R15, R36, R35, R34 ;  /* 0x00000023240f7389 */ /* 0x0002a40000000022 */
[----:B012---:R-:W-:Y:S05]  /*3510*/  ENDCOLLECTIVE ;  /* 0x000000000000791b */ /* 0x007fea0003800000 */
.L_x_1216:
[----:B------:R-:W-:Y:S02]  /*3520*/  HFMA2 R35, -RZ, RZ, 0, 1.07288360595703125e-06 ;  /* 0x00000012ff237431 */ /* 0x000fe400000001ff */
[----:B------:R-:W-:-:S07]  /*3530*/  IMAD.MOV.U32 R9, RZ, RZ, R15 ;  /* 0x000000ffff097224 */ /* 0x000fce00078e000f */
[----:B------:R-:W-:Y:S05]  /*3540*/  WARPSYNC.COLLECTIVE R37, `(.L_x_1217) ;  /* 0x0000000025087348 */ /* 0x000fea0003c00000 */
[----:B------:R0:W1:Y:S02]  /*3550*/  SHFL.IDX P0, R15, R36, R35, R34 ;  /* 0x00000023240f7389 */ /* 0x0000640000000022 */
[----:B01----:R-:W-:Y:S05]  /*3560*/  ENDCOLLECTIVE ;  /* 0x000000000000791b */ /* 0x003fea0003800000 */
.L_x_1217:
[----:B------:R-:W-:Y:S01]  /*3570*/  MOV R35, 0x13 ;  /* 0x0000001300237802 */ /* 0x000fe20000000f00 */
[----:B------:R-:W-:-:S07]  /*3580*/  IMAD.MOV.U32 R10, RZ, RZ, R15 ;  /* 0x000000ffff0a7224 */ /* 0x000fce00078e000f */
[----:B------:R-:W-:Y:S05]  /*3590*/  WARPSYNC.COLLECTIVE R37, `(.L_x_1218) ;  /* 0x0000000025087348 */ /* 0x000fea0003c00000 */
[----:B------:R0:W1:Y:S02]  /*35a0*/  SHFL.IDX P0, R15, R36, R35, R34 ;  /* 0x00000023240f7389 */ /* 0x0000640000000022 */
[----:B01----:R-:W-:Y:S05]  /*35b0*/  ENDCOLLECTIVE ;  /* 0x000000000000791b */ /* 0x003fea0003800000 */
.L_x_1218:
[----:B------:R-:W-:Y:S02]  /*35c0*/  HFMA2 R35, -RZ, RZ, 0, 1.1920928955078125e-06 ;  /* 0x00000014ff237431 */ /* 0x000fe400000001ff */
[----:B------:R-:W-:-:S07]  /*35d0*/  IMAD.MOV.U32 R11, RZ, RZ, R15 ;  /* 0x000000ffff0b7224 */ /* 0x000fce00078e000f */
[----:B------:R-:W-:Y:S05]  /*35e0*/  WARPSYNC.COLLECTIVE R37, `(.L_x_1219) ;  /* 0x0000000025087348 */ /* 0x000fea0003c00000 */
[----:B------:R0:W1:Y:S02]  /*35f0*/  SHFL.IDX P0, R15, R36, R35, R34 ;  /* 0x00000023240f7389 */ /* 0x0000640000000022 */
[----:B01----:R-:W-:Y:S05]  /*3600*/  ENDCOLLECTIVE ;  /* 0x000000000000791b */ /* 0x003fea0003800000 */
.L_x_1219:
[----:B------:R0:W-:Y:S01]  /*3610*/  STL.128 [R1+0x40], R8 ;  /* 0x0000400801007387 */ /* 0x0001e20000100c00 */
[----:B------:R-:W-:Y:S01]  /*3620*/  MOV R35, 0x15 ;  /* 0x0000001500237802 */ /* 0x000fe20000000f00 */
[----:B------:R-:W-:-:S07]  /*3630*/  IMAD.MOV.U32 R12, RZ, RZ, R15 ;  /* 0x000000ffff0c7224 */ /* 0x000fce00078e000f */
[----:B0-----:R-:W-:Y:S05]  /*3640*/  WARPSYNC.COLLECTIVE R37, `(.L_x_1220) ;  /* 0x0000000025087348 */ /* 0x001fea0003c00000 */
[----:B------:R1:W2:Y:S02]  /*3650*/  SHFL.IDX P0, R15, R36, R35, R34 ;  /* 0x00000023240f7389 */ /* 0x0002a40000000022 */
[----:B012---:R-:W-:Y:S05]  /*3660*/  ENDCOLLECTIVE ;  /* 0x000000000000791b */ /* 0x007fea0003800000 */
.L_x_1220:
[----:B------:R-:W-:Y:S02]  /*3670*/  HFMA2 R35, -RZ, RZ, 0, 1.31130218505859375e-06 ;  /* 0x00000016ff237431 */ /* 0x000fe400000001ff */
[----:B------:R-:W-:-:S07]  /*3680*/  IMAD.MOV.U32 R13, RZ, RZ, R15 ;  /* 0x000000ffff0d7224 */ /* 0x000fce00078e000f */
[----:B------:R-:W-:Y:S05]  /*3690*/  WARPSYNC.COLLECTIVE R37, `(.L_x_1221) ;  /* 0x0000000025087348 */ /* 0x000fea0003c00000 */
[----:B------:R0:W1:Y:S02]  /*36a0*/  SHFL.IDX P0, R15, R36, R35, R34 ;  /* 0x00000023240f7389 */ /* 0x0000640000000022 */
[----:B01----:R-:W-:Y:S05]  /*36b0*/  ENDCOLLECTIVE ;  /* 0x000000000000791b */ /* 0x003fea0003800000 */
.L_x_1221:
[----:B------:R-:W-:Y:S01]  /*36c0*/  MOV R35, 0x17 ;  /* 0x0000001700237802 */ /* 0x000fe20000000f00 */
[----:B------:R-:W-:-:S07]  /*36d0*/  IMAD.MOV.U32 R14, RZ, RZ, R15 ;  /* 0x000000ffff0e7224 */ /* 0x000fce00078e000f */
[----:B------:R-:W-:Y:S05]  /*36e0*/  WARPSYNC.COLLECTIVE R37, `(.L_x_1222) ;  /* 0x0000000025087348 */ /* 0x000fea0003c00000 */
[----:B------:R0:W1:Y:S02]  /*36f0*/  SHFL.IDX P0, R15, R36, R35, R34 ;  /* 0x00000023240f7389 */ /* 0x0000640000000022 */
[----:B01----:R-:W-:Y:S05]  /*3700*/  ENDCOLLECTIVE ;  /* 0x000000000000791b */ /* 0x003fea0003800000 */
.L_x_1222:
[----:B------:R-:W-:Y:S01]  /*3710*/  IMAD.MOV.U32 R35, RZ, RZ, 0x18 ;  /* 0x00000018ff237424 */ /* 0x000fe200078e00ff */
[----:B------:R0:W-:Y:S06]  /*3720*/  STL.128 [R1+0x50], R12 ;  /* 0x0000500c01007387 */ /* 0x0001ec0000100c00 */
[----:B0-----:R-:W-:Y:S05]  /*3730*/  WARPSYNC.COLLECTIVE R37, `(.L_x_1223) ;  /* 0x0000000025087348 */ /* 0x001fea0003c00000 */
[----:B0-----:R0:W1:Y:S02]  /*3740*/  SHFL.IDX P0, R15, R36, R35, R34 ;  /* 0x00000023240f7389 */ /* 0x0010640000000022 */
[----:B01----:R-:W-:Y:S05]  /*3750*/  ENDCOLLECTIVE ;  /* 0x000000000000791b */ /* 0x003fea0003800000 */
.L_x_1223:
[----:B------:R-:W-:Y:S01]  /*3760*/  IMAD.MOV.U32 R35, RZ, RZ, 0x19 ;  /* 0x00000019ff237424 */ /* 0x000fe200078e00ff */
[----:B------:R-:W-:-:S07]  /*3770*/  MOV R4, R15 ;  /* 0x0000000f00047202 */ /* 0x000fce0000000f00 */
[----:B------:R-:W-:Y:S05]  /*3780*/  WARPSYNC.COLLECTIVE R37, `(.L_x_1224) ;  /* 0x0000000025087348 */ /* 0x000fea0003c00000 */
[----:B------:R0:W1:Y:S02]  /*3790*/  SHFL.IDX P0, R15, R36, R35, R34 ;  /* 0x00000023240f7389 */ /* 0x0000640000000022 */
[----:B01----:R-:W-:Y:S05]  /*37a0*/  ENDCOLLECTIVE ;  /* 0x000000000000791b */ /* 0x003fea0003800000 */
.L_x_1224:
[----:B------:R-:W-:Y:S01]  /*37b0*/  IMAD.MOV.U32 R35, RZ, RZ, 0x1a ;  /* 0x0000001aff237424 */ /* 0x000fe200078e00ff */
[----:B------:R-:W-:-:S07]  /*37c0*/  MOV R5, R15 ;  /* 0x0000000f00057202 */ /* 0x000fce0000000f00 */
[----:B------:R-:W-:Y:S05]  /*37d0*/  WARPSYNC.COLLECTIVE R37, `(.L_x_1225) ;  /* 0x0000000025087348 */ /* 0x000fea0003c00000 */
[----:B------:R0:W1:Y:S02]  /*37e0*/  SHFL.IDX P0, R15, R36, R35, R34 ;  /* 0x00000023240f7389 */ /* 0x0000640000000022 */
[----:B01----:R-:W-:Y:S05]  /*37f0*/  ENDCOLLECTIVE ;  /* 0x000000000000791b */ /* 0x003fea0003800000 */
.L_x_1225:
[----:B------:R-:W-:Y:S01]  /*3800*/  IMAD.MOV.U32 R35, RZ, RZ, 0x1b ;  /* 0x0000001bff237424 */ /* 0x000fe200078e00ff */
[----:B------:R-:W-:-:S07]  /*3810*/  MOV R6, R15 ;  /* 0x0000000f00067202 */ /* 0x000fce0000000f00 */
[----:B------:R-:W-:Y:S05]  /*3820*/  WARPSYNC.COLLECTIVE R37, `(.L_x_1226) ;  /* 0x0000000025087348 */ /* 0x000fea0003c00000 */
[----:B------:R0:W1:Y:S02]  /*3830*/  SHFL.IDX P0, R15, R36, R35, R34 ;  /* 0x00000023240f7389 */ /* 0x0000640000000022 */
[----:B01----:R-:W-:Y:S05]  /*3840*/  ENDCOLLECTIVE ;  /* 0x000000000000791b */ /* 0x003fea0003800000 */
.L_x_1226:
[----:B------:R-:W-:Y:S01]  /*3850*/  IMAD.MOV.U32 R35, RZ, RZ, 0x1c ;  /* 0x0000001cff237424 */ /* 0x000fe200078e00ff */
[----:B------:R-:W-:-:S07]  /*3860*/  MOV R7, R15 ;  /* 0x0000000f00077202 */ /* 0x000fce0000000f00 */
[----:B------:R-:W-:Y:S05]  /*3870*/  WARPSYNC.COLLECTIVE R37, `(.L_x_1227) ;  /* 0x0000000025087348 */ /* 0x000fea0003c00000 */
[----:B------:R0:W1:Y:S02]  /*3880*/  SHFL.IDX P0, R15, R36, R35, R34 ;  /* 0x00000023240f7389 */ /* 0x0000640000000022 */
[----:B01----:R-:W-:Y:S05]  /*3890*/  ENDCOLLECTIVE ;  /* 0x000000000000791b */ /* 0x003fea0003800000 */
.L_x_1227:
[----:B------:R0:W-:Y:S01]  /*38a0*/  STL.128 [R1+0x60], R4 ;  /* 0x0000600401007387 */ /* 0x0001e20000100c00 */
[----:B------:R-:W-:Y:S01]  /*38b0*/  IMAD.MOV.U32 R35, RZ, RZ, 0x1d ;  /* 0x0000001dff237424 */ /* 0x000fe200078e00ff */
[----:B------:R-:W-:-:S07]  /*38c0*/  MOV R8, R15 ;  /* 0x0000000f00087202 */ /* 0x000fce0000000f00 */
[----:B0-----:R-:W-:Y:S05]  /*38d0*/  WARPSYNC.COLLECTIVE R37, `(.L_x_1228) ;  /* 0x0000000025087348 */ /* 0x001fea0003c00000 */
[----:B------:R1:W2:Y:S02]  /*38e0*/  SHFL.IDX P0, R15, R36, R35, R34 ;  /* 0x00000023240f7389 */ /* 0x0002a40000000022 */
[----:B012---:R-:W-:Y:S05]  /*38f0*/  ENDCOLLECTIVE ;  /* 0x000000000000791b */ /* 0x007fea0003800000 */
.L_x_1228:
[----:B------:R-:W-:Y:S01]  /*3900*/  IMAD.MOV.U32 R35, RZ, RZ, 0x1e ;  /* 0x0000001eff237424 */ /* 0x000fe200078e00ff */
[----:B------:R-:W-:-:S07]  /*3910*/  MOV R9, R15 ;  /* 0x0000000f00097202 */ /* 0x000fce0000000f00 */
[----:B------:R-:W-:Y:S05]  /*3920*/  WARPSYNC.COLLECTIVE R37, `(.L_x_1229) ;  /* 0x0000000025087348 */ /* 0x000fea0003c00000 */
[----:B------:R0:W1:Y:S02]  /*3930*/  SHFL.IDX P0, R15, R36, R35, R34 ;  /* 0x00000023240f7389 */ /* 0x0000640000000022 */
[----:B01----:R-:W-:Y:S05]  /*3940*/  ENDCOLLECTIVE ;  /* 0x000000000000791b */ /* 0x003fea0003800000 */
.L_x_1229:
[----:B------:R-:W-:Y:S01]  /*3950*/  IMAD.MOV.U32 R35, RZ, RZ, 0x1f ;  /* 0x0000001fff237424 */ /* 0x000fe200078e00ff */
[----:B------:R-:W-:-:S07]  /*3960*/  MOV R10, R15 ;  /* 0x0000000f000a7202 */ /* 0x000fce0000000f00 */
[----:B------:R-:W-:Y:S05]  /*3970*/  WARPSYNC.COLLECTIVE R37, `(.L_x_1230) ;  /* 0x0000000025087348 */ /* 0x000fea0003c00000 */
[----:B------:R0:W1:Y:S02]  /*3980*/  SHFL.IDX P0, R15, R36, R35, R34 ;  /* 0x00000023240f7389 */ /* 0x0000640000000022 */
[----:B01----:R-:W-:Y:S05]  /*3990*/  ENDCOLLECTIVE ;  /* 0x000000000000791b */ /* 0x003fea0003800000 */
.L_x_1230:
[----:B------:R-:W-:Y:S02]  /*39a0*/  HFMA2 R35, -RZ, RZ, 0, 0 ;  /* 0x00000000ff237431 */ /* 0x000fe400000001ff */
[----:B------:R-:W-:Y:S01]  /*39b0*/  IMAD.MOV.U32 R36, RZ, RZ, R38 ;  /* 0x000000ffff247224 */ /* 0x000fe200078e0026 */
[----:B------:R-:W-:-:S07]  /*39c0*/  MOV R11, R15 ;  /* 0x0000000f000b7202 */ /* 0x000fce0000000f00 */
[----:B------:R-:W-:Y:S05]  /*39d0*/  WARPSYNC.COLLECTIVE R37, `(.L_x_1231) ;  /* 0x0000000025087348 */ /* 0x000fea0003c00000 */
[----:B------:R0:W1:Y:S02]  /*39e0*/  SHFL.IDX P0, R15, R36, R35, R34 ;  /* 0x00000023240f7389 */ /* 0x0000640000000022 */
[----:B01----:R-:W-:Y:S05]  /*39f0*/  ENDCOLLECTIVE ;  /* 0x000000000000791b */ /* 0x003fea0003800000 */
.L_x_1231:
[----:B------:R0:W-:Y:S01]  /*3a00*/  STL.128 [R1+0x70], R8 ;  /* 0x0000700801007387 */ /* 0x0001e20000100c00 */
[----:B------:R-:W-:Y:S01]  /*3a10*/  MOV R35, 0x1 ;  /* 0x0000000100237802 */ /* 0x000fe20000000f00 */
[----:B------:R-:W-:-:S07]  /*3a20*/  IMAD.MOV.U32 R12, RZ, RZ, R15 ;  /* 0x000000ffff0c7224 */ /* 0x000fce00078e000f */
[----:B0-----:R-:W-:Y:S05]  /*3a30*/  WARPSYNC.COLLECTIVE R37, `(.L_x_1232) ;  /* 0x0000000025087348 */ /* 0x001fea0003c00000 */
[----:B------:R1:W2:Y:S02]  /*3a40*/  SHFL.IDX P0, R15, R36, R35, R34 ;  /* 0x00000023240f7389 */ /* 0x0002a40000000022 */
[----:B012---:R-:W-:Y:S05]  /*3a50*/  ENDCOLLECTIVE ;  /* 0x000000000000791b */ /* 0x007fea0003800000 */
.L_x_1232:
[----:B------:R-:W-:Y:S02]  /*3a60*/  HFMA2 R35, -RZ, RZ, 0, 1.1920928955078125e-07 ;  /* 0x00000002ff237431 */ /* 0x000fe400000001ff */
[----:B------:R-:W-:-:S07]  /*3a70*/  IMAD.MOV.U32 R13, RZ, RZ, R15 ;  /* 0x000000ffff0d7224 */ /* 0x000fce00078e000f */
[----:B------:R-:W-:Y:S05]  /*3a80*/  WARPSYNC.COLLECTIVE R37, `(.L_x_1233) ;  /* 0x0000000025087348 */ /* 0x000fea0003c00000 */
[----:B------:R0:W1:Y:S02]  /*3a90*/  SHFL.IDX P0, R15, R36, R35, R34 ;  /* 0x00000023240f7389 */ /* 0x0000640000000022 */
[----:B01----:R-:W-:Y:S05]  /*3aa0*/  ENDCOLLECTIVE ;  /* 0x000000000000791b */ /* 0x003fea0003800000 */
.L_x_1233:
[----:B------:R-:W-:Y:S01]  /*3ab0*/  MOV R35, 0x3 ;  /* 0x0000000300237802 */ /* 0x000fe20000000f00 */
[----:B------:R-:W-:-:S07]  /*3ac0*/  IMAD.MOV.U32 R14, RZ, RZ, R15 ;  /* 0x000000ffff0e7224 */ /* 0x000fce00078e000f */
[----:B------:R-:W-:Y:S05]  /*3ad0*/  WARPSYNC.COLLECTIVE R37, `(.L_x_1234) ;  /* 0x0000000025087348 */ /* 0x000fea0003c00000 */
[----:B------:R0:W1:Y:S02]  /*3ae0*/  SHFL.IDX P0, R15, R36, R35, R34 ;  /* 0x00000023240f7389 */ /* 0x0000640000000022 */
[----:B01----:R-:W-:Y:S05]  /*3af0*/  ENDCOLLECTIVE ;  /* 0x000000000000791b */ /* 0x003fea0003800000 */
.L_x_1234:
[----:B------:R-:W-:Y:S01]  /*3b00*/  IMAD.MOV.U32 R35, RZ, RZ, 0x4 ;  /* 0x00000004ff237424 */ /* 0x000fe200078e00ff */
[----:B------:R0:W-:Y:S06]  /*3b10*/  STL.128 [R1+0x80], R12 ;  /* 0x0000800c01007387 */ /* 0x0001ec0000100c00 */
[----:B0-----:R-:W-:Y:S05]  /*3b20*/  WARPSYNC.COLLECTIVE R37, `(.L_x_1235) ;  /* 0x0000000025087348 */ /* 0x001fea0003c00000 */
[----:B0-----:R0:W1:Y:S02]  /*3b30*/  SHFL.IDX P0, R15, R36, R35, R34 ;  /* 0x00000023240f7389 */ /* 0x0010640000000022 */
[----:B01----:R-:W-:Y:S05]  /*3b40*/  ENDCOLLECTIVE ;  /* 0x000000000000791b */ /* 0x003fea0003800000 */
.L_x_1235:
[----:B------:R-:W-:Y:S01]  /*3b50*/  IMAD.MOV.U32 R35, RZ, RZ, 0x5 ;  /* 0x00000005ff237424 */ /* 0x000fe200078e00ff */
[----:B------:R-:W-:-:S07]  /*3b60*/  MOV R4, R15 ;  /* 0x0000000f00047202 */ /* 0x000fce0000000f00 */
[----:B------:R-:W-:Y:S05]  /*3b70*/  WARPSYNC.COLLECTIVE R37, `(.L_x_1236) ;  /* 0x0000000025087348 */ /* 0x000fea0003c00000 */
[----:B------:R0:W1:Y:S02]  /*3b80*/  SHFL.IDX P0, R15, R36, R35, R34 ;  /* 0x00000023240f7389 */ /* 0x0000640000000022 */
[----:B01----:R-:W-:Y:S05]  /*3b90*/  ENDCOLLECTIVE ;  /* 0x000000000000791b */ /* 0x003fea0003800000 */
.L_x_1236:
[----:B------:R-:W-:Y:S01]  /*3ba0*/  IMAD.MOV.U32 R35, RZ, RZ, 0x6 ;  /* 0x00000006ff237424 */ /* 0x000fe200078e00ff */
[----:B------:R-:W-:-:S07]  /*3bb0*/  MOV R5, R15 ;  /* 0x0000000f00057202 */ /* 0x000fce0000000f00 */
[----:B------:R-:W-:Y:S05]  /*3bc0*/  WARPSYNC.COLLECTIVE R37, `(.L_x_1237) ;  /* 0x0000000025087348 */ /* 0x000fea0003c00000 */
[----:B------:R0:W1:Y:S02]  /*3bd0*/  SHFL.IDX P0, R15, R36, R35, R34 ;  /* 0x00000023240f7389 */ /* 0x0000640000000022 */
[----:B01----:R-:W-:Y:S05]  /*3be0*/  ENDCOLLECTIVE ;  /* 0x000000000000791b */ /* 0x003fea0003800000 */
.L_x_1237:
[----:B------:R-:W-:Y:S01]  /*3bf0*/  IMAD.MOV.U32 R35, RZ, RZ, 0x7 ;  /* 0x00000007ff237424 */ /* 0x000fe200078e00ff */
[----:B------:R-:W-:-:S07]  /*3c00*/  MOV R6, R15 ;  /* 0x0000000f00067202 */ /* 0x000fce0000000f00 */
[----:B------:R-:W-:Y:S05]  /*3c10*/  WARPSYNC.COLLECTIVE R37, `(.L_x_1238) ;  /* 0x0000000025087348 */ /* 0x000fea0003c00000 */
[----:B------:R0:W1:Y:S02]  /*3c20*/  SHFL.IDX P0, R15, R36, R35, R34 ;  /* 0x00000023240f7389 */ /* 0x0000640000000022 */
[----:B01----:R-:W-:Y:S05]  /*3c30*/  ENDCOLLECTIVE ;  /* 0x000000000000791b */ /* 0x003fea0003800000 */
.L_x_1238:
[----:B------:R-:W-:Y:S01]  /*3c40*/  IMAD.MOV.U32 R35, RZ, RZ, 0x8 ;  /* 0x00000008ff237424 */ /* 0x000fe200078e00ff */
[----:B------:R-:W-:-:S07]  /*3c50*/  MOV R7, R15 ;  /* 0x0000000f00077202 */ /* 0x000fce0000000f00 */
[----:B------:R-:W-:Y:S05]  /*3c60*/  WARPSYNC.COLLECTIVE R37, `(.L_x_1239) ;  /* 0x0000000025087348 */ /* 0x000fea0003c00000 */
[----:B------:R0:W1:Y:S02]  /*3c70*/  SHFL.IDX P0, R15, R36, R35, R34 ;  /* 0x00000023240f7389 */ /* 0x0000640000000022 */
[----:B01----:R-:W-:Y:S05]  /*3c80*/  ENDCOLLECTIVE ;  /* 0x000000000000791b */ /* 0x003fea0003800000 */
.L_x_1239:
[----:B------:R0:W-:Y:S01]  /*3c90*/  STL.128 [R1+0x90], R4 ;  /* 0x0000900401007387 */ /* 0x0001e20000100c00 */
[----:B------:R-:W-:Y:S01]  /*3ca0*/  IMAD.MOV.U32 R35, RZ, RZ, 0x9 ;  /* 0x00000009ff237424 */ /* 0x000fe200078e00ff */
[----:B------:R-:W-:-:S07]  /*3cb0*/  MOV R8, R15 ;  /* 0x0000000f00087202 */ /* 0x000fce0000000f00 */
[----:B0-----:R-:W-:Y:S05]  /*3cc0*/  WARPSYNC.COLLECTIVE R37, `(.L_x_1240) ;  /* 0x0000000025087348 */ /* 0x001fea0003c00000 */
[----:B------:R1:W2:Y:S02]  /*3cd0*/  SHFL.IDX P0, R15, R36, R35, R34 ;  /* 0x00000023240f7389 */ /* 0x0002a40000000022 */
[----:B012---:R-:W-:Y:S05]  /*3ce0*/  ENDCOLLECTIVE ;  /* 0x000000000000791b */ /* 0x007fea0003800000 */
.L_x_1240:
[----:B------:R-:W-:Y:S01]  /*3cf0*/  IMAD.MOV.U32 R35, RZ, RZ, 0xa ;  /* 0x0000000aff237424 */ /* 0x000fe200078e00ff */
[----:B------:R-:W-:-:S07]  /*3d00*/  MOV R9, R15 ;  /* 0x0000000f00097202 */ /* 0x000fce0000000f00 */
[----:B------:R-:W-:Y:S05]  /*3d10*/  WARPSYNC.COLLECTIVE R37, `(.L_x_1241) ;  /* 0x0000000025087348 */ /* 0x000fea0003c00000 */
[----:B------:R0:W1:Y:S02]  /*3d20*/  SHFL.IDX P0, R15, R36, R35, R34 ;  /* 0x00000023240f7389 */ /* 0x0000640000000022 */
[----:B01----:R-:W-:Y:S05]  /*3d30*/  ENDCOLLECTIVE ;  /* 0x000000000000791b */ /* 0x003fea0003800000 */
.L_x_1241:
[----:B------:R-:W-:Y:S01]  /*3d40*/  IMAD.MOV.U32 R35, RZ, RZ, 0xb ;  /* 0x0000000bff237424 */ /* 0x000fe200078e00ff */
[----:B------:R-:W-:-:S07]  /*3d50*/  MOV R10, R15 ;  /* 0x0000000f000a7202 */ /* 0x000fce0000000f00 */
[----:B------:R-:W-:Y:S05]  /*3d60*/  WARPSYNC.COLLECTIVE R37, `(.L_x_1242) ;  /* 0x0000000025087348 */ /* 0x000fea0003c00000 */
[----:B------:R0:W1:Y:S02]  /*3d70*/  SHFL.IDX P0, R15, R36, R35, R34 ;  /* 0x00000023240f7389 */ /* 0x0000640000000022 */
[----:B01----:R-:W-:Y:S05]  /*3d80*/  ENDCOLLECTIVE ;  /* 0x000000000000791b */ /* 0x003fea0003800000 */
.L_x_1242:
[----:B------:R-:W-:Y:S01]  /*3d90*/  IMAD.MOV.U32 R35, RZ, RZ, 0xc ;  /* 0x0000000cff237424 */ /* 0x000fe200078e00ff */
[----:B------:R-:W-:-:S07]  /*3da0*/  MOV R11, R15 ;  /* 0x0000000f000b7202 */ /* 0x000fce0000000f00 */
[----:B------:R-:W-:Y:S05]  /*3db0*/  WARPSYNC.COLLECTIVE R37, `(.L_x_1243) ;  /* 0x0000000025087348 */ /* 0x000fea0003c00000 */
[----:B------:R0:W1:Y:S02]  /*3dc0*/  SHFL.IDX P0, R15, R36, R35, R34 ;  /* 0x00000023240f7389 */ /* 0x0000640000000022 */
[----:B01----:R-:W-:Y:S05]  /*3dd0*/  ENDCOLLECTIVE ;  /* 0x000000000000791b */ /* 0x003fea0003800000 */
.L_x_1243:
[----:B------:R0:W-:Y:S01]  /*3de0*/  STL.128 [R1+0xa0], R8 ;  /* 0x0000a00801007387 */ /* 0x0001e20000100c00 */
[----:B------:R-:W-:Y:S01]  /*3df0*/  IMAD.MOV.U32 R35, RZ, RZ, 0xd ;  /* 0x0000000dff237424 */ /* 0x000fe200078e00ff */
[----:B------:R-:W-:-:S07]  /*3e00*/  MOV R12, R15 ;  /* 0x0000000f000c7202 */ /* 0x000fce0000000f00 */
[----:B0-----:R-:W-:Y:S05]  /*3e10*/  WARPSYNC.COLLECTIVE R37, `(.L_x_1244) ;  /* 0x0000000025087348 */ /* 0x001fea0003c00000 */
[----:B------:R1:W2:Y:S02]  /*3e20*/  SHFL.IDX P0, R15, R36, R35, R34 ;  /* 0x00000023240f7389 */ /* 0x0002a40000000022 */
[----:B012---:R-:W-:Y:S05]  /*3e30*/  ENDCOLLECTIVE ;  /* 0x000000000000791b */ /* 0x007fea0003800000 */
.L_x_1244:
[----:B------:R-:W-:Y:S01]  /*3e40*/  IMAD.MOV.U32 R35, RZ, RZ, 0xe ;  /* 0x0000000eff237424 */ /* 0x000fe200078e00ff */
[----:B------:R-:W-:-:S07]  /*3e50*/  MOV R13, R15 ;  /* 0x0000000f000d7202 */ /* 0x000fce0000000f00 */
[----:B------:R-:W-:Y:S05]  /*3e60*/  WARPSYNC.COLLECTIVE R37, `(.L_x_1245) ;  /* 0x0000000025087348 */ /* 0x000fea0003c00000 */
[----:B------:R0:W1:Y:S02]  /*3e70*/  SHFL.IDX P0, R15, R36, R35, R34 ;  /* 0x00000023240f7389 */ /* 0x0000640000000022 */
[----:B01----:R-:W-:Y:S05]  /*3e80*/  ENDCOLLECTIVE ;  /* 0x000000000000791b */ /* 0x003fea0003800000 */
.L_x_1245:
[----:B------:R-:W-:Y:S01]  /*3e90*/  IMAD.MOV.U32 R35, RZ, RZ, 0xf ;  /* 0x0000000fff237424 */ /* 0x000fe200078e00ff */
[----:B------:R-:W-:-:S07]  /*3ea0*/  MOV R14, R15 ;  /* 0x0000000f000e7202 */ /* 0x000fce0000000f00 */
[----:B------:R-:W-:Y:S05]  /*3eb0*/  WARPSYNC.COLLECTIVE R37, `(.L_x_1246) ;  /* 0x0000000025087348 */ /* 0x000fea0003c00000 */
[----:B------:R0:W1:Y:S02]  /*3ec0*/  SHFL.IDX P0, R15, R36, R35, R34 ;  /* 0x00000023240f7389 */ /* 0x0000640000000022 */
[----:B01----:R-:W-:Y:S05]  /*3ed0*/  ENDCOLLECTIVE ;  /* 0x000000000000791b */ /* 0x003fea0003800000 */
.L_x_1246:
[----:B------:R-:W-:Y:S01]  /*3ee0*/  HFMA2 R35, -RZ, RZ, 0, 9.5367431640625e-07 ;  /* 0x00000010ff237431 */ /* 0x000fe200000001ff */
[----:B------:R0:W-:Y:S06]  /*3ef0*/  STL.128 [R1+0xb0], R12 ;  /* 0x0000b00c01007387 */ /* 0x0001ec0000100c00 */
[----:B0-----:R-:W-:Y:S05]  /*3f00*/  WARPSYNC.COLLECTIVE R37, `(.L_x_1247) ;  /* 0x0000000025087348 */ /* 0x001fea0003c00000 */
[----:B0-----:R0:W1:Y:S02]  /*3f10*/  SHFL.IDX P0, R15, R36, R35, R34 ;  /* 0x00000023240f7389 */ /* 0x0010640000000022 */
[----:B01----:R-:W-:Y:S05]  /*3f20*/  ENDCOLLECTIVE ;  /* 0x000000000000791b */ /* 0x003fea0003800000 */
.L_x_1247:
[----:B------:R-:W-:Y:S01]  /*3f30*/  MOV R35, 0x11 ;  /* 0x0000001100237802 */ /* 0x000fe20000000f00 */
[----:B------:R-:W-:-:S07]  /*3f40*/  IMAD.MOV.U32 R4, RZ, RZ, R15 ;  /* 0x000000ffff047224 */ /* 0x000fce00078e000f */
[----:B------:R-:W-:Y:S05]  /*3f50*/  WARPSYNC.COLLECTIVE R37, `(.L_x_1248) ;  /* 0x0000000025087348 */ /* 0x000fea0003c00000 */
[----:B------:R0:W1:Y:S02]  /*3f60*/  SHFL.IDX P0, R15, R36, R35, R34 ;  /* 0x00000023240f7389 */ /* 0x0000640000000022 */
[----:B01----:R-:W-:Y:S05]  /*3f70*/  ENDCOLLECTIVE ;  /* 0x000000000000791b */ /* 0x003fea0003800000 */
.L_x_1248:
[----:B------:R-:W-:Y:S02]  /*3f80*/  HFMA2 R35, -RZ, RZ, 0, 1.07288360595703125e-06 ;  /* 0x00000012ff237431 */ /* 0x000fe400000001ff */
[----:B------:R-:W-:-:S07]  /*3f90*/  IMAD.MOV.U32 R5, RZ, RZ, R15 ;  /* 0x000000ffff057224 */ /* 0x000fce00078e000f */
[----:B------:R-:W-:Y:S05]  /*3fa0*/  WARPSYNC.COLLECTIVE R37, `(.L_x_1249) ;  /* 0x0000000025087348 */ /* 0x000fea0003c00000 */
[----:B------:R0:W1:Y:S02]  /*3fb0*/  SHFL.IDX P0, R15, R36, R35, R34 ;  /* 0x00000023240f7389 */ /* 0x0000640000000022 */
[----:B01----:R-:W-:Y:S05]  /*3fc0*/  ENDCOLLECTIVE ;  /* 0x000000000000791b */ /* 0x003fea0003800000 */
.L_x_1249:
[----:B------:R-:W-:Y:S01]  /*3fd0*/  MOV R35, 0x13 ;  /* 0x0000001300237802 */ /* 0x000fe20000000f00 */
[----:B------:R-:W-:-:S07]  /*3fe0*/  IMAD.MOV.U32 R6, RZ, RZ, R15 ;  /* 0x000000ffff067224 */ /* 0x000fce00078e000f */
[----:B------:R-:W-:Y:S05]  /*3ff0*/  WARPSYNC.COLLECTIVE R37, `(.L_x_1250) ;  /* 0x0000000025087348 */ /* 0x000fea0003c00000 */
[----:B------:R0:W1:Y:S02]  /*4000*/  SHFL.IDX P0, R15, R36, R35, R34 ;  /* 0x00000023240f7389 */ /* 0x0000640000000022 */
[----:B01----:R-:W-:Y:S05]  /*4010*/  ENDCOLLECTIVE ;  /* 0x000000000000791b */ /* 0x003fea0003800000 */
.L_x_1250:
[----:B------:R-:W-:Y:S02]  /*4020*/  HFMA2 R35, -RZ, RZ, 0, 1.1920928955078125e-06 ;  /* 0x00000014ff237431 */ /* 0x000fe400000001ff */
[----:B------:R-:W-:-:S07]  /*4030*/  IMAD.MOV.U32 R7, RZ, RZ, R15 ;  /* 0x000000ffff077224 */ /* 0x000fce00078e000f */
[----:B------:R-:W-:Y:S05]  /*4040*/  WARPSYNC.COLLECTIVE R37, `(.L_x_1251) ;  /* 0x0000000025087348 */ /* 0x000fea0003c00000 */
[----:B------:R0:W1:Y:S02]  /*4050*/  SHFL.IDX P0, R15, R36, R35, R34 ;  /* 0x00000023240f7389 */ /* 0x0000640000000022 */
[----:B01----:R-:W-:Y:S05]  /*4060*/  ENDCOLLECTIVE ;  /* 0x000000000000791b */ /* 0x003fea0003800000 */
.L_x_1251:
[----:B------:R0:W-:Y:S01]  /*4070*/  STL.128 [R1+0xc0], R4 ;  /* 0x0000c00401007387 */ /* 0x0001e20000100c00 */
[----:B------:R-:W-:Y:S01]  /*4080*/  MOV R35, 0x15 ;  /* 0x0000001500237802 */ /* 0x000fe20000000f00 */
[----:B------:R-:W-:-:S07]  /*4090*/  IMAD.MOV.U32 R8, RZ, RZ, R15 ;  /* 0x000000ffff087224 */ /* 0x000fce00078e000f */
[----:B0-----:R-:W-:Y:S05]  /*40a0*/  WARPSYNC.COLLECTIVE R37, `(.L_x_1252) ;  /* 0x0000000025087348 */ /* 0x001fea0003c00000 */
[----:B------:R1:W2:Y:S02]  /*40b0*/  SHFL.IDX P0, R15, R36, R35, R34 ;  /* 0x00000023240f7389 */ /* 0x0002a40000000022 */
[----:B012---:R-:W-:Y:S05]  /*40c0*/  ENDCOLLECTIVE ;  /* 0x000000000000791b */ /* 0x007fea0003800000 */
.L_x_1252:
[----:B------:R-:W-:Y:S02]  /*40d0*/  HFMA2 R35, -RZ, RZ, 0, 1.31130218505859375e-06 ;  /* 0x00000016ff237431 */ /* 0x000fe400000001ff */
[----:B------:R-:W-:-:S07]  /*40e0*/  IMAD.MOV.U32 R9, RZ, RZ, R15 ;  /* 0x000000ffff097224 */ /* 0x000fce00078e000f */
[----:B------:R-:W-:Y:S05]  /*40f0*/  WARPSYNC.COLLECTIVE R37, `(.L_x_1253) ;  /* 0x0000000025087348 */ /* 0x000fea0003c00000 */
[----:B------:R0:W1:Y:S02]  /*4100*/  SHFL.IDX P0, R15, R36, R35, R34 ;  /* 0x00000023240f7389 */ /* 0x0000640000000022 */
[----:B01----:R-:W-:Y:S05]  /*4110*/  ENDCOLLECTIVE ;  /* 0x000000000000791b */ /* 0x003fea0003800000 */
.L_x_1253:
[----:B------:R-:W-:Y:S01]  /*4120*/  MOV R35, 0x17 ;  /* 0x0000001700237802 */ /* 0x000fe20000000f00 */
[----:B------:R-:W-:-:S07]  /*4130*/  IMAD.MOV.U32 R10, RZ, RZ, R15 ;  /* 0x000000ffff0a7224 */ /* 0x000fce00078e000f */
[----:B------:R-:W-:Y:S05]  /*4140*/  WARPSYNC.COLLECTIVE R37, `(.L_x_1254) ;  /* 0x0000000025087348 */ /* 0x000fea0003c00000 */
[----:B------:R0:W1:Y:S02]  /*4150*/  SHFL.IDX P0, R15, R36, R35, R34 ;  /* 0x00000023240f7389 */ /* 0x0000640000000022 */
[----:B01----:R-:W-:Y:S05]  /*4160*/  ENDCOLLECTIVE ;  /* 0x000000000000791b */ /* 0x003fea0003800000 */
.L_x_1254:
[----:B------:R-:W-:Y:S02]  /*4170*/  HFMA2 R35, -RZ, RZ, 0, 1.430511474609375e-06 ;  /* 0x00000018ff237431 */ /* 0x000fe400000001ff */
[----:B------:R-:W-:-:S07]  /*4180*/  IMAD.MOV.U32 R11, RZ, RZ, R15 ;  /* 0x000000ffff0b7224 */ /* 0x000fce00078e000f */
[----:B------:R-:W-:Y:S05]  /*4190*/  WARPSYNC.COLLECTIVE R37, `(.L_x_1255) ;  /* 0x0000000025087348 */ /* 0x000fea0003c00000 */
[----:B------:R0:W1:Y:S02]  /*41a0*/  SHFL.IDX P0, R15, R36, R35, R34 ;  /* 0x00000023240f7389 */ /* 0x0000640000000022 */
[----:B01----:R-:W-:Y:S05]  /*41b0*/  ENDCOLLECTIVE ;  /* 0x000000000000791b */ /* 0x003fea0003800000 */
.L_x_1255:
[----:B------:R0:W-:Y:S01]  /*41c0*/  STL.128 [R1+0xd0], R8 ;  /* 0x0000d00801007387 */ /* 0x0001e20000100c00 */
[----:B------:R-:W-:Y:S01]  /*41d0*/  MOV R35, 0x19 ;  /* 0x0000001900237802 */ /* 0x000fe20000000f00 */
[----:B------:R-:W-:-:S07]  /*41e0*/  IMAD.MOV.U32 R12, RZ, RZ, R15 ;  /* 0x000000ffff0c7224 */ /* 0x000fce00078e000f */
[----:B0-----:R-:W-:Y:S05]  /*41f0*/  WARPSYNC.COLLECTIVE R37, `(.L_x_1256) ;  /* 0x0000000025087348 */ /* 0x001fea0003c00000 */
[----:B------:R1:W2:Y:S02]  /*4200*/  SHFL.IDX P0, R15, R36, R35, R34 ;  /* 0x00000023240f7389 */ /* 0x0002a40000000022 */
[----:B012---:R-:W-:Y:S05]  /*4210*/  ENDCOLLECTIVE ;  /* 0x000000000000791b */ /* 0x007fea0003800000 */
.L_x_1256:
[----:B------:R-:W-:Y:S02]  /*4220*/  HFMA2 R35, -RZ, RZ, 0, 1.54972076416015625e-06 ;  /* 0x0000001aff237431 */ /* 0x000fe400000001ff */
[----:B------:R-:W-:-:S07]  /*4230*/  IMAD.MOV.U32 R13, RZ, RZ, R15 ;  /* 0x000000ffff0d7224 */ /* 0x000fce00078e000f */
[----:B------:R-:W-:Y:S05]  /*4240*/  WARPSYNC.COLLECTIVE R37, `(.L_x_1257) ;  /* 0x0000000025087348 */ /* 0x000fea0003c00000 */
[----:B------:R0:W1:Y:S02]  /*4250*/  SHFL.IDX P0, R15, R36, R35, R34 ;  /* 0x00000023240f7389 */ /* 0x0000640000000022 */
[----:B01----:R-:W-:Y:S05]  /*4260*/  ENDCOLLECTIVE ;  /* 0x000000000000791b */ /* 0x003fea0003800000 */
.L_x_1257:
[----:B------:R-:W-:Y:S01]  /*4270*/  MOV R35, 0x1b ;  /* 0x0000001b00237802 */ /* 0x000fe20000000f00 */
[----:B------:R-:W-:-:S07]  /*4280*/  IMAD.MOV.U32 R14, RZ, RZ, R15 ;  /* 0x000000ffff0e7224 */ /* 0x000fce00078e000f */
[----:B------:R-:W-:Y:S05]  /*4290*/  WARPSYNC.COLLECTIVE R37, `(.L_x_1258) ;  /* 0x0000000025087348 */ /* 0x000fea0003c00000 */
[----:B------:R0:W1:Y:S02]  /*42a0*/  SHFL.IDX P0, R15, R36, R35, R34 ;  /* 0x00000023240f7389 */ /* 0x0000640000000022 */
[----:B01----:R-:W-:Y:S05]  /*42b0*/  ENDCOLLECTIVE ;  /* 0x000000000000791b */ /* 0x003fea0003800000 */
.L_x_1258:
[----:B------:R-:W-:Y:S01]  /*42c0*/  IMAD.MOV.U32 R35, RZ, RZ, 0x1c ;  /* 0x0000001cff237424 */ /* 0x000fe200078e00ff */
[----:B------:R0:W-:Y:S06]  /*42d0*/  STL.128 [R1+0xe0], R12 ;  /* 0x0000e00c01007387 */ /* 0x0001ec0000100c00 */
[----:B0-----:R-:W-:Y:S05]  /*42e0*/  WARPSYNC.COLLECTIVE R37, `(.L_x_1259) ;  /* 0x0000000025087348 */ /* 0x001fea0003c00000 */
[----:B0-----:R0:W1:Y:S02]  /*42f0*/  SHFL.IDX P0, R15, R36, R35, R34 ;  /* 0x00000023240f7389 */ /* 0x0010640000000022 */
[----:B01----:R-:W-:Y:S05]  /*4300*/  ENDCOLLECTIVE ;  /* 0x000000000000791b */ /* 0x003fea0003800000 */
.L_x_1259:
[----:B------:R-:W-:Y:S01]  /*4310*/  IMAD.MOV.U32 R35, RZ, RZ, 0x1d ;  /* 0x0000001dff237424 */ /* 0x000fe200078e00ff */
[----:B------:R-:W-:-:S07]  /*4320*/  MOV R4, R15 ;  /* 0x0000000f00047202 */ /* 0x000fce0000000f00 */
[----:B------:R-:W-:Y:S05]  /*4330*/  WARPSYNC.COLLECTIVE R37, `(.L_x_1260) ;  /* 0x0000000025087348 */ /* 0x000fea0003c00000 */
[----:B------:R0:W1:Y:S02]  /*4340*/  SHFL.IDX P0, R15, R36, R35, R34 ;  /* 0x00000023240f7389 */ /* 0x0000640000000022 */
[----:B01----:R-:W-:Y:S05]  /*4350*/  ENDCOLLECTIVE ;  /* 0x000000000000791b */ /* 0x003fea0003800000 */
.L_x_1260:
[----:B------:R-:W-:Y:S01]  /*4360*/  IMAD.MOV.U32 R35, RZ, RZ, 0x1e ;  /* 0x0000001eff237424 */ /* 0x000fe200078e00ff */
[----:B------:R-:W-:-:S07]  /*4370*/  MOV R5, R15 ;  /* 0x0000000f00057202 */ /* 0x000fce0000000f00 */
[----:B------:R-:W-:Y:S05]  /*4380*/  WARPSYNC.COLLECTIVE R37, `(.L_x_1261) ;  /* 0x0000000025087348 */ /* 0x000fea0003c00000 */
[----:B------:R0:W1:Y:S02]  /*4390*/  SHFL.IDX P0, R15, R36, R35, R34 ;  /* 0x00000023240f7389 */ /* 0x0000640000000022 */
[----:B01----:R-:W-:Y:S05]  /*43a0*/  ENDCOLLECTIVE ;  /* 0x000000000000791b */ /* 0x003fea0003800000 */
.L_x_1261:
[----:B------:R-:W-:Y:S01]  /*43b0*/  IMAD.MOV.U32 R35, RZ, RZ, 0x1f ;  /* 0x0000001fff237424 */ /* 0x000fe200078e00ff */
[----:B------:R-:W-:-:S07]  /*43c0*/  MOV R6, R15 ;  /* 0x0000000f00067202 */ /* 0x000fce0000000f00 */
[----:B------:R-:W-:Y:S05]  /*43d0*/  WARPSYNC.COLLECTIVE R37, `(.L_x_1262) ;  /* 0x0000000025087348 */ /* 0x000fea0003c00000 */
[----:B------:R0:W1:Y:S02]  /*43e0*/  SHFL.IDX P0, R15, R36, R35, R34 ;  /* 0x00000023240f7389 */ /* 0x0000640000000022 */
[----:B01----:R-:W-:Y:S05]  /*43f0*/  ENDCOLLECTIVE ;  /* 0x000000000000791b */ /* 0x003fea0003800000 */
.L_x_1262:
[----:B------:R-:W-:Y:S02]  /*4400*/  HFMA2 R35, -RZ, RZ, 0, 0 ;  /* 0x00000000ff237431 */ /* 0x000fe400000001ff */
[----:B------:R-:W-:Y:S01]  /*4410*/  IMAD.MOV.U32 R36, RZ, RZ, R18 ;  /* 0x000000ffff247224 */ /* 0x000fe200078e0012 */
[----:B------:R-:W-:-:S07]  /*4420*/  MOV R7, R15 ;  /* 0x0000000f00077202 */ /* 0x000fce0000000f00 */
[----:B------:R-:W-:Y:S05]  /*4430*/  WARPSYNC.COLLECTIVE R37, `(.L_x_1263) ;  /* 0x0000000025087348 */ /* 0x000fea0003c00000 */
[----:B------:R0:W1:Y:S02]  /*4440*/  SHFL.IDX P0, R15, R36, R35, R34 ;  /* 0x00000023240f7389 */ /* 0x0000640000000022 */
[----:B01----:R-:W-:Y:S05]  /*4450*/  ENDCOLLECTIVE ;  /* 0x000000000000791b */ /* 0x003fea0003800000 */
.L_x_1263:
[----:B------:R0:W-:Y:S01]  /*4460*/  STL.128 [R1+0xf0], R4 ;  /* 0x0000f00401007387 */ /* 0x0001e20000100c00 */
[----:B------:R-:W-:Y:S01]  /*4470*/  MOV R35, 0x1 ;  /* 0x0000000100237802 */ /* 0x000fe20000000f00 */
[----:B------:R-:W-:-:S07]  /*4480*/  IMAD.MOV.U32 R8, RZ, RZ, R15 ;  /* 0x000000ffff087224 */ /* 0x000fce00078e000f */
[----:B0-----:R-:W-:Y:S05]  /*4490*/  WARPSYNC.COLLECTIVE R37, `(.L_x_1264) ;  /* 0x0000000025087348 */ /* 0x001fea0003c00000 */
[----:B------:R1:W2:Y:S02]  /*44a0*/  SHFL.IDX P0, R15, R36, R35, R34 ;  /* 0x00000023240f7389 */ /* 0x0002a40000000022 */
[----:B012---:R-:W-:Y:S05]  /*44b0*/  ENDCOLLECTIVE ;  /* 0x000000000000791b */ /* 0x007fea0003800000 */
.L_x_1264:
[----:B------:R-:W-:Y:S02]  /*44c0*/  HFMA2 R35, -RZ, RZ, 0, 1.1920928955078125e-07 ;  /* 0x00000002ff237431 */ /* 0x000fe400000001ff */
[----:B------:R-:W-:-:S07]  /*44d0*/  IMAD.MOV.U32 R9, RZ, RZ, R15 ;  /* 0x000000ffff097224 */ /* 0x000fce00078e000f */
[----:B------:R-:W-:Y:S05]  /*44e0*/  WARPSYNC.COLLECTIVE R37, `(.L_x_1265) ;  /* 0x0000000025087348 */ /* 0x000fea0003c00000 */
[----:B------:R0:W1:Y:S02]  /*44f0*/  SHFL.IDX P0, R15, R36, R35, R34 ;  /* 0x00000023240f7389 */ /* 0x0000640000000022 */
[----:B01----:R-:W-:Y:S05]  /*4500*/  ENDCOLLECTIVE ;  /* 0x000000000000791b */ /* 0x003fea0003800000 */
.L_x_1265:
[----:B------:R-:W-:Y:S01]  /*4510*/  MOV R35, 0x3 ;  /* 0x0000000300237802 */ /* 0x000fe20000000f00 */
[----:B------:R-:W-:-:S07]  /*4520*/  IMAD.MOV.U32 R10, RZ, RZ, R15 ;  /* 0x000000ffff0a7224 */ /* 0x000fce00078e000f */
[----:B------:R-:W-:Y:S05]  /*4530*/  WARPSYNC.COLLECTIVE R37, `(.L_x_1266) ;  /* 0x0000000025087348 */ /* 0x000fea0003c00000 */
[----:B------:R0:W1:Y:S02]  /*4540*/  SHFL.IDX P0, R15, R36, R35, R34 ;  /* 0x00000023240f7389 */ /* 0x0000640000000022 */
[----:B01----:R-:W-:Y:S05]  /*4550*/  ENDCOLLECTIVE ;  /* 0x000000000000791b */ /* 0x003fea0003800000 */
.L_x_1266:
[----:B------:R-:W-:Y:S02]  /*4560*/  HFMA2 R35, -RZ, RZ, 0, 2.384185791015625e-07 ;  /* 0x00000004ff237431 */ /* 0x000fe400000001ff */
[----:B------:R-:W-:-:S07]  /*4570*/  IMAD.MOV.U32 R11, RZ, RZ, R15 ;  /* 0x000000ffff0b7224 */ /* 0x000fce00078e000f */
[----:B------:R-:W-:Y:S05]  /*4580*/  WARPSYNC.COLLECTIVE R37, `(.L_x_1267) ;  /* 0x0000000025087348 */ /* 0x000fea0003c00000 */
[----:B------:R0:W1:Y:S02]  /*4590*/  SHFL.IDX P0, R15, R36, R35, R34 ;  /* 0x00000023240f7389 */ /* 0x0000640000000022 */
[----:B01----:R-:W-:Y:S05]  /*45a0*/  ENDCOLLECTIVE ;  /* 0x000000000000791b */ /* 0x003fea0003800000 */
.L_x_1267:
[----:B------:R0:W-:Y:S01]  /*45b0*/  STL.128 [R1+0x100], R8 ;  /* 0x0001000801007387 */ /* 0x0001e20000100c00 */
[----:B------:R-:W-:Y:S01]  /*45c0*/  MOV R35, 0x5 ;  /* 0x0000000500237802 */ /* 0x000fe20000000f00 */
[----:B------:R-:W-:-:S07]  /*45d0*/  IMAD.MOV.U32 R12, RZ, RZ, R15 ;  /* 0x000000ffff0c7224 */ /* 0x000fce00078e000f */
[----:B0-----:R-:W-:Y:S05]  /*45e0*/  WARPSYNC.COLLECTIVE R37, `(.L_x_1268) ;  /* 0x0000000025087348 */ /* 0x001fea0003c00000 */
[----:B------:R1:W2:Y:S02]  /*45f0*/  SHFL.IDX P0, R15, R36, R35, R34 ;  /* 0x00000023240f7389 */ /* 0x0002a40000000022 */
[----:B012---:R-:W-:Y:S05]  /*4600*/  ENDCOLLECTIVE ;  /* 0x000000000000791b */ /* 0x007fea0003800000 */
.L_x_1268:
[----:B------:R-:W-:Y:S02]  /*4610*/  HFMA2 R35, -RZ, RZ, 0, 3.5762786865234375e-07 ;  /* 0x00000006ff237431 */ /* 0x000fe400000001ff */
[----:B------:R-:W-:-:S07]  /*4620*/  IMAD.MOV.U32 R13, RZ, RZ, R15 ;  /* 0x000000ffff0d7224 */ /* 0x000fce00078e000f */
[----:B------:R-:W-:Y:S05]  /*4630*/  WARPSYNC.COLLECTIVE R37, `(.L_x_1269) ;  /* 0x0000000025087348 */ /* 0x000fea0003c00000 */
[----:B------:R0:W1:Y:S02]  /*4640*/  SHFL.IDX P0, R15, R36, R35, R34 ;  /* 0x00000023240f7389 */ /* 0x0000640000000022 */
[----:B01----:R-:W-:Y:S05]  /*4650*/  ENDCOLLECTIVE ;  /* 0x000000000000791b */ /* 0x003fea0003800000 */
.L_x_1269:
[----:B------:R-:W-:Y:S01]  /*4660*/  MOV R35, 0x7 ;  /* 0x0000000700237802 */ /* 0x000fe20000000f00 */
[----:B------:R-:W-:-:S07]  /*4670*/  IMAD.MOV.U32 R14, RZ, RZ, R15 ;  /* 0x000000ffff0e7224 */ /* 0x000fce00078e000f */
[----:B------:R-:W-:Y:S05]  /*4680*/  WARPSYNC.COLLECTIVE R37, `(.L_x_1270) ;  /* 0x0000000025087348 */ /* 0x000fea0003c00000 */
[----:B------:R0:W1:Y:S02]  /*4690*/  SHFL.IDX P0, R15, R36, R35, R34 ;  /* 0x00000023240f7389 */ /* 0x0000640000000022 */
[----:B01----:R-:W-:Y:S05]  /*46a0*/  ENDCOLLECTIVE ;  /* 0x000000000000791b */ /* 0x003fea0003800000 */
.L_x_1270:
[----:B------:R-:W-:Y:S01]  /*46b0*/  IMAD.MOV.U32 R35, RZ, RZ, 0x8 ;  /* 0x00000008ff237424 */ /* 0x000fe200078e00ff */
[----:B------:R0:W-:Y:S06]  /*46c0*/  STL.128 [R1+0x110], R12 ;  /* 0x0001100c01007387 */ /* 0x0001ec0000100c00 */
[----:B0-----:R-:W-:Y:S05]  /*46d0*/  WARPSYNC.COLLECTIVE R37, `(.L_x_1271) ;  /* 0x0000000025087348 */ /* 0x001fea0003c00000 */
[----:B0-----:R0:W1:Y:S02]  /*46e0*/  SHFL.IDX P0, R15, R36, R35, R34 ;  /* 0x00000023240f7389 */ /* 0x0010640000000022 */
[----:B01----:R-:W-:Y:S05]  /*46f0*/  ENDCOLLECTIVE ;  /* 0x000000000000791b */ /* 0x003fea0003800000 */
.L_x_1271:
[----:B------:R-:W-:Y:S01]  /*4700*/  IMAD.MOV.U32 R35, RZ, RZ, 0x9 ;  /* 0x00000009ff237424 */ /* 0x000fe200078e00ff */
[----:B------:R-:W-:-:S07]  /*4710*/  MOV R4, R15 ;  /* 0x0000000f00047202 */ /* 0x000fce0000000f00 */
[----:B------:R-:W-:Y:S05]  /*4720*/  WARPSYNC.COLLECTIVE R37, `(.L_x_1272) ;  /* 0x0000000025087348 */ /* 0x000fea0003c00000 */
[----:B------:R0:W1:Y:S02]  /*4730*/  SHFL.IDX P0, R15, R36, R35, R34 ;  /* 0x00000023240f7389 */ /* 0x0000640000000022 */
[----:B01----:R-:W-:Y:S05]  /*4740*/  ENDCOLLECTIVE ;  /* 0x000000000000791b */ /* 0x003fea0003800000 */
.L_x_1272:
[----:B------:R-:W-:Y:S01]  /*4750*/  IMAD.MOV.U32 R35, RZ, RZ, 0xa ;  /* 0x0000000aff237424 */ /* 0x000fe200078e00ff */
[----:B------:R-:W-:-:S07]  /*4760*/  MOV R5, R15 ;  /* 0x0000000f00057202 */ /* 0x000fce0000000f00 */
[----:B------:R-:W-:Y:S05]  /*4770*/  WARPSYNC.COLLECTIVE R37, `(.L_x_1273) ;  /* 0x0000000025087348 */ /* 0x000fea0003c00000 */
[----:B------:R0:W1:Y:S02]  /*4780*/  SHFL.IDX P0, R15, R36, R35, R34 ;  /* 0x00000023240f7389 */ /* 0x0000640000000022 */
[----:B01----:R-:W-:Y:S05]  /*4790*/  ENDCOLLECTIVE ;  /* 0x000000000000791b */ /* 0x003fea0003800000 */
.L_x_1273:
[----:B------:R-:W-:Y:S01]  /*47a0*/  IMAD.MOV.U32 R35, RZ, RZ, 0xb ;  /* 0x0000000bff237424 */ /* 0x000fe200078e00ff */
[----:B------:R-:W-:-:S07]  /*47b0*/  MOV R6, R15 ;  /* 0x0000000f00067202 */ /* 0x000fce0000000f00 */
[----:B------:R-:W-:Y:S05]  /*47c0*/  WARPSYNC.COLLECTIVE R37, `(.L_x_1274) ;  /* 0x0000000025087348 */ /* 0x000fea0003c00000 */
[----:B------:R0:W1:Y:S02]  /*47d0*/  SHFL.IDX P0, R15, R36, R35, R34 ;  /* 0x00000023240f7389 */ /* 0x0000640000000022 */
[----:B01----:R-:W-:Y:S05]  /*47e0*/  ENDCOLLECTIVE ;  /* 0x000000000000791b */ /* 0x003fea0003800000 */
.L_x_1274:
[----:B------:R-:W-:Y:S01]  /*47f0*/  IMAD.MOV.U32 R35, RZ, RZ, 0xc ;  /* 0x0000000cff237424 */ /* 0x000fe200078e00ff */
[----:B------:R-:W-:-:S07]  /*4800*/  MOV R7, R15 ;  /* 0x0000000f00077202 */ /* 0x000fce0000000f00 */
[----:B------:R-:W-:Y:S05]  /*4810*/  WARPSYNC.COLLECTIVE R37, `(.L_x_1275) ;  /* 0x0000000025087348 */ /* 0x000fea0003c00000 */
[----:B------:R0:W1:Y:S02]  /*4820*/  SHFL.IDX P0, R15, R36, R35, R34 ;  /* 0x00000023240f7389 */ /* 0x0000640000000022 */
[----:B01----:R-:W-:Y:S05]  /*4830*/  ENDCOLLECTIVE ;  /* 0x000000000000791b */ /* 0x003fea0003800000 */
.L_x_1275:
[----:B------:R0:W-:Y:S01]  /*4840*/  STL.128 [R1+0x120], R4 ;  /* 0x0001200401007387 */ /* 0x0001e20000100c00 */
[----:B------:R-:W-:Y:S01]  /*4850*/  IMAD.MOV.U32 R35, RZ, RZ, 0xd ;  /* 0x0000000dff237424 */ /* 0x000fe200078e00ff */
[----:B------:R-:W-:-:S07]  /*4860*/  MOV R8, R15 ;  /* 0x0000000f00087202 */ /* 0x000fce0000000f00 */
[----:B0-----:R-:W-:Y:S05]  /*4870*/  WARPSYNC.COLLECTIVE R37, `(.L_x_1276) ;  /* 0x0000000025087348 */ /* 0x001fea0003c00000 */
[----:B------:R1:W2:Y:S02]  /*4880*/  SHFL.IDX P0, R15, R36, R35, R34 ;  /* 0x00000023240f7389 */ /* 0x0002a40000000022 */
[----:B012---:R-:W-:Y:S05]  /*4890*/  ENDCOLLECTIVE ;  /* 0x000000000000791b */ /* 0x007fea0003800000 */
.L_x_1276:
[----:B------:R-:W-:Y:S01]  /*48a0*/  IMAD.MOV.U32 R35, RZ, RZ, 0xe ;  /* 0x0000000eff237424 */ /* 0x000fe200078e00ff */
[----:B------:R-:W-:-:S07]  /*48b0*/  MOV R9, R15 ;  /* 0x0000000f00097202 */ /* 0x000fce0000000f00 */
[----:B------:R-:W-:Y:S05]  /*48c0*/  WARPSYNC.COLLECTIVE R37, `(.L_x_1277) ;  /* 0x0000000025087348 */ /* 0x000fea0003c00000 */
[----:B------:R0:W1:Y:S02]  /*48d0*/  SHFL.IDX P0, R15, R36, R35, R34 ;  /* 0x00000023240f7389 */ /* 0x0000640000000022 */
[----:B01----:R-:W-:Y:S05]  /*48e0*/  ENDCOLLECTIVE ;  /* 0x000000000000791b */ /* 0x003fea0003800000 */
.L_x_1277:
[----:B------:R-:W-:Y:S01]  /*48f0*/  IMAD.MOV.U32 R35, RZ, RZ, 0xf ;  /* 0x0000000fff237424 */ /* 0x000fe200078e00ff */
[----:B------:R-:W-:-:S07]  /*4900*/  MOV R10, R15 ;  /* 0x0000000f000a7202 */ /* 0x000fce0000000f00 */
[----:B------:R-:W-:Y:S05]  /*4910*/  WARPSYNC.COLLECTIVE R37, `(.L_x_1278) ;  /* 0x0000000025087348 */ /* 0x000fea0003c00000 */
[----:B------:R0:W1:Y:S02]  /*4920*/  SHFL.IDX P0, R15, R36, R35, R34 ;  /* 0x00000023240f7389 */ /* 0x0000640000000022 */
[----:B01----:R-:W-:Y:S05]  /*4930*/  ENDCOLLECTIVE ;  /* 0x000000000000791b */ /* 0x003fea0003800000 */
.L_x_1278:
[----:B------:R-:W-:Y:S01]  /*4940*/  IMAD.MOV.U32 R35, RZ, RZ, 0x10 ;  /* 0x00000010ff237424 */ /* 0x000fe200078e00ff */
[----:B------:R-:W-:-:S07]  /*4950*/  MOV R11, R15 ;  /* 0x0000000f000b7202 */ /* 0x000fce0000000f00 */
[----:B------:R-:W-:Y:S05]  /*4960*/  WARPSYNC.COLLECTIVE R37, `(.L_x_1279) ;  /* 0x0000000025087348 */ /* 0x000fea0003c00000 */
[----:B------:R0:W1:Y:S02]  /*4970*/  SHFL.IDX P0, R15, R36, R35, R34 ;  /* 0x00000023240f7389 */ /* 0x0000640000000022 */
[----:B01----:R-:W-:Y:S05]  /*4980*/  ENDCOLLECTIVE ;  /* 0x000000000000791b */ /* 0x003fea0003800000 */
.L_x_1279:
[----:B------:R0:W-:Y:S01]  /*4990*/  STL.128 [R1+0x130], R8 ;  /* 0x0001300801007387 */ /* 0x0001e20000100c00 */
[----:B------:R-:W-:Y:S01]  /*49a0*/  IMAD.MOV.U32 R35, RZ, RZ, 0x11 ;  /* 0x00000011ff237424 */ /* 0x000fe200078e00ff */
[----:B------:R-:W-:-:S07]  /*49b0*/  MOV R12, R15 ;  /* 0x0000000f000c7202 */ /* 0x000fce0000000f00 */
[----:B0-----:R-:W-:Y:S05]  /*49c0*/  WARPSYNC.COLLECTIVE R37, `(.L_x_1280) ;  /* 0x0000000025087348 */ /* 0x001fea0003c00000 */
[----:B------:R1:W2:Y:S02]  /*49d0*/  SHFL.IDX P0, R15, R36, R35, R34 ;  /* 0x00000023240f7389 */ /* 0x0002a40000000022 */
[----:B012---:R-:W-:Y:S05]  /*49e0*/  ENDCOLLECTIVE ;  /* 0x000000000000791b */ /* 0x007fea0003800000 */
.L_x_1280:
[----:B------:R-:W-:Y:S01]  /*49f0*/  IMAD.MOV.U32 R35, RZ, RZ, 0x12 ;  /* 0x00000012ff237424 */ /* 0x000fe200078e00ff */
[----:B------:R-:W-:-:S07]  /*4a00*/  MOV R13, R15 ;  /* 0x0000000f000d7202 */ /* 0x000fce0000000f00 */
[----:B------:R-:W-:Y:S05]  /*4a10*/  WARPSYNC.COLLECTIVE R37, `(.L_x_1281) ;  /* 0x0000000025087348 */ /* 0x000fea0003c00000 */
[----:B------:R0:W1:Y:S02]  /*4a20*/  SHFL.IDX P0, R15, R36, R35, R34 ;  /* 0x00000023240f7389 */ /* 0x0000640000000022 */
[----:B01----:R-:W-:Y:S05]  /*4a30*/  ENDCOLLECTIVE ;  /* 0x000000000000791b */ /* 0x003fea0003800000 */
.L_x_1281:
[----:B------:R-:W-:Y:S01]  /*4a40*/  IMAD.MOV.U32 R35, RZ, RZ, 0x13 ;  /* 0x00000013ff237424 */ /* 0x000fe200078e00ff */
[----:B------:R-:W-:-:S07]  /*4a50*/  MOV R14, R15 ;  /* 0x0000000f000e7202 */ /* 0x000fce0000000f00 */
[----:B------:R-:W-:Y:S05]  /*4a60*/  WARPSYNC.COLLECTIVE R37, `(.L_x_1282) ;  /* 0x0000000025087348 */ /* 0x000fea0003c00000 */
[----:B------:R0:W1:Y:S02]  /*4a70*/  SHFL.IDX P0, R15, R36, R35, R34 ;  /* 0x00000023240f7389 */ /* 0x0000640000000022 */
[----:B01----:R-:W-:Y:S05]  /*4a80*/  ENDCOLLECTIVE ;  /* 0x000000000000791b */ /* 0x003fea0003800000 */
.L_x_1282:
[----:B------:R-:W-:Y:S01]  /*4a90*/  HFMA2 R35, -RZ, RZ, 0, 1.1920928955078125e-06 ;  /* 0x00000014ff237431 */ /* 0x000fe200000001ff */
[----:B------:R0:W-:Y:S06]  /*4aa0*/  STL.128 [R1+0x140], R12 ;  /* 0x0001400c01007387 */ /* 0x0001ec0000100c00 */
[----:B0-----:R-:W-:Y:S05]  /*4ab0*/  WARPSYNC.COLLECTIVE R37, `(.L_x_1283) ;  /* 0x0000000025087348 */ /* 0x001fea0003c00000 */
[----:B0-----:R0:W1:Y:S02]  /*4ac0*/  SHFL.IDX P0, R15, R36, R35, R34 ;  /* 0x00000023240f7389 */ /* 0x0010640000000022 */
[----:B01----:R-:W-:Y:S05]  /*4ad0*/  ENDCOLLECTIVE ;  /* 0x000000000000791b */ /* 0x003fea0003800000 */
.L_x_1283:
[----:B------:R-:W-:Y:S01]  /*4ae0*/  MOV R35, 0x15 ;  /* 0x0000001500237802 */ /* 0x000fe20000000f00 */
[----:B------:R-:W-:-:S07]  /*4af0*/  IMAD.MOV.U32 R4, RZ, RZ, R15 ;  /* 0x000000ffff047224 */ /* 0x000fce00078e000f */
[----:B------:R-:W-:Y:S05]  /*4b00*/  WARPSYNC.COLLECTIVE R37, `(.L_x_1284) ;  /* 0x0000000025087348 */ /* 0x000fea0003c00000 */
[----:B------:R0:W1:Y:S02]  /*4b10*/  SHFL.IDX P0, R15, R36, R35, R34 ;  /* 0x00000023240f7389 */ /* 0x0000640000000022 */
[----:B01----:R-:W-:Y:S05]  /*4b20*/  ENDCOLLECTIVE ;  /* 0x000000000000791b */ /* 0x003fea0003800000 */
.L_x_1284:
[----:B------:R-:W-:Y:S02]  /*4b30*/  HFMA2 R35, -RZ, RZ, 0, 1.31130218505859375e-06 ;  /* 0x00000016ff237431 */ /* 0x000fe400000001ff */
[----:B------:R-:W-:-:S07]  /*4b40*/  IMAD.MOV.U32 R5, RZ, RZ, R15 ;  /* 0x000000ffff057224 */ /* 0x000fce00078e000f */
[----:B------:R-:W-:Y:S05]  /*4b50*/  WARPSYNC.COLLECTIVE R37, `(.L_x_1285) ;  /* 0x0000000025087348 */ /* 0x000fea0003c00000 */
[----:B------:R0:W1:Y:S02]  /*4b60*/  SHFL.IDX P0, R15, R36, R35, R34 ;  /* 0x00000023240f7389 */ /* 0x0000640000000022 */
[----:B01----:R-:W-:Y:S05]  /*4b70*/  ENDCOLLECTIVE ;  /* 0x000000000000791b */ /* 0x003fea0003800000 */
.L_x_1285:
[----:B------:R-:W-:Y:S01]  /*4b80*/  MOV R35, 0x17 ;  /* 0x0000001700237802 */ /* 0x000fe20000000f00 */
[----:B------:R-:W-:-:S07]  /*4b90*/  IMAD.MOV.U32 R6, RZ, RZ, R15 ;  /* 0x000000ffff067224 */ /* 0x000fce00078e000f */
[----:B------:R-:W-:Y:S05]  /*4ba0*/  WARPSYNC.COLLECTIVE R37, `(.L_x_1286) ;  /* 0x0000000025087348 */ /* 0x000fea0003c00000 */
[----:B------:R0:W1:Y:S02]  /*4bb0*/  SHFL.IDX P0, R15, R36, R35, R34 ;  /* 0x00000023240f7389 */ /* 0x0000640000000022 */
[----:B01----:R-:W-:Y:S05]  /*4bc0*/  ENDCOLLECTIVE ;  /* 0x000000000000791b */ /* 0x003fea0003800000 */
.L_x_1286:
[----:B------:R-:W-:Y:S02]  /*4bd0*/  HFMA2 R35, -RZ, RZ, 0, 1.430511474609375e-06 ;  /* 0x00000018ff237431 */ /* 0x000fe400000001ff */
[----:B------:R-:W-:-:S07]  /*4be0*/  IMAD.MOV.U32 R7, RZ, RZ, R15 ;  /* 0x000000ffff077224 */ /* 0x000fce00078e000f */
[----:B------:R-:W-:Y:S05]  /*4bf0*/  WARPSYNC.COLLECTIVE R37, `(.L_x_1287) ;  /* 0x0000000025087348 */ /* 0x000fea0003c00000 */
[----:B------:R0:W1:Y:S02]  /*4c00*/  SHFL.IDX P0, R15, R36, R35, R34 ;  /* 0x00000023240f7389 */ /* 0x0000640000000022 */
[----:B01----:R-:W-:Y:S05]  /*4c10*/  ENDCOLLECTIVE ;  /* 0x000000000000791b */ /* 0x003fea0003800000 */
.L_x_1287:
[----:B------:R0:W-:Y:S01]  /*4c20*/  STL.128 [R1+0x150], R4 ;  /* 0x0001500401007387 */ /* 0x0001e20000100c00 */
[----:B------:R-:W-:Y:S01]  /*4c30*/  MOV R35, 0x19 ;  /* 0x0000001900237802 */ /* 0x000fe20000000f00 */
[----:B------:R-:W-:-:S07]  /*4c40*/  IMAD.MOV.U32 R8, RZ, RZ, R15 ;  /* 0x000000ffff087224 */ /* 0x000fce00078e000f */
[----:B0-----:R-:W-:Y:S05]  /*4c50*/  WARPSYNC.COLLECTIVE R37, `(.L_x_1288) ;  /* 0x0000000025087348 */ /* 0x001fea0003c00000 */
[----:B------:R1:W2:Y:S02]  /*4c60*/  SHFL.IDX P0, R15, R36, R35, R34 ;  /* 0x00000023240f7389 */ /* 0x0002a40000000022 */
[----:B012---:R-:W-:Y:S05]  /*4c70*/  ENDCOLLECTIVE ;  /* 0x000000000000791b */ /* 0x007fea0003800000 */
.L_x_1288:
[----:B------:R-:W-:Y:S02]  /*4c80*/  HFMA2 R35, -RZ, RZ, 0, 1.54972076416015625e-06 ;  /* 0x0000001aff237431 */ /* 0x000fe400000001ff */
[----:B------:R-:W-:-:S07]  /*4c90*/  IMAD.MOV.U32 R9, RZ, RZ, R15 ;  /* 0x000000ffff097224 */ /* 0x000fce00078e000f */
[----:B------:R-:W-:Y:S05]  /*4ca0*/  WARPSYNC.COLLECTIVE R37, `(.L_x_1289) ;  /* 0x0000000025087348 */ /* 0x000fea0003c00000 */
[----:B------:R0:W1:Y:S02]  /*4cb0*/  SHFL.IDX P0, R15, R36, R35, R34 ;  /* 0x00000023240f7389 */ /* 0x0000640000000022 */
[----:B01----:R-:W-:Y:S05]  /*4cc0*/  ENDCOLLECTIVE ;  /* 0x000000000000791b */ /* 0x003fea0003800000 */
.L_x_1289:
[----:B------:R-:W-:Y:S01]  /*4cd0*/  MOV R35, 0x1b ;  /* 0x0000001b00237802 */ /* 0x000fe20000000f00 */
[----:B------:R-:W-:-:S07]  /*4ce0*/  IMAD.MOV.U32 R10, RZ, RZ, R15 ;  /* 0x000000ffff0a7224 */ /* 0x000fce00078e000f */
[----:B------:R-:W-:Y:S05]  /*4cf0*/  WARPSYNC.COLLECTIVE R37, `(.L_x_1290) ;  /* 0x0000000025087348 */ /* 0x000fea0003c00000 */
[----:B------:R0:W1:Y:S02]  /*4d00*/  SHFL.IDX P0, R15, R36, R35, R34 ;  /* 0x00000023240f7389 */ /* 0x0000640000000022 */
[----:B01----:R-:W-:Y:S05]  /*4d10*/  ENDCOLLECTIVE ;  /* 0x000000000000791b */ /* 0x003fea0003800000 */
.L_x_1290:
[----:B------:R-:W-:Y:S02]  /*4d20*/  HFMA2 R35, -RZ, RZ, 0, 1.6689300537109375e-06 ;  /* 0x0000001cff237431 */ /* 0x000fe400000001ff */
[----:B------:R-:W-:-:S07]  /*4d30*/  IMAD.MOV.U32 R11, RZ, RZ, R15 ;  /* 0x000000ffff0b7224 */ /* 0x000fce00078e000f */
[----:B------:R-:W-:Y:S05]  /*4d40*/  WARPSYNC.COLLECTIVE R37, `(.L_x_1291) ;  /* 0x0000000025087348 */ /* 0x000fea0003c00000 */
[----:B------:R0:W1:Y:S02]  /*4d50*/  SHFL.IDX P0, R15, R36, R35, R34 ;  /* 0x00000023240f7389 */ /* 0x0000640000000022 */
[----:B01----:R-:W-:Y:S05]  /*4d60*/  ENDCOLLECTIVE ;  /* 0x000000000000791b */ /* 0x003fea0003800000 */
.L_x_1291:
[----:B------:R0:W-:Y:S01]  /*4d70*/  STL.128 [R1+0x160], R8 ;  /* 0x0001600801007387 */ /* 0x0001e20000100c00 */
[----:B------:R-:W-:Y:S01]  /*4d80*/  MOV R35, 0x1d ;  /* 0x0000001d00237802 */ /* 0x000fe20000000f00 */
[----:B------:R-:W-:-:S07]  /*4d90*/  IMAD.MOV.U32 R12, RZ, RZ, R15 ;  /* 0x000000ffff0c7224 */ /* 0x000fce00078e000f */
[----:B0-----:R-:W-:Y:S05]  /*4da0*/  WARPSYNC.COLLECTIVE R37, `(.L_x_1292) ;  /* 0x0000000025087348 */ /* 0x001fea0003c00000 */
[----:B------:R1:W2:Y:S02]  /*4db0*/  SHFL.IDX P0, R15, R36, R35, R34 ;  /* 0x00000023240f7389 */ /* 0x0002a40000000022 */
[----:B012---:R-:W-:Y:S05]  /*4dc0*/  ENDCOLLECTIVE ;  /* 0x000000000000791b */ /* 0x007fea0003800000 */
.L_x_1292:
[----:B------:R-:W-:Y:S02]  /*4dd0*/  HFMA2 R35, -RZ, RZ, 0, 1.78813934326171875e-06 ;  /* 0x0000001eff237431 */ /* 0x000fe400000001ff */
[----:B------:R-:W-:-:S07]  /*4de0*/  IMAD.MOV.U32 R13, RZ, RZ, R15 ;  /* 0x000000ffff0d7224 */ /* 0x000fce00078e000f */
[----:B------:R-:W-:Y:S05]  /*4df0*/  WARPSYNC.COLLECTIVE R37, `(.L_x_1293) ;  /* 0x0000000025087348 */ /* 0x000fea0003c00000 */
[----:B------:R0:W1:Y:S02]  /*4e00*/  SHFL.IDX P0, R15, R36, R35, R34 ;  /* 0x00000023240f7389 */ /* 0x0000640000000022 */
[----:B01----:R-:W-:Y:S05]  /*4e10*/  ENDCOLLECTIVE ;  /* 0x000000000000791b */ /* 0x003fea0003800000 */
.L_x_1293:
[----:B------:R-:W-:Y:S01]  /*4e20*/  MOV R35, 0x1f ;  /* 0x0000001f00237802 */ /* 0x000fe20000000f00 */
[----:B------:R-:W-:-:S07]  /*4e30*/  IMAD.MOV.U32 R14, RZ, RZ, R15 ;  /* 0x000000ffff0e7224 */ /* 0x000fce00078e000f */
[----:B------:R-:W-:Y:S05]  /*4e40*/  WARPSYNC.COLLECTIVE R37, `(.L_x_1294) ;  /* 0x0000000025087348 */ /* 0x000fea0003c00000 */
[----:B------:R0:W1:Y:S02]  /*4e50*/  SHFL.IDX P0, R15, R36, R35, R34 ;  /* 0x00000023240f7389 */ /* 0x0000640000000022 */
[----:B01----:R-:W-:Y:S05]  /*4e60*/  ENDCOLLECTIVE ;  /* 0x000000000000791b */ /* 0x003fea0003800000 */
.L_x_1294:
[----:B------:R-:W-:Y:S02]  /*4e70*/  HFMA2 R35, -RZ, RZ, 0, 0 ;  /* 0x00000000ff237431 */ /* 0x000fe400000001ff */
[----:B------:R-:W-:Y:S01]  /*4e80*/  IMAD.MOV.U32 R36, RZ, RZ, R17 ;  /* 0x000000ffff247224 */ /* 0x000fe200078e0011 */
[----:B------:R0:W-:Y:S06]  /*4e90*/  STL.128 [R1+0x170], R12 ;  /* 0x0001700c01007387 */ /* 0x0001ec0000100c00 */
[----:B0-----:R-:W-:Y:S05]  /*4ea0*/  WARPSYNC.COLLECTIVE R37, `(.L_x_1295) ;  /* 0x0000000025087348 */ /* 0x001fea0003c00000 */
[----:B0-----:R0:W1:Y:S02]  /*4eb0*/  SHFL.IDX P0, R15, R36, R35, R34 ;  /* 0x00000023240f7389 */ /* 0x0010640000000022 */
[----:B01----:R-:W-:Y:S05]  /*4ec0*/  ENDCOLLECTIVE ;  /* 0x000000000000791b */ /* 0x003fea0003800000 */
.L_x_1295:
[----:B------:R-:W-:Y:S01]  /*4ed0*/  MOV R35, 0x1 ;  /* 0x0000000100237802 */ /* 0x000fe20000000f00 */
[----:B------:R-:W-:-:S07]  /*4ee0*/  IMAD.MOV.U32 R4, RZ, RZ, R15 ;  /* 0x000000ffff047224 */ /* 0x000fce00078e000f */
[----:B------:R-:W-:Y:S05]  /*4ef0*/  WARPSYNC.COLLECTIVE R37, `(.L_x_1296) ;  /* 0x0000000025087348 */ /* 0x000fea0003c00000 */
[----:B------:R0:W1:Y:S02]  /*4f00*/  SHFL.IDX P0, R15, R36, R35, R34 ;  /* 0x00000023240f7389 */ /* 0x0000640000000022 */
[----:B01----:R-:W-:Y:S05]  /*4f10*/  ENDCOLLECTIVE ;  /* 0x000000000000791b */ /* 0x003fea0003800000 */
.L_x_1296:
[----:B------:R-:W-:Y:S02]  /*4f20*/  HFMA2 R35, -RZ, RZ, 0, 1.1920928955078125e-07 ;  /* 0x00000002ff237431 */ /* 0x000fe400000001ff */
[----:B------:R-:W-:-:S07]  /*4f30*/  IMAD.MOV.U32 R5, RZ, RZ, R15 ;  /* 0x000000ffff057224 */ /* 0x000fce00078e000f */
[----:B------:R-:W-:Y:S05]  /*4f40*/  WARPSYNC.COLLECTIVE R37, `(.L_x_1297) ;  /* 0x0000000025087348 */ /* 0x000fea0003c00000 */
[----:B------:R0:W1:Y:S02]  /*4f50*/  SHFL.IDX P0, R15, R36, R35, R34 ;  /* 0x00000023240f7389 */ /* 0x0000640000000022 */
[----:B01----:R-:W-:Y:S05]  /*4f60*/  ENDCOLLECTIVE ;  /* 0x000000000000791b */ /* 0x003fea0003800000 */
.L_x_1297:
[----:B------:R-:W-:Y:S01]  /*4f70*/  MOV R35, 0x3 ;  /* 0x0000000300237802 */ /* 0x000fe20000000f00 */
[----:B------:R-:W-:-:S07]  /*4f80*/  IMAD.MOV.U32 R6, RZ, RZ, R15 ;  /* 0x000000ffff067224 */ /* 0x000fce00078e000f */
[----:B------:R-:W-:Y:S05]  /*4f90*/  WARPSYNC.COLLECTIVE R37, `(.L_x_1298) ;  /* 0x0000000025087348 */ /* 0x000fea0003c00000 */
[----:B------:R0:W1:Y:S02]  /*4fa0*/  SHFL.IDX P0, R15, R36, R35, R34 ;  /* 0x00000023240f7389 */ /* 0x0000640000000022 */
[----:B01----:R-:W-:Y:S05]  /*4fb0*/  ENDCOLLECTIVE ;  /* 0x000000000000791b */ /* 0x003fea0003800000 */
.L_x_1298:
[----:B------:R-:W-:Y:S02]  /*4fc0*/  HFMA2 R35, -RZ, RZ, 0, 2.384185791015625e-07 ;  /* 0x00000004ff237431 */ /* 0x000fe400000001ff */
[----:B------:R-:W-:-:S07]  /*4fd0*/  IMAD.MOV.U32 R7, RZ, RZ, R15 ;  /* 0x000000ffff077224 */ /* 0x000fce00078e000f */
[----:B------:R-:W-:Y:S05]  /*4fe0*/  WARPSYNC.COLLECTIVE R37, `(.L_x_1299) ;  /* 0x0000000025087348 */ /* 0x000fea0003c00000 */
[----:B------:R0:W1:Y:S02]  /*4ff0*/  SHFL.IDX P0, R15, R36, R35, R34 ;  /* 0x00000023240f7389 */ /* 0x0000640000000022 */
[----:B01----:R-:W-:Y:S05]  /*5000*/  ENDCOLLECTIVE ;  /* 0x000000000000791b */ /* 0x003fea0003800000 */
.L_x_1299:
[----:B------:R0:W-:Y:S01]  /*5010*/  STL.128 [R1+0x180], R4 ;  /* 0x0001800401007387 */ /* 0x0001e20000100c00 */
[----:B------:R-:W-:Y:S01]  /*5020*/  MOV R35, 0x5 ;  /* 0x0000000500237802 */ /* 0x000fe20000000f00 */
[----:B------:R-:W-:-:S07]  /*5030*/  IMAD.MOV.U32 R8, RZ, RZ, R15 ;  /* 0x000000ffff087224 */ /* 0x000fce00078e000f */
[----:B0-----:R-:W-:Y:S05]  /*5040*/  WARPSYNC.COLLECTIVE R37, `(.L_x_1300) ;  /* 0x0000000025087348 */ /* 0x001fea0003c00000 */
[----:B------:R1:W2:Y:S02]  /*5050*/  SHFL.IDX P0, R15, R36, R35, R34 ;  /* 0x00000023240f7389 */ /* 0x0002a40000000022 */
[----:B012---:R-:W-:Y:S05]  /*5060*/  ENDCOLLECTIVE ;  /* 0x000000000000791b */ /* 0x007fea0003800000 */
.L_x_1300:
[----:B------:R-:W-:Y:S02]  /*5070*/  HFMA2 R35, -RZ, RZ, 0, 3.5762786865234375e-07 ;  /* 0x00000006ff237431 */ /* 0x000fe400000001ff */
[----:B------:R-:W-:-:S07]  /*5080*/  IMAD.MOV.U32 R9, RZ, RZ, R15 ;  /* 0x000000ffff097224 */ /* 0x000fce00078e000f */
[----:B------:R-:W-:Y:S05]  /*5090*/  WARPSYNC.COLLECTIVE R37, `(.L_x_1301) ;  /* 0x0000000025087348 */ /* 0x000fea0003c00000 */
[----:B------:R0:W1:Y:S02]  /*50a0*/  SHFL.IDX P0, R15, R36, R35, R34 ;  /* 0x00000023240f7389 */ /* 0x0000640000000022 */
[----:B01----:R-:W-:Y:S05]  /*50b0*/  ENDCOLLECTIVE ;  /* 0x000000000000791b */ /* 0x003fea0003800000 */
.L_x_1301:
[----:B------:R-:W-:Y:S01]  /*50c0*/  MOV R35, 0x7 ;  /* 0x0000000700237802 */ /* 0x000fe20000000f00 */
[----:B------:R-:W-:-:S07]  /*50d0*/  IMAD.MOV.U32 R10, RZ, RZ, R15 ;  /* 0x000000ffff0a7224 */ /* 0x000fce00078e000f */
[----:B------:R-:W-:Y:S05]  /*50e0*/  WARPSYNC.COLLECTIVE R37, `(.L_x_1302) ;  /* 0x0000000025087348 */ /* 0x000fea0003c00000 */
[----:B------:R0:W1:Y:S02]  /*50f0*/  SHFL.IDX P0, R15, R36, R35, R34 ;  /* 0x00000023240f7389 */ /* 0x0000640000000022 */
[----:B01----:R-:W-:Y:S05]  /*5100*/  ENDCOLLECTIVE ;  /* 0x000000000000791b */ /* 0x003fea0003800000 */
.L_x_1302:
[----:B------:R-:W-:Y:S02]  /*5110*/  HFMA2 R35, -RZ, RZ, 0, 4.76837158203125e-07 ;  /* 0x00000008ff237431 */ /* 0x000fe400000001ff */
[----:B------:R-:W-:-:S07]  /*5120*/  IMAD.MOV.U32 R11, RZ, RZ, R15 ;  /* 0x000000ffff0b7224 */ /* 0x000fce00078e000f */
[----:B------:R-:W-:Y:S05]  /*5130*/  WARPSYNC.COLLECTIVE R37, `(.L_x_1303) ;  /* 0x0000000025087348 */ /* 0x000fea0003c00000 */
[----:B------:R0:W1:Y:S02]  /*5140*/  SHFL.IDX P0, R15, R36, R35, R34 ;  /* 0x00000023240f7389 */ /* 0x0000640000000022 */
[----:B01----:R-:W-:Y:S05]  /*5150*/  ENDCOLLECTIVE ;  /* 0x000000000000791b */ /* 0x003fea0003800000 */
.L_x_1303:
[----:B------:R0:W-:Y:S01]  /*5160*/  STL.128 [R1+0x190], R8 ;  /* 0x0001900801007387 */ /* 0x0001e20000100c00 */
[----:B------:R-:W-:Y:S01]  /*5170*/  MOV R35, 0x9 ;  /* 0x0000000900237802 */ /* 0x000fe20000000f00 */
[----:B------:R-:W-:-:S07]  /*5180*/  IMAD.MOV.U32 R12, RZ, RZ, R15 ;  /* 0x000000ffff0c7224 */ /* 0x000fce00078e000f */
[----:B0-----:R-:W-:Y:S05]  /*5190*/  WARPSYNC.COLLECTIVE R37, `(.L_x_1304) ;  /* 0x0000000025087348 */ /* 0x001fea0003c00000 */
[----:B------:R1:W2:Y:S02]  /*51a0*/  SHFL.IDX P0, R15, R36, R35, R34 ;  /* 0x00000023240f7389 */ /* 0x0002a40000000022 */
[----:B012---:R-:W-:Y:S05]  /*51b0*/  ENDCOLLECTIVE ;  /* 0x000000000000791b */ /* 0x007fea0003800000 */
.L_x_1304:
[----:B------:R-:W-:Y:S02]  /*51c0*/  HFMA2 R35, -RZ, RZ, 0, 5.9604644775390625e-07 ;  /* 0x0000000aff237431 */ /* 0x000fe400000001ff */
[----:B------:R-:W-:-:S07]  /*51d0*/  IMAD.MOV.U32 R13, RZ, RZ, R15 ;  /* 0x000000ffff0d7224 */ /* 0x000fce00078e000f */
[----:B------:R-:W-:Y:S05]  /*51e0*/  WARPSYNC.COLLECTIVE R37, `(.L_x_1305) ;  /* 0x0000000025087348 */ /* 0x000fea0003c00000 */
[----:B------:R0:W1:Y:S02]  /*51f0*/  SHFL.IDX P0, R15, R36, R35, R34 ;  /* 0x00000023240f7389 */ /* 0x0000640000000022 */
[----:B01----:R-:W-:Y:S05]  /*5200*/  ENDCOLLECTIVE ;  /* 0x000000000000791b */ /* 0x003fea0003800000 */
.L_x_1305:
[----:B------:R-:W-:Y:S01]  /*5210*/  MOV R35, 0xb ;  /* 0x0000000b00237802 */ /* 0x000fe20000000f00 */
[----:B------:R-:W-:-:S07]  /*5220*/  IMAD.MOV.U32 R14, RZ, RZ, R15 ;  /* 0x000000ffff0e7224 */ /* 0x000fce00078e000f */
[----:B------:R-:W-:Y:S05]  /*5230*/  WARPSYNC.COLLECTIVE R37, `(.L_x_1306) ;  /* 0x0000000025087348 */ /* 0x000fea0003c00000 */
[----:B------:R0:W1:Y:S02]  /*5240*/  SHFL.IDX P0, R15, R36, R35, R34 ;  /* 0x00000023240f7389 */ /* 0x0000640000000022 */
[----:B01----:R-:W-:Y:S05]  /*5250*/  ENDCOLLECTIVE ;  /* 0x000000000000791b */ /* 0x003fea0003800000 */
.L_x_1306:
[----:B------:R-:W-:Y:S01]  /*5260*/  IMAD.MOV.U32 R35, RZ, RZ, 0xc ;  /* 0x0000000cff237424 */ /* 0x000fe200078e00ff */
[----:B------:R0:W-:Y:S06]  /*5270*/  STL.128 [R1+0x1a0], R12 ;  /* 0x0001a00c01007387 */ /* 0x0001ec0000100c00 */
[----:B0-----:R-:W-:Y:S05]  /*5280*/  WARPSYNC.COLLECTIVE R37, `(.L_x_1307) ;  /* 0x0000000025087348 */ /* 0x001fea0003c00000 */
[----:B0-----:R0:W1:Y:S02]  /*5290*/  SHFL.IDX P0, R15, R36, R35, R34 ;  /* 0x00000023240f7389 */ /* 0x0010640000000022 */
[----:B01----:R-:W-:Y:S05]  /*52a0*/  ENDCOLLECTIVE ;  /* 0x000000000000791b */ /* 0x003fea0003800000 */
.L_x_1307:
[----:B------:R-:W-:Y:S01]  /*52b0*/  IMAD.MOV.U32 R35, RZ, RZ, 0xd ;  /* 0x0000000dff237424 */ /* 0x000fe200078e00ff */
[----:B------:R-:W-:-:S07]  /*52c0*/  MOV R4, R15 ;  /* 0x0000000f00047202 */ /* 0x000fce0000000f00 */
[----:B------:R-:W-:Y:S05]  /*52d0*/  WARPSYNC.COLLECTIVE R37, `(.L_x_1308) ;  /* 0x0000000025087348 */ /* 0x000fea0003c00000 */
[----:B------:R0:W1:Y:S02]  /*52e0*/  SHFL.IDX P0, R15, R36, R35, R34 ;  /* 0x00000023240f7389 */ /* 0x0000640000000022 */
[----:B01----:R-:W-:Y:S05]  /*52f0*/  ENDCOLLECTIVE ;  /* 0x000000000000791b */ /* 0x003fea0003800000 */
.L_x_1308:
[----:B------:R-:W-:Y:S01]  /*5300*/  IMAD.MOV.U32 R35, RZ, RZ, 0xe ;  /* 0x0000000eff237424 */ /* 0x000fe200078e00ff */
[----:B------:R-:W-:-:S07]  /*5310*/  MOV R5, R15 ;  /* 0x0000000f00057202 */ /* 0x000fce0000000f00 */
[----:B------:R-:W-:Y:S05]  /*5320*/  WARPSYNC.COLLECTIVE R37, `(.L_x_1309) ;  /* 0x0000000025087348 */ /* 0x000fea0003c00000 */
[----:B------:R0:W1:Y:S02]  /*5330*/  SHFL.IDX P0, R15, R36, R35, R34 ;  /* 0x00000023240f7389 */ /* 0x0000640000000022 */
[----:B01----:R-:W-:Y:S05]  /*5340*/  ENDCOLLECTIVE ;  /* 0x000000000000791b */ /* 0x003fea0003800000 */
.L_x_1309:
[----:B------:R-:W-:Y:S01]  /*5350*/  IMAD.MOV.U32 R35, RZ, RZ, 0xf ;  /* 0x0000000fff237424 */ /* 0x000fe200078e00ff */
[----:B------:R-:W-:-:S07]  /*5360*/  MOV R6, R15 ;  /* 0x0000000f00067202 */ /* 0x000fce0000000f00 */
[----:B------:R-:W-:Y:S05]  /*5370*/  WARPSYNC.COLLECTIVE R37, `(.L_x_1310) ;  /* 0x0000000025087348 */ /* 0x000fea0003c00000 */
[----:B------:R0:W1:Y:S02]  /*5380*/  SHFL.IDX P0, R15, R36, R35, R34 ;  /* 0x00000023240f7389 */ /* 0x0000640000000022 */
[----:B01----:R-:W-:Y:S05]  /*5390*/  ENDCOLLECTIVE ;  /* 0x000000000000791b */ /* 0x003fea0003800000 */
.L_x_1310:
[----:B------:R-:W-:Y:S01]  /*53a0*/  IMAD.MOV.U32 R35, RZ, RZ, 0x10 ;  /* 0x00000010ff237424 */ /* 0x000fe200078e00ff */
[----:B------:R-:W-:-:S07]  /*53b0*/  MOV R7, R15 ;  /* 0x0000000f00077202 */ /* 0x000fce0000000f00 */
[----:B------:R-:W-:Y:S05]  /*53c0*/  WARPSYNC.COLLECTIVE R37, `(.L_x_1311) ;  /* 0x0000000025087348 */ /* 0x000fea0003c00000 */
[----:B------:R0:W1:Y:S02]  /*53d0*/  SHFL.IDX P0, R15, R36, R35, R34 ;  /* 0x00000023240f7389 */ /* 0x0000640000000022 */
[----:B01----:R-:W-:Y:S05]  /*53e0*/  ENDCOLLECTIVE ;  /* 0x000000000000791b */ /* 0x003fea0003800000 */
.L_x_1311:
[----:B------:R0:W-:Y:S01]  /*53f0*/  STL.128 [R1+0x1b0], R4 ;  /* 0x0001b00401007387 */ /* 0x0001e20000100c00 */
[----:B------:R-:W-:Y:S01]  /*5400*/  IMAD.MOV.U32 R35, RZ, RZ, 0x11 ;  /* 0x00000011ff237424 */ /* 0x000fe200078e00ff */
[----:B------:R-:W-:-:S07]  /*5410*/  MOV R8, R15 ;  /* 0x0000000f00087202 */ /* 0x000fce0000000f00 */
[----:B0-----:R-:W-:Y:S05]  /*5420*/  WARPSYNC.COLLECTIVE R37, `(.L_x_1312) ;  /* 0x0000000025087348 */ /* 0x001fea0003c00000 */
[----:B------:R1:W2:Y:S02]  /*5430*/  SHFL.IDX P0, R15, R36, R35, R34 ;  /* 0x00000023240f7389 */ /* 0x0002a40000000022 */
[----:B012---:R-:W-:Y:S05]  /*5440*/  ENDCOLLECTIVE ;  /* 0x000000000000791b */ /* 0x007fea0003800000 */
.L_x_1312:
[----:B------:R-:W-:Y:S01]  /*5450*/  IMAD.MOV.U32 R35, RZ, RZ, 0x12 ;  /* 0x00000012ff237424 */ /* 0x000fe200078e00ff */
[----:B------:R-:W-:-:S07]  /*5460*/  MOV R9, R15 ;  /* 0x0000000f00097202 */ /* 0x000fce0000000f00 */
[----:B------:R-:W-:Y:S05]  /*5470*/  WARPSYNC.COLLECTIVE R37, `(.L_x_1313) ;  /* 0x0000000025087348 */ /* 0x000fea0003c00000 */
[----:B------:R0:W1:Y:S02]  /*5480*/  SHFL.IDX P0, R15, R36, R35, R34 ;  /* 0x00000023240f7389 */ /* 0x0000640000000022 */
[----:B01----:R-:W-:Y:S05]  /*5490*/  ENDCOLLECTIVE ;  /* 0x000000000000791b */ /* 0x003fea0003800000 */
.L_x_1313:
[----:B------:R-:W-:Y:S01]  /*54a0*/  IMAD.MOV.U32 R35, RZ, RZ, 0x13 ;  /* 0x00000013ff237424 */ /* 0x000fe200078e00ff */
[----:B------:R-:W-:-:S07]  /*54b0*/  MOV R10, R15 ;  /* 0x0000000f000a7202 */ /* 0x000fce0000000f00 */
[----:B------:R-:W-:Y:S05]  /*54c0*/  WARPSYNC.COLLECTIVE R37, `(.L_x_1314) ;  /* 0x0000000025087348 */ /* 0x000fea0003c00000 */
[----:B------:R0:W1:Y:S02]  /*54d0*/  SHFL.IDX P0, R15, R36, R35, R34 ;  /* 0x00000023240f7389 */ /* 0x0000640000000022 */
[----:B01----:R-:W-:Y:S05]  /*54e0*/  ENDCOLLECTIVE ;  /* 0x000000000000791b */ /* 0x003fea0003800000 */
.L_x_1314:
[----:B------:R-:W-:Y:S01]  /*54f0*/  IMAD.MOV.U32 R35, RZ, RZ, 0x14 ;  /* 0x00000014ff237424 */ /* 0x000fe200078e00ff */
[----:B------:R-:W-:-:S07]  /*5500*/  MOV R11, R15 ;  /* 0x0000000f000b7202 */ /* 0x000fce0000000f00 */
[----:B------:R-:W-:Y:S05]  /*5510*/  WARPSYNC.COLLECTIVE R37, `(.L_x_1315) ;  /* 0x0000000025087348 */ /* 0x000fea0003c00000 */
[----:B------:R0:W1:Y:S02]  /*5520*/  SHFL.IDX P0, R15, R36, R35, R34 ;  /* 0x00000023240f7389 */ /* 0x0000640000000022 */
[----:B01----:R-:W-:Y:S05]  /*5530*/  ENDCOLLECTIVE ;  /* 0x000000000000791b */ /* 0x003fea0003800000 */
.L_x_1315:
[----:B------:R0:W-:Y:S01]  /*5540*/  STL.128 [R1+0x1c0], R8 ;  /* 0x0001c00801007387 */ /* 0x0001e20000100c00 */
[----:B------:R-:W-:Y:S01]  /*5550*/  IMAD.MOV.U32 R35, RZ, RZ, 0x15 ;  /* 0x00000015ff237424 */ /* 0x000fe200078e00ff */
[----:B------:R-:W-:-:S07]  /*5560*/  MOV R12, R15 ;  /* 0x0000000f000c7202 */ /* 0x000fce0000000f00 */
[----:B0-----:R-:W-:Y:S05]  /*5570*/  WARPSYNC.COLLECTIVE R37, `(.L_x_1316) ;  /* 0x0000000025087348 */ /* 0x001fea0003c00000 */
[----:B------:R1:W2:Y:S02]  /*5580*/  SHFL.IDX P0, R15, R36, R35, R34 ;  /* 0x00000023240f7389 */ /* 0x0002a40000000022 */
[----:B012---:R-:W-:Y:S05]  /*5590*/  ENDCOLLECTIVE ;  /* 0x000000000000791b */ /* 0x007fea0003800000 */
.L_x_1316:
[----:B------:R-:W-:Y:S01]  /*55a0*/  IMAD.MOV.U32 R35, RZ, RZ, 0x16 ;  /* 0x00000016ff237424 */ /* 0x000fe200078e00ff */
[----:B------:R-:W-:-:S07]  /*55b0*/  MOV R13, R15 ;  /* 0x0000000f000d7202 */ /* 0x000fce0000000f00 */
[----:B------:R-:W-:Y:S05]  /*55c0*/  WARPSYNC.COLLECTIVE R37, `(.L_x_1317) ;  /* 0x0000000025087348 */ /* 0x000fea0003c00000 */
[----:B------:R0:W1:Y:S02]  /*55d0*/  SHFL.IDX P0, R15, R36, R35, R34 ;  /* 0x00000023240f7389 */ /* 0x0000640000000022 */
[----:B01----:R-:W-:Y:S05]  /*55e0*/  ENDCOLLECTIVE ;  /* 0x000000000000791b */ /* 0x003fea0003800000 */
.L_x_1317:
[----:B------:R-:W-:Y:S01]  /*55f0*/  IMAD.MOV.U32 R35, RZ, RZ, 0x17 ;  /* 0x00000017ff237424 */ /* 0x000fe200078e00ff */
[----:B------:R-:W-:-:S07]  /*5600*/  MOV R14, R15 ;  /* 0x0000000f000e7202 */ /* 0x000fce0000000f00 */
[----:B------:R-:W-:Y:S05]  /*5610*/  WARPSYNC.COLLECTIVE R37, `(.L_x_1318) ;  /* 0x0000000025087348 */ /* 0x000fea0003c00000 */
[----:B------:R0:W1:Y:S02]  /*5620*/  SHFL.IDX P0, R15, R36, R35, R34 ;  /* 0x00000023240f7389 */ /* 0x0000640000000022 */
[----:B01----:R-:W-:Y:S05]  /*5630*/  ENDCOLLECTIVE ;  /* 0x000000000000791b */ /* 0x003fea0003800000 */
.L_x_1318:
[----:B------:R-:W-:Y:S01]  /*5640*/  HFMA2 R35, -RZ, RZ, 0, 1.430511474609375e-06 ;  /* 0x00000018ff237431 */ /* 0x000fe200000001ff */
[----:B------:R0:W-:Y:S06]  /*5650*/  STL.128 [R1+0x1d0], R12 ;  /* 0x0001d00c01007387 */ /* 0x0001ec0000100c00 */
[----:B0-----:R-:W-:Y:S05]  /*5660*/  WARPSYNC.COLLECTIVE R37, `(.L_x_1319) ;  /* 0x0000000025087348 */ /* 0x001fea0003c00000 */
[----:B0-----:R0:W1:Y:S02]  /*5670*/  SHFL.IDX P0, R15, R36, R35, R34 ;  /* 0x00000023240f7389 */ /* 0x0010640000000022 */
[----:B01----:R-:W-:Y:S05]  /*5680*/  ENDCOLLECTIVE ;  /* 0x000000000000791b */ /* 0x003fea0003800000 */
.L_x_1319:
[----:B------:R-:W-:Y:S01]  /*5690*/  MOV R35, 0x19 ;  /* 0x0000001900237802 */ /* 0x000fe20000000f00 */
[----:B------:R-:W-:-:S07]  /*56a0*/  IMAD.MOV.U32 R4, RZ, RZ, R15 ;  /* 0x000000ffff047224 */ /* 0x000fce00078e000f */
[----:B------:R-:W-:Y:S05]  /*56b0*/  WARPSYNC.COLLECTIVE R37, `(.L_x_1320) ;  /* 0x0000000025087348 */ /* 0x000fea0003c00000 */
[----:B------:R0:W1:Y:S02]  /*56c0*/  SHFL.IDX P0, R15, R36, R35, R34 ;  /* 0x00000023240f7389 */ /* 0x0000640000000022 */
[----:B01----:R-:W-:Y:S05]  /*56d0*/  ENDCOLLECTIVE ;  /* 0x000000000000791b */ /* 0x003fea0003800000 */
.L_x_1320:
[----:B------:R-:W-:Y:S02]  /*56e0*/  HFMA2 R35, -RZ, RZ, 0, 1.54972076416015625e-06 ;  /* 0x0000001aff237431 */ /* 0x000fe400000001ff */
[----:B------:R-:W-:-:S07]  /*56f0*/  IMAD.MOV.U32 R5, RZ, RZ, R15 ;  /* 0x000000ffff057224 */ /* 0x000fce00078e000f */
[----:B------:R-:W-:Y:S05]  /*5700*/  WARPSYNC.COLLECTIVE R37, `(.L_x_1321) ;  /* 0x0000000025087348 */ /* 0x000fea0003c00000 */
[----:B------:R0:W1:Y:S02]  /*5710*/  SHFL.IDX P0, R15, R36, R35, R34 ;  /* 0x00000023240f7389 */ /* 0x0000640000000022 */
[----:B01----:R-:W-:Y:S05]  /*5720*/  ENDCOLLECTIVE ;  /* 0x000000000000791b */ /* 0x003fea0003800000 */
.L_x_1321:
[----:B------:R-:W-:Y:S01]  /*5730*/  MOV R35, 0x1b ;  /* 0x0000001b00237802 */ /* 0x000fe20000000f00 */
[----:B------:R-:W-:-:S07]  /*5740*/  IMAD.MOV.U32 R6, RZ, RZ, R15 ;  /* 0x000000ffff067224 */ /* 0x000fce00078e000f */
[----:B------:R-:W-:Y:S05]  /*5750*/  WARPSYNC.COLLECTIVE R37, `(.L_x_1322) ;  /* 0x0000000025087348 */ /* 0x000fea0003c00000 */
[----:B------:R0:W1:Y:S02]  /*5760*/  SHFL.IDX P0, R15, R36, R35, R34 ;  /* 0x00000023240f7389 */ /* 0x0000640000000022 */
[----:B01----:R-:W-:Y:S05]  /*5770*/  ENDCOLLECTIVE ;  /* 0x000000000000791b */ /* 0x003fea0003800000 */
.L_x_1322:
[----:B------:R-:W-:Y:S02]  /*5780*/  HFMA2 R35, -RZ, RZ, 0, 1.6689300537109375e-06 ;  /* 0x0000001cff237431 */ /* 0x000fe400000001ff */
[----:B------:R-:W-:-:S07]  /*5790*/  IMAD.MOV.U32 R7, RZ, RZ, R15 ;  /* 0x000000ffff077224 */ /* 0x000fce00078e000f */
[----:B------:R-:W-:Y:S05]  /*57a0*/  WARPSYNC.COLLECTIVE R37, `(.L_x_1323) ;  /* 0x0000000025087348 */ /* 0x000fea0003c00000 */
[----:B------:R0:W1:Y:S02]  /*57b0*/  SHFL.IDX P0, R15, R36, R35, R34 ;  /* 0x00000023240f7389 */ /* 0x0000640000000022 */
[----:B01----:R-:W-:Y:S05]  /*57c0*/  ENDCOLLECTIVE ;  /* 0x000000000000791b */ /* 0x003fea0003800000 */
.L_x_1323:
[----:B------:R0:W-:Y:S01]  /*57d0*/  STL.128 [R1+0x1e0], R4 ;  /* 0x0001e00401007387 */ /* 0x0001e20000100c00 */
[----:B------:R-:W-:Y:S01]  /*57e0*/  MOV R35, 0x1d ;  /* 0x0000001d00237802 */ /* 0x000fe20000000f00 */
[----:B------:R-:W-:-:S07]  /*57f0*/  IMAD.MOV.U32 R8, RZ, RZ, R15 ;  /* 0x000000ffff087224 */ /* 0x000fce00078e000f */
[----:B0-----:R-:W-:Y:S05]  /*5800*/  WARPSYNC.COLLECTIVE R37, `(.L_x_1324) ;  /* 0x0000000025087348 */ /* 0x001fea0003c00000 */
[----:B------:R1:W2:Y:S02]  /*5810*/  SHFL.IDX P0, R15, R36, R35, R34 ;  /* 0x00000023240f7389 */ /* 0x0002a40000000022 */
[----:B012---:R-:W-:Y:S05]  /*5820*/  ENDCOLLECTIVE ;  /* 0x000000000000791b */ /* 0x007fea0003800000 */
.L_x_1324:
[----:B------:R-:W-:Y:S02]  /*5830*/  HFMA2 R35, -RZ, RZ, 0, 1.78813934326171875e-06 ;  /* 0x0000001eff237431 */ /* 0x000fe400000001ff */
[----:B------:R-:W-:-:S07]  /*5840*/  IMAD.MOV.U32 R9, RZ, RZ, R15 ;  /* 0x000000ffff097224 */ /* 0x000fce00078e000f */
[----:B------:R-:W-:Y:S05]  /*5850*/  WARPSYNC.COLLECTIVE R37, `(.L_x_1325) ;  /* 0x0000000025087348 */ /* 0x000fea0003c00000 */
[----:B------:R0:W1:Y:S02]  /*5860*/  SHFL.IDX P0, R15, R36, R35, R34 ;  /* 0x00000023240f7389 */ /* 0x0000640000000022 */
[----:B01----:R-:W-:Y:S05]  /*5870*/  ENDCOLLECTIVE ;  /* 0x000000000000791b */ /* 0x003fea0003800000 */
.L_x_1325:
[----:B------:R-:W-:Y:S01]  /*5880*/  MOV R35, 0x1f ;  /* 0x0000001f00237802 */ /* 0x000fe20000000f00 */
[----:B------:R-:W-:-:S07]  /*5890*/  IMAD.MOV.U32 R10, RZ, RZ, R15 ;  /* 0x000000ffff0a7224 */ /* 0x000fce00078e000f */
[----:B------:R-:W-:Y:S05]  /*58a0*/  WARPSYNC.COLLECTIVE R37, `(.L_x_1326) ;  /* 0x0000000025087348 */ /* 0x000fea0003c00000 */
[----:B------:R0:W1:Y:S02]  /*58b0*/  SHFL.IDX P0, R15, R36, R35, R34 ;  /* 0x00000023240f7389 */ /* 0x0000640000000022 */
[----:B01----:R-:W-:Y:S05]  /*58c0*/  ENDCOLLECTIVE ;  /* 0x000000000000791b */ /* 0x003fea0003800000 */
.L_x_1326:
[----:B------:R-:W-:Y:S01]  /*58d0*/  MOV R36, R16 ;  /* 0x0000001000247202 */ /* 0x000fe20000000f00 */
[----:B------:R-:W-:Y:S02]  /*58e0*/  IMAD.MOV.U32 R35, RZ, RZ, RZ ;  /* 0x000000ffff237224 */ /* 0x000fe400078e00ff */
[----:B------:R-:W-:-:S07]  /*58f0*/  IMAD.MOV.U32 R11, RZ, RZ, R15 ;  /* 0x000000ffff0b7224 */ /* 0x000fce00078e000f */
[----:B------:R-:W-:Y:S05]  /*5900*/  WARPSYNC.COLLECTIVE R37, `(.L_x_1327) ;  /* 0x0000000025087348 */ /* 0x000fea0003c00000 */
[----:B------:R0:W1:Y:S02]  /*5910*/  SHFL.IDX P0, R15, R36, R35, R34 ;  /* 0x00000023240f7389 */ /* 0x0000640000000022 */
[----:B01----:R-:W-:Y:S05]  /*5920*/  ENDCOLLECTIVE ;  /* 0x000000000000791b */ /* 0x003fea0003800000 */
.L_x_1327:
[----:B------:R0:W-:Y:S01]  /*5930*/  STL.128 [R1+0x1f0], R8 ;  /* 0x0001f00801007387 */ /* 0x0001e20000100c00 */
[----:B------:R-:W-:Y:S01]  /*5940*/  IMAD.MOV.U32 R35, RZ, RZ, 0x1 ;  /* 0x00000001ff237424 */ /* 0x000fe200078e00ff */
[----:B------:R-:W-:-:S07]  /*5950*/  MOV R12, R15 ;  /* 0x0000000f000c7202 */ /* 0x000fce0000000f00 */
[----:B0-----:R-:W-:Y:S05]  /*5960*/  WARPSYNC.COLLECTIVE R37, `(.L_x_1328) ;  /* 0x0000000025087348 */ /* 0x001fea0003c00000 */
[----:B------:R1:W2:Y:S02]  /*5970*/  SHFL.IDX P0, R15, R36, R35, R34 ;  /* 0x00000023240f7389 */ /* 0x0002a40000000022 */
[----:B012---:R-:W-:Y:S05]  /*5980*/  ENDCOLLECTIVE ;  /* 0x000000000000791b */ /* 0x007fea0003800000 */
.L_x_1328:
[----:B------:R-:W-:Y:S01]  /*5990*/  IMAD.MOV.U32 R35, RZ, RZ, 0x2 ;  /* 0x00000002ff237424 */ /* 0x000fe200078e00ff */
[----:B------:R-:W-:-:S07]  /*59a0*/  MOV R13, R15 ;  /* 0x0000000f000d7202 */ /* 0x000fce0000000f00 */
[----:B------:R-:W-:Y:S05]  /*59b0*/  WARPSYNC.COLLECTIVE R37, `(.L_x_1329) ;  /* 0x0000000025087348 */ /* 0x000fea0003c00000 */
[----:B------:R0:W1:Y:S02]  /*59c0*/  SHFL.IDX P0, R15, R36, R35, R34 ;  /* 0x00000023240f7389 */ /* 0x0000640000000022 */
[----:B01----:R-:W-:Y:S05]  /*59d0*/  ENDCOLLECTIVE ;  /* 0x000000000000791b */ /* 0x003fea0003800000 */
.L_x_1329:
[----:B------:R-:W-:Y:S01]  /*59e0*/  IMAD.MOV.U32 R35, RZ, RZ, 0x3 ;  /* 0x00000003ff237424 */ /* 0x000fe200078e00ff */
[----:B------:R-:W-:-:S07]  /*59f0*/  MOV R14, R15 ;  /* 0x0000000f000e7202 */ /* 0x000fce0000000f00 */
[----:B------:R-:W-:Y:S05]  /*5a00*/  WARPSYNC.COLLECTIVE R37, `(.L_x_1330) ;  /* 0x0000000025087348 */ /* 0x000fea0003c00000 */
[----:B------:R0:W1:Y:S02]  /*5a10*/  SHFL.IDX P0, R15, R36, R35, R34 ;  /* 0x00000023240f7389 */ /* 0x0000640000000022 */
[----:B01----:R-:W-:Y:S05]  /*5a20*/  ENDCOLLECTIVE ;  /* 0x000000000000791b */ /* 0x003fea0003800000 */
.L_x_1330:
[----:B------:R-:W-:Y:S01]  /*5a30*/  HFMA2 R35, -RZ, RZ, 0, 2.384185791015625e-07 ;  /* 0x00000004ff237431 */ /* 0x000fe200000001ff */
[----:B------:R0:W-:Y:S06]  /*5a40*/  STL.128 [R1+0x200], R12 ;  /* 0x0002000c01007387 */ /* 0x0001ec0000100c00 */
[----:B0-----:R-:W-:Y:S05]  /*5a50*/  WARPSYNC.COLLECTIVE R37, `(.L_x_1331) ;  /* 0x0000000025087348 */ /* 0x001fea0003c00000 */
[----:B0-----:R0:W1:Y:S02]  /*5a60*/  SHFL.IDX P0, R15, R36, R35, R34 ;  /* 0x00000023240f7389 */ /* 0x0010640000000022 */
[----:B01----:R-:W-:Y:S05]  /*5a70*/  ENDCOLLECTIVE ;  /* 0x000000000000791b */ /* 0x003fea0003800000 */
.L_x_1331:
[----:B------:R-:W-:Y:S01]  /*5a80*/  MOV R35, 0x5 ;  /* 0x0000000500237802 */ /* 0x000fe20000000f00 */
[----:B------:R-:W-:-:S07]  /*5a90*/  IMAD.MOV.U32 R4, RZ, RZ, R15 ;  /* 0x000000ffff047224 */ /* 0x000fce00078e000f */
[----:B------:R-:W-:Y:S05]  /*5aa0*/  WARPSYNC.COLLECTIVE R37, `(.L_x_1332) ;  /* 0x0000000025087348 */ /* 0x000fea0003c00000 */
[----:B------:R0:W1:Y:S02]  /*5ab0*/  SHFL.IDX P0, R15, R36, R35, R34 ;  /* 0x00000023240f7389 */ /* 0x0000640000000022 */
[----:B01----:R-:W-:Y:S05]  /*5ac0*/  ENDCOLLECTIVE ;  /* 0x000000000000791b */ /* 0x003fea0003800000 */
.L_x_1332:
[----:B------:R-:W-:Y:S02]  /*5ad0*/  HFMA2 R35, -RZ, RZ, 0, 3.5762786865234375e-07 ;  /* 0x00000006ff237431 */ /* 0x000fe400000001ff */
[----:B------:R-:W-:-:S07]  /*5ae0*/  IMAD.MOV.U32 R5, RZ, RZ, R15 ;  /* 0x000000ffff057224 */ /* 0x000fce00078e000f */
[----:B------:R-:W-:Y:S05]  /*5af0*/  WARPSYNC.COLLECTIVE R37, `(.L_x_1333) ;  /* 0x0000000025087348 */ /* 0x000fea0003c00000 */
[----:B------:R0:W1:Y:S02]  /*5b00*/  SHFL.IDX P0, R15, R36, R35, R34 ;  /* 0x00000023240f7389 */ /* 0x0000640000000022 */
[----:B01----:R-:W-:Y:S05]  /*5b10*/  ENDCOLLECTIVE ;  /* 0x000000000000791b */ /* 0x003fea0003800000 */
.L_x_1333:
[----:B------:R-:W-:Y:S01]  /*5b20*/  MOV R35, 0x7 ;  /* 0x0000000700237802 */ /* 0x000fe20000000f00 */
[----:B------:R-:W-:-:S07]  /*5b30*/  IMAD.MOV.U32 R6, RZ, RZ, R15 ;  /* 0x000000ffff067224 */ /* 0x000fce00078e000f */
[----:B------:R-:W-:Y:S05]  /*5b40*/  WARPSYNC.COLLECTIVE R37, `(.L_x_1334) ;  /* 0x0000000025087348 */ /* 0x000fea0003c00000 */
[----:B------:R0:W1:Y:S02]  /*5b50*/  SHFL.IDX P0, R15, R36, R35, R34 ;  /* 0x00000023240f7389 */ /* 0x0000640000000022 */
[----:B01----:R-:W-:Y:S05]  /*5b60*/  ENDCOLLECTIVE ;  /* 0x000000000000791b */ /* 0x003fea0003800000 */
.L_x_1334:
[----:B------:R-:W-:Y:S02]  /*5b70*/  HFMA2 R35, -RZ, RZ, 0, 4.76837158203125e-07 ;  /* 0x00000008ff237431 */ /* 0x000fe400000001ff */
[----:B------:R-:W-:-:S07]  /*5b80*/  IMAD.MOV.U32 R7, RZ, RZ, R15 ;  /* 0x000000ffff077224 */ /* 0x000fce00078e000f */
[----:B------:R-:W-:Y:S05]  /*5b90*/  WARPSYNC.COLLECTIVE R37, `(.L_x_1335) ;  /* 0x0000000025087348 */ /* 0x000fea0003c00000 */
[----:B------:R0:W1:Y:S02]  /*5ba0*/  SHFL.IDX P0, R15, R36, R35, R34 ;  /* 0x00000023240f7389 */ /* 0x0000640000000022 */
[----:B01----:R-:W-:Y:S05]  /*5bb0*/  ENDCOLLECTIVE ;  /* 0x000000000000791b */ /* 0x003fea0003800000 */
.L_x_1335:
[----:B------:R0:W-:Y:S01]  /*5bc0*/  STL.128 [R1+0x210], R4 ;  /* 0x0002100401007387 */ /* 0x0001e20000100c00 */
[----:B------:R-:W-:Y:S01]  /*5bd0*/  MOV R35, 0x9 ;  /* 0x0000000900237802 */ /* 0x000fe20000000f00 */
[----:B------:R-:W-:-:S07]  /*5be0*/  IMAD.MOV.U32 R8, RZ, RZ, R15 ;  /* 0x000000ffff087224 */ /* 0x000fce00078e000f */
[----:B0-----:R-:W-:Y:S05]  /*5bf0*/  WARPSYNC.COLLECTIVE R37, `(.L_x_1336) ;  /* 0x0000000025087348 */ /* 0x001fea0003c00000 */
[----:B------:R1:W2:Y:S02]  /*5c00*/  SHFL.IDX P0, R15, R36, R35, R34 ;  /* 0x00000023240f7389 */ /* 0x0002a40000000022 */
[----:B012---:R-:W-:Y:S05]  /*5c10*/  ENDCOLLECTIVE ;  /* 0x000000000000791b */ /* 0x007fea0003800000 */
.L_x_1336:
[----:B------:R-:W-:Y:S02]  /*5c20*/  HFMA2 R35, -RZ, RZ, 0, 5.9604644775390625e-07 ;  /* 0x0000000aff237431 */ /* 0x000fe400000001ff */
[----:B------:R-:W-:-:S07]  /*5c30*/  IMAD.MOV.U32 R9, RZ, RZ, R15 ;  /* 0x000000ffff097224 */ /* 0x000fce00078e000f */
[----:B------:R-:W-:Y:S05]  /*5c40*/  WARPSYNC.COLLECTIVE R37, `(.L_x_1337) ;  /* 0x0000000025087348 */ /* 0x000fea0003c00000 */
[----:B------:R0:W1:Y:S02]  /*5c50*/  SHFL.IDX P0, R15, R36, R35, R34 ;  /* 0x00000023240f7389 */ /* 0x0000640000000022 */
[----:B01----:R-:W-:Y:S05]  /*5c60*/  ENDCOLLECTIVE ;  /* 0x000000000000791b */ /* 0x003fea0003800000 */
.L_x_1337:
[----:B------:R-:W-:Y:S01]  /*5c70*/  MOV R35, 0xb ;  /* 0x0000000b00237802 */ /* 0x000fe20000000f00 */
[----:B------:R-:W-:-:S07]  /*5c80*/  IMAD.MOV.U32 R10, RZ, RZ, R15 ;  /* 0x000000ffff0a7224 */ /* 0x000fce00078e000f */
[----:B------:R-:W-:Y:S05]  /*5c90*/  WARPSYNC.COLLECTIVE R37, `(.L_x_1338) ;  /* 0x0000000025087348 */ /* 0x000fea0003c00000 */
[----:B------:R0:W1:Y:S02]  /*5ca0*/  SHFL.IDX P0, R15, R36, R35, R34 ;  /* 0x00000023240f7389 */ /* 0x0000640000000022 */
[----:B01----:R-:W-:Y:S05]  /*5cb0*/  ENDCOLLECTIVE ;  /* 0x000000000000791b */ /* 0x003fea0003800000 */
.L_x_1338:
[----:B------:R-:W-:Y:S02]  /*5cc0*/  HFMA2 R35, -RZ, RZ, 0, 7.152557373046875e-07 ;  /* 0x0000000cff237431 */ /* 0x000fe400000001ff */
[----:B------:R-:W-:-:S07]  /*5cd0*/  IMAD.MOV.U32 R11, RZ, RZ, R15 ;  /* 0x000000ffff0b7224 */ /* 0x000fce00078e000f */
[----:B------:R-:W-:Y:S05]  /*5ce0*/  WARPSYNC.COLLECTIVE R37, `(.L_x_1339) ;  /* 0x0000000025087348 */ /* 0x000fea0003c00000 */
[----:B------:R0:W1:Y:S02]  /*5cf0*/  SHFL.IDX P0, R15, R36, R35, R34 ;  /* 0x00000023240f7389 */ /* 0x0000640000000022 */
[----:B01----:R-:W-:Y:S05]  /*5d00*/  ENDCOLLECTIVE ;  /* 0x000000000000791b */ /* 0x003fea0003800000 */
.L_x_1339:
[----:B------:R0:W-:Y:S01]  /*5d10*/  STL.128 [R1+0x220], R8 ;  /* 0x0002200801007387 */ /* 0x0001e20000100c00 */
[----:B------:R-:W-:Y:S01]  /*5d20*/  MOV R35, 0xd ;  /* 0x0000000d00237802 */ /* 0x000fe20000000f00 */
[----:B------:R-:W-:-:S07]  /*5d30*/  IMAD.MOV.U32 R12, RZ, RZ, R15 ;  /* 0x000000ffff0c7224 */ /* 0x000fce00078e000f */
[----:B0-----:R-:W-:Y:S05]  /*5d40*/  WARPSYNC.COLLECTIVE R37, `(.L_x_1340) ;  /* 0x0000000025087348 */ /* 0x001fea0003c00000 */
[----:B------:R1:W2:Y:S02]  /*5d50*/  SHFL.IDX P0, R15, R36, R35, R34 ;  /* 0x00000023240f7389 */ /* 0x0002a40000000022 */
[----:B012---:R-:W-:Y:S05]  /*5d60*/  ENDCOLLECTIVE ;  /* 0x000000000000791b */ /* 0x007fea0003800000 */
.L_x_1340:
[----:B------:R-:W-:Y:S02]  /*5d70*/  HFMA2 R35, -RZ, RZ, 0, 8.3446502685546875e-07 ;  /* 0x0000000eff237431 */ /* 0x000fe400000001ff */
[----:B------:R-:W-:-:S07]  /*5d80*/  IMAD.MOV.U32 R13, RZ, RZ, R15 ;  /* 0x000000ffff0d7224 */ /* 0x000fce00078e000f */
[----:B------:R-:W-:Y:S05]  /*5d90*/  WARPSYNC.COLLECTIVE R37, `(.L_x_1341) ;  /* 0x0000000025087348 */ /* 0x000fea0003c00000 */
[----:B------:R0:W1:Y:S02]  /*5da0*/  SHFL.IDX P0, R15, R36, R35, R34 ;  /* 0x00000023240f7389 */ /* 0x0000640000000022 */
[----:B01----:R-:W-:Y:S05]  /*5db0*/  ENDCOLLECTIVE ;  /* 0x000000000000791b */ /* 0x003fea0003800000 */
.L_x_1341:
[----:B------:R-:W-:Y:S01]  /*5dc0*/  MOV R35, 0xf ;  /* 0x0000000f00237802 */ /* 0x000fe20000000f00 */
[----:B------:R-:W-:-:S07]  /*5dd0*/  IMAD.MOV.U32 R14, RZ, RZ, R15 ;  /* 0x000000ffff0e7224 */ /* 0x000fce00078e000f */
[----:B------:R-:W-:Y:S05]  /*5de0*/  WARPSYNC.COLLECTIVE R37, `(.L_x_1342) ;  /* 0x0000000025087348 */ /* 0x000fea0003c00000 */
[----:B------:R0:W1:Y:S02]  /*5df0*/  SHFL.IDX P0, R15, R36, R35, R34 ;  /* 0x00000023240f7389 */ /* 0x0000640000000022 */
[----:B01----:R-:W-:Y:S05]  /*5e00*/  ENDCOLLECTIVE ;  /* 0x000000000000791b */ /* 0x003fea0003800000 */
.L_x_1342:
[----:B------:R-:W-:Y:S01]  /*5e10*/  IMAD.MOV.U32 R35, RZ, RZ, 0x10 ;  /* 0x00000010ff237424 */ /* 0x000fe200078e00ff */
[----:B------:R0:W-:Y:S06]  /*5e20*/  STL.128 [R1+0x230], R12 ;  /* 0x0002300c01007387 */ /* 0x0001ec0000100c00 */
[----:B0-----:R-:W-:Y:S05]  /*5e30*/  WARPSYNC.COLLECTIVE R37, `(.L_x_1343) ;  /* 0x0000000025087348 */ /* 0x001fea0003c00000 */
[----:B0-----:R0:W1:Y:S02]  /*5e40*/  SHFL.IDX P0, R15, R36, R35, R34 ;  /* 0x00000023240f7389 */ /* 0x0010640000000022 */
[----:B01----:R-:W-:Y:S05]  /*5e50*/  ENDCOLLECTIVE ;  /* 0x000000000000791b */ /* 0x003fea0003800000 */
.L_x_1343:
[----:B------:R-:W-:Y:S01]  /*5e60*/  IMAD.MOV.U32 R35, RZ, RZ, 0x11 ;  /* 0x00000011ff237424 */ /* 0x000fe200078e00ff */
[----:B------:R-:W-:-:S07]  /*5e70*/  MOV R4, R15 ;  /* 0x0000000f00047202 */ /* 0x000fce0000000f00 */
[----:B------:R-:W-:Y:S05]  /*5e80*/  WARPSYNC.COLLECTIVE R37, `(.L_x_1344) ;  /* 0x0000000025087348 */ /* 0x000fea0003c00000 */
[----:B------:R0:W1:Y:S02]  /*5e90*/  SHFL.IDX P0, R15, R36, R35, R34 ;  /* 0x00000023240f7389 */ /* 0x0000640000000022 */
[----:B01----:R-:W-:Y:S05]  /*5ea0*/  ENDCOLLECTIVE ;  /* 0x000000000000791b */ /* 0x003fea0003800000 */
.L_x_1344:
[----:B------:R-:W-:Y:S01]  /*5eb0*/  IMAD.MOV.U32 R35, RZ, RZ, 0x12 ;  /* 0x00000012ff237424 */ /* 0x000fe200078e00ff */
[----:B------:R-:W-:-:S07]  /*5ec0*/  MOV R5, R15 ;  /* 0x0000000f00057202 */ /* 0x000fce0000000f00 */
[----:B------:R-:W-:Y:S05]  /*5ed0*/  WARPSYNC.COLLECTIVE R37, `(.L_x_1345) ;  /* 0x0000000025087348 */ /* 0x000fea0003c00000 */
[----:B------:R0:W1:Y:S02]  /*5ee0*/  SHFL.IDX P0, R15, R36, R35, R34 ;  /* 0x00000023240f7389 */ /* 0x0000640000000022 */
[----:B01----:R-:W-:Y:S05]  /*5ef0*/  ENDCOLLECTIVE ;  /* 0x000000000000791b */ /* 0x003fea0003800000 */
.L_x_1345:
[----:B------:R-:W-:Y:S01]  /*5f00*/  IMAD.MOV.U32 R35, RZ, RZ, 0x13 ;  /* 0x00000013ff237424 */ /* 0x000fe200078e00ff */
[----:B------:R-:W-:-:S07]  /*5f10*/  MOV R6, R15 ;  /* 0x0000000f00067202 */ /* 0x000fce0000000f00 */
[----:B------:R-:W-:Y:S05]  /*5f20*/  WARPSYNC.COLLECTIVE R37, `(.L_x_1346) ;  /* 0x0000000025087348 */ /* 0x000fea0003c00000 */
[----:B------:R0:W1:Y:S02]  /*5f30*/  SHFL.IDX P0, R15, R36, R35, R34 ;  /* 0x00000023240f7389 */ /* 0x0000640000000022 */
[----:B01----:R-:W-:Y:S05]  /*5f40*/  ENDCOLLECTIVE ;  /* 0x000000000000791b */ /* 0x003fea0003800000 */
.L_x_1346:
[----:B------:R-:W-:Y:S01]  /*5f50*/  IMAD.MOV.U32 R35, RZ, RZ, 0x14 ;  /* 0x00000014ff237424 */ /* 0x000fe200078e00ff */
[----:B------:R-:W-:-:S07]  /*5f60*/  MOV R7, R15 ;  /* 0x0000000f00077202 */ /* 0x000fce0000000f00 */
[----:B------:R-:W-:Y:S05]  /*5f70*/  WARPSYNC.COLLECTIVE R37, `(.L_x_1347) ;  /* 0x0000000025087348 */ /* 0x000fea0003c00000 */
[----:B------:R0:W1:Y:S02]  /*5f80*/  SHFL.IDX P0, R15, R36, R35, R34 ;  /* 0x00000023240f7389 */ /* 0x0000640000000022 */
[----:B01----:R-:W-:Y:S05]  /*5f90*/  ENDCOLLECTIVE ;  /* 0x000000000000791b */ /* 0x003fea0003800000 */
.L_x_1347:
[----:B------:R0:W-:Y:S01]  /*5fa0*/  STL.128 [R1+0x240], R4 ;  /* 0x0002400401007387 */ /* 0x0001e20000100c00 */
[----:B------:R-:W-:Y:S01]  /*5fb0*/  IMAD.MOV.U32 R35, RZ, RZ, 0x15 ;  /* 0x00000015ff237424 */ /* 0x000fe200078e00ff */
[----:B------:R-:W-:-:S07]  /*5fc0*/  MOV R8, R15 ;  /* 0x0000000f00087202 */ /* 0x000fce0000000f00 */
[----:B0-----:R-:W-:Y:S05]  /*5fd0*/  WARPSYNC.COLLECTIVE R37, `(.L_x_1348) ;  /* 0x0000000025087348 */ /* 0x001fea0003c00000 */
[----:B------:R1:W2:Y:S02]  /*5fe0*/  SHFL.IDX P0, R15, R36, R35, R34 ;  /* 0x00000023240f7389 */ /* 0x0002a40000000022 */
[----:B012---:R-:W-:Y:S05]  /*5ff0*/  ENDCOLLECTIVE ;  /* 0x000000000000791b */ /* 0x007fea0003800000 */
.L_x_1348:
[----:B------:R-:W-:Y:S01]  /*6000*/  IMAD.MOV.U32 R35, RZ, RZ, 0x16 ;  /* 0x00000016ff237424 */ /* 0x000fe200078e00ff */
[----:B------:R-:W-:-:S07]  /*6010*/  MOV R9, R15 ;  /* 0x0000000f00097202 */ /* 0x000fce0000000f00 */
[----:B------:R-:W-:Y:S05]  /*6020*/  WARPSYNC.COLLECTIVE R37, `(.L_x_1349) ;  /* 0x0000000025087348 */ /* 0x000fea0003c00000 */
[----:B------:R0:W1:Y:S02]  /*6030*/  SHFL.IDX P0, R15, R36, R35, R34 ;  /* 0x00000023240f7389 */ /* 0x0000640000000022 */
[----:B01----:R-:W-:Y:S05]  /*6040*/  ENDCOLLECTIVE ;  /* 0x000000000000791b */ /* 0x003fea0003800000 */
.L_x_1349:
[----:B------:R-:W-:Y:S01]  /*6050*/  IMAD.MOV.U32 R35, RZ, RZ, 0x17 ;  /* 0x00000017ff237424 */ /* 0x000fe200078e00ff */
[----:B------:R-:W-:-:S07]  /*6060*/  MOV R10, R15 ;  /* 0x0000000f000a7202 */ /* 0x000fce0000000f00 */
[----:B------:R-:W-:Y:S05]  /*6070*/  WARPSYNC.COLLECTIVE R37, `(.L_x_1350) ;  /* 0x0000000025087348 */ /* 0x000fea0003c00000 */
[----:B------:R0:W1:Y:S02]  /*6080*/  SHFL.IDX P0, R15, R36, R35, R34 ;  /* 0x00000023240f7389 */ /* 0x0000640000000022 */
[----:B01----:R-:W-:Y:S05]  /*6090*/  ENDCOLLECTIVE ;  /* 0x000000000000791b */ /* 0x003fea0003800000 */
.L_x_1350:
[----:B------:R-:W-:Y:S01]  /*60a0*/  IMAD.MOV.U32 R35, RZ, RZ, 0x18 ;  /* 0x00000018ff237424 */ /* 0x000fe200078e00ff */
[----:B------:R-:W-:-:S07]  /*60b0*/  MOV R11, R15 ;  /* 0x0000000f000b7202 */ /* 0x000fce0000000f00 */
[----:B------:R-:W-:Y:S05]  /*60c0*/  WARPSYNC.COLLECTIVE R37, `(.L_x_1351) ;  /* 0x0000000025087348 */ /* 0x000fea0003c00000 */
[----:B------:R0:W1:Y:S02]  /*60d0*/  SHFL.IDX P0, R15, R36, R35, R34 ;  /* 0x00000023240f7389 */ /* 0x0000640000000022 */
[----:B01----:R-:W-:Y:S05]  /*60e0*/  ENDCOLLECTIVE ;  /* 0x000000000000791b */ /* 0x003fea0003800000 */
.L_x_1351:
[----:B------:R0:W-:Y:S01]  /*60f0*/  STL.128 [R1+0x250], R8 ;  /* 0x0002500801007387 */ /* 0x0001e20000100c00 */
[----:B------:R-:W-:Y:S01]  /*6100*/  IMAD.MOV.U32 R35, RZ, RZ, 0x19 ;  /* 0x00000019ff237424 */ /* 0x000fe200078e00ff */
[----:B------:R-:W-:-:S07]  /*6110*/  MOV R12, R15 ;  /* 0x0000000f000c7202 */ /* 0x000fce0000000f00 */
[----:B0-----:R-:W-:Y:S05]  /*6120*/  WARPSYNC.COLLECTIVE R37, `(.L_x_1352) ;  /* 0x0000000025087348 */ /* 0x001fea0003c00000 */
[----:B------:R1:W2:Y:S02]  /*6130*/  SHFL.IDX P0, R15, R36, R35, R34 ;  /* 0x00000023240f7389 */ /* 0x0002a40000000022 */
[----:B012---:R-:W-:Y:S05]  /*6140*/  ENDCOLLECTIVE ;  /* 0x000000000000791b */ /* 0x007fea0003800000 */
.L_x_1352:
[----:B------:R-:W-:Y:S01]  /*6150*/  IMAD.MOV.U32 R35, RZ, RZ, 0x1a ;  /* 0x0000001aff237424 */ /* 0x000fe200078e00ff */
[----:B------:R-:W-:-:S07]  /*6160*/  MOV R13, R15 ;  /* 0x0000000f000d7202 */ /* 0x000fce0000000f00 */
[----:B------:R-:W-:Y:S05]  /*6170*/  WARPSYNC.COLLECTIVE R37, `(.L_x_1353) ;  /* 0x0000000025087348 */ /* 0x000fea0003c00000 */
[----:B------:R0:W1:Y:S02]  /*6180*/  SHFL.IDX P0, R15, R36, R35, R34 ;  /* 0x00000023240f7389 */ /* 0x0000640000000022 */
[----:B01----:R-:W-:Y:S05]  /*6190*/  ENDCOLLECTIVE ;  /* 0x000000000000791b */ /* 0x003fea0003800000 */
.L_x_1353:
[----:B------:R-:W-:Y:S01]  /*61a0*/  IMAD.MOV.U32 R35, RZ, RZ, 0x1b ;  /* 0x0000001bff237424 */ /* 0x000fe200078e00ff */
[----:B------:R-:W-:-:S07]  /*61b0*/  MOV R14, R15 ;  /* 0x0000000f000e7202 */ /* 0x000fce0000000f00 */
[----:B------:R-:W-:Y:S05]  /*61c0*/  WARPSYNC.COLLECTIVE R37, `(.L_x_1354) ;  /* 0x0000000025087348 */ /* 0x000fea0003c00000 */
[----:B------:R0:W1:Y:S02]  /*61d0*/  SHFL.IDX P0, R15, R36, R35, R34 ;  /* 0x00000023240f7389 */ /* 0x0000640000000022 */
[----:B01----:R-:W-:Y:S05]  /*61e0*/  ENDCOLLECTIVE ;  /* 0x000000000000791b */ /* 0x003fea0003800000 */
.L_x_1354:
[----:B------:R-:W-:Y:S01]  /*61f0*/  HFMA2 R35, -RZ, RZ, 0, 1.6689300537109375e-06 ;  /* 0x0000001cff237431 */ /* 0x000fe200000001ff */
[----:B------:R0:W-:Y:S06]  /*6200*/  STL.128 [R1+0x260], R12 ;  /* 0x0002600c01007387 */ /* 0x0001ec0000100c00 */
[----:B0-----:R-:W-:Y:S05]  /*6210*/  WARPSYNC.COLLECTIVE R37, `(.L_x_1355) ;  /* 0x0000000025087348 */ /* 0x001fea0003c00000 */
[----:B0-----:R0:W1:Y:S02]  /*6220*/  SHFL.IDX P0, R15, R36, R35, R34 ;  /* 0x00000023240f7389 */ /* 0x0010640000000022 */
[----:B01----:R-:W-:Y:S05]  /*6230*/  ENDCOLLECTIVE ;  /* 0x000000000000791b */ /* 0x003fea0003800000 */
.L_x_1355:
[----:B------:R-:W-:Y:S01]  /*6240*/  MOV R35, 0x1d ;  /* 0x0000001d00237802 */ /* 0x000fe20000000f00 */
[----:B------:R-:W-:-:S07]  /*6250*/  IMAD.MOV.U32 R4, RZ, RZ, R15 ;  /* 0x000000ffff047224 */ /* 0x000fce00078e000f */
[----:B------:R-:W-:Y:S05]  /*6260*/  WARPSYNC.COLLECTIVE R37, `(.L_x_1356) ;  /* 0x0000000025087348 */ /* 0x000fea0003c00000 */
[----:B------:R0:W1:Y:S02]  /*6270*/  SHFL.IDX P0, R15, R36, R35, R34 ;  /* 0x00000023240f7389 */ /* 0x0000640000000022 */
[----:B01----:R-:W-:Y:S05]  /*6280*/  ENDCOLLECTIVE ;  /* 0x000000000000791b */ /* 0x003fea0003800000 */
.L_x_1356:
[----:B------:R-:W-:Y:S02]  /*6290*/  HFMA2 R35, -RZ, RZ, 0, 1.78813934326171875e-06 ;  /* 0x0000001eff237431 */ /* 0x000fe400000001ff */
[----:B------:R-:W-:-:S07]  /*62a0*/  IMAD.MOV.U32 R5, RZ, RZ, R15 ;  /* 0x000000ffff057224 */ /* 0x000fce00078e000f */
[----:B------:R-:W-:Y:S05]  /*62b0*/  WARPSYNC.COLLECTIVE R37, `(.L_x_1357) ;  /* 0x0000000025087348 */ /* 0x000fea0003c00000 */
[----:B------:R0:W1:Y:S02]  /*62c0*/  SHFL.IDX P0, R15, R36, R35, R34 ;  /* 0x00000023240f7389 */ /* 0x0000640000000022 */
[----:B01----:R-:W-:Y:S05]  /*62d0*/  ENDCOLLECTIVE ;  /* 0x000000000000791b */ /* 0x003fea0003800000 */
.L_x_1357:
[----:B------:R-:W-:Y:S01]  /*62e0*/  MOV R35, 0x1f ;  /* 0x0000001f00237802 */ /* 0x000fe20000000f00 */
[----:B------:R-:W-:-:S07]  /*62f0*/  IMAD.MOV.U32 R6, RZ, RZ, R15 ;  /* 0x000000ffff067224 */ /* 0x000fce00078e000f */
[----:B------:R-:W-:Y:S05]  /*6300*/  WARPSYNC.COLLECTIVE R37, `(.L_x_1358) ;  /* 0x0000000025087348 */ /* 0x000fea0003c00000 */
[----:B------:R0:W1:Y:S02]  /*6310*/  SHFL.IDX P0, R15, R36, R35, R34 ;  /* 0x00000023240f7389 */ /* 0x0000640000000022 */
[----:B01----:R-:W-:Y:S05]  /*6320*/  ENDCOLLECTIVE ;  /* 0x000000000000791b */ /* 0x003fea0003800000 */
.L_x_1358:
[----:B------:R-:W-:Y:S01]  /*6330*/  MOV R36, R19 ;  /* 0x0000001300247202 */ /* 0x000fe20000000f00 */
[----:B------:R-:W-:Y:S02]  /*6340*/  IMAD.MOV.U32 R35, RZ, RZ, RZ ;  /* 0x000000ffff237224 */ /* 0x000fe400078e00ff */
[----:B------:R-:W-:-:S07]  /*6350*/  IMAD.MOV.U32 R7, RZ, RZ, R15 ;  /* 0x000000ffff077224 */ /* 0x000fce00078e000f */
[----:B------:R-:W-:Y:S05]  /*6360*/  WARPSYNC.COLLECTIVE R37, `(.L_x_1359) ;  /* 0x0000000025087348 */ /* 0x000fea0003c00000 */
[----:B------:R0:W1:Y:S02]  /*6370*/  SHFL.IDX P0, R15, R36, R35, R34 ;  /* 0x00000023240f7389 */ /* 0x0000640000000022 */
[----:B01----:R-:W-:Y:S05]  /*6380*/  ENDCOLLECTIVE ;  /* 0x000000000000791b */ /* 0x003fea0003800000 */
.L_x_1359:
[----:B------:R0:W-:Y:S01]  /*6390*/  STL.128 [R1+0x270], R4 ;  /* 0x0002700401007387 */ /* 0x0001e20000100c00 */
[----:B------:R-:W-:Y:S01]  /*63a0*/  IMAD.MOV.U32 R35, RZ, RZ, 0x1 ;  /* 0x00000001ff237424 */ /* 0x000fe200078e00ff */
[----:B------:R-:W-:-:S07]  /*63b0*/  MOV R8, R15 ;  /* 0x0000000f00087202 */ /* 0x000fce0000000f00 */
[----:B0-----:R-:W-:Y:S05]  /*63c0*/  WARPSYNC.COLLECTIVE R37, `(.L_x_1360) ;  /* 0x0000000025087348 */ /* 0x001fea0003c00000 */
[----:B------:R1:W2:Y:S02]  /*63d0*/  SHFL.IDX P0, R15, R36, R35, R34 ;  /* 0x00000023240f7389 */ /* 0x0002a40000000022 */
[----:B012---:R-:W-:Y:S05]  /*63e0*/  ENDCOLLECTIVE ;  /* 0x000000000000791b */ /* 0x007fea0003800000 */
.L_x_1360:
[----:B------:R-:W-:Y:S01]  /*63f0*/  IMAD.MOV.U32 R35, RZ, RZ, 0x2 ;  /* 0x00000002ff237424 */ /* 0x000fe200078e00ff */
[----:B------:R-:W-:-:S07]  /*6400*/  MOV R9, R15 ;  /* 0x0000000f00097202 */ /* 0x000fce0000000f00 */
[----:B------:R-:W-:Y:S05]  /*6410*/  WARPSYNC.COLLECTIVE R37, `(.L_x_1361) ;  /* 0x0000000025087348 */ /* 0x000fea0003c00000 */
[----:B------:R0:W1:Y:S02]  /*6420*/  SHFL.IDX P0, R15, R36, R35, R34 ;  /* 0x00000023240f7389 */ /* 0x0000640000000022 */
[----:B01----:R-:W-:Y:S05]  /*6430*/  ENDCOLLECTIVE ;  /* 0x000000000000791b */ /* 0x003fea0003800000 */
.L_x_1361:
[----:B------:R-:W-:Y:S01]  /*6440*/  IMAD.MOV.U32 R35, RZ, RZ, 0x3 ;  /* 0x00000003ff237424 */ /* 0x000fe200078e00ff */
[----:B------:R-:W-:-:S07]  /*6450*/  MOV R10, R15 ;  /* 0x0000000f000a7202 */ /* 0x000fce0000000f00 */
[----:B------:R-:W-:Y:S05]  /*6460*/  WARPSYNC.COLLECTIVE R37, `(.L_x_1362) ;  /* 0x0000000025087348 */ /* 0x000fea0003c00000 */
[----:B------:R0:W1:Y:S02]  /*6470*/  SHFL.IDX P0, R15, R36, R35, R34 ;  /* 0x00000023240f7389 */ /* 0x0000640000000022 */
[----:B01----:R-:W-:Y:S05]  /*6480*/  ENDCOLLECTIVE ;  /* 0x000000000000791b */ /* 0x003fea0003800000 */
.L_x_1362:
[----:B------:R-:W-:Y:S01]  /*6490*/  IMAD.MOV.U32 R35, RZ, RZ, 0x4 ;  /* 0x00000004ff237424 */ /* 0x000fe200078e00ff */
[----:B------:R-:W-:-:S07]  /*64a0*/  MOV R11, R15 ;  /* 0x0000000f000b7202 */ /* 0x000fce0000000f00 */
[----:B------:R-:W-:Y:S05]  /*64b0*/  WARPSYNC.COLLECTIVE R37, `(.L_x_1363) ;  /* 0x0000000025087348 */ /* 0x000fea0003c00000 */
[----:B------:R0:W1:Y:S02]  /*64c0*/  SHFL.IDX P0, R15, R36, R35, R34 ;  /* 0x00000023240f7389 */ /* 0x0000640000000022 */
[----:B01----:R-:W-:Y:S05]  /*64d0*/  ENDCOLLECTIVE ;  /* 0x000000000000791b */ /* 0x003fea0003800000 */
.L_x_1363:
[----:B------:R0:W-:Y:S01]  /*64e0*/  STL.128 [R1+0x280], R8 ;  /* 0x0002800801007387 */ /* 0x0001e20000100c00 */
[----:B------:R-:W-:Y:S01]  /*64f0*/  IMAD.MOV.U32 R35, RZ, RZ, 0x5 ;  /* 0x00000005ff237424 */ /* 0x000fe200078e00ff */
[----:B------:R-:W-:-:S07]  /*6500*/  MOV R12, R15 ;  /* 0x0000000f000c7202 */ /* 0x000fce0000000f00 */
[----:B0-----:R-:W-:Y:S05]  /*6510*/  WARPSYNC.COLLECTIVE R37, `(.L_x_1364) ;  /* 0x0000000025087348 */ /* 0x001fea0003c00000 */
[----:B------:R1:W2:Y:S02]  /*6520*/  SHFL.IDX P0, R15, R36, R35, R34 ;  /* 0x00000023240f7389 */ /* 0x0002a40000000022 */
[----:B012---:R-:W-:Y:S05]  /*6530*/  ENDCOLLECTIVE ;  /* 0x000000000000791b */ /* 0x007fea0003800000 */
.L_x_1364:
[----:B------:R-:W-:Y:S01]  /*6540*/  IMAD.MOV.U32 R35, RZ, RZ, 0x6 ;  /* 0x00000006ff237424 */ /* 0x000fe200078e00ff */
[----:B------:R-:W-:-:S07]  /*6550*/  MOV R13, R15 ;  /* 0x0000000f000d7202 */ /* 0x000fce0000000f00 */
[----:B------:R-:W-:Y:S05]  /*6560*/  WARPSYNC.COLLECTIVE R37, `(.L_x_1365) ;  /* 0x0000000025087348 */ /* 0x000fea0003c00000 */
[----:B------:R0:W1:Y:S02]  /*6570*/  SHFL.IDX P0, R15, R36, R35, R34 ;  /* 0x00000023240f7389 */ /* 0x0000640000000022 */
[----:B01----:R-:W-:Y:S05]  /*6580*/  ENDCOLLECTIVE ;  /* 0x000000000000791b */ /* 0x003fea0003800000 */
.L_x_1365:
[----:B------:R-:W-:Y:S01]  /*6590*/  IMAD.MOV.U32 R35, RZ, RZ, 0x7 ;  /* 0x00000007ff237424 */ /* 0x000fe200078e00ff */
[----:B------:R-:W-:-:S07]  /*65a0*/  MOV R14, R15 ;  /* 0x0000000f000e7202 */ /* 0x000fce0000000f00 */
[----:B------:R-:W-:Y:S05]  /*65b0*/  WARPSYNC.COLLECTIVE R37, `(.L_x_1366) ;  /* 0x0000000025087348 */ /* 0x000fea0003c00000 */
[----:B------:R0:W1:Y:S02]  /*65c0*/  SHFL.IDX P0, R15, R36, R35, R34 ;  /* 0x00000023240f7389 */ /* 0x0000640000000022 */
[----:B01----:R-:W-:Y:S05]  /*65d0*/  ENDCOLLECTIVE ;  /* 0x000000000000791b */ /* 0x003fea0003800000 */
.L_x_1366:
[----:B------:R-:W-:Y:S01]  /*65e0*/  HFMA2 R35, -RZ, RZ, 0, 4.76837158203125e-07 ;  /* 0x00000008ff237431 */ /* 0x000fe200000001ff */
[----:B------:R0:W-:Y:S06]  /*65f0*/  STL.128 [R1+0x290], R12 ;  /* 0x0002900c01007387 */ /* 0x0001ec0000100c00 */
[----:B0-----:R-:W-:Y:S05]  /*6600*/  WARPSYNC.COLLECTIVE R37, `(.L_x_1367) ;  /* 0x0000000025087348 */ /* 0x001fea0003c00000 */
[----:B0-----:R0:W1:Y:S02]  /*6610*/  SHFL.IDX P0, R15, R36, R35, R34 ;  /* 0x00000023240f7389 */ /* 0x0010640000000022 */
[----:B01----:R-:W-:Y:S05]  /*6620*/  ENDCOLLECTIVE ;  /* 0x000000000000791b */ /* 0x003fea0003800000 */
.L_x_1367:
[----:B------:R-:W-:Y:S01]  /*6630*/  MOV R35, 0x9 ;  /* 0x0000000900237802 */ /* 0x000fe20000000f00 */
[----:B------:R-:W-:-:S07]  /*6640*/  IMAD.MOV.U32 R4, RZ, RZ, R15 ;  /* 0x000000ffff047224 */ /* 0x000fce00078e000f */
[----:B------:R-:W-:Y:S05]  /*6650*/  WARPSYNC.COLLECTIVE R37, `(.L_x_1368) ;  /* 0x0000000025087348 */ /* 0x000fea0003c00000 */
[----:B------:R0:W1:Y:S02]  /*6660*/  SHFL.IDX P0, R15, R36, R35, R34 ;  /* 0x00000023240f7389 */ /* 0x0000640000000022 */
[----:B01----:R-:W-:Y:S05]  /*6670*/  ENDCOLLECTIVE ;  /* 0x000000000000791b */ /* 0x003fea0003800000 */
.L_x_1368:
[----:B------:R-:W-:Y:S02]  /*6680*/  HFMA2 R35, -RZ, RZ, 0, 5.9604644775390625e-07 ;  /* 0x0000000aff237431 */ /* 0x000fe400000001ff */
[----:B------:R-:W-:-:S07]  /*6690*/  IMAD.MOV.U32 R5, RZ, RZ, R15 ;  /* 0x000000ffff057224 */ /* 0x000fce00078e000f */
[----:B------:R-:W-:Y:S05]  /*66a0*/  WARPSYNC.COLLECTIVE R37, `(.L_x_1369) ;  /* 0x0000000025087348 */ /* 0x000fea0003c00000 */
[----:B------:R0:W1:Y:S02]  /*66b0*/  SHFL.IDX P0, R15, R36, R35, R34 ;  /* 0x00000023240f7389 */ /* 0x0000640000000022 */
[----:B01----:R-:W-:Y:S05]  /*66c0*/  ENDCOLLECTIVE ;  /* 0x000000000000791b */ /* 0x003fea0003800000 */
.L_x_1369:
[----:B------:R-:W-:Y:S01]  /*66d0*/  MOV R35, 0xb ;  /* 0x0000000b00237802 */ /* 0x000fe20000000f00 */
[----:B------:R-:W-:-:S07]  /*66e0*/  IMAD.MOV.U32 R6, RZ, RZ, R15 ;  /* 0x000000ffff067224 */ /* 0x000fce00078e000f */
[----:B------:R-:W-:Y:S05]  /*66f0*/  WARPSYNC.COLLECTIVE R37, `(.L_x_1370) ;  /* 0x0000000025087348 */ /* 0x000fea0003c00000 */
[----:B------:R0:W1:Y:S02]  /*6700*/  SHFL.IDX P0, R15, R36, R35, R34 ;  /* 0x00000023240f7389 */ /* 0x0000640000000022 */
[----:B01----:R-:W-:Y:S05]  /*6710*/  ENDCOLLECTIVE ;  /* 0x000000000000791b */ /* 0x003fea0003800000 */
.L_x_1370:
[----:B------:R-:W-:Y:S02]  /*6720*/  HFMA2 R35, -RZ, RZ, 0, 7.152557373046875e-07 ;  /* 0x0000000cff237431 */ /* 0x000fe400000001ff */
[----:B------:R-:W-:-:S07]  /*6730*/  IMAD.MOV.U32 R7, RZ, RZ, R15 ;  /* 0x000000ffff077224 */ /* 0x000fce00078e000f */
[----:B------:R-:W-:Y:S05]  /*6740*/  WARPSYNC.COLLECTIVE R37, `(.L_x_1371) ;  /* 0x0000000025087348 */ /* 0x000fea0003c00000 */
[----:B------:R0:W1:Y:S02]  /*6750*/  SHFL.IDX P0, R15, R36, R35, R34 ;  /* 0x00000023240f7389 */ /* 0x0000640000000022 */
[----:B01----:R-:W-:Y:S05]  /*6760*/  ENDCOLLECTIVE ;  /* 0x000000000000791b */ /* 0x003fea0003800000 */
.L_x_1371:
[----:B------:R0:W-:Y:S01]  /*6770*/  STL.128 [R1+0x2a0], R4 ;  /* 0x0002a00401007387 */ /* 0x0001e20000100c00 */
[----:B------:R-:W-:Y:S01]  /*6780*/  MOV R35, 0xd ;  /* 0x0000000d00237802 */ /* 0x000fe20000000f00 */
[----:B------:R-:W-:-:S07]  /*6790*/  IMAD.MOV.U32 R8, RZ, RZ, R15 ;  /* 0x000000ffff087224 */ /* 0x000fce00078e000f */
[----:B0-----:R-:W-:Y:S05]  /*67a0*/  WARPSYNC.COLLECTIVE R37, `(.L_x_1372) ;  /* 0x0000000025087348 */ /* 0x001fea0003c00000 */
[----:B------:R1:W2:Y:S02]  /*67b0*/  SHFL.IDX P0, R15, R36, R35, R34 ;  /* 0x00000023240f7389 */ /* 0x0002a40000000022 */
[----:B012---:R-:W-:Y:S05]  /*67c0*/  ENDCOLLECTIVE ;  /* 0x000000000000791b */ /* 0x007fea0003800000 */
.L_x_1372:
[----:B------:R-:W-:Y:S02]  /*67d0*/  HFMA2 R35, -RZ, RZ, 0, 8.3446502685546875e-07 ;  /* 0x0000000eff237431 */ /* 0x000fe400000001ff */
[----:B------:R-:W-:-:S07]  /*67e0*/  IMAD.MOV.U32 R9, RZ, RZ, R15 ;  /* 0x000000ffff097224 */ /* 0x000fce00078e000f */
[----:B------:R-:W-:Y:S05]  /*67f0*/  WARPSYNC.COLLECTIVE R37, `(.L_x_1373) ;  /* 0x0000000025087348 */ /* 0x000fea0003c00000 */
[----:B------:R0:W1:Y:S02]  /*6800*/  SHFL.IDX P0, R15, R36, R35, R34 ;  /* 0x00000023240f7389 */ /* 0x0000640000000022 */
[----:B01----:R-:W-:Y:S05]  /*6810*/  ENDCOLLECTIVE ;  /* 0x000000000000791b */ /* 0x003fea0003800000 */
.L_x_1373:
[----:B------:R-:W-:Y:S01]  /*6820*/  MOV R35, 0xf ;  /* 0x0000000f00237802 */ /* 0x000fe20000000f00 */
[----:B------:R-:W-:-:S07]  /*6830*/  IMAD.MOV.U32 R10, RZ, RZ, R15 ;  /* 0x000000ffff0a7224 */ /* 0x000fce00078e000f */
[----:B------:R-:W-:Y:S05]  /*6840*/  WARPSYNC.COLLECTIVE R37, `(.L_x_1374) ;  /* 0x0000000025087348 */ /* 0x000fea0003c00000 */
[----:B------:R0:W1:Y:S02]  /*6850*/  SHFL.IDX P0, R15, R36, R35, R34 ;  /* 0x00000023240f7389 */ /* 0x0000640000000022 */
[----:B01----:R-:W-:Y:S05]  /*6860*/  ENDCOLLECTIVE ;  /* 0x000000000000791b */ /* 0x003fea0003800000 */
.L_x_1374:
[----:B------:R-:W-:Y:S02]  /*6870*/  HFMA2 R35, -RZ, RZ, 0, 9.5367431640625e-07 ;  /* 0x00000010ff237431 */ /* 0x000fe400000001ff */
[----:B------:R-:W-:-:S07]  /*6880*/  IMAD.MOV.U32 R11, RZ, RZ, R15 ;  /* 0x000000ffff0b7224 */ /* 0x000fce00078e000f */
[----:B------:R-:W-:Y:S05]  /*6890*/  WARPSYNC.COLLECTIVE R37, `(.L_x_1375) ;  /* 0x0000000025087348 */ /* 0x000fea0003c00000 */
[----:B------:R0:W1:Y:S02]  /*68a0*/  SHFL.IDX P0, R15, R36, R35, R34 ;  /* 0x00000023240f7389 */ /* 0x0000640000000022 */
[----:B01----:R-:W-:Y:S05]  /*68b0*/  ENDCOLLECTIVE ;  /* 0x000000000000791b */ /* 0x003fea0003800000 */
.L_x_1375:
[----:B------:R0:W-:Y:S01]  /*68c0*/  STL.128 [R1+0x2b0], R8 ;  /* 0x0002b00801007387 */ /* 0x0001e20000100c00 */
[----:B------:R-:W-:Y:S01]  /*68d0*/  MOV R35, 0x11 ;  /* 0x0000001100237802 */ /* 0x000fe20000000f00 */
[----:B------:R-:W-:-:S07]  /*68e0*/  IMAD.MOV.U32 R12, RZ, RZ, R15 ;  /* 0x000000ffff0c7224 */ /* 0x000fce00078e000f */
[----:B0-----:R-:W-:Y:S05]  /*68f0*/  WARPSYNC.COLLECTIVE R37, `(.L_x_1376) ;  /* 0x0000000025087348 */ /* 0x001fea0003c00000 */
[----:B------:R1:W2:Y:S02]  /*6900*/  SHFL.IDX P0, R15, R36, R35, R34 ;  /* 0x00000023240f7389 */ /* 0x0002a40000000022 */
[----:B012---:R-:W-:Y:S05]  /*6910*/  ENDCOLLECTIVE ;  /* 0x000000000000791b */ /* 0x007fea0003800000 */
.L_x_1376:
[----:B------:R-:W-:Y:S02]  /*6920*/  HFMA2 R35, -RZ, RZ, 0, 1.07288360595703125e-06 ;  /* 0x00000012ff237431 */ /* 0x000fe400000001ff */
[----:B------:R-:W-:-:S07]  /*6930*/  IMAD.MOV.U32 R13, RZ, RZ, R15 ;  /* 0x000000ffff0d7224 */ /* 0x000fce00078e000f */
[----:B------:R-:W-:Y:S05]  /*6940*/  WARPSYNC.COLLECTIVE R37, `(.L_x_1377) ;  /* 0x0000000025087348 */ /* 0x000fea0003c00000 */
[----:B------:R0:W1:Y:S02]  /*6950*/  SHFL.IDX P0, R15, R36, R35, R34 ;  /* 0x00000023240f7389 */ /* 0x0000640000000022 */
[----:B01----:R-:W-:Y:S05]  /*6960*/  ENDCOLLECTIVE ;  /* 0x000000000000791b */ /* 0x003fea0003800000 */
.L_x_1377:
[----:B------:R-:W-:Y:S01]  /*6970*/  MOV R35, 0x13 ;  /* 0x0000001300237802 */ /* 0x000fe20000000f00 */
[----:B------:R-:W-:-:S07]  /*6980*/  IMAD.MOV.U32 R14, RZ, RZ, R15 ;  /* 0x000000ffff0e7224 */ /* 0x000fce00078e000f */
[----:B------:R-:W-:Y:S05]  /*6990*/  WARPSYNC.COLLECTIVE R37, `(.L_x_1378) ;  /* 0x0000000025087348 */ /* 0x000fea0003c00000 */
[----:B------:R0:W1:Y:S02]  /*69a0*/  SHFL.IDX P0, R15, R36, R35, R34 ;  /* 0x00000023240f7389 */ /* 0x0000640000000022 */
[----:B01----:R-:W-:Y:S05]  /*69b0*/  ENDCOLLECTIVE ;  /* 0x000000000000791b */ /* 0x003fea0003800000 */
.L_x_1378:
[----:B------:R-:W-:Y:S01]  /*69c0*/  IMAD.MOV.U32 R35, RZ, RZ, 0x14 ;  /* 0x00000014ff237424 */ /* 0x000fe200078e00ff */
[----:B------:R0:W-:Y:S06]  /*69d0*/  STL.128 [R1+0x2c0], R12 ;  /* 0x0002c00c01007387 */ /* 0x0001ec0000100c00 */
[----:B0-----:R-:W-:Y:S05]  /*69e0*/  WARPSYNC.COLLECTIVE R37, `(.L_x_1379) ;  /* 0x0000000025087348 */ /* 0x001fea0003c00000 */
[----:B0-----:R0:W1:Y:S02]  /*69f0*/  SHFL.IDX P0, R15, R36, R35, R34 ;  /* 0x00000023240f7389 */ /* 0x0010640000000022 */
[----:B01----:R-:W-:Y:S05]  /*6a00*/  ENDCOLLECTIVE ;  /* 0x000000000000791b */ /* 0x003fea0003800000 */
.L_x_1379:
[----:B------:R-:W-:Y:S01]  /*6a10*/  IMAD.MOV.U32 R35, RZ, RZ, 0x15 ;  /* 0x00000015ff237424 */ /* 0x000fe200078e00ff */
[----:B------:R-:W-:-:S07]  /*6a20*/  MOV R4, R15 ;  /* 0x0000000f00047202 */ /* 0x000fce0000000f00 */
[----:B------:R-:W-:Y:S05]  /*6a30*/  WARPSYNC.COLLECTIVE R37, `(.L_x_1380) ;  /* 0x0000000025087348 */ /* 0x000fea0003c00000 */
[----:B------:R0:W1:Y:S02]  /*6a40*/  SHFL.IDX P0, R15, R36, R35, R34 ;  /* 0x00000023240f7389 */ /* 0x0000640000000022 */
[----:B01----:R-:W-:Y:S05]  /*6a50*/  ENDCOLLECTIVE ;  /* 0x000000000000791b */ /* 0x003fea0003800000 */
.L_x_1380:
[----:B------:R-:W-:Y:S01]  /*6a60*/  IMAD.MOV.U32 R35, RZ, RZ, 0x16 ;  /* 0x00000016ff237424 */ /* 0x000fe200078e00ff */
[----:B------:R-:W-:-:S07]  /*6a70*/  MOV R5, R15 ;  /* 0x0000000f00057202 */ /* 0x000fce0000000f00 */
[----:B------:R-:W-:Y:S05]  /*6a80*/  WARPSYNC.COLLECTIVE R37, `(.L_x_1381) ;  /* 0x0000000025087348 */ /* 0x000fea0003c00000 */
[----:B------:R0:W1:Y:S02]  /*6a90*/  SHFL.IDX P0, R15, R36, R35, R34 ;  /* 0x00000023240f7389 */ /* 0x0000640000000022 */
[----:B01----:R-:W-:Y:S05]  /*6aa0*/  ENDCOLLECTIVE ;  /* 0x000000000000791b */ /* 0x003fea0003800000 */
.L_x_1381:
[----:B------:R-:W-:Y:S01]  /*6ab0*/  IMAD.MOV.U32 R35, RZ, RZ, 0x17 ;  /* 0x00000017ff237424 */ /* 0x000fe200078e00ff */
[----:B------:R-:W-:-:S07]  /*6ac0*/  MOV R6, R15 ;  /* 0x0000000f00067202 */ /* 0x000fce0000000f00 */
[----:B------:R-:W-:Y:S05]  /*6ad0*/  WARPSYNC.COLLECTIVE R37, `(.L_x_1382) ;  /* 0x0000000025087348 */ /* 0x000fea0003c00000 */
[----:B------:R0:W1:Y:S02]  /*6ae0*/  SHFL.IDX P0, R15, R36, R35, R34 ;  /* 0x00000023240f7389 */ /* 0x0000640000000022 */
[----:B01----:R-:W-:Y:S05]  /*6af0*/  ENDCOLLECTIVE ;  /* 0x000000000000791b */ /* 0x003fea0003800000 */
.L_x_1382:
[----:B------:R-:W-:Y:S01]  /*6b00*/  IMAD.MOV.U32 R35, RZ, RZ, 0x18 ;  /* 0x00000018ff237424 */ /* 0x000fe200078e00ff */
[----:B------:R-:W-:-:S07]  /*6b10*/  MOV R7, R15 ;  /* 0x0000000f00077202 */ /* 0x000fce0000000f00 */
[----:B------:R-:W-:Y:S05]  /*6b20*/  WARPSYNC.COLLECTIVE R37, `(.L_x_1383) ;  /* 0x0000000025087348 */ /* 0x000fea0003c00000 */
[----:B------:R0:W1:Y:S02]  /*6b30*/  SHFL.IDX P0, R15, R36, R35, R34 ;  /* 0x00000023240f7389 */ /* 0x0000640000000022 */
[----:B01----:R-:W-:Y:S05]  /*6b40*/  ENDCOLLECTIVE ;  /* 0x000000000000791b */ /* 0x003fea0003800000 */
.L_x_1383:
[----:B------:R0:W-:Y:S01]  /*6b50*/  STL.128 [R1+0x2d0], R4 ;  /* 0x0002d00401007387 */ /* 0x0001e20000100c00 */
[----:B------:R-:W-:Y:S01]  /*6b60*/  IMAD.MOV.U32 R35, RZ, RZ, 0x19 ;  /* 0x00000019ff237424 */ /* 0x000fe200078e00ff */
[----:B------:R-:W-:-:S07]  /*6b70*/  MOV R8, R15 ;  /* 0x0000000f00087202 */ /* 0x000fce0000000f00 */
[----:B0-----:R-:W-:Y:S05]  /*6b80*/  WARPSYNC.COLLECTIVE R37, `(.L_x_1384) ;  /* 0x0000000025087348 */ /* 0x001fea0003c00000 */
[----:B------:R1:W2:Y:S02]  /*6b90*/  SHFL.IDX P0, R15, R36, R35, R34 ;  /* 0x00000023240f7389 */ /* 0x0002a40000000022 */
[----:B012---:R-:W-:Y:S05]  /*6ba0*/  ENDCOLLECTIVE ;  /* 0x000000000000791b */ /* 0x007fea0003800000 */
.L_x_1384:
[----:B------:R-:W-:Y:S01]  /*6bb0*/  IMAD.MOV.U32 R35, RZ, RZ, 0x1a ;  /* 0x0000001aff237424 */ /* 0x000fe200078e00ff */
[----:B------:R-:W-:-:S07]  /*6bc0*/  MOV R9, R15 ;  /* 0x0000000f00097202 */ /* 0x000fce0000000f00 */
[----:B------:R-:W-:Y:S05]  /*6bd0*/  WARPSYNC.COLLECTIVE R37, `(.L_x_1385) ;  /* 0x0000000025087348 */ /* 0x000fea0003c00000 */
[----:B------:R0:W1:Y:S02]  /*6be0*/  SHFL.IDX P0, R15, R36, R35, R34 ;  /* 0x00000023240f7389 */ /* 0x0000640000000022 */
[----:B01----:R-:W-:Y:S05]  /*6bf0*/  ENDCOLLECTIVE ;  /* 0x000000000000791b */ /* 0x003fea0003800000 */
.L_x_1385:
[----:B------:R-:W-:Y:S01]  /*6c00*/  IMAD.MOV.U32 R35, RZ, RZ, 0x1b ;  /* 0x0000001bff237424 */ /* 0x000fe200078e00ff */
[----:B------:R-:W-:-:S07]  /*6c10*/  MOV R10, R15 ;  /* 0x0000000f000a7202 */ /* 0x000fce0000000f00 */
[----:B------:R-:W-:Y:S05]  /*6c20*/  WARPSYNC.COLLECTIVE R37, `(.L_x_1386) ;  /* 0x0000000025087348 */ /* 0x000fea0003c00000 */
[----:B------:R0:W1:Y:S02]  /*6c30*/  SHFL.IDX P0, R15, R36, R35, R34 ;  /* 0x00000023240f7389 */ /* 0x0000640000000022 */
[----:B01----:R-:W-:Y:S05]  /*6c40*/  ENDCOLLECTIVE ;  /* 0x000000000000791b */ /* 0x003fea0003800000 */
.L_x_1386:
[----:B------:R-:W-:Y:S01]  /*6c50*/  IMAD.MOV.U32 R35, RZ, RZ, 0x1c ;  /* 0x0000001cff237424 */ /* 0x000fe200078e00ff */
[----:B------:R-:W-:-:S07]  /*6c60*/  MOV R11, R15 ;  /* 0x0000000f000b7202 */ /* 0x000fce0000000f00 */
[----:B------:R-:W-:Y:S05]  /*6c70*/  WARPSYNC.COLLECTIVE R37, `(.L_x_1387) ;  /* 0x0000000025087348 */ /* 0x000fea0003c00000 */
[----:B------:R0:W1:Y:S02]  /*6c80*/  SHFL.IDX P0, R15, R36, R35, R34 ;  /* 0x00000023240f7389 */ /* 0x0000640000000022 */
[----:B01----:R-:W-:Y:S05]  /*6c90*/  ENDCOLLECTIVE ;  /* 0x000000000000791b */ /* 0x003fea0003800000 */
.L_x_1387:
[----:B------:R0:W-:Y:S01]  /*6ca0*/  STL.128 [R1+0x2e0], R8 ;  /* 0x0002e00801007387 */ /* 0x0001e20000100c00 */
[----:B------:R-:W-:Y:S01]  /*6cb0*/  IMAD.MOV.U32 R35, RZ, RZ, 0x1d ;  /* 0x0000001dff237424 */ /* 0x000fe200078e00ff */
[----:B------:R-:W-:-:S07]  /*6cc0*/  MOV R12, R15 ;  /* 0x0000000f000c7202 */ /* 0x000fce0000000f00 */
[----:B0-----:R-:W-:Y:S05]  /*6cd0*/  WARPSYNC.COLLECTIVE R37, `(.L_x_1388) ;  /* 0x0000000025087348 */ /* 0x001fea0003c00000 */
[----:B------:R1:W2:Y:S02]  /*6ce0*/  SHFL.IDX P0, R15, R36, R35, R34 ;  /* 0x00000023240f7389 */ /* 0x0002a40000000022 */
[----:B012---:R-:W-:Y:S05]  /*6cf0*/  ENDCOLLECTIVE ;  /* 0x000000000000791b */ /* 0x007fea0003800000 */
.L_x_1388:
[----:B------:R-:W-:Y:S01]  /*6d00*/  IMAD.MOV.U32 R35, RZ, RZ, 0x1e ;  /* 0x0000001eff237424 */ /* 0x000fe200078e00ff */
[----:B------:R-:W-:-:S07]  /*6d10*/  MOV R13, R15 ;  /* 0x0000000f000d7202 */ /* 0x000fce0000000f00 */
[----:B------:R-:W-:Y:S05]  /*6d20*/  WARPSYNC.COLLECTIVE R37, `(.L_x_1389) ;  /* 0x0000000025087348 */ /* 0x000fea0003c00000 */
[----:B------:R0:W1:Y:S02]  /*6d30*/  SHFL.IDX P0, R15, R36, R35, R34 ;  /* 0x00000023240f7389 */ /* 0x0000640000000022 */
[----:B01----:R-:W-:Y:S05]  /*6d40*/  ENDCOLLECTIVE ;  /* 0x000000000000791b */ /* 0x003fea0003800000 */
.L_x_1389:
[----:B------:R-:W-:Y:S01]  /*6d50*/  IMAD.MOV.U32 R35, RZ, RZ, 0x1f ;  /* 0x0000001fff237424 */ /* 0x000fe200078e00ff */
[----:B------:R-:W-:-:S07]  /*6d60*/  MOV R14, R15 ;  /* 0x0000000f000e7202 */ /* 0x000fce0000000f00 */
[----:B------:R-:W-:Y:S05]  /*6d70*/  WARPSYNC.COLLECTIVE R37, `(.L_x_1390) ;  /* 0x0000000025087348 */ /* 0x000fea0003c00000 */
[----:B------:R0:W1:Y:S02]  /*6d80*/  SHFL.IDX P0, R15, R36, R35, R34 ;  /* 0x00000023240f7389 */ /* 0x0000640000000022 */
[----:B01----:R-:W-:Y:S05]  /*6d90*/  ENDCOLLECTIVE ;  /* 0x000000000000791b */ /* 0x003fea0003800000 */
.L_x_1390:
[----:B------:R-:W-:Y:S01]  /*6da0*/  MOV R36, R33 ;  /* 0x0000002100247202 */ /* 0x000fe20000000f00 */
[----:B------:R-:W-:Y:S01]  /*6db0*/  IMAD.MOV.U32 R35, RZ, RZ, RZ ;  /* 0x000000ffff237224 */ /* 0x000fe200078e00ff */
[----:B------:R0:W-:Y:S06]  /*6dc0*/  STL.128 [R1+0x2f0], R12 ;  /* 0x0002f00c01007387 */ /* 0x0001ec0000100c00 */
[----:B0-----:R-:W-:Y:S05]  /*6dd0*/  WARPSYNC.COLLECTIVE R37, `(.L_x_1391) ;  /* 0x0000000025087348 */ /* 0x001fea0003c00000 */
[----:B0-----:R0:W1:Y:S02]  /*6de0*/  SHFL.IDX P0, R15, R36, R35, R34 ;  /* 0x00000023240f7389 */ /* 0x0010640000000022 */
[----:B01----:R-:W-:Y:S05]  /*6df0*/  ENDCOLLECTIVE ;  /* 0x000000000000791b */ /* 0x003fea0003800000 */
.L_x_1391:
[----:B------:R-:W-:Y:S01]  /*6e00*/  IMAD.MOV.U32 R35, RZ, RZ, 0x1 ;  /* 0x00000001ff237424 */ /* 0x000fe200078e00ff */
[----:B------:R-:W-:-:S07]  /*6e10*/  MOV R16, R15 ;  /* 0x0000000f00107202 */ /* 0x000fce0000000f00 */
[----:B------:R-:W-:Y:S05]  /*6e20*/  WARPSYNC.COLLECTIVE R37, `(.L_x_1392) ;  /* 0x0000000025087348 */ /* 0x000fea0003c00000 */
[----:B------:R0:W1:Y:S02]  /*6e30*/  SHFL.IDX P0, R15, R36, R35, R34 ;  /* 0x00000023240f7389 */ /* 0x0000640000000022 */
[----:B01----:R-:W-:Y:S05]  /*6e40*/  ENDCOLLECTIVE ;  /* 0x000000000000791b */ /* 0x003fea0003800000 */
.L_x_1392:
[----:B------:R-:W-:Y:S01]  /*6e50*/  IMAD.MOV.U32 R35, RZ, RZ, 0x2 ;  /* 0x00000002ff237424 */ /* 0x000fe200078e00ff */
[----:B------:R-:W-:-:S07]  /*6e60*/  MOV R17, R15 ;  /* 0x0000000f00117202 */ /* 0x000fce0000000f00 */
[----:B------:R-:W-:Y:S05]  /*6e70*/  WARPSYNC.COLLECTIVE R37, `(.L_x_1393) ;  /* 0x0000000025087348 */ /* 0x000fea0003c00000 */
[----:B------:R0:W1:Y:S02]  /*6e80*/  SHFL.IDX P0, R15, R36, R35, R34 ;  /* 0x00000023240f7389 */ /* 0x0000640000000022 */
[----:B01----:R-:W-:Y:S05]  /*6e90*/  ENDCOLLECTIVE ;  /* 0x000000000000791b */ /* 0x003fea0003800000 */
.L_x_1393:
[----:B------:R-:W-:Y:S01]  /*6ea0*/  IMAD.MOV.U32 R35, RZ, RZ, 0x3 ;  /* 0x00000003ff237424 */ /* 0x000fe200078e00ff */
[----:B------:R-:W-:-:S07]  /*6eb0*/  MOV R18, R15 ;  /* 0x0000000f00127202 */ /* 0x000fce0000000f00 */
[----:B------:R-:W-:Y:S05]  /*6ec0*/  WARPSYNC.COLLECTIVE R37, `(.L_x_1394) ;  /* 0x0000000025087348 */ /* 0x000fea0003c00000 */
[----:B------:R0:W1:Y:S02]  /*6ed0*/  SHFL.IDX P0, R15, R36, R35, R34 ;  /* 0x00000023240f7389 */ /* 0x0000640000000022 */
[----:B01----:R-:W-:Y:S05]  /*6ee0*/  ENDCOLLECTIVE ;  /* 0x000000000000791b */ /* 0x003fea0003800000 */
.L_x_1394:
[----:B------:R-:W-:Y:S01]  /*6ef0*/  IMAD.MOV.U32 R35, RZ, RZ, 0x4 ;  /* 0x00000004ff237424 */ /* 0x000fe200078e00ff */
[----:B------:R-:W-:-:S07]  /*6f00*/  MOV R19, R15 ;  /* 0x0000000f00137202 */ /* 0x000fce0000000f00 */
[----:B------:R-:W-:Y:S05]  /*6f10*/  WARPSYNC.COLLECTIVE R37, `(.L_x_1395) ;  /* 0x0000000025087348 */ /* 0x000fea0003c00000 */
[----:B------:R0:W1:Y:S02]  /*6f20*/  SHFL.IDX P0, R15, R36, R35, R34 ;  /* 0x00000023240f7389 */ /* 0x0000640000000022 */
[----:B01----:R-:W-:Y:S05]  /*6f30*/  ENDCOLLECTIVE ;  /* 0x000000000000791b */ /* 0x003fea0003800000 */
.L_x_1395:
[----:B------:R0:W-:Y:S01]  /*6f40*/  STL.128 [R1+0x300], R16 ;  /* 0x0003001001007387 */ /* 0x0001e20000100c00 */
[----:B------:R-:W-:Y:S01]  /*6f50*/  IMAD.MOV.U32 R35, RZ, RZ, 0x5 ;  /* 0x00000005ff237424 */ /* 0x000fe200078e00ff */
[----:B------:R-:W-:-:S07]  /*6f60*/  MOV R4, R15 ;  /* 0x0000000f00047202 */ /* 0x000fce0000000f00 */
[----:B0-----:R-:W-:Y:S05]  /*6f70*/  WARPSYNC.COLLECTIVE R37, `(.L_x_1396) ;  /* 0x0000000025087348 */ /* 0x001fea0003c00000 */
[----:B------:R1:W2:Y:S02]  /*6f80*/  SHFL.IDX P0, R15, R36, R35, R34 ;  /* 0x00000023240f7389 */ /* 0x0002a40000000022 */
[----:B012---:R-:W-:Y:S05]  /*6f90*/  ENDCOLLECTIVE ;  /* 0x000000000000791b */ /* 0x007fea0003800000 */
.L_x_1396:
[----:B------:R-:W-:Y:S01]  /*6fa0*/  IMAD.MOV.U32 R35, RZ, RZ, 0x6 ;  /* 0x00000006ff237424 */ /* 0x000fe200078e00ff */
[----:B------:R-:W-:-:S07]  /*6fb0*/  MOV R5, R15 ;  /* 0x0000000f00057202 */ /* 0x000fce0000000f00 */
[----:B------:R-:W-:Y:S05]  /*6fc0*/  WARPSYNC.COLLECTIVE R37, `(.L_x_1397) ;  /* 0x0000000025087348 */ /* 0x000fea0003c00000 */
[----:B------:R0:W1:Y:S02]  /*6fd0*/  SHFL.IDX P0, R15, R36, R35, R34 ;  /* 0x00000023240f7389 */ /* 0x0000640000000022 */
[----:B01----:R-:W-:Y:S05]  /*6fe0*/  ENDCOLLECTIVE ;  /* 0x000000000000791b */ /* 0x003fea0003800000 */
.L_x_1397:
[----:B------:R-:W-:Y:S01]  /*6ff0*/  IMAD.MOV.U32 R35, RZ, RZ, 0x7 ;  /* 0x00000007ff237424 */ /* 0x000fe200078e00ff */
[----:B------:R-:W-:-:S07]  /*7000*/  MOV R6, R15 ;  /* 0x0000000f00067202 */ /* 0x000fce0000000f00 */
[----:B------:R-:W-:Y:S05]  /*7010*/  WARPSYNC.COLLECTIVE R37, `(.L_x_1398) ;  /* 0x0000000025087348 */ /* 0x000fea0003c00000 */
[----:B------:R0:W1:Y:S02]  /*7020*/  SHFL.IDX P0, R15, R36, R35, R34 ;  /* 0x00000023240f7389 */ /* 0x0000640000000022 */
[----:B01----:R-:W-:Y:S05]  /*7030*/  ENDCOLLECTIVE ;  /* 0x000000000000791b */ /* 0x003fea0003800000 */
.L_x_1398:
[----:B------:R-:W-:Y:S01]  /*7040*/  IMAD.MOV.U32 R35, RZ, RZ, 0x8 ;  /* 0x00000008ff237424 */ /* 0x000fe200078e00ff */
[----:B------:R-:W-:-:S07]  /*7050*/  MOV R7, R15 ;  /* 0x0000000f00077202 */ /* 0x000fce0000000f00 */
[----:B------:R-:W-:Y:S05]  /*7060*/  WARPSYNC.COLLECTIVE R37, `(.L_x_1399) ;  /* 0x0000000025087348 */ /* 0x000fea0003c00000 */
[----:B------:R0:W1:Y:S02]  /*7070*/  SHFL.IDX P0, R15, R36, R35, R34 ;  /* 0x00000023240f7389 */ /* 0x0000640000000022 */
[----:B01----:R-:W-:Y:S05]  /*7080*/  ENDCOLLECTIVE ;  /* 0x000000000000791b */ /* 0x003fea0003800000 */
.L_x_1399:
[----:B------:R0:W-:Y:S01]  /*7090*/  STL.128 [R1+0x310], R4 ;  /* 0x0003100401007387 */ /* 0x0001e20000100c00 */
[----:B------:R-:W-:Y:S01]  /*70a0*/  IMAD.MOV.U32 R35, RZ, RZ, 0x9 ;  /* 0x00000009ff237424 */ /* 0x000fe200078e00ff */
[----:B------:R-:W-:-:S07]  /*70b0*/  MOV R8, R15 ;  /* 0x0000000f00087202 */ /* 0x000fce0000000f00 */
[----:B0-----:R-:W-:Y:S05]  /*70c0*/  WARPSYNC.COLLECTIVE R37, `(.L_x_1400) ;  /* 0x0000000025087348 */ /* 0x001fea0003c00000 */
[----:B------:R1:W2:Y:S02]  /*70d0*/  SHFL.IDX P0, R15, R36, R35, R34 ;  /* 0x00000023240f7389 */ /* 0x0002a40000000022 */
[----:B012---:R-:W-:Y:S05]  /*70e0*/  ENDCOLLECTIVE ;  /* 0x000000000000791b */ /* 0x007fea0003800000 */
.L_x_1400:
[----:B------:R-:W-:Y:S01]  /*70f0*/  IMAD.MOV.U32 R35, RZ, RZ, 0xa ;  /* 0x0000000aff237424 */ /* 0x000fe200078e00ff */
[----:B------:R-:W-:-:S07]  /*7100*/  MOV R9, R15 ;  /* 0x0000000f00097202 */ /* 0x000fce0000000f00 */
[----:B------:R-:W-:Y:S05]  /*7110*/  WARPSYNC.COLLECTIVE R37, `(.L_x_1401) ;  /* 0x0000000025087348 */ /* 0x000fea0003c00000 */
[----:B------:R0:W1:Y:S02]  /*7120*/  SHFL.IDX P0, R15, R36, R35, R34 ;  /* 0x00000023240f7389 */ /* 0x0000640000000022 */
[----:B01----:R-:W-:Y:S05]  /*7130*/  ENDCOLLECTIVE ;  /* 0x000000000000791b */ /* 0x003fea0003800000 */
.L_x_1401:
[----:B------:R-:W-:Y:S01]  /*7140*/  IMAD.MOV.U32 R35, RZ, RZ, 0xb ;  /* 0x0000000bff237424 */ /* 0x000fe200078e00ff */
[----:B------:R-:W-:-:S07]  /*7150*/  MOV R10, R15 ;  /* 0x0000000f000a7202 */ /* 0x000fce0000000f00 */
[----:B------:R-:W-:Y:S05]  /*7160*/  WARPSYNC.COLLECTIVE R37, `(.L_x_1402) ;  /* 0x0000000025087348 */ /* 0x000fea0003c00000 */
[----:B------:R0:W1:Y:S02]  /*7170*/  SHFL.IDX P0, R15, R36, R35, R34 ;  /* 0x00000023240f7389 */ /* 0x0000640000000022 */
[----:B01----:R-:W-:Y:S05]  /*7180*/  ENDCOLLECTIVE ;  /* 0x000000000000791b */ /* 0x003fea0003800000 */
.L_x_1402:
[----:B------:R-:W-:Y:S01]  /*7190*/  IMAD.MOV.U32 R35, RZ, RZ, 0xc ;  /* 0x0000000cff237424 */ /* 0x000fe200078e00ff */
[----:B------:R-:W-:-:S07]  /*71a0*/  MOV R11, R15 ;  /* 0x0000000f000b7202 */ /* 0x000fce0000000f00 */
[----:B------:R-:W-:Y:S05]  /*71b0*/  WARPSYNC.COLLECTIVE R37, `(.L_x_1403) ;  /* 0x0000000025087348 */ /* 0x000fea0003c00000 */
[----:B------:R0:W1:Y:S02]  /*71c0*/  SHFL.IDX P0, R15, R36, R35, R34 ;  /* 0x00000023240f7389 */ /* 0x0000640000000022 */
[----:B01----:R-:W-:Y:S05]  /*71d0*/  ENDCOLLECTIVE ;  /* 0x000000000000791b */ /* 0x003fea0003800000 */
.L_x_1403:
[----:B------:R0:W-:Y:S01]  /*71e0*/  STL.128 [R1+0x320], R8 ;  /* 0x0003200801007387 */ /* 0x0001e20000100c00 */
[----:B------:R-:W-:Y:S01]  /*71f0*/  IMAD.MOV.U32 R35, RZ, RZ, 0xd ;  /* 0x0000000dff237424 */ /* 0x000fe200078e00ff */
[----:B------:R-:W-:-:S07]  /*7200*/  MOV R12, R15 ;  /* 0x0000000f000c7202 */ /* 0x000fce0000000f00 */
[----:B0-----:R-:W-:Y:S05]  /*7210*/  WARPSYNC.COLLECTIVE R37, `(.L_x_1404) ;  /* 0x0000000025087348 */ /* 0x001fea0003c00000 */
[----:B------:R1:W2:Y:S02]  /*7220*/  SHFL.IDX P0, R15, R36, R35, R34 ;  /* 0x00000023240f7389 */ /* 0x0002a40000000022 */
[----:B012---:R-:W-:Y:S05]  /*7230*/  ENDCOLLECTIVE ;  /* 0x000000000000791b */ /* 0x007fea0003800000 */
.L_x_1404:
[----:B------:R-:W-:Y:S01]  /*7240*/  IMAD.MOV.U32 R35, RZ, RZ, 0xe ;  /* 0x0000000eff237424 */ /* 0x000fe200078e00ff */
[----:B------:R-:W-:-:S07]  /*7250*/  MOV R13, R15 ;  /* 0x0000000f000d7202 */ /* 0x000fce0000000f00 */
[----:B------:R-:W-:Y:S05]  /*7260*/  WARPSYNC.COLLECTIVE R37, `(.L_x_1405) ;  /* 0x0000000025087348 */ /* 0x000fea0003c00000 */
[----:B------:R0:W1:Y:S02]  /*7270*/  SHFL.IDX P0, R15, R36, R35, R34 ;  /* 0x00000023240f7389 */ /* 0x0000640000000022 */
[----:B01----:R-:W-:Y:S05]  /*7280*/  ENDCOLLECTIVE ;  /* 0x000000000000791b */ /* 0x003fea0003800000 */
.L_x_1405:
[----:B------:R-:W-:Y:S01]  /*7290*/  IMAD.MOV.U32 R35, RZ, RZ, 0xf ;  /* 0x0000000fff237424 */ /* 0x000fe200078e00ff */
[----:B------:R-:W-:-:S07]  /*72a0*/  MOV R14, R15 ;  /* 0x0000000f000e7202 */ /* 0x000fce0000000f00 */
[----:B------:R-:W-:Y:S05]  /*72b0*/  WARPSYNC.COLLECTIVE R37, `(.L_x_1406) ;  /* 0x0000000025087348 */ /* 0x000fea0003c00000 */
[----:B------:R0:W1:Y:S02]  /*72c0*/  SHFL.IDX P0, R15, R36, R35, R34 ;  /* 0x00000023240f7389 */ /* 0x0000640000000022 */
[----:B01----:R-:W-:Y:S05]  /*72d0*/  ENDCOLLECTIVE ;  /* 0x000000000000791b */ /* 0x003fea0003800000 */
.L_x_1406:
[----:B------:R-:W-:Y:S01]  /*72e0*/  HFMA2 R35, -RZ, RZ, 0, 9.5367431640625e-07 ;  /* 0x00000010ff237431 */ /* 0x000fe200000001ff */
[----:B------:R0:W-:Y:S06]  /*72f0*/  STL.128 [R1+0x330], R12 ;  /* 0x0003300c01007387 */ /* 0x0001ec0000100c00 */
[----:B0-----:R-:W-:Y:S05]  /*7300*/  WARPSYNC.COLLECTIVE R37, `(.L_x_1407) ;  /* 0x0000000025087348 */ /* 0x001fea0003c00000 */
[----:B0-----:R0:W1:Y:S02]  /*7310*/  SHFL.IDX P0, R15, R36, R35, R34 ;  /* 0x00000023240f7389 */ /* 0x0010640000000022 */
[----:B01----:R-:W-:Y:S05]  /*7320*/  ENDCOLLECTIVE ;  /* 0x000000000000791b */ /* 0x003fea0003800000 */
.L_x_1407:
[----:B------:R-:W-:Y:S01]  /*7330*/  MOV R35, 0x11 ;  /* 0x0000001100237802 */ /* 0x000fe20000000f00 */
[----:B------:R-:W-:-:S07]  /*7340*/  IMAD.MOV.U32 R16, RZ, RZ, R15 ;  /* 0x000000ffff107224 */ /* 0x000fce00078e000f */
[----:B------:R-:W-:Y:S05]  /*7350*/  WARPSYNC.COLLECTIVE R37, `(.L_x_1408) ;  /* 0x0000000025087348 */ /* 0x000fea0003c00000 */
[----:B------:R0:W1:Y:S02]  /*7360*/  SHFL.IDX P0, R15, R36, R35, R34 ;  /* 0x00000023240f7389 */ /* 0x0000640000000022 */
[----:B01----:R-:W-:Y:S05]  /*7370*/  ENDCOLLECTIVE ;  /* 0x000000000000791b */ /* 0x003fea0003800000 */
.L_x_1408:
[----:B------:R-:W-:Y:S02]  /*7380*/  HFMA2 R35, -RZ, RZ, 0, 1.07288360595703125e-06 ;  /* 0x00000012ff237431 */ /* 0x000fe400000001ff */
[----:B------:R-:W-:-:S07]  /*7390*/  IMAD.MOV.U32 R17, RZ, RZ, R15 ;  /* 0x000000ffff117224 */ /* 0x000fce00078e000f */
[----:B------:R-:W-:Y:S05]  /*73a0*/  WARPSYNC.COLLECTIVE R37, `(.L_x_1409) ;  /* 0x0000000025087348 */ /* 0x000fea0003c00000 */
[----:B------:R0:W1:Y:S02]  /*73b0*/  SHFL.IDX P0, R15, R36, R35, R34 ;  /* 0x00000023240f7389 */ /* 0x0000640000000022 */
[----:B01----:R-:W-:Y:S05]  /*73c0*/  ENDCOLLECTIVE ;  /* 0x000000000000791b */ /* 0x003fea0003800000 */
.L_x_1409:
[----:B------:R-:W-:Y:S01]  /*73d0*/  MOV R35, 0x13 ;  /* 0x0000001300237802 */ /* 0x000fe20000000f00 */
[----:B------:R-:W-:-:S07]  /*73e0*/  IMAD.MOV.U32 R18, RZ, RZ, R15 ;  /* 0x000000ffff127224 */ /* 0x000fce00078e000f */
[----:B------:R-:W-:Y:S05]  /*73f0*/  WARPSYNC.COLLECTIVE R37, `(.L_x_1410) ;  /* 0x0000000025087348 */ /* 0x000fea0003c00000 */
[----:B------:R0:W1:Y:S02]  /*7400*/  SHFL.IDX P0, R15, R36, R35, R34 ;  /* 0x00000023240f7389 */ /* 0x0000640000000022 */
[----:B01----:R-:W-:Y:S05]  /*7410*/  ENDCOLLECTIVE ;  /* 0x000000000000791b */ /* 0x003fea0003800000 */
.L_x_1410:
[----:B------:R-:W-:Y:S02]  /*7420*/  HFMA2 R35, -RZ, RZ, 0, 1.1920928955078125e-06 ;  /* 0x00000014ff237431 */ /* 0x000fe400000001ff */
[----:B------:R-:W-:-:S07]  /*7430*/  IMAD.MOV.U32 R19, RZ, RZ, R15 ;  /* 0x000000ffff137224 */ /* 0x000fce00078e000f */
[----:B------:R-:W-:Y:S05]  /*7440*/  WARPSYNC.COLLECTIVE R37, `(.L_x_1411) ;  /* 0x0000000025087348 */ /* 0x000fea0003c00000 */
[----:B------:R0:W1:Y:S02]  /*7450*/  SHFL.IDX P0, R15, R36, R35, R34 ;  /* 0x00000023240f7389 */ /* 0x0000640000000022 */
[----:B01----:R-:W-:Y:S05]  /*7460*/  ENDCOLLECTIVE ;  /* 0x000000000000791b */ /* 0x003fea0003800000 */
.L_x_1411:
[----:B------:R0:W-:Y:S01]  /*7470*/  STL.128 [R1+0x340], R16 ;  /* 0x0003401001007387 */ /* 0x0001e20000100c00 */
[----:B------:R-:W-:Y:S01]  /*7480*/  MOV R35, 0x15 ;  /* 0x0000001500237802 */ /* 0x000fe20000000f00 */
[----:B------:R-:W-:-:S07]  /*7490*/  IMAD.MOV.U32 R4, RZ, RZ, R15 ;  /* 0x000000ffff047224 */ /* 0x000fce00078e000f */
[----:B0-----:R-:W-:Y:S05]  /*74a0*/  WARPSYNC.COLLECTIVE R37, `(.L_x_1412) ;  /* 0x0000000025087348 */ /* 0x001fea0003c00000 */
[----:B------:R1:W2:Y:S02]  /*74b0*/  SHFL.IDX P0, R15, R36, R35, R34 ;  /* 0x00000023240f7389 */ /* 0x0002a40000000022 */
[----:B012---:R-:W-:Y:S05]  /*74c0*/  ENDCOLLECTIVE ;  /* 0x000000000000791b */ /* 0x007fea0003800000 */
.L_x_1412:
[----:B------:R-:W-:Y:S02]  /*74d0*/  HFMA2 R35, -RZ, RZ, 0, 1.31130218505859375e-06 ;  /* 0x00000016ff237431 */ /* 0x000fe400000001ff */
[----:B------:R-:W-:-:S07]  /*74e0*/  IMAD.MOV.U32 R5, RZ, RZ, R15 ;  /* 0x000000ffff057224 */ /* 0x000fce00078e000f */
[----:B------:R-:W-:Y:S05]  /*74f0*/  WARPSYNC.COLLECTIVE R37, `(.L_x_1413) ;  /* 0x0000000025087348 */ /* 0x000fea0003c00000 */
[----:B------:R0:W1:Y:S02]  /*7500*/  SHFL.IDX P0, R15, R36, R35, R34 ;  /* 0x00000023240f7389 */ /* 0x0000640000000022 */
[----:B01----:R-:W-:Y:S05]  /*7510*/  ENDCOLLECTIVE ;  /* 0x000000000000791b */ /* 0x003fea0003800000 */
.L_x_1413:
[----:B------:R-:W-:Y:S01]  /*7520*/  MOV R35, 0x17 ;  /* 0x0000001700237802 */ /* 0x000fe20000000f00 */
[----:B------:R-:W-:-:S07]  /*7530*/  IMAD.MOV.U32 R6, RZ, RZ, R15 ;  /* 0x000000ffff067224 */ /* 0x000fce00078e000f */
[----:B------:R-:W-:Y:S05]  /*7540*/  WARPSYNC.COLLECTIVE R37, `(.L_x_1414) ;  /* 0x0000000025087348 */ /* 0x000fea0003c00000 */
[----:B------:R0:W1:Y:S02]  /*7550*/  SHFL.IDX P0, R15, R36, R35, R34 ;  /* 0x00000023240f7389 */ /* 0x0000640000000022 */
[----:B01----:R-:W-:Y:S05]  /*7560*/  ENDCOLLECTIVE ;  /* 0x000000000000791b */ /* 0x003fea0003800000 */
.L_x_1414:
[----:B------:R-:W-:Y:S02]  /*7570*/  HFMA2 R35, -RZ, RZ, 0, 1.430511474609375e-06 ;  /* 0x00000018ff237431 */ /* 0x000fe400000001ff */
[----:B------:R-:W-:-:S07]  /*7580*/  IMAD.MOV.U32 R7, RZ, RZ, R15 ;  /* 0x000000ffff077224 */ /* 0x000fce00078e000f */
[----:B------:R-:W-:Y:S05]  /*7590*/  WARPSYNC.COLLECTIVE R37, `(.L_x_1415) ;  /* 0x0000000025087348 */ /* 0x000fea0003c00000 */
[----:B------:R0:W1:Y:S02]  /*75a0*/  SHFL.IDX P0, R15, R36, R35, R34 ;  /* 0x00000023240f7389 */ /* 0x0000640000000022 */
[----:B01----:R-:W-:Y:S05]  /*75b0*/  ENDCOLLECTIVE ;  /* 0x000000000000791b */ /* 0x003fea0003800000 */
.L_x_1415:
[----:B------:R0:W-:Y:S01]  /*75c0*/  STL.128 [R1+0x350], R4 ;  /* 0x0003500401007387 */ /* 0x0001e20000100c00 */
[----:B------:R-:W-:Y:S01]  /*75d0*/  MOV R35, 0x19 ;  /* 0x0000001900237802 */ /* 0x000fe20000000f00 */
[----:B------:R-:W-:-:S07]  /*75e0*/  IMAD.MOV.U32 R8, RZ, RZ, R15 ;  /* 0x000000ffff087224 */ /* 0x000fce00078e000f */
[----:B0-----:R-:W-:Y:S05]  /*75f0*/  WARPSYNC.COLLECTIVE R37, `(.L_x_1416) ;  /* 0x0000000025087348 */ /* 0x001fea0003c00000 */
[----:B------:R1:W2:Y:S02]  /*7600*/  SHFL.IDX P0, R15, R36, R35, R34 ;  /* 0x00000023240f7389 */ /* 0x0002a40000000022 */
[----:B012---:R-:W-:Y:S05]  /*7610*/  ENDCOLLECTIVE ;  /* 0x000000000000791b */ /* 0x007fea0003800000 */
.L_x_1416:
[----:B------:R-:W-:Y:S02]  /*7620*/  HFMA2 R35, -RZ, RZ, 0, 1.54972076416015625e-06 ;  /* 0x0000001aff237431 */ /* 0x000fe400000001ff */
[----:B------:R-:W-:-:S07]  /*7630*/  IMAD.MOV.U32 R9, RZ, RZ, R15 ;  /* 0x000000ffff097224 */ /* 0x000fce00078e000f */
[----:B------:R-:W-:Y:S05]  /*7640*/  WARPSYNC.COLLECTIVE R37, `(.L_x_1417) ;  /* 0x0000000025087348 */ /* 0x000fea0003c00000 */
[----:B------:R0:W1:Y:S02]  /*7650*/  SHFL.IDX P0, R15, R36, R35, R34 ;  /* 0x00000023240f7389 */ /* 0x0000640000000022 */
[----:B01----:R-:W-:Y:S05]  /*7660*/  ENDCOLLECTIVE ;  /* 0x000000000000791b */ /* 0x003fea0003800000 */
.L_x_1417:
[----:B------:R-:W-:Y:S01]  /*7670*/  MOV R35, 0x1b ;  /* 0x0000001b00237802 */ /* 0x000fe20000000f00 */
[----:B------:R-:W-:-:S07]  /*7680*/  IMAD.MOV.U32 R10, RZ, RZ, R15 ;  /* 0x000000ffff0a7224 */ /* 0x000fce00078e000f */
[----:B------:R-:W-:Y:S05]  /*7690*/  WARPSYNC.COLLECTIVE R37, `(.L_x_1418) ;  /* 0x0000000025087348 */ /* 0x000fea0003c00000 */
[----:B------:R0:W1:Y:S02]  /*76a0*/  SHFL.IDX P0, R15, R36, R35, R34 ;  /* 0x00000023240f7389 */ /* 0x0000640000000022 */
[----:B01----:R-:W-:Y:S05]  /*76b0*/  ENDCOLLECTIVE ;  /* 0x000000000000791b */ /* 0x003fea0003800000 */
.L_x_1418:
[----:B------:R-:W-:Y:S02]  /*76c0*/  HFMA2 R35, -RZ, RZ, 0, 1.6689300537109375e-06 ;  /* 0x0000001cff237431 */ /* 0x000fe400000001ff */
[----:B------:R-:W-:-:S07]  /*76d0*/  IMAD.MOV.U32 R11, RZ, RZ, R15 ;  /* 0x000000ffff0b7224 */ /* 0x000fce00078e000f */
[----:B------:R-:W-:Y:S05]  /*76e0*/  WARPSYNC.COLLECTIVE R37, `(.L_x_1419) ;  /* 0x0000000025087348 */ /* 0x000fea0003c00000 */
[----:B------:R0:W1:Y:S02]  /*76f0*/  SHFL.IDX P0, R15, R36, R35, R34 ;  /* 0x00000023240f7389 */ /* 0x0000640000000022 */
[----:B01----:R-:W-:Y:S05]  /*7700*/  ENDCOLLECTIVE ;  /* 0x000000000000791b */ /* 0x003fea0003800000 */
.L_x_1419:
[----:B------:R0:W-:Y:S01]  /*7710*/  STL.128 [R1+0x360], R8 ;  /* 0x0003600801007387 */ /* 0x0001e20000100c00 */
[----:B------:R-:W-:Y:S01]  /*7720*/  MOV R35, 0x1d ;  /* 0x0000001d00237802 */ /* 0x000fe20000000f00 */
[----:B------:R-:W-:-:S07]  /*7730*/  IMAD.MOV.U32 R12, RZ, RZ, R15 ;  /* 0x000000ffff0c7224 */ /* 0x000fce00078e000f */
[----:B0-----:R-:W-:Y:S05]  /*7740*/  WARPSYNC.COLLECTIVE R37, `(.L_x_1420) ;  /* 0x0000000025087348 */ /* 0x001fea0003c00000 */
[----:B------:R1:W2:Y:S02]  /*7750*/  SHFL.IDX P0, R15, R36, R35, R34 ;  /* 0x00000023240f7389 */ /* 0x0002a40000000022 */
[----:B012---:R-:W-:Y:S05]  /*7760*/  ENDCOLLECTIVE ;  /* 0x000000000000791b */ /* 0x007fea0003800000 */
.L_x_1420:
[----:B------:R-:W-:Y:S02]  /*7770*/  HFMA2 R35, -RZ, RZ, 0, 1.78813934326171875e-06 ;  /* 0x0000001eff237431 */ /* 0x000fe400000001ff */
[----:B------:R-:W-:-:S07]  /*7780*/  IMAD.MOV.U32 R13, RZ, RZ, R15 ;  /* 0x000000ffff0d7224 */ /* 0x000fce00078e000f */
[----:B------:R-:W-:Y:S05]  /*7790*/  WARPSYNC.COLLECTIVE R37, `(.L_x_1421) ;  /* 0x0000000025087348 */ /* 0x000fea0003c00000 */
[----:B------:R0:W1:Y:S02]  /*77a0*/  SHFL.IDX P0, R15, R36, R35, R34 ;  /* 0x00000023240f7389 */ /* 0x0000640000000022 */
[----:B01----:R-:W-:Y:S05]  /*77b0*/  ENDCOLLECTIVE ;  /* 0x000000000000791b */ /* 0x003fea0003800000 */
.L_x_1421:
[----:B------:R-:W-:Y:S01]  /*77c0*/  MOV R35, 0x1f ;  /* 0x0000001f00237802 */ /* 0x000fe20000000f00 */
[----:B------:R-:W-:-:S07]  /*77d0*/  IMAD.MOV.U32 R14, RZ, RZ, R15 ;  /* 0x000000ffff0e7224 */ /* 0x000fce00078e000f */
[----:B------:R-:W-:Y:S05]  /*77e0*/  WARPSYNC.COLLECTIVE R37, `(.L_x_1422) ;  /* 0x0000000025087348 */ /* 0x000fea0003c00000 */
[----:B------:R0:W1:Y:S02]  /*77f0*/  SHFL.IDX P0, R15, R36, R35, R34 ;  /* 0x00000023240f7389 */ /* 0x0000640000000022 */
[----:B01----:R-:W-:Y:S05]  /*7800*/  ENDCOLLECTIVE ;  /* 0x000000000000791b */ /* 0x003fea0003800000 */
.L_x_1422:
[----:B------:R-:W-:Y:S02]  /*7810*/  HFMA2 R35, -RZ, RZ, 0, 0 ;  /* 0x00000000ff237431 */ /* 0x000fe400000001ff */
[----:B------:R-:W-:Y:S01]  /*7820*/  IMAD.MOV.U32 R36, RZ, RZ, R32 ;  /* 0x000000ffff247224 */ /* 0x000fe200078e0020 */
[----:B------:R0:W-:Y:S06]  /*7830*/  STL.128 [R1+0x370], R12 ;  /* 0x0003700c01007387 */ /* 0x0001ec0000100c00 */
[----:B0-----:R-:W-:Y:S05]  /*7840*/  WARPSYNC.COLLECTIVE R37, `(.L_x_1423) ;  /* 0x0000000025087348 */ /* 0x001fea0003c00000 */
[----:B0-----:R0:W1:Y:S02]  /*7850*/  SHFL.IDX P0, R15, R36, R35, R34 ;  /* 0x00000023240f7389 */ /* 0x0010640000000022 */
[----:B01----:R-:W-:Y:S05]  /*7860*/  ENDCOLLECTIVE ;  /* 0x000000000000791b */ /* 0x003fea0003800000 */
.L_x_1423:
[----:B------:R-:W-:Y:S01]  /*7870*/  MOV R35, 0x1 ;  /* 0x0000000100237802 */ /* 0x000fe20000000f00 */
[----:B------:R-:W-:-:S07]  /*7880*/  IMAD.MOV.U32 R16, RZ, RZ, R15 ;  /* 0x000000ffff107224 */ /* 0x000fce00078e000f */
[----:B------:R-:W-:Y:S05]  /*7890*/  WARPSYNC.COLLECTIVE R37, `(.L_x_1424) ;  /* 0x0000000025087348 */ /* 0x000fea0003c00000 */
[----:B------:R0:W1:Y:S02]  /*78a0*/  SHFL.IDX P0, R15, R36, R35, R34 ;  /* 0x00000023240f7389 */ /* 0x0000640000000022 */
[----:B01----:R-:W-:Y:S05]  /*78b0*/  ENDCOLLECTIVE ;  /* 0x000000000000791b */ /* 0x003fea0003800000 */
.L_x_1424:
[----:B------:R-:W-:Y:S02]  /*78c0*/  HFMA2 R35, -RZ, RZ, 0, 1.1920928955078125e-07 ;  /* 0x00000002ff237431 */ /* 0x000fe400000001ff */
[----:B------:R-:W-:-:S07]  /*78d0*/  IMAD.MOV.U32 R17, RZ, RZ, R15 ;  /* 0x000000ffff117224 */ /* 0x000fce00078e000f */
[----:B------:R-:W-:Y:S05]  /*78e0*/  WARPSYNC.COLLECTIVE R37, `(.L_x_1425) ;  /* 0x0000000025087348 */ /* 0x000fea0003c00000 */
[----:B------:R0:W1:Y:S02]  /*78f0*/  SHFL.IDX P0, R15, R36, R35, R34 ;  /* 0x00000023240f7389 */ /* 0x0000640000000022 */
[----:B01----:R-:W-:Y:S05]  /*7900*/  ENDCOLLECTIVE ;  /* 0x000000000000791b */ /* 0x003fea0003800000 */
.L_x_1425:
[----:B------:R-:W-:Y:S01]  /*7910*/  MOV R35, 0x3 ;  /* 0x0000000300237802 */ /* 0x000fe20000000f00 */
[----:B------:R-:W-:-:S07]  /*7920*/  IMAD.MOV.U32 R18, RZ, RZ, R15 ;  /* 0x000000ffff127224 */ /* 0x000fce00078e000f */
[----:B------:R-:W-:Y:S05]  /*7930*/  WARPSYNC.COLLECTIVE R37, `(.L_x_1426) ;  /* 0x0000000025087348 */ /* 0x000fea0003c00000 */
[----:B------:R0:W1:Y:S02]  /*7940*/  SHFL.IDX P0, R15, R36, R35, R34 ;  /* 0x00000023240f7389 */ /* 0x0000640000000022 */
[----:B01----:R-:W-:Y:S05]  /*7950*/  ENDCOLLECTIVE ;  /* 0x000000000000791b */ /* 0x003fea0003800000 */
.L_x_1426:
[----:B------:R-:W-:Y:S02]  /*7960*/  HFMA2 R35, -RZ, RZ, 0, 2.384185791015625e-07 ;  /* 0x00000004ff237431 */ /* 0x000fe400000001ff */
[----:B------:R-:W-:-:S07]  /*7970*/  IMAD.MOV.U32 R19, RZ, RZ, R15 ;  /* 0x000000ffff137224 */ /* 0x000fce00078e000f */
[----:B------:R-:W-:Y:S05]  /*7980*/  WARPSYNC.COLLECTIVE R37, `(.L_x_1427) ;  /* 0x0000000025087348 */ /* 0x000fea0003c00000 */
[----:B------:R0:W1:Y:S02]  /*7990*/  SHFL.IDX P0, R15, R36, R35, R34 ;  /* 0x00000023240f7389 */ /* 0x0000640000000022 */
[----:B01----:R-:W-:Y:S05]  /*79a0*/  ENDCOLLECTIVE ;  /* 0x000000000000791b */ /* 0x003fea0003800000 */
.L_x_1427:
[----:B------:R0:W-:Y:S01]  /*79b0*/  STL.128 [R1+0x380], R16 ;  /* 0x0003801001007387 */ /* 0x0001e20000100c00 */
[----:B------:R-:W-:Y:S01]  /*79c0*/  MOV R35, 0x5 ;  /* 0x0000000500237802 */ /* 0x000fe20000000f00 */
[----:B------:R-:W-:-:S07]  /*79d0*/  IMAD.MOV.U32 R4, RZ, RZ, R15 ;  /* 0x000000ffff047224 */ /* 0x000fce00078e000f */
[----:B0-----:R-:W-:Y:S05]  /*79e0*/  WARPSYNC.COLLECTIVE R37, `(.L_x_1428) ;  /* 0x0000000025087348 */ /* 0x001fea0003c00000 */
[----:B------:R1:W2:Y:S02]  /*79f0*/  SHFL.IDX P0, R15, R36, R35, R34 ;  /* 0x00000023240f7389 */ /* 0x0002a40000000022 */
[----:B012---:R-:W-:Y:S05]  /*7a00*/  ENDCOLLECTIVE ;  /* 0x000000000000791b */ /* 0x007fea0003800000 */
.L_x_1428:
[----:B------:R-:W-:Y:S02]  /*7a10*/  HFMA2 R35, -RZ, RZ, 0, 3.5762786865234375e-07 ;  /* 0x00000006ff237431 */ /* 0x000fe400000001ff */
[----:B------:R-:W-:-:S07]  /*7a20*/  IMAD.MOV.U32 R5, RZ, RZ, R15 ;  /* 0x000000ffff057224 */ /* 0x000fce00078e000f */
[----:B------:R-:W-:Y:S05]  /*7a30*/  WARPSYNC.COLLECTIVE R37, `(.L_x_1429) ;  /* 0x0000000025087348 */ /* 0x000fea0003c00000 */
[----:B------:R0:W1:Y:S02]  /*7a40*/  SHFL.IDX P0, R15, R36, R35, R34 ;  /* 0x00000023240f7389 */ /* 0x0000640000000022 */
[----:B01----:R-:W-:Y:S05]  /*7a50*/  ENDCOLLECTIVE ;  /* 0x000000000000791b */ /* 0x003fea0003800000 */
.L_x_1429:
[----:B------:R-:W-:Y:S01]  /*7a60*/  MOV R35, 0x7 ;  /* 0x0000000700237802 */ /* 0x000fe20000000f00 */
[----:B------:R-:W-:-:S07]  /*7a70*/  IMAD.MOV.U32 R6, RZ, RZ, R15 ;  /* 0x000000ffff067224 */ /* 0x000fce00078e000f */
[----:B------:R-:W-:Y:S05]  /*7a80*/  WARPSYNC.COLLECTIVE R37, `(.L_x_1430) ;  /* 0x0000000025087348 */ /* 0x000fea0003c00000 */
[----:B------:R0:W1:Y:S02]  /*7a90*/  SHFL.IDX P0, R15, R36, R35, R34 ;  /* 0x00000023240f7389 */ /* 0x0000640000000022 */
[----:B01----:R-:W-:Y:S05]  /*7aa0*/  ENDCOLLECTIVE ;  /* 0x000000000000791b */ /* 0x003fea0003800000 */
.L_x_1430:
[----:B------:R-:W-:Y:S02]  /*7ab0*/  HFMA2 R35, -RZ, RZ, 0, 4.76837158203125e-07 ;  /* 0x00000008ff237431 */ /* 0x000fe400000001ff */
[----:B------:R-:W-:-:S07]  /*7ac0*/  IMAD.MOV.U32 R7, RZ, RZ, R15 ;  /* 0x000000ffff077224 */ /* 0x000fce00078e000f */
[----:B------:R-:W-:Y:S05]  /*7ad0*/  WARPSYNC.COLLECTIVE R37, `(.L_x_1431) ;  /* 0x0000000025087348 */ /* 0x000fea0003c00000 */
[----:B------:R0:W1:Y:S02]  /*7ae0*/  SHFL.IDX P0, R15, R36, R35, R34 ;  /* 0x00000023240f7389 */ /* 0x0000640000000022 */
[----:B01----:R-:W-:Y:S05]  /*7af0*/  ENDCOLLECTIVE ;  /* 0x000000000000791b */ /* 0x003fea0003800000 */
.L_x_1431:
[----:B------:R0:W-:Y:S01]  /*7b00*/  STL.128 [R1+0x390], R4 ;  /* 0x0003900401007387 */ /* 0x0001e20000100c00 */
[----:B------:R-:W-:Y:S01]  /*7b10*/  MOV R35, 0x9 ;  /* 0x0000000900237802 */ /* 0x000fe20000000f00 */
[----:B------:R-:W-:-:S07]  /*7b20*/  IMAD.MOV.U32 R8, RZ, RZ, R15 ;  /* 0x000000ffff087224 */ /* 0x000fce00078e000f */
[----:B0-----:R-:W-:Y:S05]  /*7b30*/  WARPSYNC.COLLECTIVE R37, `(.L_x_1432) ;  /* 0x0000000025087348 */ /* 0x001fea0003c00000 */
[----:B------:R1:W2:Y:S02]  /*7b40*/  SHFL.IDX P0, R15, R36, R35, R34 ;  /* 0x00000023240f7389 */ /* 0x0002a40000000022 */
[----:B012---:R-:W-:Y:S05]  /*7b50*/  ENDCOLLECTIVE ;  /* 0x000000000000791b */ /* 0x007fea0003800000 */
.L_x_1432:
[----:B------:R-:W-:Y:S02]  /*7b60*/  HFMA2 R35, -RZ, RZ, 0, 5.9604644775390625e-07 ;  /* 0x0000000aff237431 */ /* 0x000fe400000001ff */
[----:B------:R-:W-:-:S07]  /*7b70*/  IMAD.MOV.U32 R9, RZ, RZ, R15 ;  /* 0x000000ffff097224 */ /* 0x000fce00078e000f */
[----:B------:R-:W-:Y:S05]  /*7b80*/  WARPSYNC.COLLECTIVE R37, `(.L_x_1433) ;  /* 0x0000000025087348 */ /* 0x000fea0003c00000 */
[----:B------:R0:W1:Y:S02]  /*7b90*/  SHFL.IDX P0, R15, R36, R35, R34 ;  /* 0x00000023240f7389 */ /* 0x0000640000000022 */
[----:B01----:R-:W-:Y:S05]  /*7ba0*/  ENDCOLLECTIVE ;  /* 0x000000000000791b */ /* 0x003fea0003800000 */
.L_x_1433:
[----:B------:R-:W-:Y:S01]  /*7bb0*/  MOV R35, 0xb ;  /* 0x0000000b00237802 */ /* 0x000fe20000000f00 */
[----:B------:R-:W-:-:S07]  /*7bc0*/  IMAD.MOV.U32 R10, RZ, RZ, R15 ;  /* 0x000000ffff0a7224 */ /* 0x000fce00078e000f */
[----:B------:R-:W-:Y:S05]  /*7bd0*/  WARPSYNC.COLLECTIVE R37, `(.L_x_1434) ;  /* 0x0000000025087348 */ /* 0x000fea0003c00000 */
[----:B------:R0:W1:Y:S02]  /*7be0*/  SHFL.IDX P0, R15, R36, R35, R34 ;  /* 0x00000023240f7389 */ /* 0x0000640000000022 */
[----:B01----:R-:W-:Y:S05]  /*7bf0*/  ENDCOLLECTIVE ;  /* 0x000000000000791b */ /* 0x003fea0003800000 */
.L_x_1434:
[----:B------:R-:W-:Y:S02]  /*7c00*/  HFMA2 R35, -RZ, RZ, 0, 7.152557373046875e-07 ;  /* 0x0000000cff237431 */ /* 0x000fe400000001ff */
[----:B------:R-:W-:-:S07]  /*7c10*/  IMAD.MOV.U32 R11, RZ, RZ, R15 ;  /* 0x000000ffff0b7224 */ /* 0x000fce00078e000f */
[----:B------:R-:W-:Y:S05]  /*7c20*/  WARPSYNC.COLLECTIVE R37, `(.L_x_1435) ;  /* 0x0000000025087348 */ /* 0x000fea0003c00000 */
[----:B------:R0:W1:Y:S02]  /*7c30*/  SHFL.IDX P0, R15, R36, R35, R34 ;  /* 0x00000023240f7389 */ /* 0x0000640000000022 */
[----:B01----:R-:W-:Y:S05]  /*7c40*/  ENDCOLLECTIVE ;  /* 0x000000000000791b */ /* 0x003fea0003800000 */
.L_x_1435:
[----:B------:R0:W-:Y:S01]  /*7c50*/  STL.128 [R1+0x3a0], R8 ;  /* 0x0003a00801007387 */ /* 0x0001e20000100c00 */
[----:B------:R-:W-:Y:S01]  /*7c60*/  MOV R35, 0xd ;  /* 0x0000000d00237802 */ /* 0x000fe20000000f00 */
[----:B------:R-:W-:-:S07]  /*7c70*/  IMAD.MOV.U32 R12, RZ, RZ, R15 ;  /* 0x000000ffff0c7224 */ /* 0x000fce00078e000f */
[----:B0-----:R-:W-:Y:S05]  /*7c80*/  WARPSYNC.COLLECTIVE R37, `(.L_x_1436) ;  /* 0x0000000025087348 */ /* 0x001fea0003c00000 */
[----:B------:R1:W2:Y:S02]  /*7c90*/  SHFL.IDX P0, R15, R36, R35, R34 ;  /* 0x00000023240f7389 */ /* 0x0002a40000000022 */
[----:B012---:R-:W-:Y:S05]  /*7ca0*/  ENDCOLLECTIVE ;  /* 0x000000000000791b */ /* 0x007fea0003800000 */
.L_x_1436:
[----:B------:R-:W-:Y:S02]  /*7cb0*/  HFMA2 R35, -RZ, RZ, 0, 8.3446502685546875e-07 ;  /* 0x0000000eff237431 */ /* 0x000fe400000001ff */
[----:B------:R-:W-:-:S07]  /*7cc0*/  IMAD.MOV.U32 R13, RZ, RZ, R15 ;  /* 0x000000ffff0d7224 */ /* 0x000fce00078e000f */
[----:B------:R-:W-:Y:S05]  /*7cd0*/  WARPSYNC.COLLECTIVE R37, `(.L_x_1437) ;  /* 0x0000000025087348 */ /* 0x000fea0003c00000 */
[----:B------:R0:W1:Y:S02]  /*7ce0*/  SHFL.IDX P0, R15, R36, R35, R34 ;  /* 0x00000023240f7389 */ /* 0x0000640000000022 */
[----:B01----:R-:W-:Y:S05]  /*7cf0*/  ENDCOLLECTIVE ;  /* 0x000000000000791b */ /* 0x003fea0003800000 */
.L_x_1437:
[----:B------:R-:W-:Y:S01]  /*7d00*/  MOV R35, 0xf ;  /* 0x0000000f00237802 */ /* 0x000fe20000000f00 */
[----:B------:R-:W-:-:S07]  /*7d10*/  IMAD.MOV.U32 R14, RZ, RZ, R15 ;  /* 0x000000ffff0e7224 */ /* 0x000fce00078e000f */
[----:B------:R-:W-:Y:S05]  /*7d20*/  WARPSYNC.COLLECTIVE R37, `(.L_x_1438) ;  /* 0x0000000025087348 */ /* 0x000fea0003c00000 */
[----:B------:R0:W1:Y:S02]  /*7d30*/  SHFL.IDX P0, R15, R36, R35, R34 ;  /* 0x00000023240f7389 */ /* 0x0000640000000022 */
[----:B01----:R-:W-:Y:S05]  /*7d40*/  ENDCOLLECTIVE ;  /* 0x000000000000791b */ /* 0x003fea0003800000 */
.L_x_1438:
[----:B------:R-:W-:Y:S01]  /*7d50*/  IMAD.MOV.U32 R35, RZ, RZ, 0x10 ;  /* 0x00000010ff237424 */ /* 0x000fe200078e00ff */
[----:B------:R0:W-:Y:S06]  /*7d60*/  STL.128 [R1+0x3b0], R12 ;  /* 0x0003b00c01007387 */ /* 0x0001ec0000100c00 */
[----:B0-----:R-:W-:Y:S05]  /*7d70*/  WARPSYNC.COLLECTIVE R37, `(.L_x_1439) ;  /* 0x0000000025087348 */ /* 0x001fea0003c00000 */
[----:B0-----:R0:W1:Y:S02]  /*7d80*/  SHFL.IDX P0, R15, R36, R35, R34 ;  /* 0x00000023240f7389 */ /* 0x0010640000000022 */
[----:B01----:R-:W-:Y:S05]  /*7d90*/  ENDCOLLECTIVE ;  /* 0x000000000000791b */ /* 0x003fea0003800000 */
.L_x_1439:
[----:B------:R-:W-:Y:S01]  /*7da0*/  IMAD.MOV.U32 R35, RZ, RZ, 0x11 ;  /* 0x00000011ff237424 */ /* 0x000fe200078e00ff */
[----:B------:R-:W-:-:S07]  /*7db0*/  MOV R16, R15 ;  /* 0x0000000f00107202 */ /* 0x000fce0000000f00 */
[----:B------:R-:W-:Y:S05]  /*7dc0*/  WARPSYNC.COLLECTIVE R37, `(.L_x_1440) ;  /* 0x0000000025087348 */ /* 0x000fea0003c00000 */
[----:B------:R0:W1:Y:S02]  /*7dd0*/  SHFL.IDX P0, R15, R36, R35, R34 ;  /* 0x00000023240f7389 */ /* 0x0000640000000022 */
[----:B01----:R-:W-:Y:S05]  /*7de0*/  ENDCOLLECTIVE ;  /* 0x000000000000791b */ /* 0x003fea0003800000 */
.L_x_1440:
[----:B------:R-:W-:Y:S01]  /*7df0*/  IMAD.MOV.U32 R35, RZ, RZ, 0x12 ;  /* 0x00000012ff237424 */ /* 0x000fe200078e00ff */
[----:B------:R-:W-:-:S07]  /*7e00*/  MOV R17, R15 ;  /* 0x0000000f00117202 */ /* 0x000fce0000000f00 */
[----:B------:R-:W-:Y:S05]  /*7e10*/  WARPSYNC.COLLECTIVE R37, `(.L_x_1441) ;  /* 0x0000000025087348 */ /* 0x000fea0003c00000 */
[----:B------:R0:W1:Y:S02]  /*7e20*/  SHFL.IDX P0, R15, R36, R35, R34 ;  /* 0x00000023240f7389 */ /* 0x0000640000000022 */
[----:B01----:R-:W-:Y:S05]  /*7e30*/  ENDCOLLECTIVE ;  /* 0x000000000000791b */ /* 0x003fea0003800000 */
.L_x_1441:
[----:B------:R-:W-:Y:S01]  /*7e40*/  IMAD.MOV.U32 R35, RZ, RZ, 0x13 ;  /* 0x00000013ff237424 */ /* 0x000fe200078e00ff */
[----:B------:R-:W-:-:S07]  /*7e50*/  MOV R18, R15 ;  /* 0x0000000f00127202 */ /* 0x000fce0000000f00 */
[----:B------:R-:W-:Y:S05]  /*7e60*/  WARPSYNC.COLLECTIVE R37, `(.L_x_1442) ;  /* 0x0000000025087348 */ /* 0x000fea0003c00000 */
[----:B------:R0:W1:Y:S02]  /*7e70*/  SHFL.IDX P0, R15, R36, R35, R34 ;  /* 0x00000023240f7389 */ /* 0x0000640000000022 */
[----:B01----:R-:W-:Y:S05]  /*7e80*/  ENDCOLLECTIVE ;  /* 0x000000000000791b */ /* 0x003fea0003800000 */
.L_x_1442:
[----:B------:R-:W-:Y:S01]  /*7e90*/  IMAD.MOV.U32 R35, RZ, RZ, 0x14 ;  /* 0x00000014ff237424 */ /* 0x000fe200078e00ff */
[----:B------:R-:W-:-:S07]  /*7ea0*/  MOV R19, R15 ;  /* 0x0000000f00137202 */ /* 0x000fce0000000f00 */
[----:B------:R-:W-:Y:S05]  /*7eb0*/  WARPSYNC.COLLECTIVE R37, `(.L_x_1443) ;  /* 0x0000000025087348 */ /* 0x000fea0003c00000 */
[----:B------:R0:W1:Y:S02]  /*7ec0*/  SHFL.IDX P0, R15, R36, R35, R34 ;  /* 0x00000023240f7389 */ /* 0x0000640000000022 */
[----:B01----:R-:W-:Y:S05]  /*7ed0*/  ENDCOLLECTIVE ;  /* 0x000000000000791b */ /* 0x003fea0003800000 */
.L_x_1443:
[----:B------:R0:W-:Y:S01]  /*7ee0*/  STL.128 [R1+0x3c0], R16 ;  /* 0x0003c01001007387 */ /* 0x0001e20000100c00 */
[----:B------:R-:W-:Y:S02]  /*7ef0*/  IMAD.MOV.U32 R35, RZ, RZ, 0x15 ;  /* 0x00000015ff237424 */ /* 0x000fe400078e00ff */
[----:B0-----:R-:W-:Y:S01]  /*7f00*/  HFMA2 R16, -RZ, RZ, 0, 0 ;  /* 0x00000000ff107431 */ /* 0x001fe200000001ff */
[----:B------:R-:W-:-:S07]  /*7f10*/  MOV R4, R15 ;  /* 0x0000000f00047202 */ /* 0x000fce0000000f00 */
[----:B------:R-:W-:Y:S05]  /*7f20*/  WARPSYNC.COLLECTIVE R37, `(.L_x_1444) ;  /* 0x0000000025087348 */ /* 0x000fea0003c00000 */
[----:B------:R0:W1:Y:S02]  /*7f30*/  SHFL.IDX P0, R15, R36, R35, R34 ;  /* 0x00000023240f7389 */ /* 0x0000640000000022 */
[----:B01----:R-:W-:Y:S05]  /*7f40*/  ENDCOLLECTIVE ;  /* 0x000000000000791b */ /* 0x003fea0003800000 */
.L_x_1444:
[----:B------:R-:W-:Y:S01]  /*7f50*/  IMAD.MOV.U32 R35, RZ, RZ, 0x16 ;  /* 0x00000016ff237424 */ /* 0x000fe200078e00ff */
[----:B------:R-:W-:-:S07]  /*7f60*/  MOV R5, R15 ;  /* 0x0000000f00057202 */ /* 0x000fce0000000f00 */
[----:B------:R-:W-:Y:S05]  /*7f70*/  WARPSYNC.COLLECTIVE R37, `(.L_x_1445) ;  /* 0x0000000025087348 */ /* 0x000fea0003c00000 */
[----:B------:R0:W1:Y:S02]  /*7f80*/  SHFL.IDX P0, R15, R36, R35, R34 ;  /* 0x00000023240f7389 */ /* 0x0000640000000022 */
[----:B01----:R-:W-:Y:S05]  /*7f90*/  ENDCOLLECTIVE ;  /* 0x000000000000791b */ /* 0x003fea0003800000 */
.L_x_1445:
[----:B------:R-:W-:Y:S01]  /*7fa0*/  IMAD.MOV.U32 R35, RZ, RZ, 0x17 ;  /* 0x00000017ff237424 */ /* 0x000fe200078e00ff */
[----:B------:R-:W-:-:S07]  /*7fb0*/  MOV R6, R15 ;  /* 0x0000000f00067202 */ /* 0x000fce0000000f00 */
[----:B------:R-:W-:Y:S05]  /*7fc0*/  WARPSYNC.COLLECTIVE R37, `(.L_x_1446) ;  /* 0x0000000025087348 */ /* 0x000fea0003c00000 */
[----:B------:R0:W1:Y:S02]  /*7fd0*/  SHFL.IDX P0, R15, R36, R35, R34 ;  /* 0x00000023240f7389 */ /* 0x0000640000000022 */
[----:B01----:R-:W-:Y:S05]  /*7fe0*/  ENDCOLLECTIVE ;  /* 0x000000000000791b */ /* 0x003fea0003800000 */
.L_x_1446:
[----:B------:R-:W-:Y:S01]  /*7ff0*/  IMAD.MOV.U32 R35, RZ, RZ, 0x18 ;  /* 0x00000018ff237424 */ /* 0x000fe200078e00ff */
[----:B------:R-:W-:-:S07]  /*8000*/  MOV R7, R15 ;  /* 0x0000000f00077202 */ /* 0x000fce0000000f00 */
[----:B------:R-:W-:Y:S05]  /*8010*/  WARPSYNC.COLLECTIVE R37, `(.L_x_1447) ;  /* 0x0000000025087348 */ /* 0x000fea0003c00000 */
[----:B------:R0:W1:Y:S02]  /*8020*/  SHFL.IDX P0, R15, R36, R35, R34 ;  /* 0x00000023240f7389 */ /* 0x0000640000000022 */
[----:B01----:R-:W-:Y:S05]  /*8030*/  ENDCOLLECTIVE ;  /* 0x000000000000791b */ /* 0x003fea0003800000 */
.L_x_1447:
[----:B------:R0:W-:Y:S01]  /*8040*/  STL.128 [R1+0x3d0], R4 ;  /* 0x0003d00401007387 */ /* 0x0001e20000100c00 */
[----:B------:R-:W-:Y:S01]  /*8050*/  IMAD.MOV.U32 R35, RZ, RZ, 0x19 ;  /* 0x00000019ff237424 */ /* 0x000fe200078e00ff */
[----:B------:R-:W-:-:S07]  /*8060*/  MOV R8, R15 ;  /* 0x0000000f00087202 */ /* 0x000fce0000000f00 */
[----:B0-----:R-:W-:Y:S05]  /*8070*/  WARPSYNC.COLLECTIVE R37, `(.L_x_1448) ;  /* 0x0000000025087348 */ /* 0x001fea0003c00000 */
[----:B------:R1:W2:Y:S02]  /*8080*/  SHFL.IDX P0, R15, R36, R35, R34 ;  /* 0x00000023240f7389 */ /* 0x0002a40000000022 */
[----:B012---:R-:W-:Y:S05]  /*8090*/  ENDCOLLECTIVE ;  /* 0x000000000000791b */ /* 0x007fea0003800000 */
.L_x_1448:
[----:B------:R-:W-:Y:S01]  /*80a0*/  IMAD.MOV.U32 R35, RZ, RZ, 0x1a ;  /* 0x0000001aff237424 */ /* 0x000fe200078e00ff */
[----:B------:R-:W-:-:S07]  /*80b0*/  MOV R9, R15 ;  /* 0x0000000f00097202 */ /* 0x000fce0000000f00 */
[----:B------:R-:W-:Y:S05]  /*80c0*/  WARPSYNC.COLLECTIVE R37, `(.L_x_1449) ;  /* 0x0000000025087348 */ /* 0x000fea0003c00000 */
[----:B------:R0:W1:Y:S02]  /*80d0*/  SHFL.IDX P0, R15, R36, R35, R34 ;  /* 0x00000023240f7389 */ /* 0x0000640000000022 */
[----:B01----:R-:W-:Y:S05]  /*80e0*/  ENDCOLLECTIVE ;  /* 0x000000000000791b */ /* 0x003fea0003800000 */
.L_x_1449:
[----:B------:R-:W-:Y:S01]  /*80f0*/  IMAD.MOV.U32 R35, RZ, RZ, 0x1b ;  /* 0x0000001bff237424 */ /* 0x000fe200078e00ff */
[----:B------:R-:W-:-:S07]  /*8100*/  MOV R10, R15 ;  /* 0x0000000f000a7202 */ /* 0x000fce0000000f00 */
[----:B------:R-:W-:Y:S05]  /*8110*/  WARPSYNC.COLLECTIVE R37, `(.L_x_1450) ;  /* 0x0000000025087348 */ /* 0x000fea0003c00000 */
[----:B------:R0:W1:Y:S02]  /*8120*/  SHFL.IDX P0, R15, R36, R35, R34 ;  /* 0x00000023240f7389 */ /* 0x0000640000000022 */
[----:B01----:R-:W-:Y:S05]  /*8130*/  ENDCOLLECTIVE ;  /* 0x000000000000791b */ /* 0x003fea0003800000 */
.L_x_1450:
[----:B------:R-:W-:Y:S01]  /*8140*/  IMAD.MOV.U32 R35, RZ, RZ, 0x1c ;  /* 0x0000001cff237424 */ /* 0x000fe200078e00ff */
[----:B------:R-:W-:-:S07]  /*8150*/  MOV R11, R15 ;  /* 0x0000000f000b7202 */ /* 0x000fce0000000f00 */
[----:B------:R-:W-:Y:S05]  /*8160*/  WARPSYNC.COLLECTIVE R37, `(.L_x_1451) ;  /* 0x0000000025087348 */ /* 0x000fea0003c00000 */
[----:B------:R0:W1:Y:S02]  /*8170*/  SHFL.IDX P0, R15, R36, R35, R34 ;  /* 0x00000023240f7389 */ /* 0x0000640000000022 */
[----:B01----:R-:W-:Y:S05]  /*8180*/  ENDCOLLECTIVE ;  /* 0x000000000000791b */ /* 0x003fea0003800000 */
.L_x_1451:
[----:B------:R0:W-:Y:S01]  /*8190*/  STL.128 [R1+0x3e0], R8 ;  /* 0x0003e00801007387 */ /* 0x0001e20000100c00 */
[----:B------:R-:W-:Y:S01]  /*81a0*/  IMAD.MOV.U32 R35, RZ, RZ, 0x1d ;  /* 0x0000001dff237424 */ /* 0x000fe200078e00ff */
[----:B------:R-:W-:-:S07]  /*81b0*/  MOV R12, R15 ;  /* 0x0000000f000c7202 */ /* 0x000fce0000000f00 */
[----:B0-----:R-:W-:Y:S05]  /*81c0*/  WARPSYNC.COLLECTIVE R37, `(.L_x_1452) ;  /* 0x0000000025087348 */ /* 0x001fea0003c00000 */
[----:B------:R1:W2:Y:S02]  /*81d0*/  SHFL.IDX P0, R15, R36, R35, R34 ;  /* 0x00000023240f7389 */ /* 0x0002a40000000022 */
[----:B012---:R-:W-:Y:S05]  /*81e0*/  ENDCOLLECTIVE ;  /* 0x000000000000791b */ /* 0x007fea0003800000 */
.L_x_1452:
[----:B------:R-:W-:Y:S01]  /*81f0*/  IMAD.MOV.U32 R35, RZ, RZ, 0x1e ;  /* 0x0000001eff237424 */ /* 0x000fe200078e00ff */
[----:B------:R-:W-:-:S07]  /*8200*/  MOV R13, R15 ;  /* 0x0000000f000d7202 */ /* 0x000fce0000000f00 */
[----:B------:R-:W-:Y:S05]  /*8210*/  WARPSYNC.COLLECTIVE R37, `(.L_x_1453) ;  /* 0x0000000025087348 */ /* 0x000fea0003c00000 */
[----:B------:R0:W1:Y:S02]  /*8220*/  SHFL.IDX P0, R15, R36, R35, R34 ;  /* 0x00000023240f7389 */ /* 0x0000640000000022 */
[----:B01----:R-:W-:Y:S05]  /*8230*/  ENDCOLLECTIVE ;  /* 0x000000000000791b */ /* 0x003fea0003800000 */
.L_x_1453:
[----:B------:R-:W-:Y:S01]  /*8240*/  IMAD.MOV.U32 R35, RZ, RZ, 0x1f ;  /* 0x0000001fff237424 */ /* 0x000fe200078e00ff */
[----:B------:R-:W-:-:S07]  /*8250*/  MOV R14, R15 ;  /* 0x0000000f000e7202 */ /* 0x000fce0000000f00 */
[----:B------:R-:W-:Y:S05]  /*8260*/  WARPSYNC.COLLECTIVE R37, `(.L_x_1454) ;  /* 0x0000000025087348 */ /* 0x000fea0003c00000 */
[----:B------:R0:W1:Y:S02]  /*8270*/  SHFL.IDX P0, R15, R36, R35, R34 ;  /* 0x00000023240f7389 */ /* 0x0000640000000022 */
[----:B01----:R-:W-:Y:S05]  /*8280*/  ENDCOLLECTIVE ;  /* 0x000000000000791b */ /* 0x003fea0003800000 */
.L_x_1454:
[----:B------:R-:W-:Y:S05]  /*8290*/  BRA `(.L_x_1455) ;  /* 0xffffff9c005c7947 */ /* 0x000fea000383ffff */
.L_x_1456:
        /* <DEDUP_REMOVED lines=14> */
.L_x_2995:


//--------------------- .text._Z32spmm4_full_full_1_1024_lessthan8PKhPKfPfPKiS5_ii --------------------------
	.section	.text._Z32spmm4_full_full_1_1024_lessthan8PKhPKfPfPKiS5_ii,"ax",@progbits
	.align	128
        .global         _Z32spmm4_full_full_1_1024_lessthan8PKhPKfPfPKiS5_ii
        .type           _Z32spmm4_full_full_1_1024_lessthan8PKhPKfPfPKiS5_ii,@function
        .size           _Z32spmm4_full_full_1_1024_lessthan8PKhPKfPfPKiS5_ii,(.L_x_2996 - _Z32spmm4_full_full_1_1024_lessthan8PKhPKfPfPKiS5_ii)
        .other          _Z32spmm4_full_full_1_1024_lessthan8PKhPKfPfPKiS5_ii,@"STO_CUDA_ENTRY STV_DEFAULT"
_Z32spmm4_full_full_1_1024_lessthan8PKhPKfPfPKiS5_ii:
.text._Z32spmm4_full_full_1_1024_lessthan8PKhPKfPfPKiS5_ii:
        /* <DEDUP_REMOVED lines=16> */
[----:B------:R-:W1:Y:S07]  /*0100*/  LDCU.64 UR6, c[0x0][0x358] ;  /* 0x00006b00ff0677ac */ /* 0x000e6e0008000a00 */
[----:B------:R-:W2:Y:S01]  /*0110*/  LDC R18, c[0x0][0x3ac] ;  /* 0x0000eb00ff127b82 */ /* 0x000ea20000000800 */
[----:B0-----:R-:W-:-:S05]  /*0120*/  IMAD.WIDE R6, R5, 0x4, R6 ;  /* 0x0000000405067825 */ /* 0x001fca00078e0206 */
[----:B-1----:R-:W3:Y:S04]  /*0130*/  LDG.E.CONSTANT R0, desc[UR6][R6.64] ;  /* 0x0000000606007981 */ /* 0x002ee8000c1e9900 */
[----:B------:R-:W3:Y:S01]  /*0140*/  LDG.E.CONSTANT R3, desc[UR6][R6.64+0x4] ;  /* 0x0000040606037981 */ /* 0x000ee2000c1e9900 */
[----:B--2---:R-:W-:Y:S01]  /*0150*/  IMAD R5, R5, R18, RZ ;  /* 0x0000001205057224 */ /* 0x004fe200078e02ff */
[----:B------:R-:W-:Y:S01]  /*0160*/  BSSY B0, `(.L_x_1457) ;  /* 0x00002a7000007945 */ /* 0x000fe20003800000 */
[----:B------:R-:W0:Y:S02]  /*0170*/  S2R R2, SR_LANEID ;  /* 0x0000000000027919 */ /* 0x000e240000000000 */
[----:B------:R-:W-:Y:S02]  /*0180*/  IMAD.SHL.U32 R5, R5, 0x4, RZ ;  /* 0x0000000405057824 */ /* 0x000fe400078e00ff */
[----:B---3--:R-:W-:-:S04]  /*0190*/  IMAD.IADD R3, R3, 0x1, -R0 ;  /* 0x0000000103037824 */ /* 0x008fc800078e0a00 */
[C---:B------:R-:W-:Y:S01]  /*01a0*/  VIADD R4, R3.reuse, 0x7 ;  /* 0x0000000703047836 */ /* 0x040fe20000000000 */
[----:B------:R-:W-:-:S04]  /*01b0*/  ISETP.GE.AND P0, PT, R3, 0x1, PT ;  /* 0x000000010300780c */ /* 0x000fc80003f06270 */
[----:B------:R-:W-:-:S04]  /*01c0*/  SHF.R.S32.HI R9, RZ, 0x1f, R4 ;  /* 0x0000001fff097819 */ /* 0x000fc80000011404 */
[----:B------:R-:W-:Y:S01]  /*01d0*/  LEA.HI R9, R9, R4, RZ, 0x3 ;  /* 0x0000000409097211 */ /* 0x000fe200078f18ff */
[----:B------:R-:W-:-:S04]  /*01e0*/  HFMA2 R4, -RZ, RZ, 0, 0 ;  /* 0x00000000ff047431 */ /* 0x000fc800000001ff */
[----:B0-----:R-:W-:Y:S05]  /*01f0*/  @!P0 BRA `(.L_x_1458) ;  /* 0x0000002800748947 */ /* 0x001fea0003800000 */
[----:B------:R-:W-:Y:S01]  /*0200*/  ISETP.GE.AND P0, PT, R18, 0x1, PT ;  /* 0x000000011200780c */ /* 0x000fe20003f06270 */
[----:B------:R-:W-:Y:S01]  /*0210*/  IMAD.SHL.U32 R4, R14, 0x8, RZ ;  /* 0x000000080e047824 */ /* 0x000fe200078e00ff */
[----:B------:R-:W-:Y:S02]  /*0220*/  LOP3.LUT R6, R9, 0xfffffff8, RZ, 0xc0, !PT ;  /* 0xfffffff809067812 */ /* 0x000fe400078ec0ff */
[----:B------:R-:W-:Y:S02]  /*0230*/  LOP3.LUT R7, R2, 0x3, RZ, 0xc0, !PT ;  /* 0x0000000302077812 */ /* 0x000fe400078ec0ff */
[----:B------:R-:W-:Y:S02]  /*0240*/  SHF.L.U32 R9, R0, 0x2, RZ ;  /* 0x0000000200097819 */ /* 0x000fe400000006ff */
[----:B------:R-:W-:Y:S02]  /*0250*/  LOP3.LUT R15, R4, 0x1f00, RZ, 0xc0, !PT ;  /* 0x00001f00040f7812 */ /* 0x000fe400078ec0ff */
[----:B------:R-:W-:-:S02]  /*0260*/  LOP3.LUT R13, R7, 0x8, RZ, 0xfc, !PT ;  /* 0x00000008070d7812 */ /* 0x000fc400078efcff */
[C---:B------:R-:W-:Y:S02]  /*0270*/  LOP3.LUT R8, R7.reuse, 0xc, RZ, 0xfc, !PT ;  /* 0x0000000c07087812 */ /* 0x040fe400078efcff */
[C---:B------:R-:W-:Y:S02]  /*0280*/  LOP3.LUT R10, R7.reuse, 0x10, RZ, 0xfc, !PT ;  /* 0x00000010070a7812 */ /* 0x040fe400078efcff */
[C---:B------:R-:W-:Y:S02]  /*0290*/  LOP3.LUT R11, R7.reuse, 0x14, RZ, 0xfc, !PT ;  /* 0x00000014070b7812 */ /* 0x040fe400078efcff */
[C---:B------:R-:W-:Y:S02]  /*02a0*/  LOP3.LUT R16, R7.reuse, 0x18, RZ, 0xfc, !PT ;  /* 0x0000001807107812 */ /* 0x040fe400078efcff */
[----:B------:R-:W-:Y:S02]  /*02b0*/  LOP3.LUT R17, R7, 0x1c, RZ, 0xfc, !PT ;  /* 0x0000001c07117812 */ /* 0x000fe400078efcff */
[----:B------:R-:W-:Y:S01]  /*02c0*/  SHF.R.S32.HI R12, RZ, 0x1f, R9 ;  /* 0x0000001fff0c7819 */ /* 0x000fe20000011409 */
[----:B------:R-:W-:Y:S06]  /*02d0*/  @!P0 BRA `(.L_x_1459) ;  /* 0x0000001c00e88947 */ /* 0x000fec0003800000 */
[----:B------:R-:W0:Y:S01]  /*02e0*/  S2UR UR5, SR_CgaCtaId ;  /* 0x00000000000579c3 */ /* 0x000e220000008800 */
[----:B------:R-:W-:Y:S01]  /*02f0*/  UMOV UR4, 0x400 ;  /* 0x0000040000047882 */ /* 0x000fe20000000000 */
[----:B------:R-:W-:Y:S01]  /*0300*/  LOP3.LUT R21, R14, 0x3e0, RZ, 0xc0, !PT ;  /* 0x000003e00e157812 */ /* 0x000fe200078ec0ff */
[----:B------:R-:W-:Y:S01]  /*0310*/  IMAD.MOV.U32 R4, RZ, RZ, RZ ;  /* 0x000000ffff047224 */ /* 0x000fe200078e00ff */
[----:B------:R-:W-:Y:S01]  /*0320*/  LEA.HI R15, R2, R15, RZ, 0x1e ;  /* 0x0000000f020f7211 */ /* 0x000fe200078ff0ff */
[----:B------:R-:W-:Y:S01]  /*0330*/  IMAD.MOV.U32 R19, RZ, RZ, RZ ;  /* 0x000000ffff137224 */ /* 0x000fe200078e00ff */
[C---:B------:R-:W-:Y:S02]  /*0340*/  LOP3.LUT R13, R18.reuse, 0xf, RZ, 0xc0, !PT ;  /* 0x0000000f120d7812 */ /* 0x040fe400078ec0ff */
[C---:B------:R-:W-:Y:S02]  /*0350*/  LOP3.LUT R16, R18.reuse, 0x7, RZ, 0xc0, !PT ;  /* 0x0000000712107812 */ /* 0x040fe400078ec0ff */
[----:B------:R-:W-:-:S02]  /*0360*/  LOP3.LUT R17, R18, 0x7ffffff0, RZ, 0xc0, !PT ;  /* 0x7ffffff012117812 */ /* 0x000fc400078ec0ff */
[----:B------:R-:W-:Y:S02]  /*0370*/  IADD3 R20, PT, PT, R21, R2, RZ ;  /* 0x0000000215147210 */ /* 0x000fe40007ffe0ff */
[----:B------:R-:W-:Y:S01]  /*0380*/  LOP3.LUT R18, R18, 0x3, RZ, 0xc0, !PT ;  /* 0x0000000312127812 */ /* 0x000fe200078ec0ff */
[----:B0-----:R-:W-:-:S06]  /*0390*/  ULEA UR4, UR5, UR4, 0x18 ;  /* 0x0000000405047291 */ /* 0x001fcc000f8ec0ff */
[----:B------:R-:W-:-:S07]  /*03a0*/  LEA R21, R15, UR4, 0x2 ;  /* 0x000000040f157c11 */ /* 0x000fce000f8e10ff */
.L_x_1470:
[----:B------:R-:W-:Y:S01]  /*03b0*/  LEA.HI R22, R2, R19, RZ, 0x1e ;  /* 0x0000001302167211 */ /* 0x000fe200078ff0ff */
[----:B------:R-:W0:Y:S03]  /*03c0*/  LDCU.64 UR4, c[0x0][0x3a0] ;  /* 0x00007400ff0477ac */ /* 0x000e260008000a00 */
[----:B------:R-:W-:Y:S02]  /*03d0*/  ISETP.GE.U32.AND P0, PT, R22, R3, PT ;  /* 0x000000031600720c */ /* 0x000fe40003f06070 */
[----:B------:R-:W-:-:S04]  /*03e0*/  IADD3 R22, P1, PT, R0, R22, RZ ;  /* 0x0000001600167210 */ /* 0x000fc80007f3e0ff */
[----:B------:R-:W-:-:S07]  /*03f0*/  LEA.HI.X.SX32 R25, R0, RZ, 0x1, P1 ;  /* 0x000000ff00197211 */ /* 0x000fce00008f0eff */
[----:B------:R-:W1:Y:S01]  /*0400*/  @!P0 LDC.64 R14, c[0x0][0x380] ;  /* 0x0000e000ff0e8b82 */ /* 0x000e620000000a00 */
[--C-:B------:R-:W-:Y:S01]  /*0410*/  @!P0 IMAD R23, R19, 0x4, R2.reuse ;  /* 0x0000000413178824 */ /* 0x100fe200078e0202 */
[C---:B0-----:R-:W-:Y:S01]  /*0420*/  LEA R26, P3, R22.reuse, UR4, 0x2 ;  /* 0x00000004161a7c11 */ /* 0x041fe2000f8610ff */
[----:B------:R-:W0:Y:S03]  /*0430*/  LDCU UR4, c[0x0][0x3ac] ;  /* 0x00007580ff0477ac */ /* 0x000e260008000800 */
[----:B------:R-:W-:Y:S02]  /*0440*/  @!P0 LOP3.LUT R23, R23, 0xfffffffc, RZ, 0xc0, !PT ;  /* 0xfffffffc17178812 */ /* 0x000fe400078ec0ff */
[----:B------:R-:W-:Y:S02]  /*0450*/  LEA.HI.X R27, R22, UR5, R25, 0x2, P3 ;  /* 0x00000005161b7c11 */ /* 0x000fe400098f1419 */
[----:B------:R-:W-:-:S03]  /*0460*/  @!P0 LOP3.LUT R23, R23, 0x3, R2, 0xf8, !PT ;  /* 0x0000000317178812 */ /* 0x000fc600078ef802 */
[----:B------:R-:W2:Y:S01]  /*0470*/  LDG.E.CONSTANT R26, desc[UR6][R26.64] ;  /* 0x000000061a1a7981 */ /* 0x000ea2000c1e9900 */
[----:B-1----:R-:W-:-:S04]  /*0480*/  @!P0 IADD3 R14, P1, P2, R23, R14, R9 ;  /* 0x0000000e170e8210 */ /* 0x002fc80007a3e009 */
[----:B------:R-:W-:-:S05]  /*0490*/  @!P0 IADD3.X R15, PT, PT, RZ, R15, R12, P1, P2 ;  /* 0x0000000fff0f8210 */ /* 0x000fca0000fe440c */
[----:B------:R-:W3:Y:S01]  /*04a0*/  @!P0 LDG.E.U8.CONSTANT R14, desc[UR6][R14.64] ;  /* 0x000000060e0e8981 */ /* 0x000ee2000c1e9100 */
[----:B0-----:R-:W-:Y:S01]  /*04b0*/  UISETP.GE.U32.AND UP0, UPT, UR4, 0x10, UPT ;  /* 0x000000100400788c */ /* 0x001fe2000bf06070 */
[----:B------:R-:W-:Y:S02]  /*04c0*/  IMAD.MOV.U32 R22, RZ, RZ, RZ ;  /* 0x000000ffff167224 */ /* 0x000fe400078e00ff */
[----:B------:R-:W-:Y:S01]  /*04d0*/  IMAD.MOV.U32 R24, RZ, RZ, RZ ;  /* 0x000000ffff187224 */ /* 0x000fe200078e00ff */
[----:B--2---:R-:W-:-:S05]  /*04e0*/  LEA R23, R26, R7, 0x2 ;  /* 0x000000071a177211 */ /* 0x004fca00078e10ff */
[----:B------:R-:W-:Y:S01]  /*04f0*/  IMAD R23, R23, UR4, RZ ;  /* 0x0000000417177c24 */ /* 0x000fe2000f8e02ff */
[----:B---3--:R-:W-:Y:S01]  /*0500*/  @!P0 LOP3.LUT R22, R14, 0xf, RZ, 0xc0, !PT ;  /* 0x0000000f0e168812 */ /* 0x008fe200078ec0ff */
[----:B------:R-:W-:Y:S06]  /*0510*/  BRA.U !UP0, `(.L_x_1460) ;  /* 0x0000000d08387547 */ /* 0x000fec000b800000 */
[----:B------:R-:W0:Y:S01]  /*0520*/  @!P0 LDC.64 R14, c[0x0][0x388] ;  /* 0x0000e200ff0e8b82 */ /* 0x000e220000000a00 */
[----:B------:R-:W-:-:S07]  /*0530*/  @!P0 VIADD R25, R23, 0x1 ;  /* 0x0000000117198836 */ /* 0x000fce0000000000 */
[----:B------:R-:W1:Y:S01]  /*0540*/  @!P0 LDC.64 R28, c[0x0][0x388] ;  /* 0x0000e200ff1c8b82 */ /* 0x000e620000000a00 */
[----:B0-----:R-:W-:Y:S01]  /*0550*/  @!P0 IMAD.WIDE.U32 R14, R25, 0x4, R14 ;  /* 0x00000004190e8825 */ /* 0x001fe200078e000e */
[----:B------:R-:W-:-:S06]  /*0560*/  CS2R R24, SRZ ;  /* 0x0000000000187805 */ /* 0x000fcc000001ff00 */
[----:B------:R0:W2:Y:S01]  /*0570*/  @!P0 LDG.E.CONSTANT R24, desc[UR6][R14.64] ;  /* 0x000000060e188981 */ /* 0x0000a2000c1e9900 */
[----:B-1----:R-:W-:-:S05]  /*0580*/  @!P0 IMAD.WIDE.U32 R28, R23, 0x4, R28 ;  /* 0x00000004171c8825 */ /* 0x002fca00078e001c */
[----:B------:R1:W3:Y:S01]  /*0590*/  @!P0 LDG.E.CONSTANT R25, desc[UR6][R28.64] ;  /* 0x000000061c198981 */ /* 0x0002e2000c1e9900 */
[----:B------:R-:W4:Y:S01]  /*05a0*/  S2UR UR5, SR_CgaCtaId ;  /* 0x00000000000579c3 */ /* 0x000f220000008800 */
[----:B------:R-:W-:Y:S01]  /*05b0*/  @!P0 IADD3 R27, PT, PT, R23, 0x2, RZ ;  /* 0x00000002171b8810 */ /* 0x000fe20007ffe0ff */
[----:B------:R-:W-:-:S06]  /*05c0*/  UMOV UR4, 0x400 ;  /* 0x0000040000047882 */ /* 0x000fcc0000000000 */
[----:B0-----:R-:W0:Y:S01]  /*05d0*/  @!P0 LDC.64 R14, c[0x0][0x388] ;  /* 0x0000e200ff0e8b82 */ /* 0x001e220000000a00 */
[----:B-1----:R-:W-:Y:S01]  /*05e0*/  @!P0 VIADD R29, R23, 0x3 ;  /* 0x00000003171d8836 */ /* 0x002fe20000000000 */
[----:B----4-:R-:W-:-:S06]  /*05f0*/  ULEA UR4, UR5, UR4, 0x18 ;  /* 0x0000000405047291 */ /* 0x010fcc000f8ec0ff */
[----:B------:R-:W-:Y:S01]  /*0600*/  LEA R26, R20, UR4, 0x5 ;  /* 0x00000004141a7c11 */ /* 0x000fe2000f8e28ff */
[----:B0-----:R-:W-:-:S04]  /*0610*/  @!P0 IMAD.WIDE.U32 R14, R27, 0x4, R14 ;  /* 0x000000041b0e8825 */ /* 0x001fc800078e000e */
[----:B------:R-:W-:-:S06]  /*0620*/  IMAD.MOV.U32 R27, RZ, RZ, RZ ;  /* 0x000000ffff1b7224 */ /* 0x000fcc00078e00ff */
[----:B------:R0:W4:Y:S02]  /*0630*/  @!P0 LDG.E.CONSTANT R27, desc[UR6][R14.64] ;  /* 0x000000060e1b8981 */ /* 0x000124000c1e9900 */
[----:B0-----:R-:W0:Y:S02]  /*0640*/  @!P0 LDC.64 R14, c[0x0][0x388] ;  /* 0x0000e200ff0e8b82 */ /* 0x001e240000000a00 */
[----:B0-----:R-:W-:-:S06]  /*0650*/  @!P0 IMAD.WIDE.U32 R14, R29, 0x4, R14 ;  /* 0x000000041d0e8825 */ /* 0x001fcc00078e000e */
[----:B------:R-:W0:Y:S01]  /*0660*/  @!P0 LDC.64 R28, c[0x0][0x388] ;  /* 0x0000e200ff1c8b82 */ /* 0x000e220000000a00 */
[----:B--2---:R-:W-:Y:S04]  /*0670*/  STS [R26+0x4], R24 ;  /* 0x000004181a007388 */ /* 0x004fe80000000800 */
[----:B---3--:R1:W-:Y:S02]  /*0680*/  STS [R26], R25 ;  /* 0x000000191a007388 */ /* 0x0083e40000000800 */
[----:B-1----:R-:W-:-:S06]  /*0690*/  MOV R25, RZ ;  /* 0x000000ff00197202 */ /* 0x002fcc0000000f00 */
[----:B------:R1:W2:Y:S01]  /*06a0*/  @!P0 LDG.E.CONSTANT R25, desc[UR6][R14.64] ;  /* 0x000000060e198981 */ /* 0x0002a2000c1e9900 */
[----:B------:R-:W-:Y:S01]  /*06b0*/  @!P0 VIADD R24, R23, 0x4 ;  /* 0x0000000417188836 */ /* 0x000fe20000000000 */
[----:B-1----:R-:W1:Y:S03]  /*06c0*/  @!P0 LDC.64 R14, c[0x0][0x388] ;  /* 0x0000e200ff0e8b82 */ /* 0x002e660000000a00 */
[----:B0-----:R-:W-:-:S04]  /*06d0*/  @!P0 IMAD.WIDE.U32 R28, R24, 0x4, R28 ;  /* 0x00000004181c8825 */ /* 0x001fc800078e001c */
[----:B------:R-:W-:-:S06]  /*06e0*/  IMAD.MOV.U32 R24, RZ, RZ, RZ ;  /* 0x000000ffff187224 */ /* 0x000fcc00078e00ff */
[----:B------:R0:W3:Y:S02]  /*06f0*/  @!P0 LDG.E.CONSTANT R24, desc[UR6][R28.64] ;  /* 0x000000061c188981 */ /* 0x0000e4000c1e9900 */
[----:B0-----:R-:W-:-:S05]  /*0700*/  @!P0 IADD3 R29, PT, PT, R23, 0x5, RZ ;  /* 0x00000005171d8810 */ /* 0x001fca0007ffe0ff */
[----:B-1----:R-:W-:Y:S02]  /*0710*/  @!P0 IMAD.WIDE.U32 R14, R29, 0x4, R14 ;  /* 0x000000041d0e8825 */ /* 0x002fe400078e000e */
[----:B------:R-:W0:Y:S01]  /*0720*/  @!P0 LDC.64 R28, c[0x0][0x388] ;  /* 0x0000e200ff1c8b82 */ /* 0x000e220000000a00 */
[----:B--2---:R1:W-:Y:S02]  /*0730*/  STS [R26+0xc], R25 ;  /* 0x00000c191a007388 */ /* 0x0043e40000000800 */
[----:B-1----:R-:W-:-:S06]  /*0740*/  IMAD.MOV.U32 R25, RZ, RZ, RZ ;  /* 0x000000ffff197224 */ /* 0x002fcc00078e00ff */
[----:B------:R1:W2:Y:S02]  /*0750*/  @!P0 LDG.E.CONSTANT R25, desc[UR6][R14.64] ;  /* 0x000000060e198981 */ /* 0x0002a4000c1e9900 */
[----:B-1----:R-:W1:Y:S02]  /*0760*/  @!P0 LDC.64 R14, c[0x0][0x388] ;  /* 0x0000e200ff0e8b82 */ /* 0x002e640000000a00 */
[----:B----4-:R4:W-:Y:S02]  /*0770*/  STS [R26+0x8], R27 ;  /* 0x0000081b1a007388 */ /* 0x0109e40000000800 */
[----:B----4-:R-:W-:-:S04]  /*0780*/  @!P0 VIADD R27, R23, 0x6 ;  /* 0x00000006171b8836 */ /* 0x010fc80000000000 */
[----:B-1----:R-:W-:-:S04]  /*0790*/  @!P0 IMAD.WIDE.U32 R14, R27, 0x4, R14 ;  /* 0x000000041b0e8825 */ /* 0x002fc800078e000e */
[----:B------:R-:W-:-:S06]  /*07a0*/  HFMA2 R27, -RZ, RZ, 0, 0 ;  /* 0x00000000ff1b7431 */ /* 0x000fcc00000001ff */
[----:B------:R1:W4:Y:S02]  /*07b0*/  @!P0 LDG.E.CONSTANT R27, desc[UR6][R14.64] ;  /* 0x000000060e1b8981 */ /* 0x000324000c1e9900 */
[----:B-1----:R-:W1:Y:S02]  /*07c0*/  @!P0 LDC.64 R14, c[0x0][0x388] ;  /* 0x0000e200ff0e8b82 */ /* 0x002e640000000a00 */
[----:B--2---:R2:W-:Y:S02]  /*07d0*/  STS [R26+0x14], R25 ;  /* 0x000014191a007388 */ /* 0x0045e40000000800 */
[----:B--2---:R-:W-:-:S04]  /*07e0*/  @!P0 VIADD R25, R23, 0x7 ;  /* 0x0000000717198836 */ /* 0x004fc80000000000 */
[----:B0-----:R-:W-:-:S04]  /*07f0*/  @!P0 IMAD.WIDE.U32 R28, R25, 0x4, R28 ;  /* 0x00000004191c8825 */ /* 0x001fc800078e001c */
[----:B------:R-:W-:-:S06]  /*0800*/  IMAD.MOV.U32 R25, RZ, RZ, RZ ;  /* 0x000000ffff197224 */ /* 0x000fcc00078e00ff */
[----:B------:R-:W2:Y:S04]  /*0810*/  @!P0 LDG.E.CONSTANT R25, desc[UR6][R28.64] ;  /* 0x000000061c198981 */ /* 0x000ea8000c1e9900 */
[----:B---3--:R0:W-:Y:S02]  /*0820*/  STS [R26+0x10], R24 ;  /* 0x000010181a007388 */ /* 0x0081e40000000800 */
[----:B0-----:R-:W-:-:S05]  /*0830*/  @!P0 IADD3 R24, PT, PT, R23, 0x8, RZ ;  /* 0x0000000817188810 */ /* 0x001fca0007ffe0ff */
[----:B-1----:R-:W-:-:S04]  /*0840*/  @!P0 IMAD.WIDE.U32 R14, R24, 0x4, R14 ;  /* 0x00000004180e8825 */ /* 0x002fc800078e000e */
[----:B------:R-:W-:-:S06]  /*0850*/  IMAD.MOV.U32 R24, RZ, RZ, RZ ;  /* 0x000000ffff187224 */ /* 0x000fcc00078e00ff */
[----:B------:R0:W3:Y:S02]  /*0860*/  @!P0 LDG.E.CONSTANT R24, desc[UR6][R14.64] ;  /* 0x000000060e188981 */ /* 0x0000e4000c1e9900 */
[----:B0-----:R-:W0:Y:S01]  /*0870*/  @!P0 LDC.64 R14, c[0x0][0x388] ;  /* 0x0000e200ff0e8b82 */ /* 0x001e220000000a00 */
[----:B------:R-:W-:-:S04]  /*0880*/  @!P0 VIADD R29, R23, 0x9 ;  /* 0x00000009171d8836 */ /* 0x000fc80000000000 */
[----:B0-----:R-:W-:-:S03]  /*0890*/  @!P0 IMAD.WIDE.U32 R14, R29, 0x4, R14 ;  /* 0x000000041d0e8825 */ /* 0x001fc600078e000e */
[----:B------:R-:W0:Y:S01]  /*08a0*/  @!P0 LDC.64 R28, c[0x0][0x388] ;  /* 0x0000e200ff1c8b82 */ /* 0x000e220000000a00 */
[----:B----4-:R1:W-:Y:S02]  /*08b0*/  STS [R26+0x18], R27 ;  /* 0x0000181b1a007388 */ /* 0x0103e40000000800 */
[----:B-1----:R-:W-:-:S06]  /*08c0*/  MOV R27, RZ ;  /* 0x000000ff001b7202 */ /* 0x002fcc0000000f00 */
[----:B------:R1:W4:Y:S02]  /*08d0*/  @!P0 LDG.E.CONSTANT R27, desc[UR6][R14.64] ;  /* 0x000000060e1b8981 */ /* 0x000324000c1e9900 */
[----:B-1----:R-:W1:Y:S02]  /*08e0*/  @!P0 LDC.64 R14, c[0x0][0x388] ;  /* 0x0000e200ff0e8b82 */ /* 0x002e640000000a00 */
[----:B--2---:R2:W-:Y:S02]  /*08f0*/  STS [R26+0x1c], R25 ;  /* 0x00001c191a007388 */ /* 0x0045e40000000800 */
[----:B--2---:R-:W-:-:S04]  /*0900*/  @!P0 VIADD R25, R23, 0xa ;  /* 0x0000000a17198836 */ /* 0x004fc80000000000 */
[----:B0-----:R-:W-:-:S04]  /*0910*/  @!P0 IMAD.WIDE.U32 R28, R25, 0x4, R28 ;  /* 0x00000004191c8825 */ /* 0x001fc800078e001c */
[----:B------:R-:W-:-:S06]  /*0920*/  IMAD.MOV.U32 R25, RZ, RZ, RZ ;  /* 0x000000ffff197224 */ /* 0x000fcc00078e00ff */
[----:B------:R0:W2:Y:S02]  /*0930*/  @!P0 LDG.E.CONSTANT R25, desc[UR6][R28.64] ;  /* 0x000000061c198981 */ /* 0x0000a4000c1e9900 */
[----:B0-----:R-:W-:-:S05]  /*0940*/  @!P0 IADD3 R29, PT, PT, R23, 0xb, RZ ;  /* 0x0000000b171d8810 */ /* 0x001fca0007ffe0ff */
[----:B-1----:R-:W-:Y:S01]  /*0950*/  @!P0 IMAD.WIDE.U32 R14, R29, 0x4, R14 ;  /* 0x000000041d0e8825 */ /* 0x002fe200078e000e */
[----:B------:R-:W-:-:S06]  /*0960*/  CS2R R28, SRZ ;  /* 0x00000000001c7805 */ /* 0x000fcc000001ff00 */
[----:B------:R0:W5:Y:S02]  /*0970*/  @!P0 LDG.E.CONSTANT R28, desc[UR6][R14.64] ;  /* 0x000000060e1c8981 */ /* 0x000164000c1e9900 */
[----:B0-----:R-:W0:Y:S02]  /*0980*/  @!P0 LDC.64 R14, c[0x0][0x388] ;  /* 0x0000e200ff0e8b82 */ /* 0x001e240000000a00 */
[----:B---3--:R1:W-:Y:S02]  /*0990*/  STS [R26+0x20], R24 ;  /* 0x000020181a007388 */ /* 0x0083e40000000800 */
[----:B-1----:R-:W-:-:S04]  /*09a0*/  @!P0 VIADD R24, R23, 0xc ;  /* 0x0000000c17188836 */ /* 0x002fc80000000000 */
[----:B0-----:R-:W-:-:S05]  /*09b0*/  @!P0 IMAD.WIDE.U32 R14, R24, 0x4, R14 ;  /* 0x00000004180e8825 */ /* 0x001fca00078e000e */
[----:B------:R0:W3:Y:S04]  /*09c0*/  @!P0 LDG.E.CONSTANT R29, desc[UR6][R14.64] ;  /* 0x000000060e1d8981 */ /* 0x0000e8000c1e9900 */
[----:B----4-:R1:W-:Y:S01]  /*09d0*/  STS [R26+0x24], R27 ;  /* 0x0000241b1a007388 */ /* 0x0103e20000000800 */
[----:B0-----:R-:W0:Y:S01]  /*09e0*/  @!P0 LDC.64 R14, c[0x0][0x388] ;  /* 0x0000e200ff0e8b82 */ /* 0x001e220000000a00 */
[----:B-1----:R-:W-:Y:S02]  /*09f0*/  @!P0 VIADD R27, R23, 0xd ;  /* 0x0000000d171b8836 */ /* 0x002fe40000000000 */
[----:B--2---:R1:W-:Y:S05]  /*0a00*/  STS [R26+0x28], R25 ;  /* 0x000028191a007388 */ /* 0x0043ea0000000800 */
[----:B-1----:R-:W1:Y:S02]  /*0a10*/  @!P0 LDC.64 R24, c[0x0][0x388] ;  /* 0x0000e200ff188b82 */ /* 0x002e640000000a00 */
[----:B-1----:R-:W-:-:S04]  /*0a20*/  @!P0 IMAD.WIDE.U32 R24, R27, 0x4, R24 ;  /* 0x000000041b188825 */ /* 0x002fc800078e0018 */
[----:B------:R-:W-:-:S06]  /*0a30*/  HFMA2 R27, -RZ, RZ, 0, 0 ;  /* 0x00000000ff1b7431 */ /* 0x000fcc00000001ff */
[----:B------:R1:W2:Y:S02]  /*0a40*/  @!P0 LDG.E.CONSTANT R27, desc[UR6][R24.64] ;  /* 0x00000006181b8981 */ /* 0x0002a4000c1e9900 */
[----:B-1----:R-:W-:-:S04]  /*0a50*/  @!P0 VIADD R25, R23, 0xe ;  /* 0x0000000e17198836 */ /* 0x002fc80000000000 */
[----:B0-----:R-:W-:-:S04]  /*0a60*/  @!P0 IMAD.WIDE.U32 R14, R25, 0x4, R14 ;  /* 0x00000004190e8825 */ /* 0x001fc800078e000e */
[----:B------:R-:W-:-:S06]  /*0a70*/  IMAD.MOV.U32 R25, RZ, RZ, RZ ;  /* 0x000000ffff197224 */ /* 0x000fcc00078e00ff */
[----:B------:R0:W4:Y:S02]  /*0a80*/  @!P0 LDG.E.CONSTANT R25, desc[UR6][R14.64] ;  /* 0x000000060e198981 */ /* 0x000124000c1e9900 */
[----:B0-----:R-:W0:Y:S02]  /*0a90*/  @!P0 LDC.64 R14, c[0x0][0x388] ;  /* 0x0000e200ff0e8b82 */ /* 0x001e240000000a00 */
[----:B-----5:R1:W-:Y:S02]  /*0aa0*/  STS [R26+0x2c], R28 ;  /* 0x00002c1c1a007388 */ /* 0x0203e40000000800 */
[----:B-1----:R-:W-:-:S05]  /*0ab0*/  @!P0 IADD3 R28, PT, PT, R23, 0xf, RZ ;  /* 0x0000000f171c8810 */ /* 0x002fca0007ffe0ff */
[----:B0-----:R-:W-:-:S04]  /*0ac0*/  @!P0 IMAD.WIDE.U32 R14, R28, 0x4, R14 ;  /* 0x000000041c0e8825 */ /* 0x001fc800078e000e */
[----:B------:R-:W-:-:S06]  /*0ad0*/  IMAD.MOV.U32 R28, RZ, RZ, RZ ;  /* 0x000000ffff1c7224 */ /* 0x000fcc00078e00ff */
[----:B------:R-:W5:Y:S04]  /*0ae0*/  @!P0 LDG.E.CONSTANT R28, desc[UR6][R14.64] ;  /* 0x000000060e1c8981 */ /* 0x000f68000c1e9900 */
[----:B---3--:R0:W-:Y:S01]  /*0af0*/  STS [R26+0x30], R29 ;  /* 0x0000301d1a007388 */ /* 0x0081e20000000800 */
[----:B------:R-:W-:Y:S01]  /*0b00*/  ISETP.NE.AND P1, PT, R17, 0x10, PT ;  /* 0x000000101100780c */ /* 0x000fe20003f25270 */
[----:B------:R-:W-:Y:S02]  /*0b10*/  IMAD.MOV.U32 R24, RZ, RZ, R17 ;  /* 0x000000ffff187224 */ /* 0x000fe400078e0011 */
[----:B--2---:R0:W-:Y:S04]  /*0b20*/  STS [R26+0x34], R27 ;  /* 0x0000341b1a007388 */ /* 0x0041e80000000800 */
[----:B----4-:R0:W-:Y:S04]  /*0b30*/  STS [R26+0x38], R25 ;  /* 0x000038191a007388 */ /* 0x0101e80000000800 */
[----:B-----5:R0:W-:Y:S02]  /*0b40*/  STS [R26+0x3c], R28 ;  /* 0x00003c1c1a007388 */ /* 0x0201e40000000800 */
[----:B------:R-:W-:Y:S05]  /*0b50*/  @!P1 BRA `(.L_x_1460) ;  /* 0x0000000400a89947 */ /* 0x000fea0003800000 */
[----:B------:R-:W-:-:S07]  /*0b60*/  MOV R24, 0x10 ;  /* 0x0000001000187802 */ /* 0x000fce0000000f00 */
.L_x_1461:
[----:B-1----:R-:W1:Y:S01]  /*0b70*/  @!P0 LDC.64 R14, c[0x0][0x388] ;  /* 0x0000e200ff0e8b82 */ /* 0x002e620000000a00 */
[----:B0-----:R-:W-:Y:S01]  /*0b80*/  IMAD.IADD R26, R23, 0x1, R24 ;  /* 0x00000001171a7824 */ /* 0x001fe200078e0218 */
[----:B------:R-:W-:-:S03]  /*0b90*/  MOV R27, RZ ;  /* 0x000000ff001b7202 */ /* 0x000fc60000000f00 */
[----:B------:R-:W-:-:S04]  /*0ba0*/  @!P0 VIADD R25, R26, 0x1 ;  /* 0x000000011a198836 */ /* 0x000fc80000000000 */
[----:B-1----:R-:W-:-:S05]  /*0bb0*/  @!P0 IMAD.WIDE.U32 R14, R25, 0x4, R14 ;  /* 0x00000004190e8825 */ /* 0x002fca00078e000e */
[----:B------:R0:W2:Y:S02]  /*0bc0*/  @!P0 LDG.E.CONSTANT R27, desc[UR6][R14.64] ;  /* 0x000000060e1b8981 */ /* 0x0000a4000c1e9900 */
[----:B0-----:R-:W0:Y:S02]  /*0bd0*/  @!P0 LDC.64 R14, c[0x0][0x388] ;  /* 0x0000e200ff0e8b82 */ /* 0x001e240000000a00 */
[----:B0-----:R-:W-:-:S04]  /*0be0*/  @!P0 IMAD.WIDE.U32 R28, R26, 0x4, R14 ;  /* 0x000000041a1c8825 */ /* 0x001fc800078e000e */
[----:B------:R-:W-:-:S06]  /*0bf0*/  IMAD.MOV.U32 R14, RZ, RZ, RZ ;  /* 0x000000ffff0e7224 */ /* 0x000fcc00078e00ff */
[----:B------:R0:W3:Y:S01]  /*0c00*/  @!P0 LDG.E.CONSTANT R14, desc[UR6][R28.64] ;  /* 0x000000061c0e8981 */ /* 0x0000e2000c1e9900 */
[----:B------:R-:W1:Y:S01]  /*0c10*/  S2UR UR5, SR_CgaCtaId ;  /* 0x00000000000579c3 */ /* 0x000e620000008800 */
[----:B------:R-:W-:Y:S01]  /*0c20*/  UMOV UR4, 0x400 ;  /* 0x0000040000047882 */ /* 0x000fe20000000000 */
[----:B------:R-:W-:Y:S01]  /*0c30*/  IMAD R25, R20, 0x8, R24 ;  /* 0x0000000814197824 */ /* 0x000fe200078e0218 */
[----:B0-----:R-:W-:Y:S01]  /*0c40*/  @!P0 IADD3 R29, PT, PT, R26, 0x2, RZ ;  /* 0x000000021a1d8810 */ /* 0x001fe20007ffe0ff */
[----:B-1----:R-:W-:-:S06]  /*0c50*/  ULEA UR4, UR5, UR4, 0x18 ;  /* 0x0000000405047291 */ /* 0x002fcc000f8ec0ff */
[----:B------:R-:W-:-:S05]  /*0c60*/  LEA R25, R25, UR4, 0x2 ;  /* 0x0000000419197c11 */ /* 0x000fca000f8e10ff */
[----:B--2---:R-:W-:Y:S04]  /*0c70*/  STS [R25+0x4], R27 ;  /* 0x0000041b19007388 */ /* 0x004fe80000000800 */
[----:B---3--:R0:W-:Y:S02]  /*0c80*/  STS [R25], R14 ;  /* 0x0000000e19007388 */ /* 0x0081e40000000800 */
[----:B0-----:R-:W0:Y:S02]  /*0c90*/  @!P0 LDC.64 R14, c[0x0][0x388] ;  /* 0x0000e200ff0e8b82 */ /* 0x001e240000000a00 */
[----:B0-----:R-:W-:-:S04]  /*0ca0*/  @!P0 IMAD.WIDE.U32 R28, R29, 0x4, R14 ;  /* 0x000000041d1c8825 */ /* 0x001fc800078e000e */
[----:B------:R-:W-:-:S06]  /*0cb0*/  IMAD.MOV.U32 R15, RZ, RZ, RZ ;  /* 0x000000ffff0f7224 */ /* 0x000fcc00078e00ff */
[----:B------:R0:W2:Y:S02]  /*0cc0*/  @!P0 LDG.E.CONSTANT R15, desc[UR6][R28.64] ;  /* 0x000000061c0f8981 */ /* 0x0000a4000c1e9900 */
[----:B0-----:R-:W-:Y:S02]  /*0cd0*/  @!P0 VIADD R29, R26, 0x3 ;  /* 0x000000031a1d8836 */ /* 0x001fe40000000000 */
[----:B--2---:R0:W-:Y:S02]  /*0ce0*/  STS [R25+0x8], R15 ;  /* 0x0000080f19007388 */ /* 0x0041e40000000800 */
[----:B0-----:R-:W0:Y:S02]  /*0cf0*/  @!P0 LDC.64 R14, c[0x0][0x388] ;  /* 0x0000e200ff0e8b82 */ /* 0x001e240000000a00 */
[----:B0-----:R-:W-:-:S04]  /*0d00*/  @!P0 IMAD.WIDE.U32 R28, R29, 0x4, R14 ;  /* 0x000000041d1c8825 */ /* 0x001fc800078e000e */
[----:B------:R-:W-:-:S06]  /*0d10*/  HFMA2 R14, -RZ, RZ, 0, 0 ;  /* 0x00000000ff0e7431 */ /* 0x000fcc00000001ff */
[----:B------:R-:W2:Y:S01]  /*0d20*/  @!P0 LDG.E.CONSTANT R14, desc[UR6][R28.64] ;  /* 0x000000061c0e8981 */ /* 0x000ea2000c1e9900 */
[----:B------:R-:W-:-:S03]  /*0d30*/  @!P0 VIADD R27, R26, 0x4 ;  /* 0x000000041a1b8836 */ /* 0x000fc60000000000 */
[----:B--2---:R0:W-:Y:S02]  /*0d40*/  STS [R25+0xc], R14 ;  /* 0x00000c0e19007388 */ /* 0x0041e40000000800 */
[----:B0-----:R-:W0:Y:S02]  /*0d50*/  @!P0 LDC.64 R14, c[0x0][0x388] ;  /* 0x0000e200ff0e8b82 */ /* 0x001e240000000a00 */
[----:B0-----:R-:W-:-:S04]  /*0d60*/  @!P0 IMAD.WIDE.U32 R14, R27, 0x4, R14 ;  /* 0x000000041b0e8825 */ /* 0x001fc800078e000e */
[----:B------:R-:W-:-:S06]  /*0d70*/  IMAD.MOV.U32 R27, RZ, RZ, RZ ;  /* 0x000000ffff1b7224 */ /* 0x000fcc00078e00ff */
[----:B------:R0:W2:Y:S02]  /*0d80*/  @!P0 LDG.E.CONSTANT R27, desc[UR6][R14.64] ;  /* 0x000000060e1b8981 */ /* 0x0000a4000c1e9900 */
[----:B0-----:R-:W0:Y:S02]  /*0d90*/  @!P0 LDC.64 R14, c[0x0][0x388] ;  /* 0x0000e200ff0e8b82 */ /* 0x001e240000000a00 */
[----:B--2---:R1:W-:Y:S02]  /*0da0*/  STS [R25+0x10], R27 ;  /* 0x0000101b19007388 */ /* 0x0043e40000000800 */
[----:B-1----:R-:W-:-:S05]  /*0db0*/  @!P0 IADD3 R27, PT, PT, R26, 0x5, RZ ;  /* 0x000000051a1b8810 */ /* 0x002fca0007ffe0ff */
[----:B0-----:R-:W-:Y:S02]  /*0dc0*/  @!P0 IMAD.WIDE.U32 R28, R27, 0x4, R14 ;  /* 0x000000041b1c8825 */ /* 0x001fe400078e000e */
[----:B------:R-:W0:Y:S02]  /*0dd0*/  @!P0 LDC.64 R14, c[0x0][0x388] ;  /* 0x0000e200ff0e8b82 */ /* 0x000e240000000a00 */
[----:B------:R-:W-:-:S06]  /*0de0*/  IMAD.MOV.U32 R27, RZ, RZ, RZ ;  /* 0x000000ffff1b7224 */ /* 0x000fcc00078e00ff */
[----:B------:R-:W2:Y:S04]  /*0df0*/  @!P0 LDG.E.CONSTANT R27, desc[UR6][R28.64] ;  /* 0x000000061c1b8981 */ /* 0x000ea8000c1e9900 */
[----:B--2---:R1:W-:Y:S02]  /*0e00*/  STS [R25+0x14], R27 ;  /* 0x0000141b19007388 */ /* 0x0043e40000000800 */
[----:B-1----:R-:W-:-:S04]  /*0e10*/  @!P0 VIADD R27, R26, 0x6 ;  /* 0x000000061a1b8836 */ /* 0x002fc80000000000 */
[----:B0-----:R-:W-:Y:S01]  /*0e20*/  @!P0 IMAD.WIDE.U32 R28, R27, 0x4, R14 ;  /* 0x000000041b1c8825 */ /* 0x001fe200078e000e */
[----:B------:R-:W-:-:S06]  /*0e30*/  MOV R14, RZ ;  /* 0x000000ff000e7202 */ /* 0x000fcc0000000f00 */
        /* <DEDUP_REMOVED lines=36> */
[----:B------:R0:W2:Y:S01]  /*1080*/  @!P0 LDG.E.CONSTANT R14, desc[UR6][R28.64] ;  /* 0x000000061c0e8981 */ /* 0x0000a2000c1e9900 */
[----:B------:R-:W-:Y:S02]  /*1090*/  @!P0 VIADD R27, R26, 0xd ;  /* 0x0000000d1a1b8836 */ /* 0x000fe40000000000 */
[----:B0-----:R-:W-:Y:S01]  /*10a0*/  IMAD.MOV.U32 R28, RZ, RZ, RZ ;  /* 0x000000ffff1c7224 */ /* 0x001fe200078e00ff */
[----:B--2---:R0:W-:Y:S02]  /*10b0*/  STS [R25+0x30], R14 ;  /* 0x0000300e19007388 */ /* 0x0041e40000000800 */
[----:B0-----:R-:W0:Y:S02]  /*10c0*/  @!P0 LDC.64 R14, c[0x0][0x388] ;  /* 0x0000e200ff0e8b82 */ /* 0x001e240000000a00 */
[----:B0-----:R-:W-:-:S05]  /*10d0*/  @!P0 IMAD.WIDE.U32 R14, R27, 0x4, R14 ;  /* 0x000000041b0e8825 */ /* 0x001fca00078e000e */
[----:B------:R0:W2:Y:S01]  /*10e0*/  @!P0 LDG.E.CONSTANT R28, desc[UR6][R14.64] ;  /* 0x000000060e1c8981 */ /* 0x0000a2000c1e9900 */
[----:B------:R-:W-:Y:S01]  /*10f0*/  @!P0 IADD3 R27, PT, PT, R26, 0xe, RZ ;  /* 0x0000000e1a1b8810 */ /* 0x000fe20007ffe0ff */
[----:B0-----:R-:W0:Y:S02]  /*1100*/  @!P0 LDC.64 R14, c[0x0][0x388] ;  /* 0x0000e200ff0e8b82 */ /* 0x001e240000000a00 */
[----:B--2---:R0:W-:Y:S02]  /*1110*/  STS [R25+0x34], R28 ;  /* 0x0000341c19007388 */ /* 0x0041e40000000800 */
[----:B0-----:R-:W-:-:S04]  /*1120*/  @!P0 IMAD.WIDE.U32 R28, R27, 0x4, R14 ;  /* 0x000000041b1c8825 */ /* 0x001fc800078e000e */
[----:B------:R-:W0:Y:S01]  /*1130*/  @!P0 LDC.64 R14, c[0x0][0x388] ;  /* 0x0000e200ff0e8b82 */ /* 0x000e220000000a00 */
[----:B------:R-:W-:-:S06]  /*1140*/  IMAD.MOV.U32 R27, RZ, RZ, RZ ;  /* 0x000000ffff1b7224 */ /* 0x000fcc00078e00ff */
[----:B------:R-:W2:Y:S04]  /*1150*/  @!P0 LDG.E.CONSTANT R27, desc[UR6][R28.64] ;  /* 0x000000061c1b8981 */ /* 0x000ea8000c1e9900 */
[----:B--2---:R1:W-:Y:S02]  /*1160*/  STS [R25+0x38], R27 ;  /* 0x0000381b19007388 */ /* 0x0043e40000000800 */
[----:B-1----:R-:W-:-:S04]  /*1170*/  @!P0 VIADD R27, R26, 0xf ;  /* 0x0000000f1a1b8836 */ /* 0x002fc80000000000 */
[----:B0-----:R-:W-:-:S04]  /*1180*/  @!P0 IMAD.WIDE.U32 R26, R27, 0x4, R14 ;  /* 0x000000041b1a8825 */ /* 0x001fc800078e000e */
[----:B------:R-:W-:-:S06]  /*1190*/  HFMA2 R14, -RZ, RZ, 0, 0 ;  /* 0x00000000ff0e7431 */ /* 0x000fcc00000001ff */
[----:B------:R-:W2:Y:S01]  /*11a0*/  @!P0 LDG.E.CONSTANT R14, desc[UR6][R26.64] ;  /* 0x000000061a0e8981 */ /* 0x000ea2000c1e9900 */
[----:B------:R-:W-:-:S05]  /*11b0*/  VIADD R24, R24, 0x10 ;  /* 0x0000001018187836 */ /* 0x000fca0000000000 */
[----:B------:R-:W-:Y:S01]  /*11c0*/  ISETP.NE.AND P1, PT, R24, R17, PT ;  /* 0x000000111800720c */ /* 0x000fe20003f25270 */
[----:B--2---:R1:W-:-:S12]  /*11d0*/  STS [R25+0x3c], R14 ;  /* 0x00003c0e19007388 */ /* 0x0043d80000000800 */
[----:B------:R-:W-:Y:S05]  /*11e0*/  @P1 BRA `(.L_x_1461) ;  /* 0xfffffff800601947 */ /* 0x000fea000383ffff */
[----:B------:R-:W-:-:S07]  /*11f0*/  IMAD.MOV.U32 R24, RZ, RZ, R17 ;  /* 0x000000ffff187224 */ /* 0x000fce00078e0011 */
.L_x_1460:
[----:B------:R-:W-:-:S13]  /*1200*/  ISETP.NE.AND P1, PT, R13, RZ, PT ;  /* 0x000000ff0d00720c */ /* 0x000fda0003f25270 */
[----:B------:R-:W-:Y:S05]  /*1210*/  @!P1 BRA `(.L_x_1462) ;  /* 0x0000000400fc9947 */ /* 0x000fea0003800000 */
[----:B-1----:R-:W-:Y:S02]  /*1220*/  IADD3 R14, PT, PT, R13, -0x1, RZ ;  /* 0xffffffff0d0e7810 */ /* 0x002fe40007ffe0ff */
[----:B------:R-:W-:Y:S02]  /*1230*/  ISETP.NE.AND P2, PT, R16, RZ, PT ;  /* 0x000000ff1000720c */ /* 0x000fe40003f45270 */
[----:B------:R-:W-:-:S13]  /*1240*/  ISETP.GE.U32.AND P1, PT, R14, 0x7, PT ;  /* 0x000000070e00780c */ /* 0x000fda0003f26070 */
[----:B------:R-:W-:Y:S05]  /*1250*/  @!P1 BRA `(.L_x_1463) ;  /* 0x0000000000d89947 */ /* 0x000fea0003800000 */
[----:B0-----:R-:W0:Y:S01]  /*1260*/  @!P0 LDC.64 R28, c[0x0][0x388] ;  /* 0x0000e200ff1c8b82 */ /* 0x001e220000000a00 */
[----:B------:R-:W-:Y:S01]  /*1270*/  IMAD.IADD R26, R23, 0x1, R24 ;  /* 0x00000001171a7824 */ /* 0x000fe200078e0218 */
[----:B------:R-:W-:-:S03]  /*1280*/  MOV R27, RZ ;  /* 0x000000ff001b7202 */ /* 0x000fc60000000f00 */
[----:B------:R-:W-:-:S04]  /*1290*/  @!P0 VIADD R15, R26, 0x1 ;  /* 0x000000011a0f8836 */ /* 0x000fc80000000000 */
[----:B0-----:R-:W-:Y:S02]  /*12a0*/  @!P0 IMAD.WIDE.U32 R28, R15, 0x4, R28 ;  /* 0x000000040f1c8825 */ /* 0x001fe400078e001c */
[----:B------:R-:W0:Y:S03]  /*12b0*/  @!P0 LDC.64 R14, c[0x0][0x388] ;  /* 0x0000e200ff0e8b82 */ /* 0x000e260000000a00 */
[----:B------:R1:W2:Y:S02]  /*12c0*/  @!P0 LDG.E.CONSTANT R27, desc[UR6][R28.64] ;  /* 0x000000061c1b8981 */ /* 0x0002a4000c1e9900 */
[----:B-1----:R-:W-:Y:S02]  /*12d0*/  IMAD.MOV.U32 R28, RZ, RZ, RZ ;  /* 0x000000ffff1c7224 */ /* 0x002fe400078e00ff */
[----:B0-----:R-:W-:-:S05]  /*12e0*/  @!P0 IMAD.WIDE.U32 R14, R26, 0x4, R14 ;  /* 0x000000041a0e8825 */ /* 0x001fca00078e000e */
[----:B------:R0:W3:Y:S01]  /*12f0*/  @!P0 LDG.E.CONSTANT R28, desc[UR6][R14.64] ;  /* 0x000000060e1c8981 */ /* 0x0000e2000c1e9900 */
[----:B------:R-:W1:Y:S01]  /*1300*/  S2UR UR5, SR_CgaCtaId ;  /* 0x00000000000579c3 */ /* 0x000e620000008800 */
[----:B------:R-:W-:Y:S01]  /*1310*/  UMOV UR4, 0x400 ;  /* 0x0000040000047882 */ /* 0x000fe20000000000 */
[----:B------:R-:W-:Y:S01]  /*1320*/  IMAD R25, R20, 0x8, R24 ;  /* 0x0000000814197824 */ /* 0x000fe200078e0218 */
[----:B------:R-:W-:-:S05]  /*1330*/  @!P0 IADD3 R29, PT, PT, R26, 0x2, RZ ;  /* 0x000000021a1d8810 */ /* 0x000fca0007ffe0ff */
[----:B0-----:R-:W0:Y:S01]  /*1340*/  @!P0 LDC.64 R14, c[0x0][0x388] ;  /* 0x0000e200ff0e8b82 */ /* 0x001e220000000a00 */
[----:B-1----:R-:W-:-:S06]  /*1350*/  ULEA UR4, UR5, UR4, 0x18 ;  /* 0x0000000405047291 */ /* 0x002fcc000f8ec0ff */
[----:B------:R-:W-:-:S05]  /*1360*/  LEA R25, R25, UR4, 0x2 ;  /* 0x0000000419197c11 */ /* 0x000fca000f8e10ff */
[----:B--2---:R1:W-:Y:S02]  /*1370*/  STS [R25+0x4], R27 ;  /* 0x0000041b19007388 */ /* 0x0043e40000000800 */
[----:B-1----:R-:W-:Y:S02]  /*1380*/  IMAD.MOV.U32 R27, RZ, RZ, RZ ;  /* 0x000000ffff1b7224 */ /* 0x002fe400078e00ff */
[----:B---3--:R0:W-:Y:S02]  /*1390*/  STS [R25], R28 ;  /* 0x0000001c19007388 */ /* 0x0081e40000000800 */
[----:B0-----:R-:W-:Y:S02]  /*13a0*/  @!P0 IMAD.WIDE.U32 R28, R29, 0x4, R14 ;  /* 0x000000041d1c8825 */ /* 0x001fe400078e000e */
[----:B------:R-:W0:Y:S03]  /*13b0*/  @!P0 LDC.64 R14, c[0x0][0x388] ;  /* 0x0000e200ff0e8b82 */ /* 0x000e260000000a00 */
[----:B------:R1:W2:Y:S02]  /*13c0*/  @!P0 LDG.E.CONSTANT R27, desc[UR6][R28.64] ;  /* 0x000000061c1b8981 */ /* 0x0002a4000c1e9900 */
[----:B-1----:R-:W-:-:S04]  /*13d0*/  @!P0 VIADD R29, R26, 0x3 ;  /* 0x000000031a1d8836 */ /* 0x002fc80000000000 */
[----:B0-----:R-:W-:-:S04]  /*13e0*/  @!P0 IMAD.WIDE.U32 R28, R29, 0x4, R14 ;  /* 0x000000041d1c8825 */ /* 0x001fc800078e000e */
[----:B------:R-:W-:-:S06]  /*13f0*/  HFMA2 R14, -RZ, RZ, 0, 0 ;  /* 0x00000000ff0e7431 */ /* 0x000fcc00000001ff */
[----:B------:R-:W3:Y:S04]  /*1400*/  @!P0 LDG.E.CONSTANT R14, desc[UR6][R28.64] ;  /* 0x000000061c0e8981 */ /* 0x000ee8000c1e9900 */
[----:B--2---:R0:W-:Y:S02]  /*1410*/  STS [R25+0x8], R27 ;  /* 0x0000081b19007388 */ /* 0x0041e40000000800 */
[----:B0-----:R-:W-:Y:S02]  /*1420*/  @!P0 VIADD R27, R26, 0x4 ;  /* 0x000000041a1b8836 */ /* 0x001fe40000000000 */
[----:B---3--:R0:W-:Y:S02]  /*1430*/  STS [R25+0xc], R14 ;  /* 0x00000c0e19007388 */ /* 0x0081e40000000800 */
[----:B0-----:R-:W0:Y:S02]  /*1440*/  @!P0 LDC.64 R14, c[0x0][0x388] ;  /* 0x0000e200ff0e8b82 */ /* 0x001e240000000a00 */
[----:B0-----:R-:W-:-:S04]  /*1450*/  @!P0 IMAD.WIDE.U32 R14, R27, 0x4, R14 ;  /* 0x000000041b0e8825 */ /* 0x001fc800078e000e */
[----:B------:R-:W-:-:S06]  /*1460*/  IMAD.MOV.U32 R27, RZ, RZ, RZ ;  /* 0x000000ffff1b7224 */ /* 0x000fcc00078e00ff */
[----:B------:R0:W2:Y:S02]  /*1470*/  @!P0 LDG.E.CONSTANT R27, desc[UR6][R14.64] ;  /* 0x000000060e1b8981 */ /* 0x0000a4000c1e9900 */
[----:B0-----:R-:W0:Y:S01]  /*1480*/  @!P0 LDC.64 R14, c[0x0][0x388] ;  /* 0x0000e200ff0e8b82 */ /* 0x001e220000000a00 */
[----:B------:R-:W-:-:S05]  /*1490*/  @!P0 IADD3 R29, PT, PT, R26, 0x5, RZ ;  /* 0x000000051a1d8810 */ /* 0x000fca0007ffe0ff */
[----:B0-----:R-:W-:Y:S02]  /*14a0*/  @!P0 IMAD.WIDE.U32 R28, R29, 0x4, R14 ;  /* 0x000000041d1c8825 */ /* 0x001fe400078e000e */
[----:B------:R-:W0:Y:S01]  /*14b0*/  @!P0 LDC.64 R14, c[0x0][0x388] ;  /* 0x0000e200ff0e8b82 */ /* 0x000e220000000a00 */
[----:B--2---:R1:W-:Y:S02]  /*14c0*/  STS [R25+0x10], R27 ;  /* 0x0000101b19007388 */ /* 0x0043e40000000800 */
[----:B-1----:R-:W-:-:S06]  /*14d0*/  IMAD.MOV.U32 R27, RZ, RZ, RZ ;  /* 0x000000ffff1b7224 */ /* 0x002fcc00078e00ff */
[----:B------:R1:W2:Y:S02]  /*14e0*/  @!P0 LDG.E.CONSTANT R27, desc[UR6][R28.64] ;  /* 0x000000061c1b8981 */ /* 0x0002a4000c1e9900 */
[----:B-1----:R-:W-:-:S04]  /*14f0*/  @!P0 VIADD R29, R26, 0x6 ;  /* 0x000000061a1d8836 */ /* 0x002fc80000000000 */
[----:B0-----:R-:W-:Y:S01]  /*1500*/  @!P0 IMAD.WIDE.U32 R28, R29, 0x4, R14 ;  /* 0x000000041d1c8825 */ /* 0x001fe200078e000e */
[----:B------:R-:W-:-:S06]  /*1510*/  MOV R14, RZ ;  /* 0x000000ff000e7202 */ /* 0x000fcc0000000f00 */
[----:B------:R-:W3:Y:S01]  /*1520*/  @!P0 LDG.E.CONSTANT R14, desc[UR6][R28.64] ;  /* 0x000000061c0e8981 */ /* 0x000ee2000c1e9900 */
[----:B------:R-:W-:-:S03]  /*1530*/  @!P0 VIADD R26, R26, 0x7 ;  /* 0x000000071a1a8836 */ /* 0x000fc60000000000 */
[----:B---3--:R0:W-:Y:S02]  /*1540*/  STS [R25+0x18], R14 ;  /* 0x0000180e19007388 */ /* 0x0081e40000000800 */
[----:B0-----:R-:W0:Y:S02]  /*1550*/  @!P0 LDC.64 R14, c[0x0][0x388] ;  /* 0x0000e200ff0e8b82 */ /* 0x001e240000000a00 */
[----:B0-----:R-:W-:-:S04]  /*1560*/  @!P0 IMAD.WIDE.U32 R14, R26, 0x4, R14 ;  /* 0x000000041a0e8825 */ /* 0x001fc800078e000e */
[----:B------:R-:W-:-:S06]  /*1570*/  IMAD.MOV.U32 R26, RZ, RZ, RZ ;  /* 0x000000ffff1a7224 */ /* 0x000fcc00078e00ff */
[----:B------:R-:W3:Y:S04]  /*1580*/  @!P0 LDG.E.CONSTANT R26, desc[UR6][R14.64] ;  /* 0x000000060e1a8981 */ /* 0x000ee8000c1e9900 */
[----:B--2---:R1:W-:Y:S01]  /*1590*/  STS [R25+0x14], R27 ;  /* 0x0000141b19007388 */ /* 0x0043e20000000800 */
[----:B------:R-:W-:-:S03]  /*15a0*/  IADD3 R24, PT, PT, R24, 0x8, RZ ;  /* 0x0000000818187810 */ /* 0x000fc60007ffe0ff */
[----:B---3--:R1:W-:Y:S04]  /*15b0*/  STS [R25+0x1c], R26 ;  /* 0x00001c1a19007388 */ /* 0x0083e80000000800 */
.L_x_1463:
[----:B------:R-:W-:Y:S05]  /*15c0*/  @!P2 BRA `(.L_x_1462) ;  /* 0x000000040010a947 */ /* 0x000fea0003800000 */
[----:B------:R-:W-:Y:S01]  /*15d0*/  VIADD R14, R16, 0xffffffff ;  /* 0xffffffff100e7836 */ /* 0x000fe20000000000 */
[----:B------:R-:W-:-:S04]  /*15e0*/  ISETP.NE.AND P2, PT, R18, RZ, PT ;  /* 0x000000ff1200720c */ /* 0x000fc80003f45270 */
[----:B------:R-:W-:-:S13]  /*15f0*/  ISETP.GE.U32.AND P1, PT, R14, 0x3, PT ;  /* 0x000000030e00780c */ /* 0x000fda0003f26070 */
[----:B------:R-:W-:Y:S05]  /*1600*/  @!P1 BRA `(.L_x_1464) ;  /* 0x0000000000789947 */ /* 0x000fea0003800000 */
[----:B0-----:R-:W0:Y:S01]  /*1610*/  @!P0 LDC.64 R28, c[0x0][0x388] ;  /* 0x0000e200ff1c8b82 */ /* 0x001e220000000a00 */
[----:B-1----:R-:W-:Y:S02]  /*1620*/  IMAD.IADD R26, R23, 0x1, R24 ;  /* 0x00000001171a7824 */ /* 0x002fe400078e0218 */
[----:B------:R-:W-:-:S03]  /*1630*/  IMAD.MOV.U32 R27, RZ, RZ, RZ ;  /* 0x000000ffff1b7224 */ /* 0x000fc600078e00ff */
[----:B------:R-:W-:-:S05]  /*1640*/  @!P0 IADD3 R15, PT, PT, R26, 0x1, RZ ;  /* 0x000000011a0f8810 */ /* 0x000fca0007ffe0ff */
        /* <DEDUP_REMOVED lines=8> */
[----:B------:R-:W-:Y:S01]  /*16d0*/  LEA R25, R20, R24, 0x3 ;  /* 0x0000001814197211 */ /* 0x000fe200078e18ff */
[----:B------:R-:W-:-:S05]  /*16e0*/  @!P0 VIADD R29, R26, 0x2 ;  /* 0x000000021a1d8836 */ /* 0x000fca0000000000 */
[----:B0-----:R-:W0:Y:S01]  /*16f0*/  @!P0 LDC.64 R14, c[0x0][0x388] ;  /* 0x0000e200ff0e8b82 */ /* 0x001e220000000a00 */
[----:B-1----:R-:W-:-:S06]  /*1700*/  ULEA UR4, UR5, UR4, 0x18 ;  /* 0x0000000405047291 */ /* 0x002fcc000f8ec0ff */
[----:B------:R-:W-:Y:S02]  /*1710*/  LEA R25, R25, UR4, 0x2 ;  /* 0x0000000419197c11 */ /* 0x000fe4000f8e10ff */
[----:B------:R-:W-:Y:S01]  /*1720*/  @!P0 IADD3 R26, PT, PT, R26, 0x3, RZ ;  /* 0x000000031a1a8810 */ /* 0x000fe20007ffe0ff */
[----:B------:R-:W-:Y:S02]  /*1730*/  VIADD R24, R24, 0x4 ;  /* 0x0000000418187836 */ /* 0x000fe40000000000 */
[----:B--2---:R-:W-:Y:S04]  /*1740*/  STS [R25+0x4], R27 ;  /* 0x0000041b19007388 */ /* 0x004fe80000000800 */
[----:B---3--:R0:W-:Y:S02]  /*1750*/  STS [R25], R28 ;  /* 0x0000001c19007388 */ /* 0x0081e40000000800 */
[----:B0-----:R-:W-:-:S04]  /*1760*/  @!P0 IMAD.WIDE.U32 R28, R29, 0x4, R14 ;  /* 0x000000041d1c8825 */ /* 0x001fc800078e000e */
[----:B------:R-:W-:-:S06]  /*1770*/  IMAD.MOV.U32 R14, RZ, RZ, RZ ;  /* 0x000000ffff0e7224 */ /* 0x000fcc00078e00ff */
[----:B------:R-:W2:Y:S04]  /*1780*/  @!P0 LDG.E.CONSTANT R14, desc[UR6][R28.64] ;  /* 0x000000061c0e8981 */ /* 0x000ea8000c1e9900 */
[----:B--2---:R0:W-:Y:S02]  /*1790*/  STS [R25+0x8], R14 ;  /* 0x0000080e19007388 */ /* 0x0041e40000000800 */
[----:B0-----:R-:W0:Y:S02]  /*17a0*/  @!P0 LDC.64 R14, c[0x0][0x388] ;  /* 0x0000e200ff0e8b82 */ /* 0x001e240000000a00 */
[----:B0-----:R-:W-:-:S04]  /*17b0*/  @!P0 IMAD.WIDE.U32 R14, R26, 0x4, R14 ;  /* 0x000000041a0e8825 */ /* 0x001fc800078e000e */
[----:B------:R-:W-:-:S06]  /*17c0*/  IMAD.MOV.U32 R26, RZ, RZ, RZ ;  /* 0x000000ffff1a7224 */ /* 0x000fcc00078e00ff */
[----:B------:R-:W2:Y:S04]  /*17d0*/  @!P0 LDG.E.CONSTANT R26, desc[UR6][R14.64] ;  /* 0x000000060e1a8981 */ /* 0x000ea8000c1e9900 */
[----:B--2---:R2:W-:Y:S02]  /*17e0*/  STS [R25+0xc], R26 ;  /* 0x00000c1a19007388 */ /* 0x0045e40000000800 */
.L_x_1464:
[----:B------:R-:W-:Y:S05]  /*17f0*/  @!P2 BRA `(.L_x_1462) ;  /* 0x000000000084a947 */ /* 0x000fea0003800000 */
[----:B------:R-:W3:Y:S01]  /*1800*/  @!P0 LDC.64 R14, c[0x0][0x388] ;  /* 0x0000e200ff0e8b82 */ /* 0x000ee20000000a00 */
[----:B------:R-:W-:Y:S01]  /*1810*/  IADD3 R23, PT, PT, R23, R24, RZ ;  /* 0x0000001817177210 */ /* 0x000fe20007ffe0ff */
[----:B012---:R-:W-:-:S04]  /*1820*/  IMAD.MOV.U32 R25, RZ, RZ, RZ ;  /* 0x000000ffff197224 */ /* 0x007fc800078e00ff */
[----:B---3--:R-:W-:-:S05]  /*1830*/  @!P0 IMAD.WIDE.U32 R14, R23, 0x4, R14 ;  /* 0x00000004170e8825 */ /* 0x008fca00078e000e */
[----:B------:R-:W2:Y:S01]  /*1840*/  @!P0 LDG.E.CONSTANT R25, desc[UR6][R14.64] ;  /* 0x000000060e198981 */ /* 0x000ea2000c1e9900 */
[----:B------:R-:W0:Y:S01]  /*1850*/  S2UR UR5, SR_CgaCtaId ;  /* 0x00000000000579c3 */ /* 0x000e220000008800 */
[----:B------:R-:W-:Y:S01]  /*1860*/  UMOV UR4, 0x400 ;  /* 0x0000040000047882 */ /* 0x000fe20000000000 */
[----:B------:R-:W-:Y:S01]  /*1870*/  IMAD R24, R20, 0x8, R24 ;  /* 0x0000000814187824 */ /* 0x000fe200078e0218 */
[----:B------:R-:W-:Y:S01]  /*1880*/  ISETP.NE.AND P1, PT, R18, 0x1, PT ;  /* 0x000000011200780c */ /* 0x000fe20003f25270 */
[----:B0-----:R-:W-:-:S06]  /*1890*/  ULEA UR4, UR5, UR4, 0x18 ;  /* 0x0000000405047291 */ /* 0x001fcc000f8ec0ff */
[----:B------:R-:W-:-:S05]  /*18a0*/  LEA R24, R24, UR4, 0x2 ;  /* 0x0000000418187c11 */ /* 0x000fca000f8e10ff */
[----:B--2---:R3:W-:Y:S01]  /*18b0*/  STS [R24], R25 ;  /* 0x0000001918007388 */ /* 0x0047e20000000800 */
[----:B------:R-:W-:Y:S05]  /*18c0*/  @!P1 BRA `(.L_x_1462) ;  /* 0x0000000000509947 */ /* 0x000fea0003800000 */
[----:B------:R-:W-:Y:S01]  /*18d0*/  BSSY.RECONVERGENT B1, `(.L_x_1465) ;  /* 0x0000007000017945 */ /* 0x000fe20003800200 */
[----:B------:R-:W-:-:S03]  /*18e0*/  HFMA2 R15, -RZ, RZ, 0, 0 ;  /* 0x00000000ff0f7431 */ /* 0x000fc600000001ff */
[----:B------:R-:W-:Y:S05]  /*18f0*/  @P0 BRA `(.L_x_1466) ;  /* 0x0000000000100947 */ /* 0x000fea0003800000 */
[----:B------:R-:W0:Y:S01]  /*1900*/  LDC.64 R14, c[0x0][0x388] ;  /* 0x0000e200ff0e7b82 */ /* 0x000e220000000a00 */
[----:B---3--:R-:W-:-:S04]  /*1910*/  VIADD R25, R23, 0x1 ;  /* 0x0000000117197836 */ /* 0x008fc80000000000 */
[----:B0-----:R-:W-:-:S06]  /*1920*/  IMAD.WIDE.U32 R14, R25, 0x4, R14 ;  /* 0x00000004190e7825 */ /* 0x001fcc00078e000e */
[----:B------:R0:W5:Y:S02]  /*1930*/  LDG.E.CONSTANT R15, desc[UR6][R14.64] ;  /* 0x000000060e0f7981 */ /* 0x000164000c1e9900 */
.L_x_1466:
[----:B------:R-:W-:Y:S05]  /*1940*/  BSYNC.RECONVERGENT B1 ;  /* 0x0000000000017941 */ /* 0x000fea0003800200 */
.L_x_1465:
[----:B-----5:R4:W-:Y:S01]  /*1950*/  STS [R24+0x4], R15 ;  /* 0x0000040f18007388 */ /* 0x0209e20000000800 */
[----:B------:R-:W-:-:S13]  /*1960*/  ISETP.NE.AND P1, PT, R18, 0x2, PT ;  /* 0x000000021200780c */ /* 0x000fda0003f25270 */
[----:B----4-:R-:W-:Y:S05]  /*1970*/  @!P1 BRA `(.L_x_1462) ;  /* 0x0000000000249947 */ /* 0x010fea0003800000 */
[----:B------:R-:W-:Y:S01]  /*1980*/  BSSY.RECONVERGENT B1, `(.L_x_1467) ;  /* 0x0000007000017945 */ /* 0x000fe20003800200 */
[----:B------:R-:W-:-:S03]  /*1990*/  IMAD.MOV.U32 R15, RZ, RZ, RZ ;  /* 0x000000ffff0f7224 */ /* 0x000fc600078e00ff */
[----:B------:R-:W-:Y:S05]  /*19a0*/  @P0 BRA `(.L_x_1468) ;  /* 0x0000000000100947 */ /* 0x000fea0003800000 */
[----:B0-----:R-:W0:Y:S01]  /*19b0*/  LDC.64 R14, c[0x0][0x388] ;  /* 0x0000e200ff0e7b82 */ /* 0x001e220000000a00 */
[----:B------:R-:W-:-:S05]  /*19c0*/  IADD3 R23, PT, PT, R23, 0x2, RZ ;  /* 0x0000000217177810 */ /* 0x000fca0007ffe0ff */
[----:B0-----:R-:W-:-:S06]  /*19d0*/  IMAD.WIDE.U32 R14, R23, 0x4, R14 ;  /* 0x00000004170e7825 */ /* 0x001fcc00078e000e */
[----:B------:R1:W5:Y:S02]  /*19e0*/  LDG.E.CONSTANT R15, desc[UR6][R14.64] ;  /* 0x000000060e0f7981 */ /* 0x000364000c1e9900 */
.L_x_1468:
[----:B------:R-:W-:Y:S05]  /*19f0*/  BSYNC.RECONVERGENT B1 ;  /* 0x0000000000017941 */ /* 0x000fea0003800200 */
.L_x_1467:
[----:B-----5:R4:W-:Y:S02]  /*1a00*/  STS [R24+0x8], R15 ;  /* 0x0000080f18007388 */ /* 0x0209e40000000800 */
.L_x_1462:
[----:B------:R-:W-:Y:S01]  /*1a10*/  UMOV UR4, 0xffffffff ;  /* 0xffffffff00047882 */ /* 0x000fe20000000000 */
[----:B0-----:R-:W-:Y:S02]  /*1a20*/  LOP3.LUT R29, R7, 0x4, RZ, 0xfc, !PT ;  /* 0x00000004071d7812 */ /* 0x001fe400078efcff */
[----:B------:R-:W-:Y:S05]  /*1a30*/  BRA.DIV UR4, `(.L_x_1469) ;  /* 0x00000012049c7947 */ /* 0x000fea000b800000 */
[----:B-1----:R-:W-:Y:S01]  /*1a40*/  LOP3.LUT R27, R7, 0x8, RZ, 0xfc, !PT ;  /* 0x00000008071b7812 */ /* 0x002fe200078efcff */
[----:B--2---:R-:W0:Y:S04]  /*1a50*/  SHFL.IDX PT, R26, R22, R29, 0x1f ;  /* 0x00001f1d161a7589 */ /* 0x004e2800000e0000 */
[----:B---3--:R-:W1:Y:S04]  /*1a60*/  SHFL.IDX PT, R25, R22, R7, 0x1f ;  /* 0x00001f0716197589 */ /* 0x008e6800000e0000 */
[----:B----4-:R-:W2:Y:S04]  /*1a70*/  SHFL.IDX PT, R24, R22, R27, 0x1f ;  /* 0x00001f1b16187589 */ /* 0x010ea800000e0000 */
[----:B------:R-:W3:Y:S04]  /*1a80*/  SHFL.IDX PT, R27, R22, R8, 0x1f ;  /* 0x00001f08161b7589 */ /* 0x000ee800000e0000 */
[----:B------:R-:W4:Y:S01]  /*1a90*/  SHFL.IDX PT, R29, R22, R10, 0x1f ;  /* 0x00001f0a161d7589 */ /* 0x000f2200000e0000 */
[----:B0-----:R-:W-:-:S02]  /*1aa0*/  IMAD.SHL.U32 R26, R26, 0x1000000, RZ ;  /* 0x010000001a1a7824 */ /* 0x001fc400078e00ff */
[----:B-1----:R-:W-:Y:S01]  /*1ab0*/  IMAD.SHL.U32 R25, R25, 0x10000000, RZ ;  /* 0x1000000019197824 */ /* 0x002fe200078e00ff */
[----:B--2---:R-:W-:-:S04]  /*1ac0*/  SHF.L.U32 R24, R24, 0x14, RZ ;  /* 0x0000001418187819 */ /* 0x004fc800000006ff */
[----:B------:R-:W-:Y:S01]  /*1ad0*/  LOP3.LUT R28, R24, R26, R25, 0xfe, !PT ;  /* 0x0000001a181c7212 */ /* 0x000fe200078efe19 */
[----:B---3--:R-:W-:Y:S01]  /*1ae0*/  IMAD.U32 R27, R27, 0x10000, RZ ;  /* 0x000100001b1b7824 */ /* 0x008fe200078e00ff */
[C---:B------:R-:W-:Y:S01]  /*1af0*/  LOP3.LUT R25, R7.reuse, 0x18, RZ, 0xfc, !PT ;  /* 0x0000001807197812 */ /* 0x040fe200078efcff */
[----:B------:R-:W0:Y:S01]  /*1b00*/  SHFL.IDX PT, R26, R22, R11, 0x1f ;  /* 0x00001f0b161a7589 */ /* 0x000e2200000e0000 */
[----:B------:R-:W-:Y:S01]  /*1b10*/  LOP3.LUT R24, R7, 0x1c, RZ, 0xfc, !PT ;  /* 0x0000001c07187812 */ /* 0x000fe200078efcff */
[----:B----4-:R-:W-:-:S03]  /*1b20*/  IMAD.SHL.U32 R29, R29, 0x1000, RZ ;  /* 0x000010001d1d7824 */ /* 0x010fc600078e00ff */
[----:B------:R-:W1:Y:S02]  /*1b30*/  SHFL.IDX PT, R25, R22, R25, 0x1f ;  /* 0x00001f1916197589 */ /* 0x000e6400000e0000 */
[----:B------:R-:W-:Y:S02]  /*1b40*/  LOP3.LUT R28, R29, R28, R27, 0xfe, !PT ;  /* 0x0000001c1d1c7212 */ /* 0x000fe400078efe1b */
[----:B------:R2:W3:Y:S01]  /*1b50*/  SHFL.IDX PT, R24, R22, R24, 0x1f ;  /* 0x00001f1816187589 */ /* 0x0004e200000e0000 */
[----:B0-----:R-:W-:Y:S01]  /*1b60*/  SHF.L.U32 R27, R26, 0x8, RZ ;  /* 0x000000081a1b7819 */ /* 0x001fe200000006ff */
[----:B-1----:R-:W-:-:S05]  /*1b70*/  IMAD.SHL.U32 R14, R25, 0x10, RZ ;  /* 0x00000010190e7824 */ /* 0x002fca00078e00ff */
[----:B--23--:R-:W-:-:S07]  /*1b80*/  LOP3.LUT R28, R14, R28, R27, 0xfe, !PT ;  /* 0x0000001c0e1c7212 */ /* 0x00cfce00078efe1b */
.L_x_1482:
[----:B------:R-:W0:Y:S01]  /*1b90*/  LDS R23, [R21] ;  /* 0x0000000015177984 */ /* 0x000e220000000800 */
[----:B------:R-:W-:Y:S01]  /*1ba0*/  LOP3.LUT R28, R28, R24, RZ, 0xfc, !PT ;  /* 0x000000181c1c7212 */ /* 0x000fe200078efcff */
[----:B------:R-:W-:Y:S02]  /*1bb0*/  VIADD R19, R19, 0x8 ;  /* 0x0000000813137836 */ /* 0x000fe40000000000 */
[----:B------:R-:W1:Y:S01]  /*1bc0*/  LDS R15, [R21+0x20] ;  /* 0x00002000150f7984 */ /* 0x000e620000000800 */
[----:B------:R-:W-:-:S03]  /*1bd0*/  ISETP.GT.AND P0, PT, R28, -0x1, PT ;  /* 0xffffffff1c00780c */ /* 0x000fc60003f04270 */
[----:B------:R-:W2:Y:S04]  /*1be0*/  LDS R22, [R21+0x40] ;  /* 0x0000400015167984 */ /* 0x000ea80000000800 */
[----:B------:R-:W-:Y:S04]  /*1bf0*/  LDS R14, [R21+0x60] ;  /* 0x00006000150e7984 */ /* 0x000fe80000000800 */
[----:B------:R-:W3:Y:S01]  /*1c00*/  LDS R24, [R21+0xa0] ;  /* 0x0000a00015187984 */ /* 0x000ee20000000800 */
[----:B0-----:R-:W-:-:S03]  /*1c10*/  FSEL R25, R23, RZ, !P0 ;  /* 0x000000ff17197208 */ /* 0x001fc60004000000 */
[----:B------:R-:W0:Y:S01]  /*1c20*/  LDS R23, [R21+0x80] ;  /* 0x0000800015177984 */ /* 0x000e220000000800 */
[----:B------:R-:W-:Y:S01]  /*1c30*/  R2P PR, R28.B3, 0x7f ;  /* 0x0000007f1c007804 */ /* 0x000fe20000003000 */
[----:B------:R-:W-:Y:S02]  /*1c40*/  FADD R25, R25, R4 ;  /* 0x0000000419197221 */ /* 0x000fe40000000000 */
[----:B------:R-:W4:Y:S02]  /*1c50*/  LDS R4, [R21+0xc0] ;  /* 0x0000c00015047984 */ /* 0x000f240000000800 */
[----:B-1----:R-:W-:Y:S02]  /*1c60*/  FSEL R26, R15, RZ, P6 ;  /* 0x000000ff0f1a7208 */ /* 0x002fe40003000000 */
[----:B--2---:R-:W-:Y:S01]  /*1c70*/  FSEL R22, R22, RZ, P5 ;  /* 0x000000ff16167208 */ /* 0x004fe20002800000 */
[----:B------:R-:W1:Y:S02]  /*1c80*/  LDS R15, [R21+0xe0] ;  /* 0x0000e000150f7984 */ /* 0x000e640000000800 */
[----:B------:R-:W-:Y:S01]  /*1c90*/  FADD R25, R25, R26 ;  /* 0x0000001a19197221 */ /* 0x000fe20000000000 */
[----:B---3--:R-:W-:-:S03]  /*1ca0*/  FSEL R24, R24, RZ, P2 ;  /* 0x000000ff18187208 */ /* 0x008fc60001000000 */
[----:B------:R-:W-:Y:S01]  /*1cb0*/  FADD R22, R25, R22 ;  /* 0x0000001619167221 */ /* 0x000fe20000000000 */
[----:B------:R-:W-:Y:S02]  /*1cc0*/  FSEL R25, R14, RZ, P4 ;  /* 0x000000ff0e197208 */ /* 0x000fe40002000000 */
[----:B------:R-:W2:Y:S03]  /*1cd0*/  LDS R14, [R21+0x100] ;  /* 0x00010000150e7984 */ /* 0x000ea60000000800 */
[----:B------:R-:W-:Y:S02]  /*1ce0*/  FADD R25, R22, R25 ;  /* 0x0000001916197221 */ /* 0x000fe40000000000 */
[----:B------:R-:W3:Y:S01]  /*1cf0*/  LDS R22, [R21+0x120] ;  /* 0x0001200015167984 */ /* 0x000ee20000000800 */
[----:B0-----:R-:W-:-:S03]  /*1d00*/  FSEL R26, R23, RZ, P3 ;  /* 0x000000ff171a7208 */ /* 0x001fc60001800000 */
[----:B------:R-:W0:Y:S02]  /*1d10*/  LDS R23, [R21+0x140] ;  /* 0x0001400015177984 */ /* 0x000e240000000800 */
[----:B------:R-:W-:-:S04]  /*1d20*/  FADD R25, R25, R26 ;  /* 0x0000001a19197221 */ /* 0x000fc80000000000 */
[----:B------:R-:W-:Y:S01]  /*1d30*/  FADD R24, R25, R24 ;  /* 0x0000001819187221 */ /* 0x000fe20000000000 */
[----:B----4-:R-:W-:Y:S02]  /*1d40*/  FSEL R25, R4, RZ, P1 ;  /* 0x000000ff04197208 */ /* 0x010fe40000800000 */
[----:B------:R-:W4:Y:S01]  /*1d50*/  LDS R4, [R21+0x160] ;  /* 0x0001600015047984 */ /* 0x000f220000000800 */
[----:B-1----:R-:W-:Y:S02]  /*1d60*/  FSEL R26, R15, RZ, P0 ;  /* 0x000000ff0f1a7208 */ /* 0x002fe40000000000 */
[----:B------:R-:W-:Y:S01]  /*1d70*/  FADD R25, R24, R25 ;  /* 0x0000001918197221 */ /* 0x000fe20000000000 */
[----:B------:R-:W-:Y:S01]  /*1d80*/  LOP3.LUT P0, RZ, R28, 0x800000, RZ, 0xc0, !PT ;  /* 0x008000001cff7812 */ /* 0x000fe2000780c0ff */
[----:B------:R-:W1:Y:S02]  /*1d90*/  LDS R24, [R21+0x180] ;  /* 0x0001800015187984 */ /* 0x000e640000000800 */
[----:B------:R-:W-:Y:S01]  /*1da0*/  FADD R25, R25, R26 ;  /* 0x0000001a19197221 */ /* 0x000fe20000000000 */
[----:B--2---:R-:W-:Y:S01]  /*1db0*/  FSEL R26, R14, RZ, P0 ;  /* 0x000000ff0e1a7208 */ /* 0x004fe20000000000 */
[----:B------:R-:W2:Y:S01]  /*1dc0*/  LDS R15, [R21+0x1c0] ;  /* 0x0001c000150f7984 */ /* 0x000ea20000000800 */
[----:B------:R-:W-:-:S03]  /*1dd0*/  R2P PR, R28.B2, 0x7f ;  /* 0x0000007f1c007804 */ /* 0x000fc60000002000 */
[----:B------:R-:W5:Y:S01]  /*1de0*/  LDS R14, [R21+0x1a0] ;  /* 0x0001a000150e7984 */ /* 0x000f620000000800 */
[----:B------:R-:W-:Y:S01]  /*1df0*/  FADD R25, R25, R26 ;  /* 0x0000001a19197221 */ /* 0x000fe20000000000 */
[----:B---3--:R-:W-:-:S05]  /*1e00*/  FSEL R22, R22, RZ, P6 ;  /* 0x000000ff16167208 */ /* 0x008fca0003000000 */
[----:B------:R-:W-:Y:S02]  /*1e10*/  FADD R25, R25, R22 ;  /* 0x0000001619197221 */ /* 0x000fe40000000000 */
[----:B------:R-:W3:Y:S01]  /*1e20*/  LDS R22, [R21+0x1e0] ;  /* 0x0001e00015167984 */ /* 0x000ee20000000800 */
[----:B0-----:R-:W-:-:S03]  /*1e30*/  FSEL R26, R23, RZ, P5 ;  /* 0x000000ff171a7208 */ /* 0x001fc60002800000 */
[----:B------:R-:W-:Y:S02]  /*1e40*/  LDS R23, [R21+0x220] ;  /* 0x0002200015177984 */ /* 0x000fe40000000800 */
[----:B------:R-:W-:Y:S01]  /*1e50*/  FADD R25, R25, R26 ;  /* 0x0000001a19197221 */ /* 0x000fe20000000000 */
[----:B----4-:R-:W-:Y:S02]  /*1e60*/  FSEL R26, R4, RZ, P4 ;  /* 0x000000ff041a7208 */ /* 0x010fe40002000000 */
[----:B------:R-:W0:Y:S01]  /*1e70*/  LDS R4, [R21+0x200] ;  /* 0x0002000015047984 */ /* 0x000e220000000800 */
[----:B-1----:R-:W-:Y:S02]  /*1e80*/  FSEL R24, R24, RZ, P3 ;  /* 0x000000ff18187208 */ /* 0x002fe40001800000 */
[----:B------:R-:W-:Y:S01]  /*1e90*/  FADD R25, R25, R26 ;  /* 0x0000001a19197221 */ /* 0x000fe20000000000 */
[----:B--2---:R-:W-:-:S03]  /*1ea0*/  FSEL R26, R15, RZ, P1 ;  /* 0x000000ff0f1a7208 */ /* 0x004fc60000800000 */
[----:B------:R-:W-:Y:S01]  /*1eb0*/  FADD R25, R25, R24 ;  /* 0x0000001819197221 */ /* 0x000fe20000000000 */
[----:B------:R-:W-:Y:S01]  /*1ec0*/  LDS R15, [R21+0x280] ;  /* 0x00028000150f7984 */ /* 0x000fe20000000800 */
[----:B-----5:R-:W-:-:S03]  /*1ed0*/  FSEL R14, R14, RZ, P2 ;  /* 0x000000ff0e0e7208 */ /* 0x020fc60001000000 */
[----:B------:R-:W1:Y:S02]  /*1ee0*/  LDS R24, [R21+0x240] ;  /* 0x0002400015187984 */ /* 0x000e640000000800 */
[----:B------:R-:W-:Y:S02]  /*1ef0*/  FADD R25, R25, R14 ;  /* 0x0000000e19197221 */ /* 0x000fe40000000000 */
[----:B------:R-:W2:Y:S01]  /*1f00*/  LDS R14, [R21+0x260] ;  /* 0x00026000150e7984 */ /* 0x000ea20000000800 */
[----:B---3--:R-:W-:Y:S01]  /*1f10*/  FSEL R22, R22, RZ, P0 ;  /* 0x000000ff16167208 */ /* 0x008fe20000000000 */
[----:B------:R-:W-:Y:S01]  /*1f20*/  FADD R25, R25, R26 ;  /* 0x0000001a19197221 */ /* 0x000fe20000000000 */
[----:B------:R-:W-:-:S03]  /*1f30*/  LOP3.LUT P0, RZ, R28, 0x8000, RZ, 0xc0, !PT ;  /* 0x000080001cff7812 */ /* 0x000fc6000780c0ff */
[----:B------:R-:W-:Y:S01]  /*1f40*/  FADD R22, R25, R22 ;  /* 0x0000001619167221 */ /* 0x000fe20000000000 */
[----:B0-----:R-:W-:Y:S02]  /*1f50*/  FSEL R25, R4, RZ, P0 ;  /* 0x000000ff04197208 */ /* 0x001fe40000000000 */
[----:B------:R-:W-:Y:S01]  /*1f60*/  R2P PR, R28.B1, 0x7f ;  /* 0x0000007f1c007804 */ /* 0x000fe20000001000 */
[----:B------:R-:W0:Y:S02]  /*1f70*/  LDS R4, [R21+0x2a0] ;  /* 0x0002a00015047984 */ /* 0x000e240000000800 */
[----:B------:R-:W-:Y:S02]  /*1f80*/  FADD R25, R22, R25 ;  /* 0x0000001916197221 */ /* 0x000fe40000000000 */
[----:B------:R-:W-:Y:S01]  /*1f90*/  FSEL R26, R23, RZ, P6 ;  /* 0x000000ff171a7208 */ /* 0x000fe20003000000 */
[----:B------:R-:W3:Y:S04]  /*1fa0*/  LDS R22, [R21+0x2c0] ;  /* 0x0002c00015167984 */ /* 0x000ee80000000800 */
[----:B------:R-:W-:Y:S01]  /*1fb0*/  FADD R25, R25, R26 ;  /* 0x0000001a19197221 */ /* 0x000fe20000000000 */
[----:B-1----:R-:W-:Y:S01]  /*1fc0*/  FSEL R26, R24, RZ, P5 ;  /* 0x000000ff181a7208 */ /* 0x002fe20002800000 */
[----:B------:R-:W-:Y:S04]  /*1fd0*/  LDS R23, [R21+0x300] ;  /* 0x0003000015177984 */ /* 0x000fe80000000800 */
[----:B------:R-:W1:Y:S01]  /*1fe0*/  LDS R24, [R21+0x2e0] ;  /* 0x0002e00015187984 */ /* 0x000e620000000800 */
[----:B--2---:R-:W-:Y:S01]  /*1ff0*/  FSEL R14, R14, RZ, P4 ;  /* 0x000000ff0e0e7208 */ /* 0x004fe20002000000 */
[----:B------:R-:W-:Y:S01]  /*2000*/  FADD R25, R25, R26 ;  /* 0x0000001a19197221 */ /* 0x000fe20000000000 */
[----:B------:R-:W-:-:S03]  /*2010*/  FSEL R26, R15, RZ, P3 ;  /* 0x000000ff0f1a7208 */ /* 0x000fc60001800000 */
[----:B------:R-:W-:Y:S02]  /*2020*/  FADD R25, R25, R14 ;  /* 0x0000000e19197221 */ /* 0x000fe40000000000 */
[----:B------:R-:W2:Y:S02]  /*2030*/  LDS R14, [R21+0x320] ;  /* 0x00032000150e7984 */ /* 0x000ea40000000800 */
[----:B------:R-:W-:Y:S01]  /*2040*/  FADD R25, R25, R26 ;  /* 0x0000001a19197221 */ /* 0x000fe20000000000 */
[----:B0-----:R-:W-:Y:S02]  /*2050*/  FSEL R4, R4, RZ, P2 ;  /* 0x000000ff04047208 */ /* 0x001fe40001000000 */
[----:B---3--:R-:W-:-:S03]  /*2060*/  FSEL R15, R22, RZ, P1 ;  /* 0x000000ff160f7208 */ /* 0x008fc60000800000 */
[----:B------:R-:W-:Y:S01]  /*2070*/  FADD R4, R25, R4 ;  /* 0x0000000419047221 */ /* 0x000fe20000000000 */
[----:B------:R-:W-:Y:S03]  /*2080*/  LDS R22, [R21+0x380] ;  /* 0x0003800015167984 */ /* 0x000fe60000000800 */
[----:B------:R-:W-:Y:S02]  /*2090*/  FADD R15, R4, R15 ;  /* 0x0000000f040f7221 */ /* 0x000fe40000000000 */
[----:B------:R-:W0:Y:S01]  /*20a0*/  LDS R4, [R21+0x340] ;  /* 0x0003400015047984 */ /* 0x000e220000000800 */
[----:B-1----:R-:W-:Y:S02]  /*20b0*/  FSEL R24, R24, RZ, P0 ;  /* 0x000000ff18187208 */ /* 0x002fe40000000000 */
[----:B------:R-:W-:-:S03]  /*20c0*/  LOP3.LUT P0, RZ, R28, 0x80, RZ, 0xc0, !PT ;  /* 0x000000801cff7812 */ /* 0x000fc6000780c0ff */
[----:B------:R-:W-:Y:S01]  /*20d0*/  FADD R24, R15, R24 ;  /* 0x000000180f187221 */ /* 0x000fe20000000000 */
[----:B------:R-:W-:Y:S01]  /*20e0*/  FSEL R23, R23, RZ, P0 ;  /* 0x000000ff17177208 */ /* 0x000fe20000000000 */
[----:B------:R-:W1:Y:S01]  /*20f0*/  LDS R15, [R21+0x360] ;  /* 0x00036000150f7984 */ /* 0x000e620000000800 */
[C---:B------:R-:W-:Y:S02]  /*2100*/  R2P PR, R28.reuse, 0x7e ;  /* 0x0000007e1c007804 */ /* 0x040fe40000000000 */
[----:B------:R-:W-:Y:S01]  /*2110*/  LOP3.LUT R28, R28, 0x1, RZ, 0xc0, !PT ;  /* 0x000000011c1c7812 */ /* 0x000fe200078ec0ff */
[----:B------:R-:W-:Y:S02]  /*2120*/  FADD R23, R24, R23 ;  /* 0x0000001718177221 */ /* 0x000fe40000000000 */
[----:B--2---:R-:W-:Y:S02]  /*2130*/  FSEL R24, R14, RZ, P6 ;  /* 0x000000ff0e187208 */ /* 0x004fe40003000000 */
[----:B------:R-:W2:Y:S01]  /*2140*/  LDS R14, [R21+0x3a0] ;  /* 0x0003a000150e7984 */ /* 0x000ea20000000800 */
[----:B------:R-:W-:-:S02]  /*2150*/  ISETP.NE.U32.AND P0, PT, R28, 0x1, PT ;  /* 0x000000011c00780c */ /* 0x000fc40003f05070 */
[----:B------:R-:W-:Y:S02]  /*2160*/  FADD R25, R23, R24 ;  /* 0x0000001817197221 */ /* 0x000fe40000000000 */
[----:B------:R-:W3:Y:S04]  /*2170*/  LDS R23, [R21+0x3c0] ;  /* 0x0003c00015177984 */ /* 0x000ee80000000800 */
[----:B------:R-:W4:Y:S01]  /*2180*/  LDS R24, [R21+0x3e0] ;  /* 0x0003e00015187984 */ /* 0x000f220000000800 */
[----:B0-----:R-:W-:-:S05]  /*2190*/  FSEL R4, R4, RZ, P5 ;  /* 0x000000ff04047208 */ /* 0x001fca0002800000 */
[----:B------:R-:W-:Y:S01]  /*21a0*/  FADD R4, R25, R4 ;  /* 0x0000000419047221 */ /* 0x000fe20000000000 */
[----:B-1----:R-:W-:-:S05]  /*21b0*/  FSEL R15, R15, RZ, P4 ;  /* 0x000000ff0f0f7208 */ /* 0x002fca0002000000 */
[----:B------:R-:W-:Y:S01]  /*21c0*/  FADD R4, R4, R15 ;  /* 0x0000000f04047221 */ /* 0x000fe20000000000 */
[----:B------:R-:W-:Y:S02]  /*21d0*/  FSEL R15, R22, RZ, P3 ;  /* 0x000000ff160f7208 */ /* 0x000fe40001800000 */
[----:B--2---:R-:W-:-:S03]  /*21e0*/  FSEL R25, R14, RZ, P2 ;  /* 0x000000ff0e197208 */ /* 0x004fc60001000000 */
[----:B------:R-:W-:Y:S01]  /*21f0*/  FADD R4, R4, R15 ;  /* 0x0000000f04047221 */ /* 0x000fe20000000000 */
[----:B---3--:R-:W-:Y:S02]  /*2200*/  FSEL R23, R23, RZ, P1 ;  /* 0x000000ff17177208 */ /* 0x008fe40000800000 */
[----:B------:R-:W-:Y:S01]  /*2210*/  ISETP.GE.AND P1, PT, R19, R6, PT ;  /* 0x000000061300720c */ /* 0x000fe20003f26270 */
[----:B------:R-:W-:Y:S01]  /*2220*/  FADD R4, R4, R25 ;  /* 0x0000001904047221 */ /* 0x000fe20000000000 */
[----:B----4-:R-:W-:-:S03]  /*2230*/  FSEL R15, R24, RZ, !P0 ;  /* 0x000000ff180f7208 */ /* 0x010fc60004000000 */
[----:B------:R-:W-:-:S04]  /*2240*/  FADD R4, R4, R23 ;  /* 0x0000001704047221 */ /* 0x000fc80000000000 */
[----:B------:R-:W-:-:S04]  /*2250*/  FADD R4, R4, R15 ;  /* 0x0000000f04047221 */ /* 0x000fc80000000000 */
[----:B------:R-:W-:Y:S05]  /*2260*/  @!P1 BRA `(.L_x_1470) ;  /* 0xffffffe000509947 */ /* 0x000fea000383ffff */
[----:B------:R-:W-:Y:S05]  /*2270*/  BRA `(.L_x_1458) ;  /* 0x0000000800547947 */ /* 0x000fea0003800000 */
.L_x_1459:
[----:B------:R-:W0:Y:S01]  /*2280*/  S2UR UR5, SR_CgaCtaId ;  /* 0x00000000000579c3 */ /* 0x000e220000008800 */
[----:B------:R-:W-:Y:S01]  /*2290*/  UMOV UR4, 0x400 ;  /* 0x0000040000047882 */ /* 0x000fe20000000000 */
[----:B------:R-:W-:Y:S01]  /*22a0*/  LEA.HI R0, R2, R15, RZ, 0x1e ;  /* 0x0000000f02007211 */ /* 0x000fe200078ff0ff */
[----:B------:R-:W-:Y:S02]  /*22b0*/  HFMA2 R4, -RZ, RZ, 0, 0 ;  /* 0x00000000ff047431 */ /* 0x000fe400000001ff */
[----:B------:R-:W-:Y:S01]  /*22c0*/  IMAD.MOV.U32 R19, RZ, RZ, RZ ;  /* 0x000000ffff137224 */ /* 0x000fe200078e00ff */
[----:B0-----:R-:W-:-:S06]  /*22d0*/  ULEA UR4, UR5, UR4, 0x18 ;  /* 0x0000000405047291 */ /* 0x001fcc000f8ec0ff */
[----:B------:R-:W-:-:S07]  /*22e0*/  LEA R0, R0, UR4, 0x2 ;  /* 0x0000000400007c11 */ /* 0x000fce000f8e10ff */
.L_x_1472:
[----:B------:R-:W-:-:S04]  /*22f0*/  LEA.HI R14, R2, R19, RZ, 0x1e ;  /* 0x00000013020e7211 */ /* 0x000fc800078ff0ff */
[----:B------:R-:W-:-:S13]  /*2300*/  ISETP.GE.U32.AND P0, PT, R14, R3, PT ;  /* 0x000000030e00720c */ /* 0x000fda0003f06070 */
[----:B------:R-:W0:Y:S01]  /*2310*/  @!P0 LDC.64 R14, c[0x0][0x380] ;  /* 0x0000e000ff0e8b82 */ /* 0x000e220000000a00 */
[----:B------:R-:W-:-:S05]  /*2320*/  @!P0 IMAD R18, R19, 0x4, R2 ;  /* 0x0000000413128824 */ /* 0x000fca00078e0202 */
[----:B------:R-:W-:-:S04]  /*2330*/  @!P0 LOP3.LUT R21, R18, 0xfffffffc, RZ, 0xc0, !PT ;  /* 0xfffffffc12158812 */ /* 0x000fc800078ec0ff */
[----:B------:R-:W-:-:S04]  /*2340*/  @!P0 LOP3.LUT R21, R21, 0x3, R2, 0xf8, !PT ;  /* 0x0000000315158812 */ /* 0x000fc800078ef802 */
[----:B0-----:R-:W-:-:S04]  /*2350*/  @!P0 IADD3 R14, P1, P2, R21, R14, R9 ;  /* 0x0000000e150e8210 */ /* 0x001fc80007a3e009 */
[----:B------:R-:W-:-:S05]  /*2360*/  @!P0 IADD3.X R15, PT, PT, RZ, R15, R12, P1, P2 ;  /* 0x0000000fff0f8210 */ /* 0x000fca0000fe440c */
[----:B------:R-:W2:Y:S01]  /*2370*/  @!P0 LDG.E.U8.CONSTANT R14, desc[UR6][R14.64] ;  /* 0x000000060e0e8981 */ /* 0x000ea2000c1e9100 */
[----:B------:R-:W-:Y:S01]  /*2380*/  UMOV UR4, 0xffffffff ;  /* 0xffffffff00047882 */ /* 0x000fe20000000000 */
[----:B------:R-:W-:Y:S02]  /*2390*/  MOV R22, RZ ;  /* 0x000000ff00167202 */ /* 0x000fe40000000f00 */
[----:B------:R-:W-:Y:S02]  /*23a0*/  LOP3.LUT R21, R7, 0x4, RZ, 0xfc, !PT ;  /* 0x0000000407157812 */ /* 0x000fe400078efcff */
[----:B--2---:R-:W-:Y:S01]  /*23b0*/  @!P0 LOP3.LUT R22, R14, 0xf, RZ, 0xc0, !PT ;  /* 0x0000000f0e168812 */ /* 0x004fe200078ec0ff */
[----:B------:R-:W-:Y:S06]  /*23c0*/  BRA.DIV UR4, `(.L_x_1471) ;  /* 0x0000000e04207947 */ /* 0x000fec000b800000 */
[----:B------:R-:W0:Y:S04]  /*23d0*/  SHFL.IDX PT, R21, R22, R21, 0x1f ;  /* 0x00001f1516157589 */ /* 0x000e2800000e0000 */
[----:B------:R-:W1:Y:S04]  /*23e0*/  SHFL.IDX PT, R25, R22, R7, 0x1f ;  /* 0x00001f0716197589 */ /* 0x000e6800000e0000 */
[----:B------:R-:W2:Y:S04]  /*23f0*/  SHFL.IDX PT, R29, R22, R13, 0x1f ;  /* 0x00001f0d161d7589 */ /* 0x000ea800000e0000 */
[----:B------:R-:W3:Y:S04]  /*2400*/  SHFL.IDX PT, R18, R22, R8, 0x1f ;  /* 0x00001f0816127589 */ /* 0x000ee800000e0000 */
[----:B------:R-:W4:Y:S04]  /*2410*/  SHFL.IDX PT, R26, R22, R10, 0x1f ;  /* 0x00001f0a161a7589 */ /* 0x000f2800000e0000 */
[----:B------:R-:W5:Y:S04]  /*2420*/  SHFL.IDX PT, R27, R22, R16, 0x1f ;  /* 0x00001f10161b7589 */ /* 0x000f6800000e0000 */
[----:B------:R-:W5:Y:S01]  /*2430*/  SHFL.IDX PT, R20, R22, R11, 0x1f ;  /* 0x00001f0b16147589 */ /* 0x000f6200000e0000 */
[----:B0-----:R-:W-:-:S03]  /*2440*/  IMAD.SHL.U32 R28, R21, 0x1000000, RZ ;  /* 0x01000000151c7824 */ /* 0x001fc600078e00ff */
[----:B------:R0:W0:Y:S01]  /*2450*/  SHFL.IDX PT, R24, R22, R17, 0x1f ;  /* 0x00001f1116187589 */ /* 0x00002200000e0000 */
[----:B-1----:R-:W-:Y:S01]  /*2460*/  IMAD.SHL.U32 R25, R25, 0x10000000, RZ ;  /* 0x1000000019197824 */ /* 0x002fe200078e00ff */
[----:B--2---:R-:W-:Y:S01]  /*2470*/  SHF.L.U32 R21, R29, 0x14, RZ ;  /* 0x000000141d157819 */ /* 0x004fe200000006ff */
[----:B---3--:R-:W-:-:S03]  /*2480*/  IMAD.U32 R18, R18, 0x10000, RZ ;  /* 0x0001000012127824 */ /* 0x008fc600078e00ff */
[----:B------:R-:W-:Y:S01]  /*2490*/  LOP3.LUT R21, R21, R28, R25, 0xfe, !PT ;  /* 0x0000001c15157212 */ /* 0x000fe200078efe19 */
[----:B----4-:R-:W-:Y:S02]  /*24a0*/  IMAD.SHL.U32 R26, R26, 0x1000, RZ ;  /* 0x000010001a1a7824 */ /* 0x010fe400078e00ff */
[----:B-----5:R-:W-:-:S03]  /*24b0*/  IMAD.SHL.U32 R27, R27, 0x10, RZ ;  /* 0x000000101b1b7824 */ /* 0x020fc600078e00ff */
[----:B------:R-:W-:Y:S02]  /*24c0*/  LOP3.LUT R18, R26, R21, R18, 0xfe, !PT ;  /* 0x000000151a127212 */ /* 0x000fe400078efe12 */
[----:B------:R-:W-:-:S04]  /*24d0*/  SHF.L.U32 R21, R20, 0x8, RZ ;  /* 0x0000000814157819 */ /* 0x000fc800000006ff */
[----:B0-----:R-:W-:-:S07]  /*24e0*/  LOP3.LUT R27, R27, R18, R21, 0xfe, !PT ;  /* 0x000000121b1b7212 */ /* 0x001fce00078efe15 */
.L_x_1492:
[----:B------:R-:W0:Y:S01]  /*24f0*/  LDS R23, [R0] ;  /* 0x0000000000177984 */ /* 0x000e220000000800 */
[----:B------:R-:W-:Y:S01]  /*2500*/  LOP3.LUT R14, R27, R24, RZ, 0xfc, !PT ;  /* 0x000000181b0e7212 */ /* 0x000fe200078efcff */
[----:B------:R-:W-:Y:S02]  /*2510*/  VIADD R19, R19, 0x8 ;  /* 0x0000000813137836 */ /* 0x000fe40000000000 */
[----:B------:R-:W1:Y:S01]  /*2520*/  LDS R25, [R0+0x20] ;  /* 0x0000200000197984 */ /* 0x000e620000000800 */
[----:B------:R-:W-:-:S03]  /*2530*/  ISETP.GT.AND P0, PT, R14, -0x1, PT ;  /* 0xffffffff0e00780c */ /* 0x000fc60003f04270 */
[----:B------:R-:W2:Y:S04]  /*2540*/  LDS R21, [R0+0x40] ;  /* 0x0000400000157984 */ /* 0x000ea80000000800 */
[----:B------:R-:W3:Y:S04]  /*2550*/  LDS R20, [R0+0x60] ;  /* 0x0000600000147984 */ /* 0x000ee80000000800 */
[----:B------:R-:W4:Y:S04]  /*2560*/  LDS R18, [R0+0x80] ;  /* 0x0000800000127984 */ /* 0x000f280000000800 */
[----:B------:R-:W5:Y:S04]  /*2570*/  LDS R22, [R0+0xa0] ;  /* 0x0000a00000167984 */ /* 0x000f680000000800 */
[----:B------:R-:W5:Y:S04]  /*2580*/  LDS R15, [R0+0xc0] ;  /* 0x0000c000000f7984 */ /* 0x000f680000000800 */
[----:B------:R-:W-:Y:S01]  /*2590*/  LDS R26, [R0+0x2a0] ;  /* 0x0002a000001a7984 */ /* 0x000fe20000000800 */
[----:B0-----:R-:W-:-:S02]  /*25a0*/  FSEL R23, R23, RZ, !P0 ;  /* 0x000000ff17177208 */ /* 0x001fc40004000000 */
[----:B------:R-:W-:-:S03]  /*25b0*/  R2P PR, R14.B3, 0x7f ;  /* 0x0000007f0e007804 */ /* 0x000fc60000003000 */
[----:B------:R-:W-:Y:S02]  /*25c0*/  FADD R23, R23, R4 ;  /* 0x0000000417177221 */ /* 0x000fe40000000000 */
[----:B-1----:R-:W-:Y:S01]  /*25d0*/  FSEL R24, R25, RZ, P6 ;  /* 0x000000ff19187208 */ /* 0x002fe20003000000 */
[----:B------:R-:W0:Y:S01]  /*25e0*/  LDS R4, [R0+0xe0] ;  /* 0x0000e00000047984 */ /* 0x000e220000000800 */
[----:B--2---:R-:W-:-:S03]  /*25f0*/  FSEL R21, R21, RZ, P5 ;  /* 0x000000ff15157208 */ /* 0x004fc60002800000 */
[----:B------:R-:W-:Y:S01]  /*2600*/  FADD R24, R23, R24 ;  /* 0x0000001817187221 */ /* 0x000fe20000000000 */
[----:B---3--:R-:W-:Y:S01]  /*2610*/  FSEL R25, R20, RZ, P4 ;  /* 0x000000ff14197208 */ /* 0x008fe20002000000 */
[----:B------:R-:W1:Y:S02]  /*2620*/  LDS R23, [R0+0x100] ;  /* 0x0001000000177984 */ /* 0x000e640000000800 */
[----:B------:R-:W-:Y:S02]  /*2630*/  FADD R24, R24, R21 ;  /* 0x0000001518187221 */ /* 0x000fe40000000000 */
[----:B------:R-:W2:Y:S02]  /*2640*/  LDS R21, [R0+0x120] ;  /* 0x0001200000157984 */ /* 0x000ea40000000800 */
[----:B------:R-:W-:Y:S01]  /*2650*/  FADD R24, R24, R25 ;  /* 0x0000001918187221 */ /* 0x000fe20000000000 */
[----:B----4-:R-:W-:Y:S01]  /*2660*/  FSEL R25, R18, RZ, P3 ;  /* 0x000000ff12197208 */ /* 0x010fe20001800000 */
[----:B------:R-:W3:Y:S01]  /*2670*/  LDS R20, [R0+0x140] ;  /* 0x0001400000147984 */ /* 0x000ee20000000800 */
[----:B-----5:R-:W-:-:S02]  /*2680*/  FSEL R27, R22, RZ, P2 ;  /* 0x000000ff161b7208 */ /* 0x020fc40001000000 */
[----:B------:R-:W-:Y:S01]  /*2690*/  FSEL R15, R15, RZ, P1 ;  /* 0x000000ff0f0f7208 */ /* 0x000fe20000800000 */
[----:B------:R-:W4:Y:S01]  /*26a0*/  LDS R18, [R0+0x160] ;  /* 0x0001600000127984 */ /* 0x000f220000000800 */
[----:B------:R-:W-:-:S03]  /*26b0*/  FADD R24, R24, R25 ;  /* 0x0000001918187221 */ /* 0x000fc60000000000 */
[----:B------:R-:W5:Y:S01]  /*26c0*/  LDS R22, [R0+0x180] ;  /* 0x0001800000167984 */ /* 0x000f620000000800 */
[----:B------:R-:W-:-:S04]  /*26d0*/  FADD R24, R24, R27 ;  /* 0x0000001b18187221 */ /* 0x000fc80000000000 */
[----:B------:R-:W-:Y:S02]  /*26e0*/  FADD R24, R24, R15 ;  /* 0x0000000f18187221 */ /* 0x000fe40000000000 */
[----:B------:R-:W5:Y:S01]  /*26f0*/  LDS R15, [R0+0x1a0] ;  /* 0x0001a000000f7984 */ /* 0x000f620000000800 */
[----:B0-----:R-:W-:Y:S02]  /*2700*/  FSEL R25, R4, RZ, P0 ;  /* 0x000000ff04197208 */ /* 0x001fe40000000000 */
[----:B------:R-:W-:Y:S01]  /*2710*/  LOP3.LUT P0, RZ, R14, 0x800000, RZ, 0xc0, !PT ;  /* 0x008000000eff7812 */ /* 0x000fe2000780c0ff */
[----:B------:R-:W0:Y:S02]  /*2720*/  LDS R4, [R0+0x1c0] ;  /* 0x0001c00000047984 */ /* 0x000e240000000800 */
[----:B------:R-:W-:Y:S01]  /*2730*/  FADD R24, R24, R25 ;  /* 0x0000001918187221 */ /* 0x000fe20000000000 */
[----:B-1----:R-:W-:Y:S02]  /*2740*/  FSEL R23, R23, RZ, P0 ;  /* 0x000000ff17177208 */ /* 0x002fe40000000000 */
[----:B------:R-:W-:-:S03]  /*2750*/  R2P PR, R14.B2, 0x7f ;  /* 0x0000007f0e007804 */ /* 0x000fc60000002000 */
[----:B------:R-:W-:Y:S02]  /*2760*/  FADD R23, R24, R23 ;  /* 0x0000001718177221 */ /* 0x000fe40000000000 */
[----:B--2---:R-:W-:Y:S02]  /*2770*/  FSEL R24, R21, RZ, P6 ;  /* 0x000000ff15187208 */ /* 0x004fe40003000000 */
[----:B------:R-:W1:Y:S01]  /*2780*/  LDS R21, [R0+0x1e0] ;  /* 0x0001e00000157984 */ /* 0x000e620000000800 */
[----:B---3--:R-:W-:Y:S02]  /*2790*/  FSEL R25, R20, RZ, P5 ;  /* 0x000000ff14197208 */ /* 0x008fe40002800000 */
[----:B------:R-:W-:Y:S01]  /*27a0*/  FADD R24, R23, R24 ;  /* 0x0000001817187221 */ /* 0x000fe20000000000 */
[----:B------:R-:W-:Y:S03]  /*27b0*/  LDS R20, [R0+0x220] ;  /* 0x0002200000147984 */ /* 0x000fe60000000800 */
[----:B------:R-:W-:Y:S01]  /*27c0*/  FADD R24, R24, R25 ;  /* 0x0000001918187221 */ /* 0x000fe20000000000 */
[----:B------:R-:W2:Y:S01]  /*27d0*/  LDS R23, [R0+0x200] ;  /* 0x0002000000177984 */ /* 0x000ea20000000800 */
[----:B----4-:R-:W-:-:S02]  /*27e0*/  FSEL R25, R18, RZ, P4 ;  /* 0x000000ff12197208 */ /* 0x010fc40002000000 */
[----:B-----5:R-:W-:Y:S02]  /*27f0*/  FSEL R27, R22, RZ, P3 ;  /* 0x000000ff161b7208 */ /* 0x020fe40001800000 */
[----:B------:R-:W3:Y:S01]  /*2800*/  LDS R22, [R0+0x240] ;  /* 0x0002400000167984 */ /* 0x000ee20000000800 */
[----:B------:R-:W-:Y:S01]  /*2810*/  FADD R24, R24, R25 ;  /* 0x0000001918187221 */ /* 0x000fe20000000000 */
[----:B------:R-:W-:Y:S02]  /*2820*/  FSEL R18, R15, RZ, P2 ;  /* 0x000000ff0f127208 */ /* 0x000fe40001000000 */
[----:B------:R-:W4:Y:S01]  /*2830*/  LDS R25, [R0+0x280] ;  /* 0x0002800000197984 */ /* 0x000f220000000800 */
[----:B------:R-:W-:-:S03]  /*2840*/  FADD R27, R24, R27 ;  /* 0x0000001b181b7221 */ /* 0x000fc60000000000 */
[----:B------:R-:W5:Y:S01]  /*2850*/  LDS R24, [R0+0x260] ;  /* 0x0002600000187984 */ /* 0x000f620000000800 */
[----:B------:R-:W-:Y:S01]  /*2860*/  FADD R18, R27, R18 ;  /* 0x000000121b127221 */ /* 0x000fe20000000000 */
[----:B0-----:R-:W-:Y:S02]  /*2870*/  FSEL R15, R4, RZ, P1 ;  /* 0x000000ff040f7208 */ /* 0x001fe40000800000 */
[----:B------:R-:W0:Y:S03]  /*2880*/  LDS R4, [R0+0x2c0] ;  /* 0x0002c00000047984 */ /* 0x000e260000000800 */
[----:B------:R-:W-:Y:S01]  /*2890*/  FADD R15, R18, R15 ;  /* 0x0000000f120f7221 */ /* 0x000fe20000000000 */
[----:B-1----:R-:W-:Y:S02]  /*28a0*/  FSEL R18, R21, RZ, P0 ;  /* 0x000000ff15127208 */ /* 0x002fe40000000000 */
[----:B------:R-:W-:-:S03]  /*28b0*/  LOP3.LUT P0, RZ, R14, 0x8000, RZ, 0xc0, !PT ;  /* 0x000080000eff7812 */ /* 0x000fc6000780c0ff */
[----:B------:R-:W-:Y:S01]  /*28c0*/  FADD R15, R15, R18 ;  /* 0x000000120f0f7221 */ /* 0x000fe20000000000 */
[----:B--2---:R-:W-:Y:S02]  /*28d0*/  FSEL R18, R23, RZ, P0 ;  /* 0x000000ff17127208 */ /* 0x004fe40000000000 */
[----:B------:R-:W-:-:S03]  /*28e0*/  R2P PR, R14.B1, 0x7f ;  /* 0x0000007f0e007804 */ /* 0x000fc60000001000 */
[----:B------:R-:W-:Y:S02]  /*28f0*/  FADD R15, R15, R18 ;  /* 0x000000120f0f7221 */ /* 0x000fe40000000000 */
[----:B------:R-:W-:Y:S01]  /*2900*/  FSEL R20, R20, RZ, P6 ;  /* 0x000000ff14147208 */ /* 0x000fe20003000000 */
[----:B------:R-:W1:Y:S01]  /*2910*/  LDS R18, [R0+0x2e0] ;  /* 0x0002e00000127984 */ /* 0x000e620000000800 */
[----:B---3--:R-:W-:Y:S02]  /*2920*/  FSEL R21, R22, RZ, P5 ;  /* 0x000000ff16157208 */ /* 0x008fe40002800000 */
[----:B----4-:R-:W-:Y:S01]  /*2930*/  FSEL R25, R25, RZ, P3 ;  /* 0x000000ff19197208 */ /* 0x010fe20001800000 */
[----:B------:R-:W-:Y:S01]  /*2940*/  FADD R20, R15, R20 ;  /* 0x000000140f147221 */ /* 0x000fe20000000000 */
[----:B-----5:R-:W-:Y:S01]  /*2950*/  FSEL R24, R24, RZ, P4 ;  /* 0x000000ff18187208 */ /* 0x020fe20002000000 */
[----:B------:R-:W2:Y:S01]  /*2960*/  LDS R15, [R0+0x300] ;  /* 0x00030000000f7984 */ /* 0x000ea20000000800 */
[----:B------:R-:W-:Y:S01]  /*2970*/  FSEL R23, R26, RZ, P2 ;  /* 0x000000ff1a177208 */ /* 0x000fe20001000000 */
[----:B------:R-:W-:-:S02]  /*2980*/  FADD R21, R20, R21 ;  /* 0x0000001514157221 */ /* 0x000fc40000000000 */
[----:B------:R-:W3:Y:S02]  /*2990*/  LDS R20, [R0+0x320] ;  /* 0x0003200000147984 */ /* 0x000ee40000000800 */
[----:B------:R-:W-:Y:S02]  /*29a0*/  FADD R24, R21, R24 ;  /* 0x0000001815187221 */ /* 0x000fe40000000000 */
[----:B------:R-:W4:Y:S02]  /*29b0*/  LDS R21, [R0+0x340] ;  /* 0x0003400000157984 */ /* 0x000f240000000800 */
[----:B------:R-:W-:Y:S01]  /*29c0*/  FADD R24, R24, R25 ;  /* 0x0000001918187221 */ /* 0x000fe20000000000 */
[----:B0-----:R-:W-:Y:S01]  /*29d0*/  FSEL R25, R4, RZ, P1 ;  /* 0x000000ff04197208 */ /* 0x001fe20000800000 */
[----:B------:R-:W0:Y:S02]  /*29e0*/  LDS R22, [R0+0x360] ;  /* 0x0003600000167984 */ /* 0x000e240000000800 */
[----:B------:R-:W-:-:S02]  /*29f0*/  FADD R24, R24, R23 ;  /* 0x0000001718187221 */ /* 0x000fc40000000000 */
[----:B------:R-:W5:Y:S02]  /*2a00*/  LDS R23, [R0+0x380] ;  /* 0x0003800000177984 */ /* 0x000f640000000800 */
[----:B------:R-:W-:Y:S02]  /*2a10*/  FADD R26, R24, R25 ;  /* 0x00000019181a7221 */ /* 0x000fe40000000000 */
[----:B------:R-:W5:Y:S04]  /*2a20*/  LDS R24, [R0+0x3c0] ;  /* 0x0003c00000187984 */ /* 0x000f680000000800 */
[----:B------:R-:W5:Y:S04]  /*2a30*/  LDS R4, [R0+0x3a0] ;  /* 0x0003a00000047984 */ /* 0x000f680000000800 */
[----:B------:R-:W5:Y:S01]  /*2a40*/  LDS R25, [R0+0x3e0] ;  /* 0x0003e00000197984 */ /* 0x000f620000000800 */
[----:B-1----:R-:W-:-:S02]  /*2a50*/  FSEL R27, R18, RZ, P0 ;  /* 0x000000ff121b7208 */ /* 0x002fc40000000000 */
[----:B------:R-:W-:-:S03]  /*2a60*/  LOP3.LUT P0, RZ, R14, 0x80, RZ, 0xc0, !PT ;  /* 0x000000800eff7812 */ /* 0x000fc6000780c0ff */
[----:B------:R-:W-:Y:S01]  /*2a70*/  FADD R26, R26, R27 ;  /* 0x0000001b1a1a7221 */ /* 0x000fe20000000000 */
[C---:B------:R-:W-:Y:S02]  /*2a80*/  R2P PR, R14.reuse, 0x7e ;  /* 0x0000007e0e007804 */ /* 0x040fe40000000000 */
[----:B--2---:R-:W-:Y:S02]  /*2a90*/  FSEL R15, R15, RZ, P0 ;  /* 0x000000ff0f0f7208 */ /* 0x004fe40000000000 */
[----:B------:R-:W-:Y:S02]  /*2aa0*/  LOP3.LUT R14, R14, 0x1, RZ, 0xc0, !PT ;  /* 0x000000010e0e7812 */ /* 0x000fe400078ec0ff */
[----:B---3--:R-:W-:Y:S01]  /*2ab0*/  FSEL R20, R20, RZ, P6 ;  /* 0x000000ff14147208 */ /* 0x008fe20003000000 */
[----:B------:R-:W-:Y:S01]  /*2ac0*/  FADD R15, R26, R15 ;  /* 0x0000000f1a0f7221 */ /* 0x000fe20000000000 */
[----:B----4-:R-:W-:Y:S02]  /*2ad0*/  FSEL R18, R21, RZ, P5 ;  /* 0x000000ff15127208 */ /* 0x010fe40002800000 */
[----:B------:R-:W-:Y:S01]  /*2ae0*/  ISETP.NE.U32.AND P0, PT, R14, 0x1, PT ;  /* 0x000000010e00780c */ /* 0x000fe20003f05070 */
[----:B------:R-:W-:Y:S01]  /*2af0*/  FADD R15, R15, R20 ;  /* 0x000000140f0f7221 */ /* 0x000fe20000000000 */
[----:B0-----:R-:W-:-:S03]  /*2b00*/  FSEL R22, R22, RZ, P4 ;  /* 0x000000ff16167208 */ /* 0x001fc60002000000 */
[----:B------:R-:W-:Y:S01]  /*2b10*/  FADD R15, R15, R18 ;  /* 0x000000120f0f7221 */ /* 0x000fe20000000000 */
[----:B-----5:R-:W-:-:S03]  /*2b20*/  FSEL R18, R23, RZ, P3 ;  /* 0x000000ff17127208 */ /* 0x020fc60001800000 */
[----:B------:R-:W-:Y:S01]  /*2b30*/  FADD R15, R15, R22 ;  /* 0x000000160f0f7221 */ /* 0x000fe20000000000 */
[----:B------:R-:W-:Y:S02]  /*2b40*/  FSEL R21, R24, RZ, P1 ;  /* 0x000000ff18157208 */ /* 0x000fe40000800000 */
[----:B------:R-:W-:Y:S01]  /*2b50*/  ISETP.GE.AND P1, PT, R19, R6, PT ;  /* 0x000000061300720c */ /* 0x000fe20003f26270 */
[----:B------:R-:W-:Y:S01]  /*2b60*/  FADD R15, R15, R18 ;  /* 0x000000120f0f7221 */ /* 0x000fe20000000000 */
[----:B------:R-:W-:Y:S02]  /*2b70*/  FSEL R4, R4, RZ, P2 ;  /* 0x000000ff04047208 */ /* 0x000fe40001000000 */
[----:B------:R-:W-:-:S03]  /*2b80*/  FSEL R25, R25, RZ, !P0 ;  /* 0x000000ff19197208 */ /* 0x000fc60004000000 */
[----:B------:R-:W-:-:S04]  /*2b90*/  FADD R4, R15, R4 ;  /* 0x000000040f047221 */ /* 0x000fc80000000000 */
[----:B------:R-:W-:-:S04]  /*2ba0*/  FADD R4, R4, R21 ;  /* 0x0000001504047221 */ /* 0x000fc80000000000 */
[----:B------:R-:W-:Y:S01]  /*2bb0*/  FADD R4, R4, R25 ;  /* 0x0000001904047221 */ /* 0x000fe20000000000 */
[----:B------:R-:W-:Y:S06]  /*2bc0*/  @!P1 BRA `(.L_x_1472) ;  /* 0xfffffff400c89947 */ /* 0x000fec000383ffff */
.L_x_1458:
[----:B------:R-:W-:Y:S05]  /*2bd0*/  BSYNC B0 ;  /* 0x0000000000007941 */ /* 0x000fea0003800000 */
.L_x_1457:
[----:B------:R-:W0:Y:S01]  /*2be0*/  LDC R3, c[0x0][0x3ac] ;  /* 0x0000eb00ff037b82 */ /* 0x000e220000000800 */
[----:B------:R-:W-:-:S04]  /*2bf0*/  SHF.R.U32.HI R0, RZ, 0x2, R2 ;  /* 0x00000002ff007819 */ /* 0x000fc80000011602 */
[----:B0-----:R-:W-:-:S13]  /*2c00*/  ISETP.GE.U32.AND P0, PT, R0, R3, PT ;  /* 0x000000030000720c */ /* 0x001fda0003f06070 */
        /* <DEDUP_REMOVED lines=10> */
.L_x_1469:
[----:B------:R-:W-:Y:S01]  /*2cb0*/  BSSY B1, `(.L_x_1473) ;  /* 0x0000008000017945 */ /* 0x000fe20003800000 */
[----:B-1----:R-:W-:Y:S01]  /*2cc0*/  LOP3.LUT R27, R7, 0x8, RZ, 0xfc, !PT ;  /* 0x00000008071b7812 */ /* 0x002fe200078efcff */
[----:B----4-:R-:W-:Y:S01]  /*2cd0*/  IMAD.MOV.U32 R15, RZ, RZ, 0x1f ;  /* 0x0000001fff0f7424 */ /* 0x010fe200078e00ff */
[----:B------:R-:W-:Y:S01]  /*2ce0*/  MOV R23, R7 ;  /* 0x0000000700177202 */ /* 0x000fe20000000f00 */
[----:B------:R-:W-:-:S07]  /*2cf0*/  IMAD.MOV.U32 R14, RZ, RZ, -0x1 ;  /* 0xffffffffff0e7424 */ /* 0x000fce00078e00ff */
[----:B--23--:R-:W-:Y:S05]  /*2d00*/  WARPSYNC.COLLECTIVE R14, `(.L_x_1474) ;  /* 0x000000000e087348 */ /* 0x00cfea0003c00000 */
[----:B---3--:R0:W1:Y:S02]  /*2d10*/  SHFL.IDX P0, R24, R22, R23, R15 ;  /* 0x0000001716187389 */ /* 0x008064000000000f */
[----:B012---:R-:W-:Y:S05]  /*2d20*/  ENDCOLLECTIVE ;  /* 0x000000000000791b */ /* 0x007fea0003800000 */
.L_x_1474:
[----:B------:R-:W-:Y:S05]  /*2d30*/  BSYNC B1 ;  /* 0x0000000000017941 */ /* 0x000fea0003800000 */
.L_x_1473:
[----:B------:R-:W-:Y:S01]  /*2d40*/  IMAD.MOV.U32 R23, RZ, RZ, R29 ;  /* 0x000000ffff177224 */ /* 0x000fe200078e001d */
[----:B------:R-:W-:Y:S01]  /*2d50*/  MOV R14, 0xffffffff ;  /* 0xffffffff000e7802 */ /* 0x000fe20000000f00 */
[----:B------:R-:W-:Y:S01]  /*2d60*/  IMAD.MOV.U32 R15, RZ, RZ, 0x1f ;  /* 0x0000001fff0f7424 */ /* 0x000fe200078e00ff */
[----:B------:R-:W-:-:S07]  /*2d70*/  MOV R25, R24 ;  /* 0x0000001800197202 */ /* 0x000fce0000000f00 */
[----:B------:R-:W-:Y:S05]  /*2d80*/  WARPSYNC.COLLECTIVE R14, `(.L_x_1475) ;  /* 0x000000000e087348 */ /* 0x000fea0003c00000 */
[----:B------:R0:W1:Y:S02]  /*2d90*/  SHFL.IDX P0, R24, R22, R23, R15 ;  /* 0x0000001716187389 */ /* 0x000064000000000f */
[----:B01----:R-:W-:Y:S05]  /*2da0*/  ENDCOLLECTIVE ;  /* 0x000000000000791b */ /* 0x003fea0003800000 */
.L_x_1475:
[----:B------:R-:W-:Y:S01]  /*2db0*/  SHF.L.U32 R25, R25, 0x1c, RZ ;  /* 0x0000001c19197819 */ /* 0x000fe200000006ff */
[----:B------:R-:W-:Y:S02]  /*2dc0*/  IMAD.MOV.U32 R23, RZ, RZ, R27 ;  /* 0x000000ffff177224 */ /* 0x000fe400078e001b */
[----:B------:R-:W-:-:S07]  /*2dd0*/  IMAD.MOV.U32 R26, RZ, RZ, R24 ;  /* 0x000000ffff1a7224 */ /* 0x000fce00078e0018 */
[----:B------:R-:W-:Y:S05]  /*2de0*/  WARPSYNC.COLLECTIVE R14, `(.L_x_1476) ;  /* 0x000000000e087348 */ /* 0x000fea0003c00000 */
[----:B------:R0:W1:Y:S02]  /*2df0*/  SHFL.IDX P0, R24, R22, R23, R15 ;  /* 0x0000001716187389 */ /* 0x000064000000000f */
[----:B01----:R-:W-:Y:S05]  /*2e00*/  ENDCOLLECTIVE ;  /* 0x000000000000791b */ /* 0x003fea0003800000 */
.L_x_1476:
[----:B------:R-:W-:Y:S01]  /*2e10*/  IMAD.SHL.U32 R26, R26, 0x1000000, RZ ;  /* 0x010000001a1a7824 */ /* 0x000fe200078e00ff */
[----:B------:R-:W-:Y:S01]  /*2e20*/  MOV R23, R8 ;  /* 0x0000000800177202 */ /* 0x000fe20000000f00 */
[----:B------:R-:W-:-:S05]  /*2e30*/  IMAD.SHL.U32 R24, R24, 0x100000, RZ ;  /* 0x0010000018187824 */ /* 0x000fca00078e00ff */
[----:B------:R-:W-:-:S07]  /*2e40*/  LOP3.LUT R28, R24, R26, R25, 0xfe, !PT ;  /* 0x0000001a181c7212 */ /* 0x000fce00078efe19 */
[----:B------:R-:W-:Y:S05]  /*2e50*/  WARPSYNC.COLLECTIVE R14, `(.L_x_1477) ;  /* 0x000000000e087348 */ /* 0x000fea0003c00000 */
[----:B------:R0:W1:Y:S02]  /*2e60*/  SHFL.IDX P0, R24, R22, R23, R15 ;  /* 0x0000001716187389 */ /* 0x000064000000000f */
[----:B01----:R-:W-:Y:S05]  /*2e70*/  ENDCOLLECTIVE ;  /* 0x000000000000791b */ /* 0x003fea0003800000 */
.L_x_1477:
[----:B------:R-:W-:Y:S01]  /*2e80*/  LOP3.LUT R25, R7, 0x18, RZ, 0xfc, !PT ;  /* 0x0000001807197812 */ /* 0x000fe200078efcff */
[----:B------:R-:W-:Y:S02]  /*2e90*/  IMAD.MOV.U32 R23, RZ, RZ, R10 ;  /* 0x000000ffff177224 */ /* 0x000fe400078e000a */
[----:B------:R-:W-:-:S07]  /*2ea0*/  IMAD.MOV.U32 R27, RZ, RZ, R24 ;  /* 0x000000ffff1b7224 */ /* 0x000fce00078e0018 */
[----:B------:R-:W-:Y:S05]  /*2eb0*/  WARPSYNC.COLLECTIVE R14, `(.L_x_1478) ;  /* 0x000000000e087348 */ /* 0x000fea0003c00000 */
[----:B------:R0:W1:Y:S02]  /*2ec0*/  SHFL.IDX P0, R24, R22, R23, R15 ;  /* 0x0000001716187389 */ /* 0x000064000000000f */
[----:B01----:R-:W-:Y:S05]  /*2ed0*/  ENDCOLLECTIVE ;  /* 0x000000000000791b */ /* 0x003fea0003800000 */
.L_x_1478:
[----:B------:R-:W-:Y:S01]  /*2ee0*/  IMAD.U32 R27, R27, 0x10000, RZ ;  /* 0x000100001b1b7824 */ /* 0x000fe200078e00ff */
[----:B------:R-:W-:Y:S02]  /*2ef0*/  MOV R23, R11 ;  /* 0x0000000b00177202 */ /* 0x000fe40000000f00 */
[----:B------:R-:W-:-:S07]  /*2f00*/  MOV R29, R24 ;  /* 0x00000018001d7202 */ /* 0x000fce0000000f00 */
[----:B------:R-:W-:Y:S05]  /*2f10*/  WARPSYNC.COLLECTIVE R14, `(.L_x_1479) ;  /* 0x000000000e087348 */ /* 0x000fea0003c00000 */
[----:B------:R0:W1:Y:S02]  /*2f20*/  SHFL.IDX P0, R24, R22, R23, R15 ;  /* 0x0000001716187389 */ /* 0x000064000000000f */
[----:B01----:R-:W-:Y:S05]  /*2f30*/  ENDCOLLECTIVE ;  /* 0x000000000000791b */ /* 0x003fea0003800000 */
.L_x_1479:
[----:B------:R-:W-:-:S05]  /*2f40*/  IMAD.SHL.U32 R29, R29, 0x1000, RZ ;  /* 0x000010001d1d7824 */ /* 0x000fca00078e00ff */
[----:B------:R-:W-:Y:S01]  /*2f50*/  LOP3.LUT R28, R29, R28, R27, 0xfe, !PT ;  /* 0x0000001c1d1c7212 */ /* 0x000fe200078efe1b */
[----:B------:R-:W-:Y:S02]  /*2f60*/  IMAD.MOV.U32 R23, RZ, RZ, R25 ;  /* 0x000000ffff177224 */ /* 0x000fe400078e0019 */
[----:B------:R-:W-:-:S07]  /*2f70*/  IMAD.MOV.U32 R26, RZ, RZ, R24 ;  /* 0x000000ffff1a7224 */ /* 0x000fce00078e0018 */
[----:B------:R-:W-:Y:S05]  /*2f80*/  WARPSYNC.COLLECTIVE R14, `(.L_x_1480) ;  /* 0x000000000e087348 */ /* 0x000fea0003c00000 */
[----:B------:R0:W1:Y:S02]  /*2f90*/  SHFL.IDX P0, R24, R22, R23, R15 ;  /* 0x0000001716187389 */ /* 0x000064000000000f */
[----:B01----:R-:W-:Y:S05]  /*2fa0*/  ENDCOLLECTIVE ;  /* 0x000000000000791b */ /* 0x003fea0003800000 */
.L_x_1480:
[----:B------:R-:W-:Y:S01]  /*2fb0*/  IMAD.SHL.U32 R27, R26, 0x100, RZ ;  /* 0x000001001a1b7824 */ /* 0x000fe200078e00ff */
[----:B------:R-:W-:Y:S02]  /*2fc0*/  MOV R25, R24 ;  /* 0x0000001800197202 */ /* 0x000fe40000000f00 */
[----:B------:R-:W-:-:S03]  /*2fd0*/  LOP3.LUT R24, R7, 0x1c, RZ, 0xfc, !PT ;  /* 0x0000001c07187812 */ /* 0x000fc600078efcff */
[----:B------:R-:W-:Y:S01]  /*2fe0*/  IMAD.SHL.U32 R25, R25, 0x10, RZ ;  /* 0x0000001019197824 */ /* 0x000fe200078e00ff */
[----:B------:R-:W-:-:S04]  /*2ff0*/  MOV R23, R24 ;  /* 0x0000001800177202 */ /* 0x000fc80000000f00 */
[----:B------:R-:W-:-:S07]  /*3000*/  LOP3.LUT R28, R25, R28, R27, 0xfe, !PT ;  /* 0x0000001c191c7212 */ /* 0x000fce00078efe1b */
[----:B------:R-:W-:Y:S05]  /*3010*/  WARPSYNC.COLLECTIVE R14, `(.L_x_1481) ;  /* 0x000000000e087348 */ /* 0x000fea0003c00000 */
[----:B------:R0:W1:Y:S02]  /*3020*/  SHFL.IDX P0, R24, R22, R23, R15 ;  /* 0x0000001716187389 */ /* 0x000064000000000f */
[----:B01----:R-:W-:Y:S05]  /*3030*/  ENDCOLLECTIVE ;  /* 0x000000000000791b */ /* 0x003fea0003800000 */
.L_x_1481:
[----:B------:R-:W-:Y:S05]  /*3040*/  BRA `(.L_x_1482) ;  /* 0xffffffe800d07947 */ /* 0x000fea000383ffff */
.L_x_1471:
[----:B------:R-:W-:Y:S01]  /*3050*/  BSSY B1, `(.L_x_1483) ;  /* 0x0000007000017945 */ /* 0x000fe20003800000 */
[----:B------:R-:W-:Y:S01]  /*3060*/  IMAD.MOV.U32 R23, RZ, RZ, R7 ;  /* 0x000000ffff177224 */ /* 0x000fe200078e0007 */
[----:B------:R-:W-:Y:S01]  /*3070*/  MOV R14, 0xffffffff ;  /* 0xffffffff000e7802 */ /* 0x000fe20000000f00 */
[----:B------:R-:W-:-:S07]  /*3080*/  IMAD.MOV.U32 R15, RZ, RZ, 0x1f ;  /* 0x0000001fff0f7424 */ /* 0x000fce00078e00ff */
[----:B------:R-:W-:Y:S05]  /*3090*/  WARPSYNC.COLLECTIVE R14, `(.L_x_1484) ;  /* 0x000000000e087348 */ /* 0x000fea0003c00000 */
[----:B------:R0:W1:Y:S02]  /*30a0*/  SHFL.IDX P0, R24, R22, R23, R15 ;  /* 0x0000001716187389 */ /* 0x000064000000000f */
[----:B01----:R-:W-:Y:S05]  /*30b0*/  ENDCOLLECTIVE ;  /* 0x000000000000791b */ /* 0x003fea0003800000 */
.L_x_1484:
[----:B------:R-:W-:Y:S05]  /*30c0*/  BSYNC B1 ;  /* 0x0000000000017941 */ /* 0x000fea0003800000 */
.L_x_1483:
[----:B------:R-:W-:Y:S02]  /*30d0*/  HFMA2 R15, -RZ, RZ, 0, 1.847743988037109375e-06 ;  /* 0x0000001fff0f7431 */ /* 0x000fe400000001ff */
[----:B------:R-:W-:Y:S02]  /*30e0*/  IMAD.MOV.U32 R23, RZ, RZ, R21 ;  /* 0x000000ffff177224 */ /* 0x000fe400078e0015 */
[----:B------:R-:W-:Y:S02]  /*30f0*/  IMAD.MOV.U32 R14, RZ, RZ, -0x1 ;  /* 0xffffffffff0e7424 */ /* 0x000fe400078e00ff */
[----:B------:R-:W-:-:S07]  /*3100*/  IMAD.MOV.U32 R25, RZ, RZ, R24 ;  /* 0x000000ffff197224 */ /* 0x000fce00078e0018 */
[----:B------:R-:W-:Y:S05]  /*3110*/  WARPSYNC.COLLECTIVE R14, `(.L_x_1485) ;  /* 0x000000000e087348 */ /* 0x000fea0003c00000 */
[----:B------:R0:W1:Y:S02]  /*3120*/  SHFL.IDX P0, R24, R22, R23, R15 ;  /* 0x0000001716187389 */ /* 0x000064000000000f */
[----:B01----:R-:W-:Y:S05]  /*3130*/  ENDCOLLECTIVE ;  /* 0x000000000000791b */ /* 0x003fea0003800000 */
.L_x_1485:
[----:B------:R-:W-:Y:S01]  /*3140*/  IMAD.SHL.U32 R25, R25, 0x10000000, RZ ;  /* 0x1000000019197824 */ /* 0x000fe200078e00ff */
[----:B------:R-:W-:Y:S01]  /*3150*/  MOV R23, R13 ;  /* 0x0000000d00177202 */ /* 0x000fe20000000f00 */
[----:B------:R-:W-:-:S07]  /*3160*/  IMAD.MOV.U32 R21, RZ, RZ, R24 ;  /* 0x000000ffff157224 */ /* 0x000fce00078e0018 */
[----:B------:R-:W-:Y:S05]  /*3170*/  WARPSYNC.COLLECTIVE R14, `(.L_x_1486) ;  /* 0x000000000e087348 */ /* 0x000fea0003c00000 */
[----:B------:R0:W1:Y:S02]  /*3180*/  SHFL.IDX P0, R24, R22, R23, R15 ;  /* 0x0000001716187389 */ /* 0x000064000000000f */
[----:B01----:R-:W-:Y:S05]  /*3190*/  ENDCOLLECTIVE ;  /* 0x000000000000791b */ /* 0x003fea0003800000 */
.L_x_1486:
[----:B------:R-:W-:Y:S02]  /*31a0*/  SHF.L.U32 R28, R21, 0x18, RZ ;  /* 0x00000018151c7819 */ /* 0x000fe400000006ff */
[----:B------:R-:W-:Y:S01]  /*31b0*/  MOV R23, R8 ;  /* 0x0000000800177202 */ /* 0x000fe20000000f00 */
[----:B------:R-:W-:-:S07]  /*31c0*/  IMAD.MOV.U32 R29, RZ, RZ, R24 ;  /* 0x000000ffff1d7224 */ /* 0x000fce00078e0018 */
[----:B------:R-:W-:Y:S05]  /*31d0*/  WARPSYNC.COLLECTIVE R14, `(.L_x_1487) ;  /* 0x000000000e087348 */ /* 0x000fea0003c00000 */
[----:B------:R0:W1:Y:S02]  /*31e0*/  SHFL.IDX P0, R24, R22, R23, R15 ;  /* 0x0000001716187389 */ /* 0x000064000000000f */
[----:B01----:R-:W-:Y:S05]  /*31f0*/  ENDCOLLECTIVE ;  /* 0x000000000000791b */ /* 0x003fea0003800000 */
.L_x_1487:
[----:B------:R-:W-:-:S05]  /*3200*/  IMAD.SHL.U32 R21, R29, 0x100000, RZ ;  /* 0x001000001d157824 */ /* 0x000fca00078e00ff */
[----:B------:R-:W-:Y:S02]  /*3210*/  LOP3.LUT R21, R21, R28, R25, 0xfe, !PT ;  /* 0x0000001c15157212 */ /* 0x000fe400078efe19 */
[----:B------:R-:W-:Y:S01]  /*3220*/  MOV R23, R10 ;  /* 0x0000000a00177202 */ /* 0x000fe20000000f00 */
[----:B------:R-:W-:-:S07]  /*3230*/  IMAD.MOV.U32 R18, RZ, RZ, R24 ;  /* 0x000000ffff127224 */ /* 0x000fce00078e0018 */
[----:B------:R-:W-:Y:S05]  /*3240*/  WARPSYNC.COLLECTIVE R14, `(.L_x_1488) ;  /* 0x000000000e087348 */ /* 0x000fea0003c00000 */
[----:B------:R0:W1:Y:S02]  /*3250*/  SHFL.IDX P0, R24, R22, R23, R15 ;  /* 0x0000001716187389 */ /* 0x000064000000000f */
[----:B01----:R-:W-:Y:S05]  /*3260*/  ENDCOLLECTIVE ;  /* 0x000000000000791b */ /* 0x003fea0003800000 */
.L_x_1488:
[----:B------:R-:W-:Y:S02]  /*3270*/  SHF.L.U32 R18, R18, 0x10, RZ ;  /* 0x0000001012127819 */ /* 0x000fe400000006ff */
[----:B------:R-:W-:Y:S01]  /*3280*/  MOV R23, R11 ;  /* 0x0000000b00177202 */ /* 0x000fe20000000f00 */
[----:B------:R-:W-:-:S07]  /*3290*/  IMAD.MOV.U32 R26, RZ, RZ, R24 ;  /* 0x000000ffff1a7224 */ /* 0x000fce00078e0018 */
[----:B------:R-:W-:Y:S05]  /*32a0*/  WARPSYNC.COLLECTIVE R14, `(.L_x_1489) ;  /* 0x000000000e087348 */ /* 0x000fea0003c00000 */
[----:B------:R0:W1:Y:S02]  /*32b0*/  SHFL.IDX P0, R24, R22, R23, R15 ;  /* 0x0000001716187389 */ /* 0x000064000000000f */
[----:B01----:R-:W-:Y:S05]  /*32c0*/  ENDCOLLECTIVE ;  /* 0x000000000000791b */ /* 0x003fea0003800000 */
.L_x_1489:
[----:B------:R-:W-:-:S05]  /*32d0*/  IMAD.SHL.U32 R26, R26, 0x1000, RZ ;  /* 0x000010001a1a7824 */ /* 0x000fca00078e00ff */
[----:B------:R-:W-:Y:S02]  /*32e0*/  LOP3.LUT R18, R26, R21, R18, 0xfe, !PT ;  /* 0x000000151a127212 */ /* 0x000fe400078efe12 */
[----:B------:R-:W-:Y:S01]  /*32f0*/  MOV R23, R16 ;  /* 0x0000001000177202 */ /* 0x000fe20000000f00 */
[----:B------:R-:W-:-:S07]  /*3300*/  IMAD.MOV.U32 R20, RZ, RZ, R24 ;  /* 0x000000ffff147224 */ /* 0x000fce00078e0018 */
[----:B------:R-:W-:Y:S05]  /*3310*/  WARPSYNC.COLLECTIVE R14, `(.L_x_1490) ;  /* 0x000000000e087348 */ /* 0x000fea0003c00000 */
[----:B------:R0:W1:Y:S02]  /*3320*/  SHFL.IDX P0, R24, R22, R23, R15 ;  /* 0x0000001716187389 */ /* 0x000064000000000f */
[----:B01----:R-:W-:Y:S05]  /*3330*/  ENDCOLLECTIVE ;  /* 0x000000000000791b */ /* 0x003fea0003800000 */
.L_x_1490:
[----:B------:R-:W-:Y:S02]  /*3340*/  SHF.L.U32 R21, R20, 0x8, RZ ;  /* 0x0000000814157819 */ /* 0x000fe400000006ff */
[----:B------:R-:W-:Y:S01]  /*3350*/  MOV R23, R17 ;  /* 0x0000001100177202 */ /* 0x000fe20000000f00 */
[----:B------:R-:W-:-:S07]  /*3360*/  IMAD.MOV.U32 R27, RZ, RZ, R24 ;  /* 0x000000ffff1b7224 */ /* 0x000fce00078e0018 */
[----:B------:R-:W-:Y:S05]  /*3370*/  WARPSYNC.COLLECTIVE R14, `(.L_x_1491) ;  /* 0x000000000e087348 */ /* 0x000fea0003c00000 */
[----:B------:R0:W1:Y:S02]  /*3380*/  SHFL.IDX P0, R24, R22, R23, R15 ;  /* 0x0000001716187389 */ /* 0x000064000000000f */
[----:B01----:R-:W-:Y:S05]  /*3390*/  ENDCOLLECTIVE ;  /* 0x000000000000791b */ /* 0x003fea0003800000 */
.L_x_1491:
[----:B------:R-:W-:-:S05]  /*33a0*/  IMAD.SHL.U32 R27, R27, 0x10, RZ ;  /* 0x000000101b1b7824 */ /* 0x000fca00078e00ff */
[----:B------:R-:W-:Y:S01]  /*33b0*/  LOP3.LUT R27, R27, R18, R21, 0xfe, !PT ;  /* 0x000000121b1b7212 */ /* 0x000fe200078efe15 */
[----:B------:R-:W-:Y:S06]  /*33c0*/  BRA `(.L_x_1492) ;  /* 0xfffffff000487947 */ /* 0x000fec000383ffff */
.L_x_1493:
        /* <DEDUP_REMOVED lines=11> */
.L_x_2996:


//--------------------- .text._Z15spmm4_bin_op_24PKhPKjPjPKiS5_ii --------------------------
	.section	.text._Z15spmm4_bin_op_24PKhPKjPjPKiS5_ii,"ax",@progbits
	.align	128
        .global         _Z15spmm4_bin_op_24PKhPKjPjPKiS5_ii
        .type           _Z15spmm4_bin_op_24PKhPKjPjPKiS5_ii,@function
        .size           _Z15spmm4_bin_op_24PKhPKjPjPKiS5_ii,(.L_x_2997 - _Z15spmm4_bin_op_24PKhPKjPjPKiS5_ii)
        .other          _Z15spmm4_bin_op_24PKhPKjPjPKiS5_ii,@"STO_CUDA_ENTRY STV_DEFAULT"
_Z15spmm4_bin_op_24PKhPKjPjPKiS5_ii:
.text._Z15spmm4_bin_op_24PKhPKjPjPKiS5_ii:
        /* <DEDUP_REMOVED lines=17> */
[----:B------:R-:W2:Y:S01]  /*0110*/  LDCU UR6, c[0x0][0x3ac] ;  /* 0x00007580ff0677ac */ /* 0x000ea20008000800 */
[----:B------:R-:W-:Y:S02]  /*0120*/  PLOP3.LUT P1, PT, PT, PT, PT, 0x80, 0x8 ;  /* 0x000000000008781c */ /* 0x000fe40003f2f070 */
[----:B------:R-:W-:Y:S01]  /*0130*/  SHF.R.U32.HI R4, RZ, 0x5, R7 ;  /* 0x00000005ff047819 */ /* 0x000fe20000011607 */
[----:B------:R-:W3:Y:S01]  /*0140*/  LDCU UR10, c[0x0][0x3ac] ;  /* 0x00007580ff0a77ac */ /* 0x000ee20008000800 */
[----:B------:R-:W-:Y:S02]  /*0150*/  PLOP3.LUT P0, PT, PT, PT, PT, 0x80, 0x8 ;  /* 0x000000000008781c */ /* 0x000fe40003f0f070 */
[----:B------:R-:W-:Y:S01]  /*0160*/  PLOP3.LUT P2, PT, PT, PT, PT, 0x80, 0x8 ;  /* 0x000000000008781c */ /* 0x000fe20003f4f070 */
[----:B------:R-:W4:Y:S01]  /*0170*/  LDCU.64 UR8, c[0x0][0x380] ;  /* 0x00007000ff0877ac */ /* 0x000f220008000a00 */
[----:B0-----:R-:W-:-:S05]  /*0180*/  IMAD.WIDE R2, R29, 0x4, R2 ;  /* 0x000000041d027825 */ /* 0x001fca00078e0202 */
[----:B-1----:R-:W5:Y:S04]  /*0190*/  LDG.E.CONSTANT R27, desc[UR4][R2.64] ;  /* 0x00000004021b7981 */ /* 0x002f68000c1e9900 */
[----:B------:R0:W5:Y:S01]  /*01a0*/  LDG.E.CONSTANT R6, desc[UR4][R2.64+0x4] ;  /* 0x0000040402067981 */ /* 0x000162000c1e9900 */
[----:B------:R-:W-:Y:S01]  /*01b0*/  P2R R10, PR, RZ, 0x2 ;  /* 0x00000002ff0a7803 */ /* 0x000fe20000000000 */
[----:B------:R-:W-:Y:S01]  /*01c0*/  BSSY B1, `(.L_x_1494) ;  /* 0x0000264000017945 */ /* 0x000fe20003800000 */
[----:B------:R-:W-:Y:S02]  /*01d0*/  PLOP3.LUT P1, PT, PT, PT, PT, 0x80, 0x8 ;  /* 0x000000000008781c */ /* 0x000fe40003f2f070 */
[----:B------:R-:W-:Y:S02]  /*01e0*/  LOP3.LUT R5, R4, 0x7, RZ, 0xc0, !PT ;  /* 0x0000000704057812 */ /* 0x000fe400078ec0ff */
[----:B------:R-:W-:-:S02]  /*01f0*/  P2R R8, PR, RZ, 0x1 ;  /* 0x00000001ff087803 */ /* 0x000fc40000000000 */
[----:B------:R-:W-:Y:S01]  /*0200*/  P2R R9, PR, RZ, 0x2 ;  /* 0x00000002ff097803 */ /* 0x000fe20000000000 */
[----:B--2---:R-:W-:Y:S01]  /*0210*/  IMAD R26, R5, UR6, RZ ;  /* 0x00000006051a7c24 */ /* 0x004fe2000f8e02ff */
[----:B------:R-:W-:Y:S01]  /*0220*/  PLOP3.LUT P0, PT, PT, PT, PT, 0x80, 0x8 ;  /* 0x000000000008781c */ /* 0x000fe20003f0f070 */
[----:B------:R-:W1:Y:S01]  /*0230*/  LDCU.64 UR6, c[0x0][0x3a0] ;  /* 0x00007400ff0677ac */ /* 0x000e620008000a00 */
[----:B------:R-:W-:Y:S01]  /*0240*/  PLOP3.LUT P1, PT, PT, PT, PT, 0x80, 0x8 ;  /* 0x000000000008781c */ /* 0x000fe20003f2f070 */
[----:B------:R-:W-:Y:S01]  /*0250*/  IMAD R26, R26, 0x3, RZ ;  /* 0x000000031a1a7824 */ /* 0x000fe200078e02ff */
[----:B------:R-:W-:Y:S02]  /*0260*/  P2R R11, PR, RZ, 0x4 ;  /* 0x00000004ff0b7803 */ /* 0x000fe40000000000 */
[----:B0-----:R-:W-:Y:S02]  /*0270*/  P2R R2, PR, RZ, 0x1 ;  /* 0x00000001ff027803 */ /* 0x001fe40000000000 */
[----:B------:R-:W-:-:S02]  /*0280*/  P2R R4, PR, RZ, 0x2 ;  /* 0x00000002ff047803 */ /* 0x000fc40000000000 */
[----:B------:R-:W-:Y:S02]  /*0290*/  PLOP3.LUT P0, PT, PT, PT, PT, 0x80, 0x8 ;  /* 0x000000000008781c */ /* 0x000fe40003f0f070 */
[----:B------:R-:W-:Y:S02]  /*02a0*/  PLOP3.LUT P1, PT, PT, PT, PT, 0x80, 0x8 ;  /* 0x000000000008781c */ /* 0x000fe40003f2f070 */
[----:B------:R-:W-:Y:S02]  /*02b0*/  PLOP3.LUT P2, PT, PT, PT, PT, 0x80, 0x8 ;  /* 0x000000000008781c */ /* 0x000fe40003f4f070 */
[----:B------:R-:W-:Y:S02]  /*02c0*/  PLOP3.LUT P3, PT, PT, PT, PT, 0x80, 0x8 ;  /* 0x000000000008781c */ /* 0x000fe40003f6f070 */
[----:B------:R-:W-:Y:S02]  /*02d0*/  PLOP3.LUT P4, PT, PT, PT, PT, 0x80, 0x8 ;  /* 0x000000000008781c */ /* 0x000fe40003f8f070 */
[----:B------:R-:W-:Y:S01]  /*02e0*/  PLOP3.LUT P5, PT, PT, PT, PT, 0x80, 0x8 ;  /* 0x000000000008781c */ /* 0x000fe20003faf070 */
[----:B-----5:R-:W-:-:S05]  /*02f0*/  IMAD.IADD R25, R6, 0x1, -R27 ;  /* 0x0000000106197824 */ /* 0x020fca00078e0a1b */
[----:B------:R-:W-:-:S13]  /*0300*/  ISETP.GE.AND P6, PT, R25, 0x1, PT ;  /* 0x000000011900780c */ /* 0x000fda0003fc6270 */
[----:B-1-34-:R-:W-:Y:S05]  /*0310*/  @!P6 BRA `(.L_x_1495) ;  /* 0x000000240038e947 */ /* 0x01afea0003800000 */
[----:B------:R-:W0:Y:S01]  /*0320*/  S2R R9, SR_CgaCtaId ;  /* 0x0000000000097919 */ /* 0x000e220000008800 */
[----:B------:R-:W-:Y:S01]  /*0330*/  LOP3.LUT R2, R7, 0x300, RZ, 0xc0, !PT ;  /* 0x0000030007027812 */ /* 0x000fe200078ec0ff */
[----:B------:R-:W-:Y:S01]  /*0340*/  IMAD R3, R0, 0x8, R5 ;  /* 0x0000000800037824 */ /* 0x000fe200078e0205 */
[----:B------:R-:W-:Y:S01]  /*0350*/  MOV R0, 0x400 ;  /* 0x0000040000007802 */ /* 0x000fe20000000f00 */
[----:B------:R-:W1:Y:S01]  /*0360*/  S2R R24, SR_LANEID ;  /* 0x0000000000187919 */ /* 0x000e620000000000 */
[----:B------:R-:W-:Y:S01]  /*0370*/  VIADD R4, R25, 0x7 ;  /* 0x0000000719047836 */ /* 0x000fe20000000000 */
[----:B------:R-:W-:Y:S01]  /*0380*/  BSSY B0, `(.L_x_1496) ;  /* 0x0000235000007945 */ /* 0x000fe20003800000 */
[----:B------:R-:W-:Y:S01]  /*0390*/  IMAD R5, R5, 0x20, R2 ;  /* 0x0000002005057824 */ /* 0x000fe200078e0202 */
[----:B------:R-:W-:Y:S01]  /*03a0*/  CS2R R16, SRZ ;  /* 0x0000000000107805 */ /* 0x000fe2000001ff00 */
[----:B------:R-:W-:Y:S01]  /*03b0*/  VIADD R2, R0, 0x1000 ;  /* 0x0000100000027836 */ /* 0x000fe20000000000 */
[----:B------:R-:W-:Y:S01]  /*03c0*/  SHF.R.S32.HI R7, RZ, 0x1f, R4 ;  /* 0x0000001fff077819 */ /* 0x000fe20000011404 */
[----:B------:R-:W-:Y:S01]  /*03d0*/  IMAD.SHL.U32 R3, R3, 0x80, RZ ;  /* 0x0000008003037824 */ /* 0x000fe200078e00ff */
[----:B------:R-:W-:Y:S01]  /*03e0*/  CS2R R14, SRZ ;  /* 0x00000000000e7805 */ /* 0x000fe2000001ff00 */
[----:B------:R-:W-:Y:S01]  /*03f0*/  IMAD.MOV.U32 R28, RZ, RZ, RZ ;  /* 0x000000ffff1c7224 */ /* 0x000fe200078e00ff */
[----:B------:R-:W-:Y:S01]  /*0400*/  LEA.HI R12, R7, R4, RZ, 0x3 ;  /* 0x00000004070c7211 */ /* 0x000fe200078f18ff */
[----:B------:R-:W-:Y:S01]  /*0410*/  IMAD.MOV.U32 R4, RZ, RZ, RZ ;  /* 0x000000ffff047224 */ /* 0x000fe200078e00ff */
[----:B------:R-:W-:Y:S01]  /*0420*/  CS2R R30, SRZ ;  /* 0x00000000001e7805 */ /* 0x000fe2000001ff00 */
[----:B------:R-:W-:Y:S01]  /*0430*/  IMAD.MOV.U32 R7, RZ, RZ, RZ ;  /* 0x000000ffff077224 */ /* 0x000fe200078e00ff */
[----:B------:R-:W-:Y:S01]  /*0440*/  LOP3.LUT R12, R12, 0xfffffff8, RZ, 0xc0, !PT ;  /* 0xfffffff80c0c7812 */ /* 0x000fe200078ec0ff */
[----:B------:R-:W-:Y:S01]  /*0450*/  IMAD.MOV.U32 R32, RZ, RZ, RZ ;  /* 0x000000ffff207224 */ /* 0x000fe200078e00ff */
[C---:B0-----:R-:W-:Y:S01]  /*0460*/  LEA R22, R9.reuse, R0, 0x18 ;  /* 0x0000000009167211 */ /* 0x041fe200078ec0ff */
[----:B------:R-:W-:Y:S01]  /*0470*/  VIADD R0, R0, 0x2000 ;  /* 0x0000200000007836 */ /* 0x000fe20000000000 */
[----:B------:R-:W-:Y:S01]  /*0480*/  LEA R2, R9, R2, 0x18 ;  /* 0x0000000209027211 */ /* 0x000fe200078ec0ff */
[----:B-1----:R-:W-:Y:S01]  /*0490*/  IMAD.IADD R5, R5, 0x1, R24 ;  /* 0x0000000105057824 */ /* 0x002fe200078e0218 */
[----:B------:R-:W-:Y:S01]  /*04a0*/  LOP3.LUT R13, R24, 0x3, RZ, 0xc0, !PT ;  /* 0x00000003180d7812 */ /* 0x000fe200078ec0ff */
[----:B------:R-:W-:Y:S01]  /*04b0*/  IMAD.IADD R23, R22, 0x1, R3 ;  /* 0x0000000116177824 */ /* 0x000fe200078e0203 */
[----:B------:R-:W-:Y:S01]  /*04c0*/  LEA R0, R9, R0, 0x18 ;  /* 0x0000000009007211 */ /* 0x000fe200078ec0ff */
[----:B------:R-:W-:-:S02]  /*04d0*/  IMAD R21, R5, 0x4, R2 ;  /* 0x0000000405157824 */ /* 0x000fc400078e0202 */
[--C-:B------:R-:W-:Y:S02]  /*04e0*/  IMAD.IADD R19, R2, 0x1, R3.reuse ;  /* 0x0000000102137824 */ /* 0x100fe400078e0203 */
[C---:B------:R-:W-:Y:S02]  /*04f0*/  IMAD R20, R5.reuse, 0x4, R0 ;  /* 0x0000000405147824 */ /* 0x040fe400078e0200 */
[----:B------:R-:W-:Y:S01]  /*0500*/  IMAD.IADD R18, R0, 0x1, R3 ;  /* 0x0000000100127824 */ /* 0x000fe200078e0203 */
[----:B------:R-:W-:Y:S01]  /*0510*/  CS2R R2, SRZ ;  /* 0x0000000000027805 */ /* 0x000fe2000001ff00 */
[----:B------:R-:W-:Y:S02]  /*0520*/  IMAD R22, R5, 0x4, R22 ;  /* 0x0000000405167824 */ /* 0x000fe400078e0216 */
[----:B------:R-:W-:-:S07]  /*0530*/  IMAD.MOV.U32 R0, RZ, RZ, RZ ;  /* 0x000000ffff007224 */ /* 0x000fce00078e00ff */
.L_x_1500:
[----:B0-----:R0:W-:Y:S01]  /*0540*/  STS [R22], RZ ;  /* 0x000000ff16007388 */ /* 0x0011e20000000800 */
[----:B------:R-:W-:Y:S01]  /*0550*/  LEA.HI R10, R24, R15, RZ, 0x1e ;  /* 0x0000000f180a7211 */ /* 0x000fe200078ff0ff */
[----:B------:R-:W-:Y:S01]  /*0560*/  BSSY.RECONVERGENT B2, `(.L_x_1497) ;  /* 0x0000021000027945 */ /* 0x000fe20003800200 */
[----:B------:R-:W-:Y:S01]  /*0570*/  CS2R R34, SRZ ;  /* 0x0000000000227805 */ /* 0x000fe2000001ff00 */
[----:B------:R0:W-:Y:S01]  /*0580*/  STS [R21], RZ ;  /* 0x000000ff15007388 */ /* 0x0001e20000000800 */
[----:B------:R-:W-:Y:S01]  /*0590*/  ISETP.GE.U32.AND P0, PT, R10, R25, PT ;  /* 0x000000190a00720c */ /* 0x000fe20003f06070 */
[----:B------:R-:W-:Y:S02]  /*05a0*/  IMAD.MOV.U32 R8, RZ, RZ, RZ ;  /* 0x000000ffff087224 */ /* 0x000fe400078e00ff */
[----:B------:R0:W-:Y:S01]  /*05b0*/  STS [R20], RZ ;  /* 0x000000ff14007388 */ /* 0x0001e20000000800 */
[----:B--2---:R-:W-:-:S09]  /*05c0*/  IMAD.MOV.U32 R6, RZ, RZ, RZ ;  /* 0x000000ffff067224 */ /* 0x004fd200078e00ff */
[----:B0-----:R-:W-:Y:S05]  /*05d0*/  @P0 BRA `(.L_x_1498) ;  /* 0x0000000000640947 */ /* 0x001fea0003800000 */
[C---:B------:R-:W-:Y:S02]  /*05e0*/  IADD3 R5, P0, PT, R27.reuse, R10, RZ ;  /* 0x0000000a1b057210 */ /* 0x040fe40007f1e0ff */
[----:B------:R-:W0:Y:S02]  /*05f0*/  LDC.64 R10, c[0x0][0x388] ;  /* 0x0000e200ff0a7b82 */ /* 0x000e240000000a00 */
[----:B------:R-:W-:Y:S02]  /*0600*/  LEA.HI.X.SX32 R6, R27, RZ, 0x1, P0 ;  /* 0x000000ff1b067211 */ /* 0x000fe400000f0eff */
[----:B------:R-:W-:-:S04]  /*0610*/  LEA R8, P0, R5, UR6, 0x2 ;  /* 0x0000000605087c11 */ /* 0x000fc8000f8010ff */
[----:B------:R-:W-:-:S05]  /*0620*/  LEA.HI.X R9, R5, UR7, R6, 0x2, P0 ;  /* 0x0000000705097c11 */ /* 0x000fca00080f1406 */
[----:B------:R-:W2:Y:S01]  /*0630*/  LDG.E.CONSTANT R8, desc[UR4][R8.64] ;  /* 0x0000000408087981 */ /* 0x000ea2000c1e9900 */
[----:B------:R-:W-:Y:S02]  /*0640*/  IMAD.IADD R5, R26, 0x1, R13 ;  /* 0x000000011a057824 */ /* 0x000fe400078e020d */
[----:B------:R-:W-:Y:S02]  /*0650*/  IMAD.SHL.U32 R6, R27, 0x4, RZ ;  /* 0x000000041b067824 */ /* 0x000fe400078e00ff */
[----:B--2---:R-:W-:Y:S02]  /*0660*/  IMAD R35, R8, 0x4, R5 ;  /* 0x0000000408237824 */ /* 0x004fe400078e0205 */
[----:B------:R-:W-:Y:S02]  /*0670*/  IMAD R5, R15, 0x4, R24 ;  /* 0x000000040f057824 */ /* 0x000fe400078e0218 */
[C---:B------:R-:W-:Y:S02]  /*0680*/  VIADD R37, R35.reuse, UR10 ;  /* 0x0000000a23257c36 */ /* 0x040fe40008000000 */
[----:B0-----:R-:W-:Y:S01]  /*0690*/  IMAD.WIDE.U32 R34, R35, 0x4, R10 ;  /* 0x0000000423227825 */ /* 0x001fe200078e000a */
[----:B------:R-:W-:-:S03]  /*06a0*/  LOP3.LUT R5, R5, 0xfffffffc, RZ, 0xc0, !PT ;  /* 0xfffffffc05057812 */ /* 0x000fc600078ec0ff */
[----:B------:R-:W-:Y:S01]  /*06b0*/  VIADD R33, R37, UR10 ;  /* 0x0000000a25217c36 */ /* 0x000fe20008000000 */
[----:B------:R-:W-:Y:S01]  /*06c0*/  LOP3.LUT R5, R5, 0x3, R24, 0xf8, !PT ;  /* 0x0000000305057812 */ /* 0x000fe200078ef818 */
[----:B------:R-:W-:-:S03]  /*06d0*/  IMAD.WIDE.U32 R36, R37, 0x4, R10 ;  /* 0x0000000425247825 */ /* 0x000fc600078e000a */
[----:B------:R-:W-:Y:S01]  /*06e0*/  IADD3 R8, P0, P1, R5, UR8, R6 ;  /* 0x0000000805087c10 */ /* 0x000fe2000f91e006 */
[----:B------:R-:W-:Y:S01]  /*06f0*/  IMAD.WIDE.U32 R10, R33, 0x4, R10 ;  /* 0x00000004210a7825 */ /* 0x000fe200078e000a */
[----:B------:R-:W-:-:S04]  /*0700*/  SHF.R.S32.HI R6, RZ, 0x1f, R6 ;  /* 0x0000001fff067819 */ /* 0x000fc80000011406 */
[----:B------:R-:W-:Y:S02]  /*0710*/  IADD3.X R9, PT, PT, RZ, UR9, R6, P0, P1 ;  /* 0x00000009ff097c10 */ /* 0x000fe400087e2406 */
[----:B------:R-:W5:Y:S04]  /*0720*/  LDG.E.CONSTANT R6, desc[UR4][R10.64] ;  /* 0x000000040a067981 */ /* 0x000f68000c1e9900 */
[----:B------:R-:W2:Y:S04]  /*0730*/  LDG.E.U8.CONSTANT R9, desc[UR4][R8.64] ;  /* 0x0000000408097981 */ /* 0x000ea8000c1e9100 */
[----:B------:R2:W5:Y:S04]  /*0740*/  LDG.E.CONSTANT R8, desc[UR4][R34.64] ;  /* 0x0000000422087981 */ /* 0x000568000c1e9900 */
[----:B------:R0:W5:Y:S02]  /*0750*/  LDG.E.CONSTANT R35, desc[UR4][R36.64] ;  /* 0x0000000424237981 */ /* 0x000164000c1e9900 */
[----:B0-2---:R-:W-:-:S07]  /*0760*/  LOP3.LUT R34, R9, 0xf, RZ, 0xc0, !PT ;  /* 0x0000000f09227812 */ /* 0x005fce00078ec0ff */
.L_x_1498:
[----:B------:R-:W-:Y:S05]  /*0770*/  BSYNC.RECONVERGENT B2 ;  /* 0x0000000000027941 */ /* 0x000fea0003800200 */
.L_x_1497:
[----:B------:R-:W-:-:S03]  /*0780*/  UMOV UR11, 0xffffffff ;  /* 0xffffffff000b7882 */ /* 0x000fc60000000000 */
[----:B------:R-:W-:Y:S05]  /*0790*/  BRA.DIV UR11, `(.L_x_1499) ;  /* 0x000000220bec7947 */ /* 0x000fea000b800000 */
[C---:B------:R-:W-:Y:S01]  /*07a0*/  LOP3.LUT R36, R13.reuse, 0x4, RZ, 0xfc, !PT ;  /* 0x000000040d247812 */ /* 0x040fe200078efcff */
[----:B------:R-:W0:Y:S01]  /*07b0*/  SHFL.IDX PT, R37, R34, R13, 0x1f ;  /* 0x00001f0d22257589 */ /* 0x000e2200000e0000 */
[C---:B------:R-:W-:Y:S02]  /*07c0*/  LOP3.LUT R5, R13.reuse, 0x8, RZ, 0xfc, !PT ;  /* 0x000000080d057812 */ /* 0x040fe400078efcff */
[C---:B-----5:R-:W-:Y:S02]  /*07d0*/  LOP3.LUT P6, RZ, R8.reuse, 0x80000000, RZ, 0xc0, !PT ;  /* 0x8000000008ff7812 */ /* 0x060fe400078cc0ff */
[----:B------:R-:W1:Y:S01]  /*07e0*/  SHFL.IDX PT, R36, R34, R36, 0x1f ;  /* 0x00001f2422247589 */ /* 0x000e6200000e0000 */
[----:B------:R-:W-:Y:S02]  /*07f0*/  LOP3.LUT R11, R13, 0xc, RZ, 0xfc, !PT ;  /* 0x0000000c0d0b7812 */ /* 0x000fe400078efcff */
[----:B------:R-:W-:Y:S01]  /*0800*/  LOP3.LUT P0, RZ, R35, 0x2, RZ, 0xc0, !PT ;  /* 0x0000000223ff7812 */ /* 0x000fe2000780c0ff */
[----:B------:R-:W2:Y:S01]  /*0810*/  SHFL.IDX PT, R5, R34, R5, 0x1f ;  /* 0x00001f0522057589 */ /* 0x000ea200000e0000 */
[----:B------:R-:W-:-:S02]  /*0820*/  LOP3.LUT P1, RZ, R8, 0x1, RZ, 0xc0, !PT ;  /* 0x0000000108ff7812 */ /* 0x000fc4000782c0ff */
[----:B------:R-:W-:Y:S01]  /*0830*/  LOP3.LUT P2, RZ, R6, 0x1, RZ, 0xc0, !PT ;  /* 0x0000000106ff7812 */ /* 0x000fe2000784c0ff */
[----:B0-----:R-:W-:Y:S02]  /*0840*/  IMAD.SHL.U32 R37, R37, 0x10000000, RZ ;  /* 0x1000000025257824 */ /* 0x001fe400078e00ff */
[----:B-1----:R-:W-:Y:S02]  /*0850*/  IMAD.SHL.U32 R33, R36, 0x1000000, RZ ;  /* 0x0100000024217824 */ /* 0x002fe400078e00ff */
[----:B------:R0:W1:Y:S01]  /*0860*/  SHFL.IDX PT, R36, R34, R11, 0x1f ;  /* 0x00001f0b22247589 */ /* 0x00006200000e0000 */
[----:B--2---:R-:W-:Y:S01]  /*0870*/  IMAD.SHL.U32 R10, R5, 0x100000, RZ ;  /* 0x00100000050a7824 */ /* 0x004fe200078e00ff */
[----:B------:R-:W-:-:S04]  /*0880*/  LOP3.LUT R5, R13, 0x10, RZ, 0xfc, !PT ;  /* 0x000000100d057812 */ /* 0x000fc800078efcff */
[----:B------:R-:W-:Y:S02]  /*0890*/  LOP3.LUT R37, R10, R33, R37, 0xfe, !PT ;  /* 0x000000210a257212 */ /* 0x000fe400078efe25 */
[----:B------:R-:W-:Y:S01]  /*08a0*/  VOTE.ANY R10, PT, P6 ;  /* 0x00000000000a7806 */ /* 0x000fe200030e0100 */
[----:B------:R-:W2:Y:S01]  /*08b0*/  SHFL.IDX PT, R33, R34, R5, 0x1f ;  /* 0x00001f0522217589 */ /* 0x000ea200000e0000 */
[----:B------:R-:W-:-:S04]  /*08c0*/  LOP3.LUT P6, RZ, R35, 0x80000000, RZ, 0xc0, !PT ;  /* 0x8000000023ff7812 */ /* 0x000fc800078cc0ff */
[----:B------:R-:W3:Y:S09]  /*08d0*/  BREV R10, R10 ;  /* 0x0000000a000a7301 */ /* 0x000ef20000000000 */
[----:B0-----:R-:W-:Y:S01]  /*08e0*/  VOTE.ANY R11, PT, P6 ;  /* 0x00000000000b7806 */ /* 0x001fe200030e0100 */
[----:B-1----:R-:W-:Y:S01]  /*08f0*/  IMAD.U32 R36, R36, 0x10000, RZ ;  /* 0x0001000024247824 */ /* 0x002fe200078e00ff */
[----:B------:R-:W-:-:S04]  /*0900*/  LOP3.LUT P6, RZ, R6, 0x80000000, RZ, 0xc0, !PT ;  /* 0x8000000006ff7812 */ /* 0x000fc800078cc0ff */
[----:B------:R-:W0:Y:S01]  /*0910*/  BREV R11, R11 ;  /* 0x0000000b000b7301 */ /* 0x000e220000000000 */
[----:B---3--:R1:W-:Y:S01]  /*0920*/  STS [R23], R10 ;  /* 0x0000000a17007388 */ /* 0x0083e20000000800 */
[----:B--2---:R-:W-:-:S07]  /*0930*/  IMAD.SHL.U32 R33, R33, 0x1000, RZ ;  /* 0x0000100021217824 */ /* 0x004fce00078e00ff */
[----:B------:R-:W-:Y:S02]  /*0940*/  VOTE.ANY R9, PT, P6 ;  /* 0x0000000000097806 */ /* 0x000fe400030e0100 */
[----:B------:R-:W-:Y:S02]  /*0950*/  LOP3.LUT P6, RZ, R8, 0x40000000, RZ, 0xc0, !PT ;  /* 0x4000000008ff7812 */ /* 0x000fe400078cc0ff */
[----:B------:R-:W-:Y:S01]  /*0960*/  LOP3.LUT R5, R33, R37, R36, 0xfe, !PT ;  /* 0x0000002521057212 */ /* 0x000fe200078efe24 */
[----:B0-----:R0:W-:Y:S01]  /*0970*/  STS [R19], R11 ;  /* 0x0000000b13007388 */ /* 0x0011e20000000800 */
[C---:B------:R-:W-:Y:S01]  /*0980*/  LOP3.LUT R36, R13.reuse, 0x14, RZ, 0xfc, !PT ;  /* 0x000000140d247812 */ /* 0x040fe200078efcff */
[----:B------:R-:W2:Y:S01]  /*0990*/  BREV R9, R9 ;  /* 0x0000000900097301 */ /* 0x000ea20000000000 */
[C---:B------:R-:W-:Y:S02]  /*09a0*/  LOP3.LUT R37, R13.reuse, 0x18, RZ, 0xfc, !PT ;  /* 0x000000180d257812 */ /* 0x040fe400078efcff */
[----:B------:R-:W-:-:S02]  /*09b0*/  LOP3.LUT R33, R13, 0x1c, RZ, 0xfc, !PT ;  /* 0x0000001c0d217812 */ /* 0x000fc400078efcff */
[----:B------:R-:W3:Y:S03]  /*09c0*/  SHFL.IDX PT, R36, R34, R36, 0x1f ;  /* 0x00001f2422247589 */ /* 0x000ee600000e0000 */
[----:B-1----:R-:W-:Y:S02]  /*09d0*/  VOTE.ANY R10, PT, P6 ;  /* 0x00000000000a7806 */ /* 0x002fe400030e0100 */
[----:B------:R-:W-:Y:S01]  /*09e0*/  LOP3.LUT P6, RZ, R35, 0x40000000, RZ, 0xc0, !PT ;  /* 0x4000000023ff7812 */ /* 0x000fe200078cc0ff */
[----:B------:R-:W1:Y:S04]  /*09f0*/  SHFL.IDX PT, R37, R34, R37, 0x1f ;  /* 0x00001f2522257589 */ /* 0x000e6800000e0000 */
[----:B------:R4:W1:Y:S04]  /*0a00*/  SHFL.IDX PT, R33, R34, R33, 0x1f ;  /* 0x00001f2122217589 */ /* 0x00086800000e0000 */
[----:B--2---:R2:W-:Y:S04]  /*0a10*/  STS [R18], R9 ;  /* 0x0000000912007388 */ /* 0x0045e80000000800 */
[----:B0-----:R-:W-:-:S02]  /*0a20*/  VOTE.ANY R11, PT, P6 ;  /* 0x00000000000b7806 */ /* 0x001fc400030e0100 */
[----:B------:R-:W-:Y:S01]  /*0a30*/  LOP3.LUT P6, RZ, R6, 0x40000000, RZ, 0xc0, !PT ;  /* 0x4000000006ff7812 */ /* 0x000fe200078cc0ff */
[----:B----4-:R-:W0:Y:S01]  /*0a40*/  BREV R34, R10 ;  /* 0x0000000a00227301 */ /* 0x010e220000000000 */
[----:B---3--:R-:W-:-:S07]  /*0a50*/  IMAD.SHL.U32 R36, R36, 0x100, RZ ;  /* 0x0000010024247824 */ /* 0x008fce00078e00ff */
[----:B------:R3:W4:Y:S01]  /*0a60*/  BREV R10, R11 ;  /* 0x0000000b000a7301 */ /* 0x0007220000000000 */
[----:B-1----:R-:W-:-:S05]  /*0a70*/  IMAD.SHL.U32 R37, R37, 0x10, RZ ;  /* 0x0000001025257824 */ /* 0x002fca00078e00ff */
[----:B------:R-:W-:Y:S01]  /*0a80*/  LOP3.LUT R5, R37, R5, R36, 0xfe, !PT ;  /* 0x0000000525057212 */ /* 0x000fe200078efe24 */
[----:B0-----:R-:W-:Y:S01]  /*0a90*/  STS [R23+0x4], R34 ;  /* 0x0000042217007388 */ /* 0x001fe20000000800 */
[----:B---3--:R-:W-:Y:S02]  /*0aa0*/  VOTE.ANY R11, PT, P6 ;  /* 0x00000000000b7806 */ /* 0x008fe400030e0100 */
[----:B------:R-:W-:-:S04]  /*0ab0*/  LOP3.LUT P6, RZ, R8, 0x20000000, RZ, 0xc0, !PT ;  /* 0x2000000008ff7812 */ /* 0x000fc800078cc0ff */
[----:B------:R-:W0:Y:S01]  /*0ac0*/  BREV R11, R11 ;  /* 0x0000000b000b7301 */ /* 0x000e220000000000 */
[----:B----4-:R1:W-:Y:S08]  /*0ad0*/  STS [R19+0x4], R10 ;  /* 0x0000040a13007388 */ /* 0x0103f00000000800 */
[----:B--2---:R-:W-:Y:S02]  /*0ae0*/  VOTE.ANY R9, PT, P6 ;  /* 0x0000000000097806 */ /* 0x004fe400030e0100 */
[----:B------:R-:W-:Y:S01]  /*0af0*/  LOP3.LUT P6, RZ, R35, 0x20000000, RZ, 0xc0, !PT ;  /* 0x2000000023ff7812 */ /* 0x000fe200078cc0ff */
[----:B0-----:R0:W-:Y:S03]  /*0b00*/  STS [R18+0x4], R11 ;  /* 0x0000040b12007388 */ /* 0x0011e60000000800 */
[----:B------:R-:W2:Y:S09]  /*0b10*/  BREV R9, R9 ;  /* 0x0000000900097301 */ /* 0x000eb20000000000 */
[----:B-1----:R-:W-:-:S02]  /*0b20*/  VOTE.ANY R10, PT, P6 ;  /* 0x00000000000a7806 */ /* 0x002fc400030e0100 */
[----:B------:R-:W-:Y:S02]  /*0b30*/  LOP3.LUT P6, RZ, R6, 0x20000000, RZ, 0xc0, !PT ;  /* 0x2000000006ff7812 */ /* 0x000fe400078cc0ff */
[----:B------:R-:W1:Y:S01]  /*0b40*/  BREV R34, R10 ;  /* 0x0000000a00227301 */ /* 0x000e620000000000 */
[----:B--2---:R2:W-:Y:S10]  /*0b50*/  STS [R23+0x8], R9 ;  /* 0x0000080917007388 */ /* 0x0045f40000000800 */
[----:B0-----:R-:W-:-:S02]  /*0b60*/  VOTE.ANY R11, PT, P6 ;  /* 0x00000000000b7806 */ /* 0x001fc400030e0100 */
[----:B------:R-:W-:Y:S01]  /*0b70*/  LOP3.LUT P6, RZ, R8, 0x10000000, RZ, 0xc0, !PT ;  /* 0x1000000008ff7812 */ /* 0x000fe200078cc0ff */
[----:B-1----:R-:W-:Y:S03]  /*0b80*/  STS [R19+0x8], R34 ;  /* 0x0000082213007388 */ /* 0x002fe60000000800 */
[----:B------:R-:W0:Y:S09]  /*0b90*/  BREV R11, R11 ;  /* 0x0000000b000b7301 */ /* 0x000e320000000000 */
[----:B------:R-:W-:-:S02]  /*0ba0*/  VOTE.ANY R10, PT, P6 ;  /* 0x00000000000a7806 */ /* 0x000fc400030e0100 */
[----:B------:R-:W-:-:S04]  /*0bb0*/  LOP3.LUT P6, RZ, R35, 0x10000000, RZ, 0xc0, !PT ;  /* 0x1000000023ff7812 */ /* 0x000fc800078cc0ff */
[----:B------:R-:W1:Y:S01]  /*0bc0*/  BREV R10, R10 ;  /* 0x0000000a000a7301 */ /* 0x000e620000000000 */
[----:B0-----:R0:W-:Y:S08]  /*0bd0*/  STS [R18+0x8], R11 ;  /* 0x0000080b12007388 */ /* 0x0011f00000000800 */
[----:B--2---:R-:W-:Y:S02]  /*0be0*/  VOTE.ANY R9, PT, P6 ;  /* 0x0000000000097806 */ /* 0x004fe400030e0100 */
[----:B------:R-:W-:Y:S01]  /*0bf0*/  LOP3.LUT P6, RZ, R6, 0x10000000, RZ, 0xc0, !PT ;  /* 0x1000000006ff7812 */ /* 0x000fe200078cc0ff */
[----:B-1----:R1:W-:Y:S03]  /*0c00*/  STS [R23+0xc], R10 ;  /* 0x00000c0a17007388 */ /* 0x0023e60000000800 */
[----:B------:R-:W2:Y:S09]  /*0c10*/  BREV R9, R9 ;  /* 0x0000000900097301 */ /* 0x000eb20000000000 */
[----:B0-----:R-:W-:-:S02]  /*0c20*/  VOTE.ANY R11, PT, P6 ;  /* 0x00000000000b7806 */ /* 0x001fc400030e0100 */
[----:B------:R-:W-:Y:S02]  /*0c30*/  LOP3.LUT P6, RZ, R8, 0x8000000, RZ, 0xc0, !PT ;  /* 0x0800000008ff7812 */ /* 0x000fe400078cc0ff */
[----:B------:R-:W0:Y:S01]  /*0c40*/  BREV R34, R11 ;  /* 0x0000000b00227301 */ /* 0x000e220000000000 */
[----:B--2---:R2:W-:Y:S10]  /*0c50*/  STS [R19+0xc], R9 ;  /* 0x00000c0913007388 */ /* 0x0045f40000000800 */
[----:B-1----:R-:W-:-:S02]  /*0c60*/  VOTE.ANY R10, PT, P6 ;  /* 0x00000000000a7806 */ /* 0x002fc400030e0100 */
[----:B------:R-:W-:Y:S01]  /*0c70*/  LOP3.LUT P6, RZ, R35, 0x8000000, RZ, 0xc0, !PT ;  /* 0x0800000023ff7812 */ /* 0x000fe200078cc0ff */
[----:B0-----:R-:W-:Y:S03]  /*0c80*/  STS [R18+0xc], R34 ;  /* 0x00000c2212007388 */ /* 0x001fe60000000800 */
        /* <DEDUP_REMOVED lines=14> */
[----:B------:R-:W-:Y:S02]  /*0d70*/  LOP3.LUT P6, RZ, R6, 0x4000000, RZ, 0xc0, !PT ;  /* 0x0400000006ff7812 */ /* 0x000fe400078cc0ff */
[----:B------:R1:W3:Y:S01]  /*0d80*/  BREV R10, R11 ;  /* 0x0000000b000a7301 */ /* 0x0002e20000000000 */
[----:B0-----:R-:W-:Y:S10]  /*0d90*/  STS [R23+0x14], R34 ;  /* 0x0000142217007388 */ /* 0x001ff40000000800 */
[----:B-1----:R-:W-:-:S02]  /*0da0*/  VOTE.ANY R11, PT, P6 ;  /* 0x00000000000b7806 */ /* 0x002fc400030e0100 */
[----:B------:R-:W-:Y:S01]  /*0db0*/  LOP3.LUT P6, RZ, R8, 0x2000000, RZ, 0xc0, !PT ;  /* 0x0200000008ff7812 */ /* 0x000fe200078cc0ff */
[----:B---3--:R0:W-:Y:S03]  /*0dc0*/  STS [R19+0x14], R10 ;  /* 0x0000140a13007388 */ /* 0x0081e60000000800 */
[----:B------:R-:W1:Y:S09]  /*0dd0*/  BREV R11, R11 ;  /* 0x0000000b000b7301 */ /* 0x000e720000000000 */
[----:B--2---:R-:W-:-:S02]  /*0de0*/  VOTE.ANY R9, PT, P6 ;  /* 0x0000000000097806 */ /* 0x004fc400030e0100 */
        /* <DEDUP_REMOVED lines=198> */
[----:B--2---:R-:W-:Y:S10]  /*1a50*/  STS [R23+0x58], R9 ;  /* 0x0000580917007388 */ /* 0x004ff40000000800 */
[----:B-1----:R-:W-:-:S02]  /*1a60*/  VOTE.ANY R11, PT, P6 ;  /* 0x00000000000b7806 */ /* 0x002fc400030e0100 */
[----:B------:R-:W-:Y:S01]  /*1a70*/  LOP3.LUT P6, RZ, R8, 0x100, RZ, 0xc0, !PT ;  /* 0x0000010008ff7812 */ /* 0x000fe200078cc0ff */
[----:B0-----:R0:W-:Y:S03]  /*1a80*/  STS [R19+0x58], R34 ;  /* 0x0000582213007388 */ /* 0x0011e60000000800 */
[----:B------:R-:W1:Y:S09]  /*1a90*/  BREV R11, R11 ;  /* 0x0000000b000b7301 */ /* 0x000e720000000000 */
[----:B------:R-:W-:-:S02]  /*1aa0*/  VOTE.ANY R10, PT, P6 ;  /* 0x00000000000a7806 */ /* 0x000fc400030e0100 */
[----:B------:R-:W-:Y:S02]  /*1ab0*/  LOP3.LUT P6, RZ, R35, 0x100, RZ, 0xc0, !PT ;  /* 0x0000010023ff7812 */ /* 0x000fe400078cc0ff */
[----:B0-----:R-:W0:Y:S01]  /*1ac0*/  BREV R34, R10 ;  /* 0x0000000a00227301 */ /* 0x001e220000000000 */
[----:B-1----:R1:W-:Y:S10]  /*1ad0*/  STS [R18+0x58], R11 ;  /* 0x0000580b12007388 */ /* 0x0023f40000000800 */
[----:B------:R-:W-:-:S02]  /*1ae0*/  VOTE.ANY R9, PT, P6 ;  /* 0x0000000000097806 */ /* 0x000fc400030e0100 */
[----:B------:R-:W-:Y:S01]  /*1af0*/  LOP3.LUT P6, RZ, R6, 0x100, RZ, 0xc0, !PT ;  /* 0x0000010006ff7812 */ /* 0x000fe200078cc0ff */
[----:B0-----:R-:W-:Y:S03]  /*1b00*/  STS [R23+0x5c], R34 ;  /* 0x00005c2217007388 */ /* 0x001fe60000000800 */
[----:B------:R-:W0:Y:S09]  /*1b10*/  BREV R9, R9 ;  /* 0x0000000900097301 */ /* 0x000e320000000000 */
[----:B-1----:R-:W-:-:S02]  /*1b20*/  VOTE.ANY R11, PT, P6 ;  /* 0x00000000000b7806 */ /* 0x002fc400030e0100 */
[----:B------:R-:W-:-:S04]  /*1b30*/  LOP3.LUT P6, RZ, R8, 0x80, RZ, 0xc0, !PT ;  /* 0x0000008008ff7812 */ /* 0x000fc800078cc0ff */
[----:B------:R-:W1:Y:S01]  /*1b40*/  BREV R11, R11 ;  /* 0x0000000b000b7301 */ /* 0x000e620000000000 */
[----:B0-----:R-:W-:Y:S08]  /*1b50*/  STS [R19+0x5c], R9 ;  /* 0x00005c0913007388 */ /* 0x001ff00000000800 */
[----:B------:R-:W-:Y:S02]  /*1b60*/  VOTE.ANY R10, PT, P6 ;  /* 0x00000000000a7806 */ /* 0x000fe400030e0100 */
[----:B------:R-:W-:Y:S01]  /*1b70*/  LOP3.LUT P6, RZ, R35, 0x80, RZ, 0xc0, !PT ;  /* 0x0000008023ff7812 */ /* 0x000fe200078cc0ff */
[----:B-1----:R0:W-:Y:S03]  /*1b80*/  STS [R18+0x5c], R11 ;  /* 0x00005c0b12007388 */ /* 0x0021e60000000800 */
[----:B------:R-:W1:Y:S09]  /*1b90*/  BREV R10, R10 ;  /* 0x0000000a000a7301 */ /* 0x000e720000000000 */
[----:B0-----:R-:W-:-:S02]  /*1ba0*/  VOTE.ANY R11, PT, P6 ;  /* 0x00000000000b7806 */ /* 0x001fc400030e0100 */
[----:B------:R-:W-:Y:S02]  /*1bb0*/  LOP3.LUT P6, RZ, R6, 0x80, RZ, 0xc0, !PT ;  /* 0x0000008006ff7812 */ /* 0x000fe400078cc0ff */
[----:B------:R-:W0:Y:S01]  /*1bc0*/  BREV R34, R11 ;  /* 0x0000000b00227301 */ /* 0x000e220000000000 */
[----:B-1----:R1:W-:Y:S10]  /*1bd0*/  STS [R23+0x60], R10 ;  /* 0x0000600a17007388 */ /* 0x0023f40000000800 */
[----:B------:R-:W-:-:S02]  /*1be0*/  VOTE.ANY R9, PT, P6 ;  /* 0x0000000000097806 */ /* 0x000fc400030e0100 */
[----:B------:R-:W-:Y:S01]  /*1bf0*/  LOP3.LUT P6, RZ, R8, 0x40, RZ, 0xc0, !PT ;  /* 0x0000004008ff7812 */ /* 0x000fe200078cc0ff */
[----:B0-----:R-:W-:Y:S03]  /*1c00*/  STS [R19+0x60], R34 ;  /* 0x0000602213007388 */ /* 0x001fe60000000800 */
[----:B------:R-:W0:Y:S09]  /*1c10*/  BREV R9, R9 ;  /* 0x0000000900097301 */ /* 0x000e320000000000 */
[----:B------:R-:W-:-:S02]  /*1c20*/  VOTE.ANY R11, PT, P6 ;  /* 0x00000000000b7806 */ /* 0x000fc400030e0100 */
[----:B------:R-:W-:-:S04]  /*1c30*/  LOP3.LUT P6, RZ, R35, 0x40, RZ, 0xc0, !PT ;  /* 0x0000004023ff7812 */ /* 0x000fc800078cc0ff */
[----:B------:R-:W2:Y:S01]  /*1c40*/  BREV R11, R11 ;  /* 0x0000000b000b7301 */ /* 0x000ea20000000000 */
[----:B0-----:R0:W-:Y:S08]  /*1c50*/  STS [R18+0x60], R9 ;  /* 0x0000600912007388 */ /* 0x0011f00000000800 */
[----:B-1----:R-:W-:Y:S02]  /*1c60*/  VOTE.ANY R10, PT, P6 ;  /* 0x00000000000a7806 */ /* 0x002fe400030e0100 */
[----:B------:R-:W-:-:S04]  /*1c70*/  LOP3.LUT P6, RZ, R6, 0x40, RZ, 0xc0, !PT ;  /* 0x0000004006ff7812 */ /* 0x000fc800078cc0ff */
[----:B------:R-:W1:Y:S01]  /*1c80*/  BREV R10, R10 ;  /* 0x0000000a000a7301 */ /* 0x000e620000000000 */
[----:B--2---:R2:W-:Y:S08]  /*1c90*/  STS [R23+0x64], R11 ;  /* 0x0000640b17007388 */ /* 0x0045f00000000800 */
[----:B0-----:R-:W-:Y:S02]  /*1ca0*/  VOTE.ANY R9, PT, P6 ;  /* 0x0000000000097806 */ /* 0x001fe400030e0100 */
[----:B------:R-:W-:-:S02]  /*1cb0*/  LOP3.LUT P6, RZ, R8, 0x20, RZ, 0xc0, !PT ;  /* 0x0000002008ff7812 */ /* 0x000fc400078cc0ff */
[----:B------:R-:W0:Y:S01]  /*1cc0*/  BREV R34, R9 ;  /* 0x0000000900227301 */ /* 0x000e220000000000 */
[----:B-1----:R1:W-:Y:S10]  /*1cd0*/  STS [R19+0x64], R10 ;  /* 0x0000640a13007388 */ /* 0x0023f40000000800 */
[----:B--2---:R-:W-:-:S02]  /*1ce0*/  VOTE.ANY R11, PT, P6 ;  /* 0x00000000000b7806 */ /* 0x004fc400030e0100 */
[----:B------:R-:W-:Y:S02]  /*1cf0*/  LOP3.LUT P6, RZ, R35, 0x20, RZ, 0xc0, !PT ;  /* 0x0000002023ff7812 */ /* 0x000fe400078cc0ff */
[----:B------:R-:W2:Y:S01]  /*1d00*/  BREV R9, R11 ;  /* 0x0000000b00097301 */ /* 0x000ea20000000000 */
[----:B0-----:R-:W-:Y:S10]  /*1d10*/  STS [R18+0x64], R34 ;  /* 0x0000642212007388 */ /* 0x001ff40000000800 */
[----:B-1----:R-:W-:-:S02]  /*1d20*/  VOTE.ANY R10, PT, P6 ;  /* 0x00000000000a7806 */ /* 0x002fc400030e0100 */
[----:B------:R-:W-:Y:S01]  /*1d30*/  LOP3.LUT P6, RZ, R6, 0x20, RZ, 0xc0, !PT ;  /* 0x0000002006ff7812 */ /* 0x000fe200078cc0ff */
[----:B--2---:R0:W-:Y:S03]  /*1d40*/  STS [R23+0x68], R9 ;  /* 0x0000680917007388 */ /* 0x0041e60000000800 */
[----:B------:R-:W1:Y:S09]  /*1d50*/  BREV R10, R10 ;  /* 0x0000000a000a7301 */ /* 0x000e720000000000 */
[----:B------:R-:W-:-:S02]  /*1d60*/  VOTE.ANY R11, PT, P6 ;  /* 0x00000000000b7806 */ /* 0x000fc400030e0100 */
[----:B------:R-:W-:-:S04]  /*1d70*/  LOP3.LUT P6, RZ, R8, 0x10, RZ, 0xc0, !PT ;  /* 0x0000001008ff7812 */ /* 0x000fc800078cc0ff */
[----:B------:R-:W2:Y:S01]  /*1d80*/  BREV R11, R11 ;  /* 0x0000000b000b7301 */ /* 0x000ea20000000000 */
[----:B-1----:R1:W-:Y:S08]  /*1d90*/  STS [R19+0x68], R10 ;  /* 0x0000680a13007388 */ /* 0x0023f00000000800 */
[----:B0-----:R-:W-:Y:S02]  /*1da0*/  VOTE.ANY R9, PT, P6 ;  /* 0x0000000000097806 */ /* 0x001fe400030e0100 */
[----:B------:R-:W-:-:S02]  /*1db0*/  LOP3.LUT P6, RZ, R35, 0x10, RZ, 0xc0, !PT ;  /* 0x0000001023ff7812 */ /* 0x000fc400078cc0ff */
[----:B------:R-:W0:Y:S01]  /*1dc0*/  BREV R34, R9 ;  /* 0x0000000900227301 */ /* 0x000e220000000000 */
[----:B--2---:R2:W-:Y:S10]  /*1dd0*/  STS [R18+0x68], R11 ;  /* 0x0000680b12007388 */ /* 0x0045f40000000800 */
[----:B-1----:R-:W-:-:S02]  /*1de0*/  VOTE.ANY R10, PT, P6 ;  /* 0x00000000000a7806 */ /* 0x002fc400030e0100 */
[----:B------:R-:W-:Y:S01]  /*1df0*/  LOP3.LUT P6, RZ, R6, 0x10, RZ, 0xc0, !PT ;  /* 0x0000001006ff7812 */ /* 0x000fe200078cc0ff */
[----:B0-----:R-:W-:Y:S03]  /*1e00*/  STS [R23+0x6c], R34 ;  /* 0x00006c2217007388 */ /* 0x001fe60000000800 */
[----:B------:R-:W0:Y:S09]  /*1e10*/  BREV R10, R10 ;  /* 0x0000000a000a7301 */ /* 0x000e320000000000 */
[----:B--2---:R-:W-:-:S02]  /*1e20*/  VOTE.ANY R11, PT, P6 ;  /* 0x00000000000b7806 */ /* 0x004fc400030e0100 */
[----:B------:R-:W-:Y:S02]  /*1e30*/  LOP3.LUT P6, RZ, R8, 0x8, RZ, 0xc0, !PT ;  /* 0x0000000808ff7812 */ /* 0x000fe400078cc0ff */
[----:B------:R1:W2:Y:S01]  /*1e40*/  BREV R9, R11 ;  /* 0x0000000b00097301 */ /* 0x0002a20000000000 */
[----:B0-----:R0:W-:Y:S10]  /*1e50*/  STS [R19+0x6c], R10 ;  /* 0x00006c0a13007388 */ /* 0x0011f40000000800 */
[----:B-1----:R-:W-:-:S02]  /*1e60*/  VOTE.ANY R11, PT, P6 ;  /* 0x00000000000b7806 */ /* 0x002fc400030e0100 */
[----:B------:R-:W-:Y:S01]  /*1e70*/  LOP3.LUT P6, RZ, R35, 0x8, RZ, 0xc0, !PT ;  /* 0x0000000823ff7812 */ /* 0x000fe200078cc0ff */
[----:B--2---:R1:W-:Y:S03]  /*1e80*/  STS [R18+0x6c], R9 ;  /* 0x00006c0912007388 */ /* 0x0043e60000000800 */
[----:B------:R-:W2:Y:S09]  /*1e90*/  BREV R11, R11 ;  /* 0x0000000b000b7301 */ /* 0x000eb20000000000 */
[----:B0-----:R-:W-:-:S02]  /*1ea0*/  VOTE.ANY R10, PT, P6 ;  /* 0x00000000000a7806 */ /* 0x001fc400030e0100 */
[----:B------:R-:W-:Y:S02]  /*1eb0*/  LOP3.LUT P6, RZ, R6, 0x8, RZ, 0xc0, !PT ;  /* 0x0000000806ff7812 */ /* 0x000fe400078cc0ff */
[----:B------:R0:W3:Y:S01]  /*1ec0*/  BREV R34, R10 ;  /* 0x0000000a00227301 */ /* 0x0000e20000000000 */
[----:B--2---:R2:W-:Y:S10]  /*1ed0*/  STS [R23+0x70], R11 ;  /* 0x0000700b17007388 */ /* 0x0045f40000000800 */
[----:B0-----:R-:W-:-:S02]  /*1ee0*/  VOTE.ANY R10, PT, P6 ;  /* 0x00000000000a7806 */ /* 0x001fc400030e0100 */
[----:B------:R-:W-:Y:S01]  /*1ef0*/  LOP3.LUT P6, RZ, R8, 0x4, RZ, 0xc0, !PT ;  /* 0x0000000408ff7812 */ /* 0x000fe200078cc0ff */
[----:B---3--:R-:W-:Y:S03]  /*1f00*/  STS [R19+0x70], R34 ;  /* 0x0000702213007388 */ /* 0x008fe60000000800 */
[----:B------:R-:W0:Y:S09]  /*1f10*/  BREV R10, R10 ;  /* 0x0000000a000a7301 */ /* 0x000e320000000000 */
[----:B-1----:R-:W-:-:S02]  /*1f20*/  VOTE.ANY R9, PT, P6 ;  /* 0x0000000000097806 */ /* 0x002fc400030e0100 */
[----:B------:R-:W-:Y:S01]  /*1f30*/  LOP3.LUT P6, RZ, R35, 0x4, RZ, 0xc0, !PT ;  /* 0x0000000423ff7812 */ /* 0x000fe200078cc0ff */
[----:B0-----:R0:W-:Y:S03]  /*1f40*/  STS [R18+0x70], R10 ;  /* 0x0000700a12007388 */ /* 0x0011e60000000800 */
[----:B------:R-:W1:Y:S09]  /*1f50*/  BREV R9, R9 ;  /* 0x0000000900097301 */ /* 0x000e720000000000 */
[----:B--2---:R-:W-:-:S02]  /*1f60*/  VOTE.ANY R11, PT, P6 ;  /* 0x00000000000b7806 */ /* 0x004fc400030e0100 */
[----:B------:R-:W-:-:S04]  /*1f70*/  LOP3.LUT P6, RZ, R6, 0x4, RZ, 0xc0, !PT ;  /* 0x0000000406ff7812 */ /* 0x000fc800078cc0ff */
[----:B------:R-:W2:Y:S01]  /*1f80*/  BREV R11, R11 ;  /* 0x0000000b000b7301 */ /* 0x000ea20000000000 */
[----:B-1----:R-:W-:Y:S08]  /*1f90*/  STS [R23+0x74], R9 ;  /* 0x0000740917007388 */ /* 0x002ff00000000800 */
[----:B0-----:R-:W-:Y:S02]  /*1fa0*/  VOTE.ANY R10, PT, P6 ;  /* 0x00000000000a7806 */ /* 0x001fe400030e0100 */
[----:B------:R-:W-:-:S02]  /*1fb0*/  LOP3.LUT P6, RZ, R8, 0x2, RZ, 0xc0, !PT ;  /* 0x0000000208ff7812 */ /* 0x000fc400078cc0ff */
[----:B------:R0:W1:Y:S01]  /*1fc0*/  BREV R34, R10 ;  /* 0x0000000a00227301 */ /* 0x0000620000000000 */
[----:B------:R-:W-:Y:S01]  /*1fd0*/  VOTE.ANY R8, PT, P0 ;  /* 0x0000000000087806 */ /* 0x000fe200000e0100 */
[----:B--2---:R2:W-:Y:S01]  /*1fe0*/  STS [R19+0x74], R11 ;  /* 0x0000740b13007388 */ /* 0x0045e20000000800 */
[----:B------:R-:W-:-:S05]  /*1ff0*/  LOP3.LUT P0, RZ, R35, 0x1, RZ, 0xc0, !PT ;  /* 0x0000000123ff7812 */ /* 0x000fca000780c0ff */
[----:B------:R-:W-:Y:S03]  /*2000*/  BREV R8, R8 ;  /* 0x0000000800087301 */ /* 0x000fe60000000000 */
[----:B0-----:R-:W-:Y:S02]  /*2010*/  VOTE.ANY R10, PT, P6 ;  /* 0x00000000000a7806 */ /* 0x001fe400030e0100 */
[----:B------:R-:W-:Y:S02]  /*2020*/  LOP3.LUT P6, RZ, R6, 0x2, RZ, 0xc0, !PT ;  /* 0x0000000206ff7812 */ /* 0x000fe400078cc0ff */
[----:B--2---:R-:W-:Y:S01]  /*2030*/  VOTE.ANY R11, PT, P1 ;  /* 0x00000000000b7806 */ /* 0x004fe200008e0100 */
[----:B------:R0:W2:Y:S01]  /*2040*/  BREV R9, R10 ;  /* 0x0000000a00097301 */ /* 0x0000a20000000000 */
[----:B------:R-:W-:Y:S01]  /*2050*/  VOTE.ANY R35, PT, P0 ;  /* 0x0000000000237806 */ /* 0x000fe200000e0100 */
[----:B-1----:R1:W-:Y:S06]  /*2060*/  STS [R18+0x74], R34 ;  /* 0x0000742212007388 */ /* 0x0023ec0000000800 */
[----:B------:R-:W-:Y:S02]  /*2070*/  BREV R6, R11 ;  /* 0x0000000b00067301 */ /* 0x000fe40000000000 */
[----:B0-----:R-:W-:-:S02]  /*2080*/  VOTE.ANY R10, PT, P6 ;  /* 0x00000000000a7806 */ /* 0x001fc400030e0100 */
[----:B-1----:R-:W-:Y:S01]  /*2090*/  LOP3.LUT R34, R5, R33, RZ, 0xfc, !PT ;  /* 0x0000002105227212 */ /* 0x002fe200078efcff */
[----:B--2---:R0:W-:Y:S03]  /*20a0*/  STS [R23+0x78], R9 ;  /* 0x0000780917007388 */ /* 0x0041e60000000800 */
[----:B------:R-:W1:Y:S01]  /*20b0*/  BREV R11, R10 ;  /* 0x0000000a000b7301 */ /* 0x000e620000000000 */
[----:B------:R-:W-:Y:S04]  /*20c0*/  STS [R19+0x78], R8 ;  /* 0x0000780813007388 */ /* 0x000fe80000000800 */
[----:B------:R-:W-:Y:S03]  /*20d0*/  SHFL.IDX PT, R33, R34, RZ, 0x1f ;  /* 0x00001fff22217589 */ /* 0x000fe600000e0000 */
[----:B------:R2:W3:Y:S01]  /*20e0*/  BREV R10, R35 ;  /* 0x00000023000a7301 */ /* 0x0004e20000000000 */
[----:B------:R-:W-:Y:S04]  /*20f0*/  SHFL.IDX PT, R5, R34, RZ, 0x1f ;  /* 0x00001fff22057589 */ /* 0x000fe800000e0000 */
[----:B-1----:R-:W-:Y:S01]  /*2100*/  STS [R18+0x78], R11 ;  /* 0x0000780b12007388 */ /* 0x002fe20000000800 */
[----:B--2---:R-:W-:-:S03]  /*2110*/  VOTE.ANY R35, PT, P2 ;  /* 0x0000000000237806 */ /* 0x004fc600010e0100 */
[----:B------:R-:W-:Y:S01]  /*2120*/  STS [R23+0x7c], R6 ;  /* 0x00007c0617007388 */ /* 0x000fe20000000800 */
[----:B0-----:R0:W1:Y:S03]  /*2130*/  BREV R9, R35 ;  /* 0x0000002300097301 */ /* 0x0010660000000000 */
[----:B---3--:R-:W-:Y:S04]  /*2140*/  STS [R19+0x7c], R10 ;  /* 0x00007c0a13007388 */ /* 0x008fe80000000800 */
[----:B0-----:R-:W-:Y:S04]  /*2150*/  SHFL.IDX PT, R35, R34, 0x1, 0x1f ;  /* 0x00201f0022237f89 */ /* 0x001fe800000e0000 */
[----:B-1----:R-:W-:Y:S04]  /*2160*/  STS [R18+0x7c], R9 ;  /* 0x00007c0912007388 */ /* 0x002fe80000000800 */
[----:B------:R-:W0:Y:S04]  /*2170*/  LDS R8, [R22] ;  /* 0x0000000016087984 */ /* 0x000e280000000800 */
[----:B------:R-:W1:Y:S01]  /*2180*/  LDS R6, [R21] ;  /* 0x0000000015067984 */ /* 0x000e620000000800 */
[----:B0-----:R-:W-:-:S03]  /*2190*/  LOP3.LUT R9, R33, R8, RZ, 0x30, !PT ;  /* 0x0000000821097212 */ /* 0x001fc600078e30ff */
[----:B------:R-:W0:Y:S01]  /*21a0*/  SHFL.IDX PT, R33, R34, 0x1, 0x1f ;  /* 0x00201f0022217f89 */ /* 0x000e2200000e0000 */
[-C--:B------:R-:W-:Y:S02]  /*21b0*/  LOP3.LUT R11, R5, R8.reuse, RZ, 0xc0, !PT ;  /* 0x00000008050b7212 */ /* 0x080fe400078ec0ff */
[----:B------:R-:W-:Y:S01]  /*21c0*/  LOP3.LUT R10, R35, R8, RZ, 0xc0, !PT ;  /* 0x00000008230a7212 */ /* 0x000fe200078ec0ff */
[----:B------:R-:W-:Y:S01]  /*21d0*/  POPC R9, R9 ;  /* 0x0000000900097309 */ /* 0x000fe20000000000 */
[----:B-1----:R-:W-:-:S07]  /*21e0*/  LOP3.LUT R5, R5, R6, RZ, 0xc0, !PT ;  /* 0x0000000605057212 */ /* 0x002fce00078ec0ff */
[----:B------:R-:W1:Y:S08]  /*21f0*/  POPC R36, R11 ;  /* 0x0000000b00247309 */ /* 0x000e700000000000 */
[----:B------:R-:W-:Y:S01]  /*2200*/  POPC R35, R10 ;  /* 0x0000000a00237309 */ /* 0x000fe20000000000 */
[----:B-1----:R-:W-:-:S07]  /*2210*/  IADD3 R7, PT, PT, -R9, R7, R36 ;  /* 0x0000000709077210 */ /* 0x002fce0007ffe124 */
[----:B------:R-:W-:Y:S01]  /*2220*/  POPC R5, R5 ;  /* 0x0000000500057309 */ /* 0x000fe20000000000 */
[----:B0-----:R-:W-:Y:S02]  /*2230*/  LOP3.LUT R36, R33, R8, RZ, 0x30, !PT ;  /* 0x0000000821247212 */ /* 0x001fe400078e30ff */
[----:B------:R-:W0:Y:S05]  /*2240*/  SHFL.IDX PT, R33, R34, RZ, 0x1f ;  /* 0x00001fff22217589 */ /* 0x000e2a00000e0000 */
[----:B------:R-:W1:Y:S02]  /*2250*/  POPC R36, R36 ;  /* 0x0000002400247309 */ /* 0x000e640000000000 */
[----:B-1----:R-:W-:-:S02]  /*2260*/  IADD3 R4, PT, PT, -R36, R4, R35 ;  /* 0x0000000424047210 */ /* 0x002fc40007ffe123 */
[----:B------:R-:W1:Y:S01]  /*2270*/  SHFL.IDX PT, R35, R34, 0x2, 0x1f ;  /* 0x00401f0022237f89 */ /* 0x000e6200000e0000 */
[----:B0-----:R-:W-:-:S03]  /*2280*/  LOP3.LUT R9, R33, R6, RZ, 0x30, !PT ;  /* 0x0000000621097212 */ /* 0x001fc600078e30ff */
[----:B------:R-:W0:Y:S03]  /*2290*/  SHFL.IDX PT, R33, R34, 0x2, 0x1f ;  /* 0x00401f0022217f89 */ /* 0x000e2600000e0000 */
[----:B------:R-:W2:Y:S02]  /*22a0*/  POPC R9, R9 ;  /* 0x0000000900097309 */ /* 0x000ea40000000000 */
[----:B--2---:R-:W-:Y:S02]  /*22b0*/  IADD3 R28, PT, PT, -R9, R28, R5 ;  /* 0x0000001c091c7210 */ /* 0x004fe40007ffe105 */
[-C--:B-1----:R-:W-:Y:S01]  /*22c0*/  LOP3.LUT R37, R35, R8.reuse, RZ, 0xc0, !PT ;  /* 0x0000000823257212 */ /* 0x082fe200078ec0ff */
[----:B------:R-:W-:Y:S01]  /*22d0*/  LDS R5, [R20] ;  /* 0x0000000014057984 */ /* 0x000fe20000000800 */
[----:B0-----:R-:W-:-:S03]  /*22e0*/  LOP3.LUT R11, R33, R8, RZ, 0x30, !PT ;  /* 0x00000008210b7212 */ /* 0x001fc600078e30ff */
[----:B------:R-:W0:Y:S01]  /*22f0*/  SHFL.IDX PT, R33, R34, 0x1, 0x1f ;  /* 0x00201f0022217f89 */ /* 0x000e2200000e0000 */
[----:B------:R-:W-:Y:S03]  /*2300*/  POPC R37, R37 ;  /* 0x0000002500257309 */ /* 0x000fe60000000000 */
[----:B------:R-:W1:Y:S05]  /*2310*/  SHFL.IDX PT, R35, R34, 0x1, 0x1f ;  /* 0x00201f0022237f89 */ /* 0x000e6a00000e0000 */
[----:B------:R-:W2:Y:S01]  /*2320*/  POPC R11, R11 ;  /* 0x0000000b000b7309 */ /* 0x000ea20000000000 */
[----:B0-----:R-:W-:-:S02]  /*2330*/  LOP3.LUT R9, R33, R6, RZ, 0x30, !PT ;  /* 0x0000000621097212 */ /* 0x001fc400078e30ff */
[----:B------:R-:W0:Y:S01]  /*2340*/  SHFL.IDX PT, R33, R34, 0x2, 0x1f ;  /* 0x00401f0022217f89 */ /* 0x000e2200000e0000 */
[----:B--2---:R-:W-:Y:S02]  /*2350*/  IADD3 R2, PT, PT, -R11, R2, R37 ;  /* 0x000000020b027210 */ /* 0x004fe40007ffe125 */
[-C--:B-1----:R-:W-:Y:S02]  /*2360*/  LOP3.LUT R10, R35, R6.reuse, RZ, 0xc0, !PT ;  /* 0x00000006230a7212 */ /* 0x082fe400078ec0ff */
[----:B------:R-:W-:Y:S01]  /*2370*/  POPC R9, R9 ;  /* 0x0000000900097309 */ /* 0x000fe20000000000 */
[----:B------:R-:W1:Y:S07]  /*2380*/  SHFL.IDX PT, R35, R34, 0x2, 0x1f ;  /* 0x00401f0022237f89 */ /* 0x000e6e00000e0000 */
[----:B------:R0:W2:Y:S02]  /*2390*/  POPC R36, R10 ;  /* 0x0000000a00247309 */ /* 0x0000a40000000000 */
[----:B0-----:R-:W-:-:S02]  /*23a0*/  LOP3.LUT R10, R33, R6, RZ, 0x30, !PT ;  /* 0x00000006210a7212 */ /* 0x001fc400078e30ff */
[----:B------:R-:W0:Y:S01]  /*23b0*/  SHFL.IDX PT, R33, R34, RZ, 0x1f ;  /* 0x00001fff22217589 */ /* 0x000e2200000e0000 */
[----:B--2---:R-:W-:Y:S02]  /*23c0*/  IADD3 R3, PT, PT, -R9, R3, R36 ;  /* 0x0000000309037210 */ /* 0x004fe40007ffe124 */
[----:B-1----:R-:W-:Y:S01]  /*23d0*/  LOP3.LUT R11, R35, R6, RZ, 0xc0, !PT ;  /* 0x00000006230b7212 */ /* 0x002fe200078ec0ff */
[----:B------:R-:W-:Y:S01]  /*23e0*/  POPC R10, R10 ;  /* 0x0000000a000a7309 */ /* 0x000fe20000000000 */
[----:B------:R-:W1:Y:S07]  /*23f0*/  SHFL.IDX PT, R36, R34, RZ, 0x1f ;  /* 0x00001fff22247589 */ /* 0x000e6e00000e0000 */
[----:B------:R-:W2:Y:S01]  /*2400*/  POPC R35, R11 ;  /* 0x0000000b00237309 */ /* 0x000ea20000000000 */
[----:B0-----:R-:W-:-:S02]  /*2410*/  LOP3.LUT R9, R33, R5, RZ, 0x30, !PT ;  /* 0x0000000521097212 */ /* 0x001fc400078e30ff */
[----:B------:R-:W-:Y:S01]  /*2420*/  SHFL.IDX PT, R33, R34, 0x3, 0x1f ;  /* 0x00601f0022217f89 */ /* 0x000fe200000e0000 */
[----:B--2---:R-:W-:Y:S02]  /*2430*/  IADD3 R0, PT, PT, -R10, R0, R35 ;  /* 0x000000000a007210 */ /* 0x004fe40007ffe123 */
[----:B-1----:R-:W-:Y:S01]  /*2440*/  LOP3.LUT R37, R36, R5, RZ, 0xc0, !PT ;  /* 0x0000000524257212 */ /* 0x002fe200078ec0ff */
[----:B------:R-:W0:Y:S01]  /*2450*/  SHFL.IDX PT, R35, R34, 0x3, 0x1f ;  /* 0x00601f0022237f89 */ /* 0x000e2200000e0000 */
[----:B------:R-:W-:Y:S03]  /*2460*/  POPC R9, R9 ;  /* 0x0000000900097309 */ /* 0x000fe60000000000 */
[----:B------:R-:W1:Y:S05]  /*2470*/  SHFL.IDX PT, R36, R34, 0x1, 0x1f ;  /* 0x00201f0022247f89 */ /* 0x000e6a00000e0000 */
[----:B------:R-:W2:Y:S01]  /*2480*/  POPC R37, R37 ;  /* 0x0000002500257309 */ /* 0x000ea20000000000 */
[----:B0-----:R-:W-:-:S02]  /*2490*/  LOP3.LUT R11, R35, R8, RZ, 0xc0, !PT ;  /* 0x00000008230b7212 */ /* 0x001fc400078ec0ff */
[----:B------:R-:W-:Y:S02]  /*24a0*/  LOP3.LUT R8, R33, R8, RZ, 0x30, !PT ;  /* 0x0000000821087212 */ /* 0x000fe400078e30ff */
[----:B------:R-:W0:Y:S03]  /*24b0*/  SHFL.IDX PT, R33, R34, 0x1, 0x1f ;  /* 0x00201f0022217f89 */ /* 0x000e2600000e0000 */
[----:B------:R-:W-:Y:S01]  /*24c0*/  POPC R35, R11 ;  /* 0x0000000b00237309 */ /* 0x000fe20000000000 */
[----:B--2---:R-:W-:Y:S02]  /*24d0*/  IADD3 R32, PT, PT, -R9, R32, R37 ;  /* 0x0000002009207210 */ /* 0x004fe40007ffe125 */
[-C--:B-1----:R-:W-:Y:S01]  /*24e0*/  LOP3.LUT R10, R36, R5.reuse, RZ, 0xc0, !PT ;  /* 0x00000005240a7212 */ /* 0x082fe200078ec0ff */
[----:B------:R-:W1:Y:S04]  /*24f0*/  SHFL.IDX PT, R37, R34, 0x3, 0x1f ;  /* 0x00601f0022257f89 */ /* 0x000e6800000e0000 */
[----:B------:R-:W2:Y:S08]  /*2500*/  POPC R8, R8 ;  /* 0x0000000800087309 */ /* 0x000eb00000000000 */
[----:B------:R-:W-:Y:S01]  /*2510*/  POPC R36, R10 ;  /* 0x0000000a00247309 */ /* 0x000fe20000000000 */
[----:B0-----:R-:W-:-:S02]  /*2520*/  LOP3.LUT R9, R33, R5, RZ, 0x30, !PT ;  /* 0x0000000521097212 */ /* 0x001fc400078e30ff */
[----:B--2---:R-:W-:Y:S01]  /*2530*/  IADD3 R17, PT, PT, -R8, R17, R35 ;  /* 0x0000001108117210 */ /* 0x004fe20007ffe123 */
[----:B------:R-:W0:Y:S01]  /*2540*/  SHFL.IDX PT, R33, R34, 0x2, 0x1f ;  /* 0x00401f0022217f89 */ /* 0x000e2200000e0000 */
[----:B-1----:R-:W-:-:S03]  /*2550*/  LOP3.LUT R37, R37, R6, RZ, 0x30, !PT ;  /* 0x0000000625257212 */ /* 0x002fc600078e30ff */
[----:B------:R-:W1:Y:S01]  /*2560*/  POPC R9, R9 ;  /* 0x0000000900097309 */ /* 0x000e620000000000 */
[----:B------:R-:W2:Y:S07]  /*2570*/  SHFL.IDX PT, R35, R34, 0x3, 0x1f ;  /* 0x00601f0022237f89 */ /* 0x000eae00000e0000 */
[----:B------:R-:W-:Y:S01]  /*2580*/  POPC R37, R37 ;  /* 0x0000002500257309 */ /* 0x000fe20000000000 */
[----:B-1----:R-:W-:Y:S02]  /*2590*/  IADD3 R31, PT, PT, -R9, R31, R36 ;  /* 0x0000001f091f7210 */ /* 0x002fe40007ffe124 */
[----:B------:R-:W1:Y:S01]  /*25a0*/  SHFL.IDX PT, R36, R34, 0x2, 0x1f ;  /* 0x00401f0022247f89 */ /* 0x000e6200000e0000 */
[----:B0-----:R-:W-:-:S03]  /*25b0*/  LOP3.LUT R9, R33, R5, RZ, 0x30, !PT ;  /* 0x0000000521097212 */ /* 0x001fc600078e30ff */
[----:B------:R-:W-:Y:S01]  /*25c0*/  SHFL.IDX PT, R33, R34, 0x3, 0x1f ;  /* 0x00601f0022217f89 */ /* 0x000fe200000e0000 */
[----:B--2---:R-:W-:-:S03]  /*25d0*/  LOP3.LUT R8, R35, R6, RZ, 0xc0, !PT ;  /* 0x0000000623087212 */ /* 0x004fc600078ec0ff */
[----:B------:R-:W0:Y:S01]  /*25e0*/  SHFL.IDX PT, R6, R34, 0x3, 0x1f ;  /* 0x00601f0022067f89 */ /* 0x000e2200000e0000 */
[----:B------:R-:W-:Y:S08]  /*25f0*/  POPC R9, R9 ;  /* 0x0000000900097309 */ /* 0x000ff00000000000 */
[----:B------:R-:W2:Y:S01]  /*2600*/  POPC R8, R8 ;  /* 0x0000000800087309 */ /* 0x000ea20000000000 */
[----:B-1----:R-:W-:-:S07]  /*2610*/  LOP3.LUT R36, R36, R5, RZ, 0xc0, !PT ;  /* 0x0000000524247212 */ /* 0x002fce00078ec0ff */
[----:B------:R-:W1:Y:S01]  /*2620*/  POPC R35, R36 ;  /* 0x0000002400237309 */ /* 0x000e620000000000 */
[----:B0-----:R-:W-:Y:S02]  /*2630*/  LOP3.LUT R6, R6, R5, RZ, 0xc0, !PT ;  /* 0x0000000506067212 */ /* 0x001fe400078ec0ff */
[----:B--2---:R-:W-:Y:S02]  /*2640*/  IADD3 R16, PT, PT, -R37, R16, R8 ;  /* 0x0000001025107210 */ /* 0x004fe40007ffe108 */
[----:B-1----:R-:W-:-:S03]  /*2650*/  IADD3 R30, PT, PT, -R9, R30, R35 ;  /* 0x0000001e091e7210 */ /* 0x002fc60007ffe123 */
[----:B------:R2:W3:Y:S04]  /*2660*/  POPC R35, R6 ;  /* 0x0000000600237309 */ /* 0x0004e80000000000 */
.L_x_1631:
[----:B------:R-:W-:Y:S01]  /*2670*/  LOP3.LUT R33, R33, R5, RZ, 0x30, !PT ;  /* 0x0000000521217212 */ /* 0x000fe200078e30ff */
[----:B------:R-:W-:-:S05]  /*2680*/  VIADD R15, R15, 0x8 ;  /* 0x000000080f0f7836 */ /* 0x000fca0000000000 */
[----:B------:R-:W1:Y:S01]  /*2690*/  POPC R33, R33 ;  /* 0x0000002100217309 */ /* 0x000e620000000000 */
[----:B------:R-:W-:Y:S02]  /*26a0*/  ISETP.GE.AND P0, PT, R15, R12, PT ;  /* 0x0000000c0f00720c */ /* 0x000fe40003f06270 */
[----:B-1-3--:R-:W-:-:S11]  /*26b0*/  IADD3 R14, PT, PT, -R33, R14, R35 ;  /* 0x0000000e210e7210 */ /* 0x00afd60007ffe123 */
[----:B------:R-:W-:Y:S05]  /*26c0*/  @!P0 BRA `(.L_x_1500) ;  /* 0xffffffdc009c8947 */ /* 0x000fea000383ffff */
[----:B------:R-:W-:Y:S05]  /*26d0*/  BSYNC B0 ;  /* 0x0000000000007941 */ /* 0x000fea0003800000 */
.L_x_1496:
[----:B------:R-:W-:Y:S02]  /*26e0*/  ISETP.GT.AND P2, PT, R7, -0x1, PT ;  /* 0xffffffff0700780c */ /* 0x000fe40003f44270 */
[----:B------:R-:W-:Y:S02]  /*26f0*/  ISETP.GT.AND P1, PT, R4, -0x1, PT ;  /* 0xffffffff0400780c */ /* 0x000fe40003f24270 */
[----:B------:R-:W-:Y:S02]  /*2700*/  P2R R9, PR, RZ, 0x4 ;  /* 0x00000004ff097803 */ /* 0x000fe40000000000 */
[----:B------:R-:W-:Y:S02]  /*2710*/  ISETP.GT.AND P2, PT, R17, -0x1, PT ;  /* 0xffffffff1100780c */ /* 0x000fe40003f44270 */
[----:B------:R-:W-:Y:S02]  /*2720*/  ISETP.GT.AND P0, PT, R2, -0x1, PT ;  /* 0xffffffff0200780c */ /* 0x000fe40003f04270 */
[----:B------:R-:W-:-:S02]  /*2730*/  P2R R10, PR, RZ, 0x4 ;  /* 0x00000004ff0a7803 */ /* 0x000fc40000000000 */
[----:B------:R-:W-:Y:S02]  /*2740*/  ISETP.GT.AND P3, PT, R0, -0x1, PT ;  /* 0xffffffff0000780c */ /* 0x000fe40003f64270 */
[----:B------:R-:W-:Y:S02]  /*2750*/  ISETP.GT.AND P2, PT, R16, -0x1, PT ;  /* 0xffffffff1000780c */ /* 0x000fe40003f44270 */
[----:B------:R-:W-:Y:S02]  /*2760*/  P2R R11, PR, RZ, 0x2 ;  /* 0x00000002ff0b7803 */ /* 0x000fe40000000000 */
[----:B------:R-:W-:Y:S02]  /*2770*/  P2R R8, PR, RZ, 0x1 ;  /* 0x00000001ff087803 */ /* 0x000fe40000000000 */
[----:B------:R-:W-:Y:S02]  /*2780*/  P2R R4, PR, RZ, 0x8 ;  /* 0x00000008ff047803 */ /* 0x000fe40000000000 */
[----:B------:R-:W-:-:S02]  /*2790*/  P2R R2, PR, RZ, 0x4 ;  /* 0x00000004ff027803 */ /* 0x000fc40000000000 */
[----:B------:R-:W-:Y:S02]  /*27a0*/  ISETP.GT.AND P1, PT, R28, -0x1, PT ;  /* 0xffffffff1c00780c */ /* 0x000fe40003f24270 */
[----:B------:R-:W-:Y:S02]  /*27b0*/  ISETP.GT.AND P0, PT, R3, -0x1, PT ;  /* 0xffffffff0300780c */ /* 0x000fe40003f04270 */
[----:B------:R-:W-:Y:S02]  /*27c0*/  ISETP.GT.AND P5, PT, R32, -0x1, PT ;  /* 0xffffffff2000780c */ /* 0x000fe40003fa4270 */
[----:B------:R-:W-:Y:S02]  /*27d0*/  ISETP.GT.AND P4, PT, R31, -0x1, PT ;  /* 0xffffffff1f00780c */ /* 0x000fe40003f84270 */
[----:B------:R-:W-:Y:S02]  /*27e0*/  ISETP.GT.AND P3, PT, R30, -0x1, PT ;  /* 0xffffffff1e00780c */ /* 0x000fe40003f64270 */
[----:B------:R-:W-:-:S13]  /*27f0*/  ISETP.GT.AND P2, PT, R14, -0x1, PT ;  /* 0xffffffff0e00780c */ /* 0x000fda0003f44270 */
.L_x_1495:
[----:B------:R-:W-:Y:S05]  /*2800*/  BSYNC B1 ;  /* 0x0000000000017941 */ /* 0x000fea0003800000 */
.L_x_1494:
[----:B------:R-:W1:Y:S01]  /*2810*/  LDC R3, c[0x0][0x3ac] ;  /* 0x0000eb00ff037b82 */ /* 0x000e620000000800 */
[----:B------:R-:W-:Y:S01]  /*2820*/  UMOV UR11, 0xffffffff ;  /* 0xffffffff000b7882 */ /* 0x000fe20000000000 */
[----:B------:R-:W-:-:S04]  /*2830*/  IMAD R26, R29, 0x4, R26 ;  /* 0x000000041d1a7824 */ /* 0x000fc800078e021a */
[----:B-1----:R-:W-:Y:S01]  /*2840*/  IMAD.IADD R0, R26, 0x1, R3 ;  /* 0x000000011a007824 */ /* 0x002fe200078e0203 */
[----:B------:R-:W-:Y:S06]  /*2850*/  BRA.DIV UR11, `(.L_x_1501) ;  /* 0x0000003a0bf47947 */ /* 0x000fec000b800000 */
[----:B------:R-:W-:Y:S02]  /*2860*/  P2R R5, PR, RZ, 0x20 ;  /* 0x00000020ff057803 */ /* 0x000fe40000000000 */
[----:B0-2---:R-:W-:Y:S02]  /*2870*/  P2R R6, PR, RZ, 0x10 ;  /* 0x00000010ff067803 */ /* 0x005fe40000000000 */
[----:B------:R-:W-:Y:S02]  /*2880*/  P2R R7, PR, RZ, 0x8 ;  /* 0x00000008ff077803 */ /* 0x000fe40000000000 */
[----:B------:R-:W-:Y:S02]  /*2890*/  ISETP.NE.AND P5, PT, R9, RZ, PT ;  /* 0x000000ff0900720c */ /* 0x000fe40003fa5270 */
[----:B------:R-:W-:Y:S02]  /*28a0*/  ISETP.NE.AND P4, PT, R11, RZ, PT ;  /* 0x000000ff0b00720c */ /* 0x000fe40003f85270 */
[----:B------:R-:W-:-:S02]  /*28b0*/  ISETP.NE.AND P3, PT, R8, RZ, PT ;  /* 0x000000ff0800720c */ /* 0x000fc40003f65270 */
[----:B------:R-:W-:Y:S02]  /*28c0*/  P2R R8, PR, RZ, 0x4 ;  /* 0x00000004ff087803 */ /* 0x000fe40000000000 */
[----:B------:R-:W-:Y:S02]  /*28d0*/  VOTE.ANY R16, PT, P1 ;  /* 0x0000000000107806 */ /* 0x000fe400008e0100 */
[----:B------:R-:W-:Y:S02]  /*28e0*/  ISETP.NE.AND P2, PT, R10, RZ, PT ;  /* 0x000000ff0a00720c */ /* 0x000fe40003f45270 */
[----:B------:R-:W-:Y:S02]  /*28f0*/  ISETP.NE.AND P6, PT, R2, RZ, PT ;  /* 0x000000ff0200720c */ /* 0x000fe40003fc5270 */
[----:B------:R-:W-:Y:S01]  /*2900*/  VOTE.ANY R20, PT, P5 ;  /* 0x0000000000147806 */ /* 0x000fe200028e0100 */
[----:B------:R-:W0:Y:S01]  /*2910*/  BREV R16, R16 ;  /* 0x0000001000107301 */ /* 0x000e220000000000 */
[----:B------:R-:W-:-:S02]  /*2920*/  VOTE.ANY R21, PT, P4 ;  /* 0x0000000000157806 */ /* 0x000fc400020e0100 */
[----:B------:R-:W-:Y:S02]  /*2930*/  VOTE.ANY R22, PT, P3 ;  /* 0x0000000000167806 */ /* 0x000fe400018e0100 */
[----:B------:R-:W-:Y:S02]  /*2940*/  ISETP.NE.AND P5, PT, R5, RZ, PT ;  /* 0x000000ff0500720c */ /* 0x000fe40003fa5270 */
[----:B------:R-:W-:Y:S01]  /*2950*/  ISETP.NE.AND P4, PT, R6, RZ, PT ;  /* 0x000000ff0600720c */ /* 0x000fe20003f85270 */
[----:B------:R-:W1:Y:S01]  /*2960*/  BREV R20, R20 ;  /* 0x0000001400147301 */ /* 0x000e620000000000 */
[----:B------:R-:W-:Y:S02]  /*2970*/  ISETP.NE.AND P3, PT, R7, RZ, PT ;  /* 0x000000ff0700720c */ /* 0x000fe40003f65270 */
[----:B------:R-:W-:Y:S02]  /*2980*/  ISETP.NE.AND P1, PT, R4, RZ, PT ;  /* 0x000000ff0400720c */ /* 0x000fe40003f25270 */
[----:B------:R-:W-:-:S02]  /*2990*/  VOTE.ANY R23, PT, P2 ;  /* 0x0000000000177806 */ /* 0x000fc400010e0100 */
[----:B------:R-:W-:Y:S01]  /*29a0*/  VOTE.ANY R17, PT, P0 ;  /* 0x0000000000117806 */ /* 0x000fe200000e0100 */
[----:B------:R-:W2:Y:S01]  /*29b0*/  BREV R21, R21 ;  /* 0x0000001500157301 */ /* 0x000ea20000000000 */
[----:B------:R-:W-:Y:S02]  /*29c0*/  VOTE.ANY R19, PT, P6 ;  /* 0x0000000000137806 */ /* 0x000fe400030e0100 */
[----:B------:R-:W-:Y:S02]  /*29d0*/  VOTE.ANY R12, PT, P5 ;  /* 0x00000000000c7806 */ /* 0x000fe400028e0100 */
[----:B------:R-:W-:Y:S02]  /*29e0*/  VOTE.ANY R13, PT, P4 ;  /* 0x00000000000d7806 */ /* 0x000fe400020e0100 */
[----:B------:R-:W-:Y:S01]  /*29f0*/  VOTE.ANY R14, PT, P3 ;  /* 0x00000000000e7806 */ /* 0x000fe200018e0100 */
[----:B------:R-:W3:Y:S01]  /*2a00*/  BREV R22, R22 ;  /* 0x0000001600167301 */ /* 0x000ee20000000000 */
[----:B------:R-:W-:-:S02]  /*2a10*/  VOTE.ANY R18, PT, P1 ;  /* 0x0000000000127806 */ /* 0x000fc400008e0100 */
[----:B------:R-:W-:-:S05]  /*2a20*/  ISETP.NE.AND P2, PT, R8, RZ, PT ;  /* 0x000000ff0800720c */ /* 0x000fca0003f45270 */
[----:B------:R-:W4:Y:S08]  /*2a30*/  BREV R23, R23 ;  /* 0x0000001700177301 */ /* 0x000f300000000000 */
[----:B------:R-:W0:Y:S01]  /*2a40*/  BREV R17, R17 ;  /* 0x0000001100117301 */ /* 0x000e220000000000 */
[----:B------:R-:W-:-:S07]  /*2a50*/  VOTE.ANY R15, PT, P2 ;  /* 0x00000000000f7806 */ /* 0x000fce00010e0100 */
[----:B------:R-:W0:Y:S08]  /*2a60*/  BREV R18, R18 ;  /* 0x0000001200127301 */ /* 0x000e300000000000 */
[----:B------:R-:W0:Y:S08]  /*2a70*/  BREV R19, R19 ;  /* 0x0000001300137301 */ /* 0x000e300000000000 */
[----:B------:R-:W0:Y:S08]  /*2a80*/  BREV R12, R12 ;  /* 0x0000000c000c7301 */ /* 0x000e300000000000 */
[----:B------:R-:W0:Y:S08]  /*2a90*/  BREV R13, R13 ;  /* 0x0000000d000d7301 */ /* 0x000e300000000000 */
[----:B-1234-:R-:W0:Y:S02]  /*2aa0*/  BREV R14, R14 ;  /* 0x0000000e000e7301 */ /* 0x01ee240000000000 */
.L_x_1645:
[----:B------:R-:W1:Y:S01]  /*2ab0*/  LDC.64 R4, c[0x0][0x390] ;  /* 0x0000e400ff047b82 */ /* 0x000e620000000a00 */
[----:B------:R-:W2:Y:S01]  /*2ac0*/  BREV R15, R15 ;  /* 0x0000000f000f7301 */ /* 0x000ea20000000000 */
[----:B------:R-:W-:Y:S02]  /*2ad0*/  IMAD.IADD R7, R0, 0x1, R3 ;  /* 0x0000000100077824 */ /* 0x000fe400078e0203 */
[----:B-1----:R-:W-:-:S04]  /*2ae0*/  IMAD.WIDE.U32 R26, R26, 0x4, R4 ;  /* 0x000000041a1a7825 */ /* 0x002fc800078e0004 */
[--C-:B------:R-:W-:Y:S01]  /*2af0*/  IMAD.WIDE.U32 R2, R0, 0x4, R4.reuse ;  /* 0x0000000400027825 */ /* 0x100fe200078e0004 */
[----:B------:R-:W-:Y:S03]  /*2b00*/  STG.E.128 desc[UR4][R26.64], R20 ;  /* 0x000000141a007986 */ /* 0x000fe6000c101d04 */
[----:B------:R-:W-:Y:S01]  /*2b10*/  IMAD.WIDE.U32 R4, R7, 0x4, R4 ;  /* 0x0000000407047825 */ /* 0x000fe200078e0004 */
[----:B0-----:R-:W-:Y:S04]  /*2b20*/  STG.E.128 desc[UR4][R2.64], R16 ;  /* 0x0000001002007986 */ /* 0x001fe8000c101d04 */
[----:B--2---:R-:W-:Y:S01]  /*2b30*/  STG.E.128 desc[UR4][R4.64], R12 ;  /* 0x0000000c04007986 */ /* 0x004fe2000c101d04 */
[----:B------:R-:W-:Y:S05]  /*2b40*/  EXIT ;  /* 0x000000000000794d */ /* 0x000fea0003800000 */
.L_x_1499:
        /* <DEDUP_REMOVED lines=9> */
.L_x_1503:
[----:B------:R-:W-:Y:S05]  /*2be0*/  BSYNC B2 ;  /* 0x0000000000027941 */ /* 0x000fea0003800000 */
.L_x_1502:
[----:B------:R-:W-:Y:S01]  /*2bf0*/  IMAD.MOV.U32 R11, RZ, RZ, R36 ;  /* 0x000000ffff0b7224 */ /* 0x000fe200078e0024 */
[C---:B------:R-:W-:Y:S01]  /*2c00*/  LOP3.LUT P6, RZ, R8.reuse, 0x80000000, RZ, 0xc0, !PT ;  /* 0x8000000008ff7812 */ /* 0x040fe200078cc0ff */
[----:B------:R-:W-:Y:S01]  /*2c10*/  IMAD.MOV.U32 R10, RZ, RZ, 0x1f ;  /* 0x0000001fff0a7424 */ /* 0x000fe200078e00ff */
[----:B------:R-:W-:Y:S01]  /*2c20*/  LOP3.LUT P1, RZ, R8, 0x1, RZ, 0xc0, !PT ;  /* 0x0000000108ff7812 */ /* 0x000fe2000782c0ff */
[----:B------:R-:W-:Y:S01]  /*2c30*/  IMAD.MOV.U32 R9, RZ, RZ, -0x1 ;  /* 0xffffffffff097424 */ /* 0x000fe200078e00ff */
[----:B------:R-:W-:Y:S01]  /*2c40*/  LOP3.LUT P2, RZ, R6, 0x1, RZ, 0xc0, !PT ;  /* 0x0000000106ff7812 */ /* 0x000fe2000784c0ff */
[----:B------:R-:W-:-:S12]  /*2c50*/  IMAD.MOV.U32 R37, RZ, RZ, R33 ;  /* 0x000000ffff257224 */ /* 0x000fd800078e0021 */
[----:B------:R-:W-:Y:S05]  /*2c60*/  WARPSYNC.COLLECTIVE R9, `(.L_x_1504) ;  /* 0x0000000009087348 */ /* 0x000fea0003c00000 */
[----:B------:R0:W1:Y:S02]  /*2c70*/  SHFL.IDX P0, R33, R34, R11, R10 ;  /* 0x0000000b22217389 */ /* 0x000064000000000a */
[----:B01----:R-:W-:Y:S05]  /*2c80*/  ENDCOLLECTIVE ;  /* 0x000000000000791b */ /* 0x003fea0003800000 */
.L_x_1504:
[----:B------:R-:W-:Y:S02]  /*2c90*/  IMAD.SHL.U32 R37, R37, 0x10000000, RZ ;  /* 0x1000000025257824 */ /* 0x000fe400078e00ff */
[----:B------:R-:W-:Y:S02]  /*2ca0*/  IMAD.MOV.U32 R11, RZ, RZ, R5 ;  /* 0x000000ffff0b7224 */ /* 0x000fe400078e0005 */
[----:B------:R-:W-:-:S07]  /*2cb0*/  IMAD.MOV.U32 R36, RZ, RZ, R33 ;  /* 0x000000ffff247224 */ /* 0x000fce00078e0021 */
[----:B------:R-:W-:Y:S05]  /*2cc0*/  WARPSYNC.COLLECTIVE R9, `(.L_x_1505) ;  /* 0x0000000009087348 */ /* 0x000fea0003c00000 */
[----:B------:R0:W1:Y:S02]  /*2cd0*/  SHFL.IDX P0, R33, R34, R11, R10 ;  /* 0x0000000b22217389 */ /* 0x000064000000000a */
[----:B01----:R-:W-:Y:S05]  /*2ce0*/  ENDCOLLECTIVE ;  /* 0x000000000000791b */ /* 0x003fea0003800000 */
.L_x_1505:
[----:B------:R-:W-:Y:S01]  /*2cf0*/  LOP3.LUT R11, R13, 0xc, RZ, 0xfc, !PT ;  /* 0x0000000c0d0b7812 */ /* 0x000fe200078efcff */
[----:B------:R-:W-:Y:S02]  /*2d00*/  IMAD.MOV.U32 R5, RZ, RZ, R33 ;  /* 0x000000ffff057224 */ /* 0x000fe400078e0021 */
[----:B------:R-:W-:Y:S02]  /*2d10*/  IMAD.SHL.U32 R33, R36, 0x1000000, RZ ;  /* 0x0100000024217824 */ /* 0x000fe400078e00ff */
[----:B------:R-:W-:Y:S01]  /*2d20*/  IMAD.SHL.U32 R36, R5, 0x100000, RZ ;  /* 0x0010000005247824 */ /* 0x000fe200078e00ff */
[----:B------:R-:W-:-:S04]  /*2d30*/  LOP3.LUT R5, R13, 0x10, RZ, 0xfc, !PT ;  /* 0x000000100d057812 */ /* 0x000fc800078efcff */
[----:B------:R-:W-:-:S07]  /*2d40*/  LOP3.LUT R37, R36, R33, R37, 0xfe, !PT ;  /* 0x0000002124257212 */ /* 0x000fce00078efe25 */
[----:B------:R-:W-:Y:S05]  /*2d50*/  WARPSYNC.COLLECTIVE R9, `(.L_x_1506) ;  /* 0x0000000009087348 */ /* 0x000fea0003c00000 */
[----:B------:R0:W1:Y:S02]  /*2d60*/  SHFL.IDX P0, R33, R34, R11, R10 ;  /* 0x0000000b22217389 */ /* 0x000064000000000a */
[----:B01----:R-:W-:Y:S05]  /*2d70*/  ENDCOLLECTIVE ;  /* 0x000000000000791b */ /* 0x003fea0003800000 */
.L_x_1506:
[----:B------:R-:W-:Y:S02]  /*2d80*/  IMAD.MOV.U32 R11, RZ, RZ, R5 ;  /* 0x000000ffff0b7224 */ /* 0x000fe400078e0005 */
[----:B------:R-:W-:-:S07]  /*2d90*/  IMAD.MOV.U32 R36, RZ, RZ, R33 ;  /* 0x000000ffff247224 */ /* 0x000fce00078e0021 */
[----:B------:R-:W-:Y:S05]  /*2da0*/  WARPSYNC.COLLECTIVE R9, `(.L_x_1507) ;  /* 0x0000000009087348 */ /* 0x000fea0003c00000 */
[----:B------:R0:W1:Y:S02]  /*2db0*/  SHFL.IDX P0, R33, R34, R11, R10 ;  /* 0x0000000b22217389 */ /* 0x000064000000000a */
[----:B01----:R-:W-:Y:S05]  /*2dc0*/  ENDCOLLECTIVE ;  /* 0x000000000000791b */ /* 0x003fea0003800000 */
.L_x_1507:
[----:B------:R-:W-:Y:S02]  /*2dd0*/  IMAD.U32 R36, R36, 0x10000, RZ ;  /* 0x0001000024247824 */ /* 0x000fe400078e00ff */
        /* <DEDUP_REMOVED lines=8> */
.L_x_1508:
[----:B------:R-:W-:Y:S02]  /*2e60*/  IMAD.MOV.U32 R11, RZ, RZ, R37 ;  /* 0x000000ffff0b7224 */ /* 0x000fe400078e0025 */
[----:B------:R-:W-:-:S07]  /*2e70*/  IMAD.MOV.U32 R36, RZ, RZ, R33 ;  /* 0x000000ffff247224 */ /* 0x000fce00078e0021 */
[----:B------:R-:W-:Y:S05]  /*2e80*/  WARPSYNC.COLLECTIVE R9, `(.L_x_1509) ;  /* 0x0000000009087348 */ /* 0x000fea0003c00000 */
[----:B------:R0:W1:Y:S02]  /*2e90*/  SHFL.IDX P0, R33, R34, R11, R10 ;  /* 0x0000000b22217389 */ /* 0x000064000000000a */
[----:B01----:R-:W-:Y:S05]  /*2ea0*/  ENDCOLLECTIVE ;  /* 0x000000000000791b */ /* 0x003fea0003800000 */
.L_x_1509:
        /* <DEDUP_REMOVED lines=9> */
.L_x_1510:
[----:B------:R-:W-:-:S07]  /*2f40*/  LOP3.LUT R34, R5, R33, RZ, 0xfc, !PT ;  /* 0x0000002105227212 */ /* 0x000fce00078efcff */
[----:B------:R-:W-:Y:S05]  /*2f50*/  WARPSYNC.COLLECTIVE R9, `(.L_x_1511) ;  /* 0x0000000009087348 */ /* 0x000fea0003c00000 */
[----:B------:R-:W-:Y:S01]  /*2f60*/  VOTE.ANY R5, PT, P6 ;  /* 0x0000000000057806 */ /* 0x000fe200030e0100 */
[----:B------:R-:W-:Y:S06]  /*2f70*/  ENDCOLLECTIVE ;  /* 0x000000000000791b */ /* 0x000fec0003800000 */
.L_x_1511:
[C---:B------:R-:W-:Y:S02]  /*2f80*/  LOP3.LUT P6, RZ, R35.reuse, 0x80000000, RZ, 0xc0, !PT ;  /* 0x8000000023ff7812 */ /* 0x040fe400078cc0ff */
[----:B------:R-:W-:Y:S01]  /*2f90*/  LOP3.LUT P0, RZ, R35, 0x2, RZ, 0xc0, !PT ;  /* 0x0000000223ff7812 */ /* 0x000fe2000780c0ff */
[----:B------:R-:W-:-:S04]  /*2fa0*/  IMAD.MOV.U32 R10, RZ, RZ, R5 ;  /* 0x000000ffff0a7224 */ /* 0x000fc800078e0005 */
[----:B------:R0:W1:Y:S08]  /*2fb0*/  BREV R36, R10 ;  /* 0x0000000a00247301 */ /* 0x0000700000000000 */
[----:B01----:R-:W-:Y:S05]  /*2fc0*/  WARPSYNC.COLLECTIVE R9, `(.L_x_1512) ;  /* 0x0000000009087348 */ /* 0x003fea0003c00000 */
[----:B------:R-:W-:Y:S01]  /*2fd0*/  VOTE.ANY R5, PT, P6 ;  /* 0x0000000000057806 */ /* 0x000fe200030e0100 */
[----:B01----:R-:W-:Y:S06]  /*2fe0*/  ENDCOLLECTIVE ;  /* 0x000000000000791b */ /* 0x003fec0003800000 */
.L_x_1512:
[----:B------:R-:W-:Y:S01]  /*2ff0*/  LOP3.LUT P6, RZ, R6, 0x80000000, RZ, 0xc0, !PT ;  /* 0x8000000006ff7812 */ /* 0x000fe200078cc0ff */
[----:B------:R-:W-:Y:S01]  /*3000*/  IMAD.MOV.U32 R11, RZ, RZ, R5 ;  /* 0x000000ffff0b7224 */ /* 0x000fe200078e0005 */
[----:B------:R0:W-:Y:S05]  /*3010*/  STS [R23], R36 ;  /* 0x0000002417007388 */ /* 0x0001ea0000000800 */
[----:B------:R-:W1:Y:S06]  /*3020*/  BREV R11, R11 ;  /* 0x0000000b000b7301 */ /* 0x000e6c0000000000 */
[----:B01----:R-:W-:Y:S05]  /*3030*/  WARPSYNC.COLLECTIVE R9, `(.L_x_1513) ;  /* 0x0000000009087348 */ /* 0x003fea0003c00000 */
[----:B------:R-:W-:Y:S01]  /*3040*/  VOTE.ANY R5, PT, P6 ;  /* 0x0000000000057806 */ /* 0x000fe200030e0100 */
[----:B01----:R-:W-:Y:S06]  /*3050*/  ENDCOLLECTIVE ;  /* 0x000000000000791b */ /* 0x003fec0003800000 */
.L_x_1513:
[----:B------:R-:W-:Y:S01]  /*3060*/  LOP3.LUT P6, RZ, R8, 0x40000000, RZ, 0xc0, !PT ;  /* 0x4000000008ff7812 */ /* 0x000fe200078cc0ff */
[----:B------:R-:W-:-:S04]  /*3070*/  IMAD.MOV.U32 R9, RZ, RZ, R5 ;  /* 0x000000ffff097224 */ /* 0x000fc800078e0005 */
[----:B------:R0:W1:Y:S01]  /*3080*/  BREV R33, R9 ;  /* 0x0000000900217301 */ /* 0x0000620000000000 */
[----:B------:R2:W-:Y:S01]  /*3090*/  STS [R19], R11 ;  /* 0x0000000b13007388 */ /* 0x0005e20000000800 */
[----:B0-----:R-:W-:-:S07]  /*30a0*/  IMAD.MOV.U32 R9, RZ, RZ, -0x1 ;  /* 0xffffffffff097424 */ /* 0x001fce00078e00ff */
[----:B-12---:R-:W-:Y:S05]  /*30b0*/  WARPSYNC.COLLECTIVE R9, `(.L_x_1514) ;  /* 0x0000000009087348 */ /* 0x006fea0003c00000 */
[----:B------:R-:W-:Y:S01]  /*30c0*/  VOTE.ANY R5, PT, P6 ;  /* 0x0000000000057806 */ /* 0x000fe200030e0100 */
[----:B-12---:R-:W-:Y:S06]  /*30d0*/  ENDCOLLECTIVE ;  /* 0x000000000000791b */ /* 0x006fec0003800000 */
.L_x_1514:
[----:B------:R0:W-:Y:S01]  /*30e0*/  STS [R18], R33 ;  /* 0x0000002112007388 */ /* 0x0001e20000000800 */
[----:B------:R-:W-:Y:S01]  /*30f0*/  LOP3.LUT P6, RZ, R35, 0x40000000, RZ, 0xc0, !PT ;  /* 0x4000000023ff7812 */ /* 0x000fe200078cc0ff */
[----:B------:R-:W-:-:S06]  /*3100*/  IMAD.MOV.U32 R10, RZ, RZ, R5 ;  /* 0x000000ffff0a7224 */ /* 0x000fcc00078e0005 */
[----:B------:R-:W1:Y:S06]  /*3110*/  BREV R10, R10 ;  /* 0x0000000a000a7301 */ /* 0x000e6c0000000000 */
[----:B01----:R-:W-:Y:S05]  /*3120*/  WARPSYNC.COLLECTIVE R9, `(.L_x_1515) ;  /* 0x0000000009087348 */ /* 0x003fea0003c00000 */
[----:B------:R-:W-:Y:S01]  /*3130*/  VOTE.ANY R5, PT, P6 ;  /* 0x0000000000057806 */ /* 0x000fe200030e0100 */
[----:B01----:R-:W-:Y:S06]  /*3140*/  ENDCOLLECTIVE ;  /* 0x000000000000791b */ /* 0x003fec0003800000 */
.L_x_1515:
[----:B------:R-:W-:Y:S01]  /*3150*/  LOP3.LUT P6, RZ, R6, 0x40000000, RZ, 0xc0, !PT ;  /* 0x4000000006ff7812 */ /* 0x000fe200078cc0ff */
[----:B------:R-:W-:-:S04]  /*3160*/  IMAD.MOV.U32 R11, RZ, RZ, R5 ;  /* 0x000000ffff0b7224 */ /* 0x000fc800078e0005 */
[----:B------:R0:W1:Y:S01]  /*3170*/  BREV R36, R11 ;  /* 0x0000000b00247301 */ /* 0x0000620000000000 */
[----:B------:R0:W-:Y:S07]  /*3180*/  STS [R23+0x4], R10 ;  /* 0x0000040a17007388 */ /* 0x0001ee0000000800 */
[----:B01----:R-:W-:Y:S05]  /*3190*/  WARPSYNC.COLLECTIVE R9, `(.L_x_1516) ;  /* 0x0000000009087348 */ /* 0x003fea0003c00000 */
[----:B------:R-:W-:Y:S01]  /*31a0*/  VOTE.ANY R5, PT, P6 ;  /* 0x0000000000057806 */ /* 0x000fe200030e0100 */
[----:B01----:R-:W-:Y:S06]  /*31b0*/  ENDCOLLECTIVE ;  /* 0x000000000000791b */ /* 0x003fec0003800000 */
.L_x_1516:
[----:B------:R-:W-:Y:S01]  /*31c0*/  LOP3.LUT P6, RZ, R8, 0x20000000, RZ, 0xc0, !PT ;  /* 0x2000000008ff7812 */ /* 0x000fe200078cc0ff */
[----:B------:R-:W-:Y:S01]  /*31d0*/  IMAD.MOV.U32 R11, RZ, RZ, R5 ;  /* 0x000000ffff0b7224 */ /* 0x000fe200078e0005 */
[----:B------:R0:W-:Y:S03]  /*31e0*/  STS [R19+0x4], R36 ;  /* 0x0000042413007388 */ /* 0x0001e60000000800 */
[----:B------:R0:W1:Y:S08]  /*31f0*/  BREV R33, R11 ;  /* 0x0000000b00217301 */ /* 0x0000700000000000 */
[----:B01----:R-:W-:Y:S05]  /*3200*/  WARPSYNC.COLLECTIVE R9, `(.L_x_1517) ;  /* 0x0000000009087348 */ /* 0x003fea0003c00000 */
[----:B------:R-:W-:Y:S01]  /*3210*/  VOTE.ANY R5, PT, P6 ;  /* 0x0000000000057806 */ /* 0x000fe200030e0100 */
[----:B01----:R-:W-:Y:S06]  /*3220*/  ENDCOLLECTIVE ;  /* 0x000000000000791b */ /* 0x003fec0003800000 */
.L_x_1517:
[----:B------:R-:W-:Y:S01]  /*3230*/  LOP3.LUT P6, RZ, R35, 0x20000000, RZ, 0xc0, !PT ;  /* 0x2000000023ff7812 */ /* 0x000fe200078cc0ff */
[----:B------:R-:W-:-:S04]  /*3240*/  IMAD.MOV.U32 R9, RZ, RZ, R5 ;  /* 0x000000ffff097224 */ /* 0x000fc800078e0005 */
[----:B------:R0:W1:Y:S01]  /*3250*/  BREV R36, R9 ;  /* 0x0000000900247301 */ /* 0x0000620000000000 */
[----:B------:R2:W-:Y:S01]  /*3260*/  STS [R18+0x4], R33 ;  /* 0x0000042112007388 */ /* 0x0005e20000000800 */
[----:B0-----:R-:W-:-:S07]  /*3270*/  IMAD.MOV.U32 R9, RZ, RZ, -0x1 ;  /* 0xffffffffff097424 */ /* 0x001fce00078e00ff */
[----:B-12---:R-:W-:Y:S05]  /*3280*/  WARPSYNC.COLLECTIVE R9, `(.L_x_1518) ;  /* 0x0000000009087348 */ /* 0x006fea0003c00000 */
[----:B------:R-:W-:Y:S01]  /*3290*/  VOTE.ANY R5, PT, P6 ;  /* 0x0000000000057806 */ /* 0x000fe200030e0100 */
[----:B-12---:R-:W-:Y:S06]  /*32a0*/  ENDCOLLECTIVE ;  /* 0x000000000000791b */ /* 0x006fec0003800000 */
.L_x_1518:
[----:B------:R0:W-:Y:S01]  /*32b0*/  STS [R23+0x8], R36 ;  /* 0x0000082417007388 */ /* 0x0001e20000000800 */
[----:B------:R-:W-:Y:S01]  /*32c0*/  LOP3.LUT P6, RZ, R6, 0x20000000, RZ, 0xc0, !PT ;  /* 0x2000000006ff7812 */ /* 0x000fe200078cc0ff */
[----:B------:R-:W-:-:S06]  /*32d0*/  IMAD.MOV.U32 R10, RZ, RZ, R5 ;  /* 0x000000ffff0a7224 */ /* 0x000fcc00078e0005 */
[----:B------:R-:W1:Y:S06]  /*32e0*/  BREV R10, R10 ;  /* 0x0000000a000a7301 */ /* 0x000e6c0000000000 */
[----:B01----:R-:W-:Y:S05]  /*32f0*/  WARPSYNC.COLLECTIVE R9, `(.L_x_1519) ;  /* 0x0000000009087348 */ /* 0x003fea0003c00000 */
[----:B------:R-:W-:Y:S01]  /*3300*/  VOTE.ANY R5, PT, P6 ;  /* 0x0000000000057806 */ /* 0x000fe200030e0100 */
[----:B01----:R-:W-:Y:S06]  /*3310*/  ENDCOLLECTIVE ;  /* 0x000000000000791b */ /* 0x003fec0003800000 */
.L_x_1519:
[----:B------:R-:W-:Y:S01]  /*3320*/  LOP3.LUT P6, RZ, R8, 0x10000000, RZ, 0xc0, !PT ;  /* 0x1000000008ff7812 */ /* 0x000fe200078cc0ff */
[----:B------:R-:W-:Y:S01]  /*3330*/  IMAD.MOV.U32 R11, RZ, RZ, R5 ;  /* 0x000000ffff0b7224 */ /* 0x000fe200078e0005 */
[----:B------:R0:W-:Y:S05]  /*3340*/  STS [R19+0x8], R10 ;  /* 0x0000080a13007388 */ /* 0x0001ea0000000800 */
[----:B------:R-:W1:Y:S06]  /*3350*/  BREV R11, R11 ;  /* 0x0000000b000b7301 */ /* 0x000e6c0000000000 */
[----:B01----:R-:W-:Y:S05]  /*3360*/  WARPSYNC.COLLECTIVE R9, `(.L_x_1520) ;  /* 0x0000000009087348 */ /* 0x003fea0003c00000 */
[----:B------:R-:W-:Y:S01]  /*3370*/  VOTE.ANY R5, PT, P6 ;  /* 0x0000000000057806 */ /* 0x000fe200030e0100 */
[----:B01----:R-:W-:Y:S06]  /*3380*/  ENDCOLLECTIVE ;  /* 0x000000000000791b */ /* 0x003fec0003800000 */
.L_x_1520:
[----:B------:R-:W-:Y:S01]  /*3390*/  LOP3.LUT P6, RZ, R35, 0x10000000, RZ, 0xc0, !PT ;  /* 0x1000000023ff7812 */ /* 0x000fe200078cc0ff */
[----:B------:R-:W-:-:S06]  /*33a0*/  IMAD.MOV.U32 R10, RZ, RZ, R5 ;  /* 0x000000ffff0a7224 */ /* 0x000fcc00078e0005 */
[----:B------:R-:W0:Y:S01]  /*33b0*/  BREV R10, R10 ;  /* 0x0000000a000a7301 */ /* 0x000e220000000000 */
[----:B------:R1:W-:Y:S05]  /*33c0*/  STS [R18+0x8], R11 ;  /* 0x0000080b12007388 */ /* 0x0003ea0000000800 */
[----:B01----:R-:W-:Y:S05]  /*33d0*/  WARPSYNC.COLLECTIVE R9, `(.L_x_1521) ;  /* 0x0000000009087348 */ /* 0x003fea0003c00000 */
[----:B------:R-:W-:Y:S01]  /*33e0*/  VOTE.ANY R5, PT, P6 ;  /* 0x0000000000057806 */ /* 0x000fe200030e0100 */
[----:B01----:R-:W-:Y:S06]  /*33f0*/  ENDCOLLECTIVE ;  /* 0x000000000000791b */ /* 0x003fec0003800000 */
.L_x_1521:
        /* <DEDUP_REMOVED lines=8> */
.L_x_1522:
[----:B------:R0:W-:Y:S01]  /*3480*/  STS [R19+0xc], R36 ;  /* 0x00000c2413007388 */ /* 0x0001e20000000800 */
[----:B------:R-:W-:Y:S01]  /*3490*/  LOP3.LUT P6, RZ, R8, 0x8000000, RZ, 0xc0, !PT ;  /* 0x0800000008ff7812 */ /* 0x000fe200078cc0ff */
[----:B------:R-:W-:-:S06]  /*34a0*/  IMAD.MOV.U32 R11, RZ, RZ, R5 ;  /* 0x000000ffff0b7224 */ /* 0x000fcc00078e0005 */
[----:B------:R-:W1:Y:S06]  /*34b0*/  BREV R11, R11 ;  /* 0x0000000b000b7301 */ /* 0x000e6c0000000000 */
[----:B01----:R-:W-:Y:S05]  /*34c0*/  WARPSYNC.COLLECTIVE R9, `(.L_x_1523) ;  /* 0x0000000009087348 */ /* 0x003fea0003c00000 */
[----:B------:R-:W-:Y:S01]  /*34d0*/  VOTE.ANY R5, PT, P6 ;  /* 0x0000000000057806 */ /* 0x000fe200030e0100 */
[----:B01----:R-:W-:Y:S06]  /*34e0*/  ENDCOLLECTIVE ;  /* 0x000000000000791b */ /* 0x003fec0003800000 */
.L_x_1523:
[----:B------:R-:W-:Y:S01]  /*34f0*/  LOP3.LUT P6, RZ, R35, 0x8000000, RZ, 0xc0, !PT ;  /* 0x0800000023ff7812 */ /* 0x000fe200078cc0ff */
[----:B------:R-:W-:Y:S01]  /*3500*/  IMAD.MOV.U32 R10, RZ, RZ, R5 ;  /* 0x000000ffff0a7224 */ /* 0x000fe200078e0005 */
[----:B------:R0:W-:Y:S05]  /*3510*/  STS [R18+0xc], R11 ;  /* 0x00000c0b12007388 */ /* 0x0001ea0000000800 */
[----:B------:R-:W1:Y:S06]  /*3520*/  BREV R10, R10 ;  /* 0x0000000a000a7301 */ /* 0x000e6c0000000000 */
[----:B01----:R-:W-:Y:S05]  /*3530*/  WARPSYNC.COLLECTIVE R9, `(.L_x_1524) ;  /* 0x0000000009087348 */ /* 0x003fea0003c00000 */
[----:B------:R-:W-:Y:S01]  /*3540*/  VOTE.ANY R5, PT, P6 ;  /* 0x0000000000057806 */ /* 0x000fe200030e0100 */
[----:B01----:R-:W-:Y:S06]  /*3550*/  ENDCOLLECTIVE ;  /* 0x000000000000791b */ /* 0x003fec0003800000 */
.L_x_1524:
[----:B------:R-:W-:Y:S01]  /*3560*/  LOP3.LUT P6, RZ, R6, 0x8000000, RZ, 0xc0, !PT ;  /* 0x0800000006ff7812 */ /* 0x000fe200078cc0ff */
[----:B------:R-:W-:-:S04]  /*3570*/  IMAD.MOV.U32 R11, RZ, RZ, R5 ;  /* 0x000000ffff0b7224 */ /* 0x000fc800078e0005 */
[----:B------:R0:W1:Y:S01]  /*3580*/  BREV R36, R11 ;  /* 0x0000000b00247301 */ /* 0x0000620000000000 */
[----:B------:R0:W-:Y:S07]  /*3590*/  STS [R23+0x10], R10 ;  /* 0x0000100a17007388 */ /* 0x0001ee0000000800 */
[----:B01----:R-:W-:Y:S05]  /*35a0*/  WARPSYNC.COLLECTIVE R9, `(.L_x_1525) ;  /* 0x0000000009087348 */ /* 0x003fea0003c00000 */
[----:B------:R-:W-:Y:S01]  /*35b0*/  VOTE.ANY R5, PT, P6 ;  /* 0x0000000000057806 */ /* 0x000fe200030e0100 */
[----:B01----:R-:W-:Y:S06]  /*35c0*/  ENDCOLLECTIVE ;  /* 0x000000000000791b */ /* 0x003fec0003800000 */
.L_x_1525:
        /* <DEDUP_REMOVED lines=8> */
.L_x_1526:
[----:B------:R0:W-:Y:S01]  /*3650*/  STS [R18+0x10], R33 ;  /* 0x0000102112007388 */ /* 0x0001e20000000800 */
[----:B------:R-:W-:Y:S01]  /*3660*/  LOP3.LUT P6, RZ, R35, 0x4000000, RZ, 0xc0, !PT ;  /* 0x0400000023ff7812 */ /* 0x000fe200078cc0ff */
[----:B------:R-:W-:-:S06]  /*3670*/  IMAD.MOV.U32 R10, RZ, RZ, R5 ;  /* 0x000000ffff0a7224 */ /* 0x000fcc00078e0005 */
[----:B------:R-:W1:Y:S06]  /*3680*/  BREV R10, R10 ;  /* 0x0000000a000a7301 */ /* 0x000e6c0000000000 */
[----:B01----:R-:W-:Y:S05]  /*3690*/  WARPSYNC.COLLECTIVE R9, `(.L_x_1527) ;  /* 0x0000000009087348 */ /* 0x003fea0003c00000 */
[----:B------:R-:W-:Y:S01]  /*36a0*/  VOTE.ANY R5, PT, P6 ;  /* 0x0000000000057806 */ /* 0x000fe200030e0100 */
[----:B01----:R-:W-:Y:S06]  /*36b0*/  ENDCOLLECTIVE ;  /* 0x000000000000791b */ /* 0x003fec0003800000 */
.L_x_1527:
[----:B------:R-:W-:Y:S01]  /*36c0*/  LOP3.LUT P6, RZ, R6, 0x4000000, RZ, 0xc0, !PT ;  /* 0x0400000006ff7812 */ /* 0x000fe200078cc0ff */
[----:B------:R-:W-:-:S04]  /*36d0*/  IMAD.MOV.U32 R11, RZ, RZ, R5 ;  /* 0x000000ffff0b7224 */ /* 0x000fc800078e0005 */
[----:B------:R0:W1:Y:S01]  /*36e0*/  BREV R36, R11 ;  /* 0x0000000b00247301 */ /* 0x0000620000000000 */
[----:B------:R0:W-:Y:S07]  /*36f0*/  STS [R23+0x14], R10 ;  /* 0x0000140a17007388 */ /* 0x0001ee0000000800 */
[----:B01----:R-:W-:Y:S05]  /*3700*/  WARPSYNC.COLLECTIVE R9, `(.L_x_1528) ;  /* 0x0000000009087348 */ /* 0x003fea0003c00000 */
[----:B------:R-:W-:Y:S01]  /*3710*/  VOTE.ANY R5, PT, P6 ;  /* 0x0000000000057806 */ /* 0x000fe200030e0100 */
[----:B01----:R-:W-:Y:S06]  /*3720*/  ENDCOLLECTIVE ;  /* 0x000000000000791b */ /* 0x003fec0003800000 */
.L_x_1528:
[----:B------:R-:W-:Y:S01]  /*3730*/  LOP3.LUT P6, RZ, R8, 0x2000000, RZ, 0xc0, !PT ;  /* 0x0200000008ff7812 */ /* 0x000fe200078cc0ff */
[----:B------:R-:W-:Y:S01]  /*3740*/  IMAD.MOV.U32 R11, RZ, RZ, R5 ;  /* 0x000000ffff0b7224 */ /* 0x000fe200078e0005 */
[----:B------:R0:W-:Y:S03]  /*3750*/  STS [R19+0x14], R36 ;  /* 0x0000142413007388 */ /* 0x0001e60000000800 */
[----:B------:R0:W1:Y:S08]  /*3760*/  BREV R33, R11 ;  /* 0x0000000b00217301 */ /* 0x0000700000000000 */
[----:B01----:R-:W-:Y:S05]  /*3770*/  WARPSYNC.COLLECTIVE R9, `(.L_x_1529) ;  /* 0x0000000009087348 */ /* 0x003fea0003c00000 */
[----:B------:R-:W-:Y:S01]  /*3780*/  VOTE.ANY R5, PT, P6 ;  /* 0x0000000000057806 */ /* 0x000fe200030e0100 */
[----:B01----:R-:W-:Y:S06]  /*3790*/  ENDCOLLECTIVE ;  /* 0x000000000000791b */ /* 0x003fec0003800000 */
.L_x_1529:
        /* <DEDUP_REMOVED lines=8> */
.L_x_1530:
[----:B------:R0:W-:Y:S01]  /*3820*/  STS [R23+0x18], R36 ;  /* 0x0000182417007388 */ /* 0x0001e20000000800 */
[----:B------:R-:W-:Y:S01]  /*3830*/  LOP3.LUT P6, RZ, R6, 0x2000000, RZ, 0xc0, !PT ;  /* 0x0200000006ff7812 */ /* 0x000fe200078cc0ff */
[----:B------:R-:W-:-:S06]  /*3840*/  IMAD.MOV.U32 R10, RZ, RZ, R5 ;  /* 0x000000ffff0a7224 */ /* 0x000fcc00078e0005 */
[----:B------:R-:W1:Y:S06]  /*3850*/  BREV R10, R10 ;  /* 0x0000000a000a7301 */ /* 0x000e6c0000000000 */
[----:B01----:R-:W-:Y:S05]  /*3860*/  WARPSYNC.COLLECTIVE R9, `(.L_x_1531) ;  /* 0x0000000009087348 */ /* 0x003fea0003c00000 */
[----:B------:R-:W-:Y:S01]  /*3870*/  VOTE.ANY R5, PT, P6 ;  /* 0x0000000000057806 */ /* 0x000fe200030e0100 */
[----:B01----:R-:W-:Y:S06]  /*3880*/  ENDCOLLECTIVE ;  /* 0x000000000000791b */ /* 0x003fec0003800000 */
.L_x_1531:
[----:B------:R-:W-:Y:S01]  /*3890*/  LOP3.LUT P6, RZ, R8, 0x1000000, RZ, 0xc0, !PT ;  /* 0x0100000008ff7812 */ /* 0x000fe200078cc0ff */
[----:B------:R-:W-:Y:S01]  /*38a0*/  IMAD.MOV.U32 R11, RZ, RZ, R5 ;  /* 0x000000ffff0b7224 */ /* 0x000fe200078e0005 */
[----:B------:R0:W-:Y:S05]  /*38b0*/  STS [R19+0x18], R10 ;  /* 0x0000180a13007388 */ /* 0x0001ea0000000800 */
[----:B------:R-:W1:Y:S06]  /*38c0*/  BREV R11, R11 ;  /* 0x0000000b000b7301 */ /* 0x000e6c0000000000 */
[----:B01----:R-:W-:Y:S05]  /*38d0*/  WARPSYNC.COLLECTIVE R9, `(.L_x_1532) ;  /* 0x0000000009087348 */ /* 0x003fea0003c00000 */
[----:B------:R-:W-:Y:S01]  /*38e0*/  VOTE.ANY R5, PT, P6 ;  /* 0x0000000000057806 */ /* 0x000fe200030e0100 */
[----:B01----:R-:W-:Y:S06]  /*38f0*/  ENDCOLLECTIVE ;  /* 0x000000000000791b */ /* 0x003fec0003800000 */
.L_x_1532:
[----:B------:R-:W-:Y:S01]  /*3900*/  LOP3.LUT P6, RZ, R35, 0x1000000, RZ, 0xc0, !PT ;  /* 0x0100000023ff7812 */ /* 0x000fe200078cc0ff */
[----:B------:R-:W-:-:S06]  /*3910*/  IMAD.MOV.U32 R10, RZ, RZ, R5 ;  /* 0x000000ffff0a7224 */ /* 0x000fcc00078e0005 */
[----:B------:R-:W0:Y:S01]  /*3920*/  BREV R10, R10 ;  /* 0x0000000a000a7301 */ /* 0x000e220000000000 */
[----:B------:R1:W-:Y:S05]  /*3930*/  STS [R18+0x18], R11 ;  /* 0x0000180b12007388 */ /* 0x0003ea0000000800 */
[----:B01----:R-:W-:Y:S05]  /*3940*/  WARPSYNC.COLLECTIVE R9, `(.L_x_1533) ;  /* 0x0000000009087348 */ /* 0x003fea0003c00000 */
[----:B------:R-:W-:Y:S01]  /*3950*/  VOTE.ANY R5, PT, P6 ;  /* 0x0000000000057806 */ /* 0x000fe200030e0100 */
[----:B01----:R-:W-:Y:S06]  /*3960*/  ENDCOLLECTIVE ;  /* 0x000000000000791b */ /* 0x003fec0003800000 */
.L_x_1533:
        /* <DEDUP_REMOVED lines=8> */
.L_x_1534:
[----:B------:R0:W-:Y:S01]  /*39f0*/  STS [R19+0x1c], R36 ;  /* 0x00001c2413007388 */ /* 0x0001e20000000800 */
[----:B------:R-:W-:Y:S01]  /*3a00*/  LOP3.LUT P6, RZ, R8, 0x800000, RZ, 0xc0, !PT ;  /* 0x0080000008ff7812 */ /* 0x000fe200078cc0ff */
[----:B------:R-:W-:-:S06]  /*3a10*/  IMAD.MOV.U32 R11, RZ, RZ, R5 ;  /* 0x000000ffff0b7224 */ /* 0x000fcc00078e0005 */
[----:B------:R-:W1:Y:S06]  /*3a20*/  BREV R11, R11 ;  /* 0x0000000b000b7301 */ /* 0x000e6c0000000000 */
[----:B01----:R-:W-:Y:S05]  /*3a30*/  WARPSYNC.COLLECTIVE R9, `(.L_x_1535) ;  /* 0x0000000009087348 */ /* 0x003fea0003c00000 */
[----:B------:R-:W-:Y:S01]  /*3a40*/  VOTE.ANY R5, PT, P6 ;  /* 0x0000000000057806 */ /* 0x000fe200030e0100 */
[----:B01----:R-:W-:Y:S06]  /*3a50*/  ENDCOLLECTIVE ;  /* 0x000000000000791b */ /* 0x003fec0003800000 */
.L_x_1535:
[----:B------:R-:W-:Y:S01]  /*3a60*/  LOP3.LUT P6, RZ, R35, 0x800000, RZ, 0xc0, !PT ;  /* 0x0080000023ff7812 */ /* 0x000fe200078cc0ff */
[----:B------:R-:W-:Y:S01]  /*3a70*/  IMAD.MOV.U32 R10, RZ, RZ, R5 ;  /* 0x000000ffff0a7224 */ /* 0x000fe200078e0005 */
[----:B------:R0:W-:Y:S05]  /*3a80*/  STS [R18+0x1c], R11 ;  /* 0x00001c0b12007388 */ /* 0x0001ea0000000800 */
[----:B------:R-:W1:Y:S06]  /*3a90*/  BREV R10, R10 ;  /* 0x0000000a000a7301 */ /* 0x000e6c0000000000 */
[----:B01----:R-:W-:Y:S05]  /*3aa0*/  WARPSYNC.COLLECTIVE R9, `(.L_x_1536) ;  /* 0x0000000009087348 */ /* 0x003fea0003c00000 */
[----:B------:R-:W-:Y:S01]  /*3ab0*/  VOTE.ANY R5, PT, P6 ;  /* 0x0000000000057806 */ /* 0x000fe200030e0100 */
[----:B01----:R-:W-:Y:S06]  /*3ac0*/  ENDCOLLECTIVE ;  /* 0x000000000000791b */ /* 0x003fec0003800000 */
.L_x_1536:
[----:B------:R-:W-:Y:S01]  /*3ad0*/  LOP3.LUT P6, RZ, R6, 0x800000, RZ, 0xc0, !PT ;  /* 0x0080000006ff7812 */ /* 0x000fe200078cc0ff */
[----:B------:R-:W-:-:S04]  /*3ae0*/  IMAD.MOV.U32 R11, RZ, RZ, R5 ;  /* 0x000000ffff0b7224 */ /* 0x000fc800078e0005 */
[----:B------:R0:W1:Y:S01]  /*3af0*/  BREV R36, R11 ;  /* 0x0000000b00247301 */ /* 0x0000620000000000 */
[----:B------:R0:W-:Y:S07]  /*3b00*/  STS [R23+0x20], R10 ;  /* 0x0000200a17007388 */ /* 0x0001ee0000000800 */
[----:B01----:R-:W-:Y:S05]  /*3b10*/  WARPSYNC.COLLECTIVE R9, `(.L_x_1537) ;  /* 0x0000000009087348 */ /* 0x003fea0003c00000 */
[----:B------:R-:W-:Y:S01]  /*3b20*/  VOTE.ANY R5, PT, P6 ;  /* 0x0000000000057806 */ /* 0x000fe200030e0100 */
[----:B01----:R-:W-:Y:S06]  /*3b30*/  ENDCOLLECTIVE ;  /* 0x000000000000791b */ /* 0x003fec0003800000 */
.L_x_1537:
        /* <DEDUP_REMOVED lines=8> */
.L_x_1538:
[----:B------:R0:W-:Y:S01]  /*3bc0*/  STS [R18+0x20], R33 ;  /* 0x0000202112007388 */ /* 0x0001e20000000800 */
[----:B------:R-:W-:Y:S01]  /*3bd0*/  LOP3.LUT P6, RZ, R35, 0x400000, RZ, 0xc0, !PT ;  /* 0x0040000023ff7812 */ /* 0x000fe200078cc0ff */
[----:B------:R-:W-:-:S06]  /*3be0*/  IMAD.MOV.U32 R10, RZ, RZ, R5 ;  /* 0x000000ffff0a7224 */ /* 0x000fcc00078e0005 */
[----:B------:R-:W1:Y:S06]  /*3bf0*/  BREV R10, R10 ;  /* 0x0000000a000a7301 */ /* 0x000e6c0000000000 */
[----:B01----:R-:W-:Y:S05]  /*3c00*/  WARPSYNC.COLLECTIVE R9, `(.L_x_1539) ;  /* 0x0000000009087348 */ /* 0x003fea0003c00000 */
[----:B------:R-:W-:Y:S01]  /*3c10*/  VOTE.ANY R5, PT, P6 ;  /* 0x0000000000057806 */ /* 0x000fe200030e0100 */
[----:B01----:R-:W-:Y:S06]  /*3c20*/  ENDCOLLECTIVE ;  /* 0x000000000000791b */ /* 0x003fec0003800000 */
.L_x_1539:
[----:B------:R-:W-:Y:S01]  /*3c30*/  LOP3.LUT P6, RZ, R6, 0x400000, RZ, 0xc0, !PT ;  /* 0x0040000006ff7812 */ /* 0x000fe200078cc0ff */
[----:B------:R-:W-:-:S04]  /*3c40*/  IMAD.MOV.U32 R11, RZ, RZ, R5 ;  /* 0x000000ffff0b7224 */ /* 0x000fc800078e0005 */
[----:B------:R0:W1:Y:S01]  /*3c50*/  BREV R36, R11 ;  /* 0x0000000b00247301 */ /* 0x0000620000000000 */
[----:B------:R0:W-:Y:S07]  /*3c60*/  STS [R23+0x24], R10 ;  /* 0x0000240a17007388 */ /* 0x0001ee0000000800 */
[----:B01----:R-:W-:Y:S05]  /*3c70*/  WARPSYNC.COLLECTIVE R9, `(.L_x_1540) ;  /* 0x0000000009087348 */ /* 0x003fea0003c00000 */
[----:B------:R-:W-:Y:S01]  /*3c80*/  VOTE.ANY R5, PT, P6 ;  /* 0x0000000000057806 */ /* 0x000fe200030e0100 */
[----:B01----:R-:W-:Y:S06]  /*3c90*/  ENDCOLLECTIVE ;  /* 0x000000000000791b */ /* 0x003fec0003800000 */
.L_x_1540:
[----:B------:R-:W-:Y:S01]  /*3ca0*/  LOP3.LUT P6, RZ, R8, 0x200000, RZ, 0xc0, !PT ;  /* 0x0020000008ff7812 */ /* 0x000fe200078cc0ff */
[----:B------:R-:W-:Y:S01]  /*3cb0*/  IMAD.MOV.U32 R11, RZ, RZ, R5 ;  /* 0x000000ffff0b7224 */ /* 0x000fe200078e0005 */
[----:B------:R0:W-:Y:S03]  /*3cc0*/  STS [R19+0x24], R36 ;  /* 0x0000242413007388 */ /* 0x0001e60000000800 */
[----:B------:R0:W1:Y:S08]  /*3cd0*/  BREV R33, R11 ;  /* 0x0000000b00217301 */ /* 0x0000700000000000 */
[----:B01----:R-:W-:Y:S05]  /*3ce0*/  WARPSYNC.COLLECTIVE R9, `(.L_x_1541) ;  /* 0x0000000009087348 */ /* 0x003fea0003c00000 */
[----:B------:R-:W-:Y:S01]  /*3cf0*/  VOTE.ANY R5, PT, P6 ;  /* 0x0000000000057806 */ /* 0x000fe200030e0100 */
[----:B01----:R-:W-:Y:S06]  /*3d00*/  ENDCOLLECTIVE ;  /* 0x000000000000791b */ /* 0x003fec0003800000 */
.L_x_1541:
        /* <DEDUP_REMOVED lines=8> */
.L_x_1542:
[----:B------:R0:W-:Y:S01]  /*3d90*/  STS [R23+0x28], R36 ;  /* 0x0000282417007388 */ /* 0x0001e20000000800 */
[----:B------:R-:W-:Y:S01]  /*3da0*/  LOP3.LUT P6, RZ, R6, 0x200000, RZ, 0xc0, !PT ;  /* 0x0020000006ff7812 */ /* 0x000fe200078cc0ff */
[----:B------:R-:W-:-:S06]  /*3db0*/  IMAD.MOV.U32 R10, RZ, RZ, R5 ;  /* 0x000000ffff0a7224 */ /* 0x000fcc00078e0005 */
[----:B------:R-:W1:Y:S06]  /*3dc0*/  BREV R10, R10 ;  /* 0x0000000a000a7301 */ /* 0x000e6c0000000000 */
[----:B01----:R-:W-:Y:S05]  /*3dd0*/  WARPSYNC.COLLECTIVE R9, `(.L_x_1543) ;  /* 0x0000000009087348 */ /* 0x003fea0003c00000 */
[----:B------:R-:W-:Y:S01]  /*3de0*/  VOTE.ANY R5, PT, P6 ;  /* 0x0000000000057806 */ /* 0x000fe200030e0100 */
[----:B01----:R-:W-:Y:S06]  /*3df0*/  ENDCOLLECTIVE ;  /* 0x000000000000791b */ /* 0x003fec0003800000 */
.L_x_1543:
[----:B------:R-:W-:Y:S01]  /*3e00*/  LOP3.LUT P6, RZ, R8, 0x100000, RZ, 0xc0, !PT ;  /* 0x0010000008ff7812 */ /* 0x000fe200078cc0ff */
[----:B------:R-:W-:Y:S01]  /*3e10*/  IMAD.MOV.U32 R11, RZ, RZ, R5 ;  /* 0x000000ffff0b7224 */ /* 0x000fe200078e0005 */
[----:B------:R0:W-:Y:S05]  /*3e20*/  STS [R19+0x28], R10 ;  /* 0x0000280a13007388 */ /* 0x0001ea0000000800 */
[----:B------:R-:W1:Y:S06]  /*3e30*/  BREV R11, R11 ;  /* 0x0000000b000b7301 */ /* 0x000e6c0000000000 */
[----:B01----:R-:W-:Y:S05]  /*3e40*/  WARPSYNC.COLLECTIVE R9, `(.L_x_1544) ;  /* 0x0000000009087348 */ /* 0x003fea0003c00000 */
[----:B------:R-:W-:Y:S01]  /*3e50*/  VOTE.ANY R5, PT, P6 ;  /* 0x0000000000057806 */ /* 0x000fe200030e0100 */
[----:B01----:R-:W-:Y:S06]  /*3e60*/  ENDCOLLECTIVE ;  /* 0x000000000000791b */ /* 0x003fec0003800000 */
.L_x_1544:
[----:B------:R-:W-:Y:S01]  /*3e70*/  LOP3.LUT P6, RZ, R35, 0x100000, RZ, 0xc0, !PT ;  /* 0x0010000023ff7812 */ /* 0x000fe200078cc0ff */
[----:B------:R-:W-:-:S06]  /*3e80*/  IMAD.MOV.U32 R10, RZ, RZ, R5 ;  /* 0x000000ffff0a7224 */ /* 0x000fcc00078e0005 */
[----:B------:R-:W0:Y:S01]  /*3e90*/  BREV R10, R10 ;  /* 0x0000000a000a7301 */ /* 0x000e220000000000 */
[----:B------:R1:W-:Y:S05]  /*3ea0*/  STS [R18+0x28], R11 ;  /* 0x0000280b12007388 */ /* 0x0003ea0000000800 */
[----:B01----:R-:W-:Y:S05]  /*3eb0*/  WARPSYNC.COLLECTIVE R9, `(.L_x_1545) ;  /* 0x0000000009087348 */ /* 0x003fea0003c00000 */
[----:B------:R-:W-:Y:S01]  /*3ec0*/  VOTE.ANY R5, PT, P6 ;  /* 0x0000000000057806 */ /* 0x000fe200030e0100 */
[----:B01----:R-:W-:Y:S06]  /*3ed0*/  ENDCOLLECTIVE ;  /* 0x000000000000791b */ /* 0x003fec0003800000 */
.L_x_1545:
        /* <DEDUP_REMOVED lines=8> */
.L_x_1546:
[----:B------:R0:W-:Y:S01]  /*3f60*/  STS [R19+0x2c], R36 ;  /* 0x00002c2413007388 */ /* 0x0001e20000000800 */
[----:B------:R-:W-:Y:S01]  /*3f70*/  LOP3.LUT P6, RZ, R8, 0x80000, RZ, 0xc0, !PT ;  /* 0x0008000008ff7812 */ /* 0x000fe200078cc0ff */
[----:B------:R-:W-:-:S06]  /*3f80*/  IMAD.MOV.U32 R11, RZ, RZ, R5 ;  /* 0x000000ffff0b7224 */ /* 0x000fcc00078e0005 */
[----:B------:R-:W1:Y:S06]  /*3f90*/  BREV R11, R11 ;  /* 0x0000000b000b7301 */ /* 0x000e6c0000000000 */
[----:B01----:R-:W-:Y:S05]  /*3fa0*/  WARPSYNC.COLLECTIVE R9, `(.L_x_1547) ;  /* 0x0000000009087348 */ /* 0x003fea0003c00000 */
[----:B------:R-:W-:Y:S01]  /*3fb0*/  VOTE.ANY R5, PT, P6 ;  /* 0x0000000000057806 */ /* 0x000fe200030e0100 */
[----:B01----:R-:W-:Y:S06]  /*3fc0*/  ENDCOLLECTIVE ;  /* 0x000000000000791b */ /* 0x003fec0003800000 */
.L_x_1547:
[----:B------:R-:W-:Y:S01]  /*3fd0*/  LOP3.LUT P6, RZ, R35, 0x80000, RZ, 0xc0, !PT ;  /* 0x0008000023ff7812 */ /* 0x000fe200078cc0ff */
[----:B------:R-:W-:Y:S01]  /*3fe0*/  IMAD.MOV.U32 R10, RZ, RZ, R5 ;  /* 0x000000ffff0a7224 */ /* 0x000fe200078e0005 */
[----:B------:R0:W-:Y:S05]  /*3ff0*/  STS [R18+0x2c], R11 ;  /* 0x00002c0b12007388 */ /* 0x0001ea0000000800 */
[----:B------:R-:W1:Y:S06]  /*4000*/  BREV R10, R10 ;  /* 0x0000000a000a7301 */ /* 0x000e6c0000000000 */
[----:B01----:R-:W-:Y:S05]  /*4010*/  WARPSYNC.COLLECTIVE R9, `(.L_x_1548) ;  /* 0x0000000009087348 */ /* 0x003fea0003c00000 */
[----:B------:R-:W-:Y:S01]  /*4020*/  VOTE.ANY R5, PT, P6 ;  /* 0x0000000000057806 */ /* 0x000fe200030e0100 */
[----:B01----:R-:W-:Y:S06]  /*4030*/  ENDCOLLECTIVE ;  /* 0x000000000000791b */ /* 0x003fec0003800000 */
.L_x_1548:
[----:B------:R-:W-:Y:S01]  /*4040*/  LOP3.LUT P6, RZ, R6, 0x80000, RZ, 0xc0, !PT ;  /* 0x0008000006ff7812 */ /* 0x000fe200078cc0ff */
[----:B------:R-:W-:-:S04]  /*4050*/  IMAD.MOV.U32 R11, RZ, RZ, R5 ;  /* 0x000000ffff0b7224 */ /* 0x000fc800078e0005 */
[----:B------:R0:W1:Y:S01]  /*4060*/  BREV R36, R11 ;  /* 0x0000000b00247301 */ /* 0x0000620000000000 */
[----:B------:R0:W-:Y:S07]  /*4070*/  STS [R23+0x30], R10 ;  /* 0x0000300a17007388 */ /* 0x0001ee0000000800 */
[----:B01----:R-:W-:Y:S05]  /*4080*/  WARPSYNC.COLLECTIVE R9, `(.L_x_1549) ;  /* 0x0000000009087348 */ /* 0x003fea0003c00000 */
[----:B------:R-:W-:Y:S01]  /*4090*/  VOTE.ANY R5, PT, P6 ;  /* 0x0000000000057806 */ /* 0x000fe200030e0100 */
[----:B01----:R-:W-:Y:S06]  /*40a0*/  ENDCOLLECTIVE ;  /* 0x000000000000791b */ /* 0x003fec0003800000 */
.L_x_1549:
        /* <DEDUP_REMOVED lines=8> */
.L_x_1550:
[----:B------:R0:W-:Y:S01]  /*4130*/  STS [R18+0x30], R33 ;  /* 0x0000302112007388 */ /* 0x0001e20000000800 */
[----:B------:R-:W-:Y:S01]  /*4140*/  LOP3.LUT P6, RZ, R35, 0x40000, RZ, 0xc0, !PT ;  /* 0x0004000023ff7812 */ /* 0x000fe200078cc0ff */
[----:B------:R-:W-:-:S06]  /*4150*/  IMAD.MOV.U32 R10, RZ, RZ, R5 ;  /* 0x000000ffff0a7224 */ /* 0x000fcc00078e0005 */
[----:B------:R-:W1:Y:S06]  /*4160*/  BREV R10, R10 ;  /* 0x0000000a000a7301 */ /* 0x000e6c0000000000 */
[----:B01----:R-:W-:Y:S05]  /*4170*/  WARPSYNC.COLLECTIVE R9, `(.L_x_1551) ;  /* 0x0000000009087348 */ /* 0x003fea0003c00000 */
[----:B------:R-:W-:Y:S01]  /*4180*/  VOTE.ANY R5, PT, P6 ;  /* 0x0000000000057806 */ /* 0x000fe200030e0100 */
[----:B01----:R-:W-:Y:S06]  /*4190*/  ENDCOLLECTIVE ;  /* 0x000000000000791b */ /* 0x003fec0003800000 */
.L_x_1551:
[----:B------:R-:W-:Y:S01]  /*41a0*/  LOP3.LUT P6, RZ, R6, 0x40000, RZ, 0xc0, !PT ;  /* 0x0004000006ff7812 */ /* 0x000fe200078cc0ff */
[----:B------:R-:W-:-:S04]  /*41b0*/  IMAD.MOV.U32 R11, RZ, RZ, R5 ;  /* 0x000000ffff0b7224 */ /* 0x000fc800078e0005 */
[----:B------:R0:W1:Y:S01]  /*41c0*/  BREV R36, R11 ;  /* 0x0000000b00247301 */ /* 0x0000620000000000 */
[----:B------:R0:W-:Y:S07]  /*41d0*/  STS [R23+0x34], R10 ;  /* 0x0000340a17007388 */ /* 0x0001ee0000000800 */
[----:B01----:R-:W-:Y:S05]  /*41e0*/  WARPSYNC.COLLECTIVE R9, `(.L_x_1552) ;  /* 0x0000000009087348 */ /* 0x003fea0003c00000 */
[----:B------:R-:W-:Y:S01]  /*41f0*/  VOTE.ANY R5, PT, P6 ;  /* 0x0000000000057806 */ /* 0x000fe200030e0100 */
[----:B01----:R-:W-:Y:S06]  /*4200*/  ENDCOLLECTIVE ;  /* 0x000000000000791b */ /* 0x003fec0003800000 */
.L_x_1552:
[----:B------:R-:W-:Y:S01]  /*4210*/  LOP3.LUT P6, RZ, R8, 0x20000, RZ, 0xc0, !PT ;  /* 0x0002000008ff7812 */ /* 0x000fe200078cc0ff */
[----:B------:R-:W-:Y:S01]  /*4220*/  IMAD.MOV.U32 R11, RZ, RZ, R5 ;  /* 0x000000ffff0b7224 */ /* 0x000fe200078e0005 */
[----:B------:R0:W-:Y:S03]  /*4230*/  STS [R19+0x34], R36 ;  /* 0x0000342413007388 */ /* 0x0001e60000000800 */
[----:B------:R0:W1:Y:S08]  /*4240*/  BREV R33, R11 ;  /* 0x0000000b00217301 */ /* 0x0000700000000000 */
[----:B01----:R-:W-:Y:S05]  /*4250*/  WARPSYNC.COLLECTIVE R9, `(.L_x_1553) ;  /* 0x0000000009087348 */ /* 0x003fea0003c00000 */
[----:B------:R-:W-:Y:S01]  /*4260*/  VOTE.ANY R5, PT, P6 ;  /* 0x0000000000057806 */ /* 0x000fe200030e0100 */
[----:B01----:R-:W-:Y:S06]  /*4270*/  ENDCOLLECTIVE ;  /* 0x000000000000791b */ /* 0x003fec0003800000 */
.L_x_1553:
        /* <DEDUP_REMOVED lines=8> */
.L_x_1554:
[----:B------:R0:W-:Y:S01]  /*4300*/  STS [R23+0x38], R36 ;  /* 0x0000382417007388 */ /* 0x0001e20000000800 */
[----:B------:R-:W-:Y:S01]  /*4310*/  LOP3.LUT P6, RZ, R6, 0x20000, RZ, 0xc0, !PT ;  /* 0x0002000006ff7812 */ /* 0x000fe200078cc0ff */
[----:B------:R-:W-:-:S06]  /*4320*/  IMAD.MOV.U32 R10, RZ, RZ, R5 ;  /* 0x000000ffff0a7224 */ /* 0x000fcc00078e0005 */
[----:B------:R-:W1:Y:S06]  /*4330*/  BREV R10, R10 ;  /* 0x0000000a000a7301 */ /* 0x000e6c0000000000 */
[----:B01----:R-:W-:Y:S05]  /*4340*/  WARPSYNC.COLLECTIVE R9, `(.L_x_1555) ;  /* 0x0000000009087348 */ /* 0x003fea0003c00000 */
[----:B------:R-:W-:Y:S01]  /*4350*/  VOTE.ANY R5, PT, P6 ;  /* 0x0000000000057806 */ /* 0x000fe200030e0100 */
[----:B01----:R-:W-:Y:S06]  /*4360*/  ENDCOLLECTIVE ;  /* 0x000000000000791b */ /* 0x003fec0003800000 */
.L_x_1555:
[----:B------:R-:W-:Y:S01]  /*4370*/  LOP3.LUT P6, RZ, R8, 0x10000, RZ, 0xc0, !PT ;  /* 0x0001000008ff7812 */ /* 0x000fe200078cc0ff */
[----:B------:R-:W-:Y:S01]  /*4380*/  IMAD.MOV.U32 R11, RZ, RZ, R5 ;  /* 0x000000ffff0b7224 */ /* 0x000fe200078e0005 */
[----:B------:R0:W-:Y:S05]  /*4390*/  STS [R19+0x38], R10 ;  /* 0x0000380a13007388 */ /* 0x0001ea0000000800 */
[----:B------:R-:W1:Y:S06]  /*43a0*/  BREV R11, R11 ;  /* 0x0000000b000b7301 */ /* 0x000e6c0000000000 */
[----:B01----:R-:W-:Y:S05]  /*43b0*/  WARPSYNC.COLLECTIVE R9, `(.L_x_1556) ;  /* 0x0000000009087348 */ /* 0x003fea0003c00000 */
[----:B------:R-:W-:Y:S01]  /*43c0*/  VOTE.ANY R5, PT, P6 ;  /* 0x0000000000057806 */ /* 0x000fe200030e0100 */
[----:B01----:R-:W-:Y:S06]  /*43d0*/  ENDCOLLECTIVE ;  /* 0x000000000000791b */ /* 0x003fec0003800000 */
.L_x_1556:
[----:B------:R-:W-:Y:S01]  /*43e0*/  LOP3.LUT P6, RZ, R35, 0x10000, RZ, 0xc0, !PT ;  /* 0x0001000023ff7812 */ /* 0x000fe200078cc0ff */
[----:B------:R-:W-:-:S06]  /*43f0*/  IMAD.MOV.U32 R10, RZ, RZ, R5 ;  /* 0x000000ffff0a7224 */ /* 0x000fcc00078e0005 */
[----:B------:R-:W0:Y:S01]  /*4400*/  BREV R10, R10 ;  /* 0x0000000a000a7301 */ /* 0x000e220000000000 */
[----:B------:R1:W-:Y:S05]  /*4410*/  STS [R18+0x38], R11 ;  /* 0x0000380b12007388 */ /* 0x0003ea0000000800 */
[----:B01----:R-:W-:Y:S05]  /*4420*/  WARPSYNC.COLLECTIVE R9, `(.L_x_1557) ;  /* 0x0000000009087348 */ /* 0x003fea0003c00000 */
[----:B------:R-:W-:Y:S01]  /*4430*/  VOTE.ANY R5, PT, P6 ;  /* 0x0000000000057806 */ /* 0x000fe200030e0100 */
[----:B01----:R-:W-:Y:S06]  /*4440*/  ENDCOLLECTIVE ;  /* 0x000000000000791b */ /* 0x003fec0003800000 */
.L_x_1557:
        /* <DEDUP_REMOVED lines=8> */
.L_x_1558:
[----:B------:R0:W-:Y:S01]  /*44d0*/  STS [R19+0x3c], R36 ;  /* 0x00003c2413007388 */ /* 0x0001e20000000800 */
[----:B------:R-:W-:Y:S01]  /*44e0*/  LOP3.LUT P6, RZ, R8, 0x8000, RZ, 0xc0, !PT ;  /* 0x0000800008ff7812 */ /* 0x000fe200078cc0ff */
[----:B------:R-:W-:-:S06]  /*44f0*/  IMAD.MOV.U32 R11, RZ, RZ, R5 ;  /* 0x000000ffff0b7224 */ /* 0x000fcc00078e0005 */
[----:B------:R-:W1:Y:S06]  /*4500*/  BREV R11, R11 ;  /* 0x0000000b000b7301 */ /* 0x000e6c0000000000 */
[----:B01----:R-:W-:Y:S05]  /*4510*/  WARPSYNC.COLLECTIVE R9, `(.L_x_1559) ;  /* 0x0000000009087348 */ /* 0x003fea0003c00000 */
[----:B------:R-:W-:Y:S01]  /*4520*/  VOTE.ANY R5, PT, P6 ;  /* 0x0000000000057806 */ /* 0x000fe200030e0100 */
[----:B01----:R-:W-:Y:S06]  /*4530*/  ENDCOLLECTIVE ;  /* 0x000000000000791b */ /* 0x003fec0003800000 */
.L_x_1559:
[----:B------:R-:W-:Y:S01]  /*4540*/  LOP3.LUT P6, RZ, R35, 0x8000, RZ, 0xc0, !PT ;  /* 0x0000800023ff7812 */ /* 0x000fe200078cc0ff */
[----:B------:R-:W-:Y:S01]  /*4550*/  IMAD.MOV.U32 R10, RZ, RZ, R5 ;  /* 0x000000ffff0a7224 */ /* 0x000fe200078e0005 */
[----:B------:R0:W-:Y:S05]  /*4560*/  STS [R18+0x3c], R11 ;  /* 0x00003c0b12007388 */ /* 0x0001ea0000000800 */
[----:B------:R-:W1:Y:S06]  /*4570*/  BREV R10, R10 ;  /* 0x0000000a000a7301 */ /* 0x000e6c0000000000 */
[----:B01----:R-:W-:Y:S05]  /*4580*/  WARPSYNC.COLLECTIVE R9, `(.L_x_1560) ;  /* 0x0000000009087348 */ /* 0x003fea0003c00000 */
[----:B------:R-:W-:Y:S01]  /*4590*/  VOTE.ANY R5, PT, P6 ;  /* 0x0000000000057806 */ /* 0x000fe200030e0100 */
[----:B01----:R-:W-:Y:S06]  /*45a0*/  ENDCOLLECTIVE ;  /* 0x000000000000791b */ /* 0x003fec0003800000 */
.L_x_1560:
[----:B------:R-:W-:Y:S01]  /*45b0*/  LOP3.LUT P6, RZ, R6, 0x8000, RZ, 0xc0, !PT ;  /* 0x0000800006ff7812 */ /* 0x000fe200078cc0ff */
[----:B------:R-:W-:-:S04]  /*45c0*/  IMAD.MOV.U32 R11, RZ, RZ, R5 ;  /* 0x000000ffff0b7224 */ /* 0x000fc800078e0005 */
[----:B------:R0:W1:Y:S01]  /*45d0*/  BREV R36, R11 ;  /* 0x0000000b00247301 */ /* 0x0000620000000000 */
[----:B------:R0:W-:Y:S07]  /*45e0*/  STS [R23+0x40], R10 ;  /* 0x0000400a17007388 */ /* 0x0001ee0000000800 */
[----:B01----:R-:W-:Y:S05]  /*45f0*/  WARPSYNC.COLLECTIVE R9, `(.L_x_1561) ;  /* 0x0000000009087348 */ /* 0x003fea0003c00000 */
[----:B------:R-:W-:Y:S01]  /*4600*/  VOTE.ANY R5, PT, P6 ;  /* 0x0000000000057806 */ /* 0x000fe200030e0100 */
[----:B01----:R-:W-:Y:S06]  /*4610*/  ENDCOLLECTIVE ;  /* 0x000000000000791b */ /* 0x003fec0003800000 */
.L_x_1561:
        /* <DEDUP_REMOVED lines=8> */
.L_x_1562:
[----:B------:R0:W-:Y:S01]  /*46a0*/  STS [R18+0x40], R33 ;  /* 0x0000402112007388 */ /* 0x0001e20000000800 */
[----:B------:R-:W-:Y:S01]  /*46b0*/  LOP3.LUT P6, RZ, R35, 0x4000, RZ, 0xc0, !PT ;  /* 0x0000400023ff7812 */ /* 0x000fe200078cc0ff */
[----:B------:R-:W-:-:S06]  /*46c0*/  IMAD.MOV.U32 R10, RZ, RZ, R5 ;  /* 0x000000ffff0a7224 */ /* 0x000fcc00078e0005 */
[----:B------:R-:W1:Y:S06]  /*46d0*/  BREV R10, R10 ;  /* 0x0000000a000a7301 */ /* 0x000e6c0000000000 */
[----:B01----:R-:W-:Y:S05]  /*46e0*/  WARPSYNC.COLLECTIVE R9, `(.L_x_1563) ;  /* 0x0000000009087348 */ /* 0x003fea0003c00000 */
[----:B------:R-:W-:Y:S01]  /*46f0*/  VOTE.ANY R5, PT, P6 ;  /* 0x0000000000057806 */ /* 0x000fe200030e0100 */
[----:B01----:R-:W-:Y:S06]  /*4700*/  ENDCOLLECTIVE ;  /* 0x000000000000791b */ /* 0x003fec0003800000 */
.L_x_1563:
[----:B------:R-:W-:Y:S01]  /*4710*/  LOP3.LUT P6, RZ, R6, 0x4000, RZ, 0xc0, !PT ;  /* 0x0000400006ff7812 */ /* 0x000fe200078cc0ff */
[----:B------:R-:W-:-:S04]  /*4720*/  IMAD.MOV.U32 R11, RZ, RZ, R5 ;  /* 0x000000ffff0b7224 */ /* 0x000fc800078e0005 */
[----:B------:R0:W1:Y:S01]  /*4730*/  BREV R36, R11 ;  /* 0x0000000b00247301 */ /* 0x0000620000000000 */
[----:B------:R0:W-:Y:S07]  /*4740*/  STS [R23+0x44], R10 ;  /* 0x0000440a17007388 */ /* 0x0001ee0000000800 */
[----:B01----:R-:W-:Y:S05]  /*4750*/  WARPSYNC.COLLECTIVE R9, `(.L_x_1564) ;  /* 0x0000000009087348 */ /* 0x003fea0003c00000 */
[----:B------:R-:W-:Y:S01]  /*4760*/  VOTE.ANY R5, PT, P6 ;  /* 0x0000000000057806 */ /* 0x000fe200030e0100 */
[----:B01----:R-:W-:Y:S06]  /*4770*/  ENDCOLLECTIVE ;  /* 0x000000000000791b */ /* 0x003fec0003800000 */
.L_x_1564:
[----:B------:R-:W-:Y:S01]  /*4780*/  LOP3.LUT P6, RZ, R8, 0x2000, RZ, 0xc0, !PT ;  /* 0x0000200008ff7812 */ /* 0x000fe200078cc0ff */
[----:B------:R-:W-:Y:S01]  /*4790*/  IMAD.MOV.U32 R11, RZ, RZ, R5 ;  /* 0x000000ffff0b7224 */ /* 0x000fe200078e0005 */
[----:B------:R0:W-:Y:S03]  /*47a0*/  STS [R19+0x44], R36 ;  /* 0x0000442413007388 */ /* 0x0001e60000000800 */
[----:B------:R0:W1:Y:S08]  /*47b0*/  BREV R33, R11 ;  /* 0x0000000b00217301 */ /* 0x0000700000000000 */
[----:B01----:R-:W-:Y:S05]  /*47c0*/  WARPSYNC.COLLECTIVE R9, `(.L_x_1565) ;  /* 0x0000000009087348 */ /* 0x003fea0003c00000 */
[----:B------:R-:W-:Y:S01]  /*47d0*/  VOTE.ANY R5, PT, P6 ;  /* 0x0000000000057806 */ /* 0x000fe200030e0100 */
[----:B01----:R-:W-:Y:S06]  /*47e0*/  ENDCOLLECTIVE ;  /* 0x000000000000791b */ /* 0x003fec0003800000 */
.L_x_1565:
        /* <DEDUP_REMOVED lines=8> */
.L_x_1566:
[----:B------:R0:W-:Y:S01]  /*4870*/  STS [R23+0x48], R36 ;  /* 0x0000482417007388 */ /* 0x0001e20000000800 */
[----:B------:R-:W-:Y:S01]  /*4880*/  LOP3.LUT P6, RZ, R6, 0x2000, RZ, 0xc0, !PT ;  /* 0x0000200006ff7812 */ /* 0x000fe200078cc0ff */
[----:B------:R-:W-:-:S06]  /*4890*/  IMAD.MOV.U32 R10, RZ, RZ, R5 ;  /* 0x000000ffff0a7224 */ /* 0x000fcc00078e0005 */
[----:B------:R-:W1:Y:S06]  /*48a0*/  BREV R10, R10 ;  /* 0x0000000a000a7301 */ /* 0x000e6c0000000000 */
[----:B01----:R-:W-:Y:S05]  /*48b0*/  WARPSYNC.COLLECTIVE R9, `(.L_x_1567) ;  /* 0x0000000009087348 */ /* 0x003fea0003c00000 */
[----:B------:R-:W-:Y:S01]  /*48c0*/  VOTE.ANY R5, PT, P6 ;  /* 0x0000000000057806 */ /* 0x000fe200030e0100 */
[----:B01----:R-:W-:Y:S06]  /*48d0*/  ENDCOLLECTIVE ;  /* 0x000000000000791b */ /* 0x003fec0003800000 */
.L_x_1567:
[----:B------:R-:W-:Y:S01]  /*48e0*/  LOP3.LUT P6, RZ, R8, 0x1000, RZ, 0xc0, !PT ;  /* 0x0000100008ff7812 */ /* 0x000fe200078cc0ff */
[----:B------:R-:W-:Y:S01]  /*48f0*/  IMAD.MOV.U32 R11, RZ, RZ, R5 ;  /* 0x000000ffff0b7224 */ /* 0x000fe200078e0005 */
[----:B------:R0:W-:Y:S05]  /*4900*/  STS [R19+0x48], R10 ;  /* 0x0000480a13007388 */ /* 0x0001ea0000000800 */
[----:B------:R-:W1:Y:S06]  /*4910*/  BREV R11, R11 ;  /* 0x0000000b000b7301 */ /* 0x000e6c0000000000 */
[----:B01----:R-:W-:Y:S05]  /*4920*/  WARPSYNC.COLLECTIVE R9, `(.L_x_1568) ;  /* 0x0000000009087348 */ /* 0x003fea0003c00000 */
[----:B------:R-:W-:Y:S01]  /*4930*/  VOTE.ANY R5, PT, P6 ;  /* 0x0000000000057806 */ /* 0x000fe200030e0100 */
[----:B01----:R-:W-:Y:S06]  /*4940*/  ENDCOLLECTIVE ;  /* 0x000000000000791b */ /* 0x003fec0003800000 */
.L_x_1568:
[----:B------:R-:W-:Y:S01]  /*4950*/  LOP3.LUT P6, RZ, R35, 0x1000, RZ, 0xc0, !PT ;  /* 0x0000100023ff7812 */ /* 0x000fe200078cc0ff */
[----:B------:R-:W-:-:S06]  /*4960*/  IMAD.MOV.U32 R10, RZ, RZ, R5 ;  /* 0x000000ffff0a7224 */ /* 0x000fcc00078e0005 */
[----:B------:R-:W0:Y:S01]  /*4970*/  BREV R10, R10 ;  /* 0x0000000a000a7301 */ /* 0x000e220000000000 */
[----:B------:R1:W-:Y:S05]  /*4980*/  STS [R18+0x48], R11 ;  /* 0x0000480b12007388 */ /* 0x0003ea0000000800 */
[----:B01----:R-:W-:Y:S05]  /*4990*/  WARPSYNC.COLLECTIVE R9, `(.L_x_1569) ;  /* 0x0000000009087348 */ /* 0x003fea0003c00000 */
[----:B------:R-:W-:Y:S01]  /*49a0*/  VOTE.ANY R5, PT, P6 ;  /* 0x0000000000057806 */ /* 0x000fe200030e0100 */
[----:B01----:R-:W-:Y:S06]  /*49b0*/  ENDCOLLECTIVE ;  /* 0x000000000000791b */ /* 0x003fec0003800000 */
.L_x_1569:
        /* <DEDUP_REMOVED lines=8> */
.L_x_1570:
[----:B------:R0:W-:Y:S01]  /*4a40*/  STS [R19+0x4c], R36 ;  /* 0x00004c2413007388 */ /* 0x0001e20000000800 */
[----:B------:R-:W-:Y:S01]  /*4a50*/  LOP3.LUT P6, RZ, R8, 0x800, RZ, 0xc0, !PT ;  /* 0x0000080008ff7812 */ /* 0x000fe200078cc0ff */
[----:B------:R-:W-:-:S06]  /*4a60*/  IMAD.MOV.U32 R11, RZ, RZ, R5 ;  /* 0x000000ffff0b7224 */ /* 0x000fcc00078e0005 */
[----:B------:R-:W1:Y:S06]  /*4a70*/  BREV R11, R11 ;  /* 0x0000000b000b7301 */ /* 0x000e6c0000000000 */
[----:B01----:R-:W-:Y:S05]  /*4a80*/  WARPSYNC.COLLECTIVE R9, `(.L_x_1571) ;  /* 0x0000000009087348 */ /* 0x003fea0003c00000 */
[----:B------:R-:W-:Y:S01]  /*4a90*/  VOTE.ANY R5, PT, P6 ;  /* 0x0000000000057806 */ /* 0x000fe200030e0100 */
[----:B01----:R-:W-:Y:S06]  /*4aa0*/  ENDCOLLECTIVE ;  /* 0x000000000000791b */ /* 0x003fec0003800000 */
.L_x_1571:
[----:B------:R-:W-:Y:S01]  /*4ab0*/  LOP3.LUT P6, RZ, R35, 0x800, RZ, 0xc0, !PT ;  /* 0x0000080023ff7812 */ /* 0x000fe200078cc0ff */
[----:B------:R-:W-:Y:S01]  /*4ac0*/  IMAD.MOV.U32 R10, RZ, RZ, R5 ;  /* 0x000000ffff0a7224 */ /* 0x000fe200078e0005 */
[----:B------:R0:W-:Y:S05]  /*4ad0*/  STS [R18+0x4c], R11 ;  /* 0x00004c0b12007388 */ /* 0x0001ea0000000800 */
[----:B------:R-:W1:Y:S06]  /*4ae0*/  BREV R10, R10 ;  /* 0x0000000a000a7301 */ /* 0x000e6c0000000000 */
[----:B01----:R-:W-:Y:S05]  /*4af0*/  WARPSYNC.COLLECTIVE R9, `(.L_x_1572) ;  /* 0x0000000009087348 */ /* 0x003fea0003c00000 */
[----:B------:R-:W-:Y:S01]  /*4b00*/  VOTE.ANY R5, PT, P6 ;  /* 0x0000000000057806 */ /* 0x000fe200030e0100 */
[----:B01----:R-:W-:Y:S06]  /*4b10*/  ENDCOLLECTIVE ;  /* 0x000000000000791b */ /* 0x003fec0003800000 */
.L_x_1572:
[----:B------:R-:W-:Y:S01]  /*4b20*/  LOP3.LUT P6, RZ, R6, 0x800, RZ, 0xc0, !PT ;  /* 0x0000080006ff7812 */ /* 0x000fe200078cc0ff */
[----:B------:R-:W-:-:S04]  /*4b30*/  IMAD.MOV.U32 R11, RZ, RZ, R5 ;  /* 0x000000ffff0b7224 */ /* 0x000fc800078e0005 */
[----:B------:R0:W1:Y:S01]  /*4b40*/  BREV R36, R11 ;  /* 0x0000000b00247301 */ /* 0x0000620000000000 */
[----:B------:R0:W-:Y:S07]  /*4b50*/  STS [R23+0x50], R10 ;  /* 0x0000500a17007388 */ /* 0x0001ee0000000800 */
[----:B01----:R-:W-:Y:S05]  /*4b60*/  WARPSYNC.COLLECTIVE R9, `(.L_x_1573) ;  /* 0x0000000009087348 */ /* 0x003fea0003c00000 */
[----:B------:R-:W-:Y:S01]  /*4b70*/  VOTE.ANY R5, PT, P6 ;  /* 0x0000000000057806 */ /* 0x000fe200030e0100 */
[----:B01----:R-:W-:Y:S06]  /*4b80*/  ENDCOLLECTIVE ;  /* 0x000000000000791b */ /* 0x003fec0003800000 */
.L_x_1573:
        /* <DEDUP_REMOVED lines=8> */
.L_x_1574:
[----:B------:R0:W-:Y:S01]  /*4c10*/  STS [R18+0x50], R33 ;  /* 0x0000502112007388 */ /* 0x0001e20000000800 */
[----:B------:R-:W-:Y:S01]  /*4c20*/  LOP3.LUT P6, RZ, R35, 0x400, RZ, 0xc0, !PT ;  /* 0x0000040023ff7812 */ /* 0x000fe200078cc0ff */
[----:B------:R-:W-:-:S06]  /*4c30*/  IMAD.MOV.U32 R10, RZ, RZ, R5 ;  /* 0x000000ffff0a7224 */ /* 0x000fcc00078e0005 */
[----:B------:R-:W1:Y:S06]  /*4c40*/  BREV R10, R10 ;  /* 0x0000000a000a7301 */ /* 0x000e6c0000000000 */
[----:B01----:R-:W-:Y:S05]  /*4c50*/  WARPSYNC.COLLECTIVE R9, `(.L_x_1575) ;  /* 0x0000000009087348 */ /* 0x003fea0003c00000 */
[----:B------:R-:W-:Y:S01]  /*4c60*/  VOTE.ANY R5, PT, P6 ;  /* 0x0000000000057806 */ /* 0x000fe200030e0100 */
[----:B01----:R-:W-:Y:S06]  /*4c70*/  ENDCOLLECTIVE ;  /* 0x000000000000791b */ /* 0x003fec0003800000 */
.L_x_1575:
[----:B------:R-:W-:Y:S01]  /*4c80*/  LOP3.LUT P6, RZ, R6, 0x400, RZ, 0xc0, !PT ;  /* 0x0000040006ff7812 */ /* 0x000fe200078cc0ff */
[----:B------:R-:W-:-:S04]  /*4c90*/  IMAD.MOV.U32 R11, RZ, RZ, R5 ;  /* 0x000000ffff0b7224 */ /* 0x000fc800078e0005 */
[----:B------:R0:W1:Y:S01]  /*4ca0*/  BREV R36, R11 ;  /* 0x0000000b00247301 */ /* 0x0000620000000000 */
[----:B------:R0:W-:Y:S07]  /*4cb0*/  STS [R23+0x54], R10 ;  /* 0x0000540a17007388 */ /* 0x0001ee0000000800 */
[----:B01----:R-:W-:Y:S05]  /*4cc0*/  WARPSYNC.COLLECTIVE R9, `(.L_x_1576) ;  /* 0x0000000009087348 */ /* 0x003fea0003c00000 */
[----:B------:R-:W-:Y:S01]  /*4cd0*/  VOTE.ANY R5, PT, P6 ;  /* 0x0000000000057806 */ /* 0x000fe200030e0100 */
[----:B01----:R-:W-:Y:S06]  /*4ce0*/  ENDCOLLECTIVE ;  /* 0x000000000000791b */ /* 0x003fec0003800000 */
.L_x_1576:
[----:B------:R-:W-:Y:S01]  /*4cf0*/  LOP3.LUT P6, RZ, R8, 0x200, RZ, 0xc0, !PT ;  /* 0x0000020008ff7812 */ /* 0x000fe200078cc0ff */
[----:B------:R-:W-:Y:S01]  /*4d00*/  IMAD.MOV.U32 R11, RZ, RZ, R5 ;  /* 0x000000ffff0b7224 */ /* 0x000fe200078e0005 */
[----:B------:R0:W-:Y:S03]  /*4d10*/  STS [R19+0x54], R36 ;  /* 0x0000542413007388 */ /* 0x0001e60000000800 */
[----:B------:R0:W1:Y:S08]  /*4d20*/  BREV R33, R11 ;  /* 0x0000000b00217301 */ /* 0x0000700000000000 */
[----:B01----:R-:W-:Y:S05]  /*4d30*/  WARPSYNC.COLLECTIVE R9, `(.L_x_1577) ;  /* 0x0000000009087348 */ /* 0x003fea0003c00000 */
[----:B------:R-:W-:Y:S01]  /*4d40*/  VOTE.ANY R5, PT, P6 ;  /* 0x0000000000057806 */ /* 0x000fe200030e0100 */
[----:B01----:R-:W-:Y:S06]  /*4d50*/  ENDCOLLECTIVE ;  /* 0x000000000000791b */ /* 0x003fec0003800000 */
.L_x_1577:
        /* <DEDUP_REMOVED lines=8> */
.L_x_1578:
[----:B------:R0:W-:Y:S01]  /*4de0*/  STS [R23+0x58], R36 ;  /* 0x0000582417007388 */ /* 0x0001e20000000800 */
[----:B------:R-:W-:Y:S01]  /*4df0*/  LOP3.LUT P6, RZ, R6, 0x200, RZ, 0xc0, !PT ;  /* 0x0000020006ff7812 */ /* 0x000fe200078cc0ff */
[----:B------:R-:W-:-:S06]  /*4e00*/  IMAD.MOV.U32 R10, RZ, RZ, R5 ;  /* 0x000000ffff0a7224 */ /* 0x000fcc00078e0005 */
[----:B------:R-:W1:Y:S06]  /*4e10*/  BREV R10, R10 ;  /* 0x0000000a000a7301 */ /* 0x000e6c0000000000 */
[----:B01----:R-:W-:Y:S05]  /*4e20*/  WARPSYNC.COLLECTIVE R9, `(.L_x_1579) ;  /* 0x0000000009087348 */ /* 0x003fea0003c00000 */
[----:B------:R-:W-:Y:S01]  /*4e30*/  VOTE.ANY R5, PT, P6 ;  /* 0x0000000000057806 */ /* 0x000fe200030e0100 */
[----:B01----:R-:W-:Y:S06]  /*4e40*/  ENDCOLLECTIVE ;  /* 0x000000000000791b */ /* 0x003fec0003800000 */
.L_x_1579:
[----:B------:R-:W-:Y:S01]  /*4e50*/  LOP3.LUT P6, RZ, R8, 0x100, RZ, 0xc0, !PT ;  /* 0x0000010008ff7812 */ /* 0x000fe200078cc0ff */
[----:B------:R-:W-:Y:S01]  /*4e60*/  IMAD.MOV.U32 R11, RZ, RZ, R5 ;  /* 0x000000ffff0b7224 */ /* 0x000fe200078e0005 */
[----:B------:R0:W-:Y:S05]  /*4e70*/  STS [R19+0x58], R10 ;  /* 0x0000580a13007388 */ /* 0x0001ea0000000800 */
[----:B------:R-:W1:Y:S06]  /*4e80*/  BREV R11, R11 ;  /* 0x0000000b000b7301 */ /* 0x000e6c0000000000 */
[----:B01----:R-:W-:Y:S05]  /*4e90*/  WARPSYNC.COLLECTIVE R9, `(.L_x_1580) ;  /* 0x0000000009087348 */ /* 0x003fea0003c00000 */
[----:B------:R-:W-:Y:S01]  /*4ea0*/  VOTE.ANY R5, PT, P6 ;  /* 0x0000000000057806 */ /* 0x000fe200030e0100 */
[----:B01----:R-:W-:Y:S06]  /*4eb0*/  ENDCOLLECTIVE ;  /* 0x000000000000791b */ /* 0x003fec0003800000 */
.L_x_1580:
[----:B------:R-:W-:Y:S01]  /*4ec0*/  LOP3.LUT P6, RZ, R35, 0x100, RZ, 0xc0, !PT ;  /* 0x0000010023ff7812 */ /* 0x000fe200078cc0ff */
[----:B------:R-:W-:-:S06]  /*4ed0*/  IMAD.MOV.U32 R10, RZ, RZ, R5 ;  /* 0x000000ffff0a7224 */ /* 0x000fcc00078e0005 */
[----:B------:R-:W0:Y:S01]  /*4ee0*/  BREV R10, R10 ;  /* 0x0000000a000a7301 */ /* 0x000e220000000000 */
[----:B------:R1:W-:Y:S05]  /*4ef0*/  STS [R18+0x58], R11 ;  /* 0x0000580b12007388 */ /* 0x0003ea0000000800 */
[----:B01----:R-:W-:Y:S05]  /*4f00*/  WARPSYNC.COLLECTIVE R9, `(.L_x_1581) ;  /* 0x0000000009087348 */ /* 0x003fea0003c00000 */
[----:B------:R-:W-:Y:S01]  /*4f10*/  VOTE.ANY R5, PT, P6 ;  /* 0x0000000000057806 */ /* 0x000fe200030e0100 */
[----:B01----:R-:W-:Y:S06]  /*4f20*/  ENDCOLLECTIVE ;  /* 0x000000000000791b */ /* 0x003fec0003800000 */
.L_x_1581:
        /* <DEDUP_REMOVED lines=8> */
.L_x_1582:
[----:B------:R0:W-:Y:S01]  /*4fb0*/  STS [R19+0x5c], R36 ;  /* 0x00005c2413007388 */ /* 0x0001e20000000800 */
[----:B------:R-:W-:Y:S01]  /*4fc0*/  LOP3.LUT P6, RZ, R8, 0x80, RZ, 0xc0, !PT ;  /* 0x0000008008ff7812 */ /* 0x000fe200078cc0ff */
[----:B------:R-:W-:-:S06]  /*4fd0*/  IMAD.MOV.U32 R11, RZ, RZ, R5 ;  /* 0x000000ffff0b7224 */ /* 0x000fcc00078e0005 */
[----:B------:R-:W1:Y:S06]  /*4fe0*/  BREV R11, R11 ;  /* 0x0000000b000b7301 */ /* 0x000e6c0000000000 */
[----:B01----:R-:W-:Y:S05]  /*4ff0*/  WARPSYNC.COLLECTIVE R9, `(.L_x_1583) ;  /* 0x0000000009087348 */ /* 0x003fea0003c00000 */
[----:B------:R-:W-:Y:S01]  /*5000*/  VOTE.ANY R5, PT, P6 ;  /* 0x0000000000057806 */ /* 0x000fe200030e0100 */
[----:B01----:R-:W-:Y:S06]  /*5010*/  ENDCOLLECTIVE ;  /* 0x000000000000791b */ /* 0x003fec0003800000 */
.L_x_1583:
[----:B------:R-:W-:Y:S01]  /*5020*/  LOP3.LUT P6, RZ, R35, 0x80, RZ, 0xc0, !PT ;  /* 0x0000008023ff7812 */ /* 0x000fe200078cc0ff */
[----:B------:R-:W-:Y:S01]  /*5030*/  IMAD.MOV.U32 R10, RZ, RZ, R5 ;  /* 0x000000ffff0a7224 */ /* 0x000fe200078e0005 */
[----:B------:R0:W-:Y:S05]  /*5040*/  STS [R18+0x5c], R11 ;  /* 0x00005c0b12007388 */ /* 0x0001ea0000000800 */
[----:B------:R-:W1:Y:S06]  /*5050*/  BREV R10, R10 ;  /* 0x0000000a000a7301 */ /* 0x000e6c0000000000 */
[----:B01----:R-:W-:Y:S05]  /*5060*/  WARPSYNC.COLLECTIVE R9, `(.L_x_1584) ;  /* 0x0000000009087348 */ /* 0x003fea0003c00000 */
[----:B------:R-:W-:Y:S01]  /*5070*/  VOTE.ANY R5, PT, P6 ;  /* 0x0000000000057806 */ /* 0x000fe200030e0100 */
[----:B01----:R-:W-:Y:S06]  /*5080*/  ENDCOLLECTIVE ;  /* 0x000000000000791b */ /* 0x003fec0003800000 */
.L_x_1584:
[----:B------:R-:W-:Y:S01]  /*5090*/  LOP3.LUT P6, RZ, R6, 0x80, RZ, 0xc0, !PT ;  /* 0x0000008006ff7812 */ /* 0x000fe200078cc0ff */
[----:B------:R-:W-:-:S04]  /*50a0*/  IMAD.MOV.U32 R11, RZ, RZ, R5 ;  /* 0x000000ffff0b7224 */ /* 0x000fc800078e0005 */
[----:B------:R0:W1:Y:S01]  /*50b0*/  BREV R36, R11 ;  /* 0x0000000b00247301 */ /* 0x0000620000000000 */
[----:B------:R0:W-:Y:S07]  /*50c0*/  STS [R23+0x60], R10 ;  /* 0x0000600a17007388 */ /* 0x0001ee0000000800 */
[----:B01----:R-:W-:Y:S05]  /*50d0*/  WARPSYNC.COLLECTIVE R9, `(.L_x_1585) ;  /* 0x0000000009087348 */ /* 0x003fea0003c00000 */
[----:B------:R-:W-:Y:S01]  /*50e0*/  VOTE.ANY R5, PT, P6 ;  /* 0x0000000000057806 */ /* 0x000fe200030e0100 */
[----:B01----:R-:W-:Y:S06]  /*50f0*/  ENDCOLLECTIVE ;  /* 0x000000000000791b */ /* 0x003fec0003800000 */
.L_x_1585:
        /* <DEDUP_REMOVED lines=8> */
.L_x_1586:
[----:B------:R0:W-:Y:S01]  /*5180*/  STS [R18+0x60], R33 ;  /* 0x0000602112007388 */ /* 0x0001e20000000800 */
[----:B------:R-:W-:Y:S01]  /*5190*/  LOP3.LUT P6, RZ, R35, 0x40, RZ, 0xc0, !PT ;  /* 0x0000004023ff7812 */ /* 0x000fe200078cc0ff */
[----:B------:R-:W-:-:S04]  /*51a0*/  IMAD.MOV.U32 R11, RZ, RZ, R5 ;  /* 0x000000ffff0b7224 */ /* 0x000fc800078e0005 */
[----:B------:R0:W1:Y:S08]  /*51b0*/  BREV R36, R11 ;  /* 0x0000000b00247301 */ /* 0x0000700000000000 */
[----:B01----:R-:W-:Y:S05]  /*51c0*/  WARPSYNC.COLLECTIVE R9, `(.L_x_1587) ;  /* 0x0000000009087348 */ /* 0x003fea0003c00000 */
[----:B------:R-:W-:Y:S01]  /*51d0*/  VOTE.ANY R5, PT, P6 ;  /* 0x0000000000057806 */ /* 0x000fe200030e0100 */
[----:B01----:R-:W-:Y:S06]  /*51e0*/  ENDCOLLECTIVE ;  /* 0x000000000000791b */ /* 0x003fec0003800000 */
.L_x_1587:
[----:B------:R-:W-:Y:S01]  /*51f0*/  LOP3.LUT P6, RZ, R6, 0x40, RZ, 0xc0, !PT ;  /* 0x0000004006ff7812 */ /* 0x000fe200078cc0ff */
[----:B------:R-:W-:Y:S01]  /*5200*/  IMAD.MOV.U32 R10, RZ, RZ, R5 ;  /* 0x000000ffff0a7224 */ /* 0x000fe200078e0005 */
[----:B------:R0:W-:Y:S05]  /*5210*/  STS [R23+0x64], R36 ;  /* 0x0000642417007388 */ /* 0x0001ea0000000800 */
[----:B------:R-:W1:Y:S06]  /*5220*/  BREV R10, R10 ;  /* 0x0000000a000a7301 */ /* 0x000e6c0000000000 */
[----:B01----:R-:W-:Y:S05]  /*5230*/  WARPSYNC.COLLECTIVE R9, `(.L_x_1588) ;  /* 0x0000000009087348 */ /* 0x003fea0003c00000 */
[----:B------:R-:W-:Y:S01]  /*5240*/  VOTE.ANY R5, PT, P6 ;  /* 0x0000000000057806 */ /* 0x000fe200030e0100 */
[----:B01----:R-:W-:Y:S06]  /*5250*/  ENDCOLLECTIVE ;  /* 0x000000000000791b */ /* 0x003fec0003800000 */
.L_x_1588:
        /* <DEDUP_REMOVED lines=8> */
.L_x_1589:
[----:B------:R0:W-:Y:S01]  /*52e0*/  STS [R18+0x64], R33 ;  /* 0x0000642112007388 */ /* 0x0001e20000000800 */
[----:B------:R-:W-:Y:S01]  /*52f0*/  LOP3.LUT P6, RZ, R35, 0x20, RZ, 0xc0, !PT ;  /* 0x0000002023ff7812 */ /* 0x000fe200078cc0ff */
[----:B------:R-:W-:-:S04]  /*5300*/  IMAD.MOV.U32 R11, RZ, RZ, R5 ;  /* 0x000000ffff0b7224 */ /* 0x000fc800078e0005 */
[----:B------:R0:W1:Y:S08]  /*5310*/  BREV R36, R11 ;  /* 0x0000000b00247301 */ /* 0x0000700000000000 */
[----:B01----:R-:W-:Y:S05]  /*5320*/  WARPSYNC.COLLECTIVE R9, `(.L_x_1590) ;  /* 0x0000000009087348 */ /* 0x003fea0003c00000 */
[----:B------:R-:W-:Y:S01]  /*5330*/  VOTE.ANY R5, PT, P6 ;  /* 0x0000000000057806 */ /* 0x000fe200030e0100 */
[----:B01----:R-:W-:Y:S06]  /*5340*/  ENDCOLLECTIVE ;  /* 0x000000000000791b */ /* 0x003fec0003800000 */
.L_x_1590:
[----:B------:R-:W-:Y:S01]  /*5350*/  LOP3.LUT P6, RZ, R6, 0x20, RZ, 0xc0, !PT ;  /* 0x0000002006ff7812 */ /* 0x000fe200078cc0ff */
[----:B------:R-:W-:Y:S01]  /*5360*/  IMAD.MOV.U32 R10, RZ, RZ, R5 ;  /* 0x000000ffff0a7224 */ /* 0x000fe200078e0005 */
[----:B------:R0:W-:Y:S05]  /*5370*/  STS [R23+0x68], R36 ;  /* 0x0000682417007388 */ /* 0x0001ea0000000800 */
[----:B------:R-:W1:Y:S06]  /*5380*/  BREV R10, R10 ;  /* 0x0000000a000a7301 */ /* 0x000e6c0000000000 */
[----:B01----:R-:W-:Y:S05]  /*5390*/  WARPSYNC.COLLECTIVE R9, `(.L_x_1591) ;  /* 0x0000000009087348 */ /* 0x003fea0003c00000 */
[----:B------:R-:W-:Y:S01]  /*53a0*/  VOTE.ANY R5, PT, P6 ;  /* 0x0000000000057806 */ /* 0x000fe200030e0100 */
[----:B01----:R-:W-:Y:S06]  /*53b0*/  ENDCOLLECTIVE ;  /* 0x000000000000791b */ /* 0x003fec0003800000 */
.L_x_1591:
[----:B------:R-:W-:Y:S01]  /*53c0*/  LOP3.LUT P6, RZ, R8, 0x10, RZ, 0xc0, !PT ;  /* 0x0000001008ff7812 */ /* 0x000fe200078cc0ff */
[----:B------:R-:W-:-:S06]  /*53d0*/  IMAD.MOV.U32 R11, RZ, RZ, R5 ;  /* 0x000000ffff0b7224 */ /* 0x000fcc00078e0005 */
[----:B------:R-:W0:Y:S01]  /*53e0*/  BREV R11, R11 ;  /* 0x0000000b000b7301 */ /* 0x000e220000000000 */
[----:B------:R1:W-:Y:S05]  /*53f0*/  STS [R19+0x68], R10 ;  /* 0x0000680a13007388 */ /* 0x0003ea0000000800 */
[----:B01----:R-:W-:Y:S05]  /*5400*/  WARPSYNC.COLLECTIVE R9, `(.L_x_1592) ;  /* 0x0000000009087348 */ /* 0x003fea0003c00000 */
[----:B------:R-:W-:Y:S01]  /*5410*/  VOTE.ANY R5, PT, P6 ;  /* 0x0000000000057806 */ /* 0x000fe200030e0100 */
[----:B01----:R-:W-:Y:S06]  /*5420*/  ENDCOLLECTIVE ;  /* 0x000000000000791b */ /* 0x003fec0003800000 */
.L_x_1592:
        /* <DEDUP_REMOVED lines=8> */
.L_x_1593:
[----:B------:R0:W-:Y:S01]  /*54b0*/  STS [R23+0x6c], R36 ;  /* 0x00006c2417007388 */ /* 0x0001e20000000800 */
[----:B------:R-:W-:Y:S01]  /*54c0*/  LOP3.LUT P6, RZ, R6, 0x10, RZ, 0xc0, !PT ;  /* 0x0000001006ff7812 */ /* 0x000fe200078cc0ff */
[----:B------:R-:W-:-:S06]  /*54d0*/  IMAD.MOV.U32 R10, RZ, RZ, R5 ;  /* 0x000000ffff0a7224 */ /* 0x000fcc00078e0005 */
[----:B------:R-:W1:Y:S06]  /*54e0*/  BREV R10, R10 ;  /* 0x0000000a000a7301 */ /* 0x000e6c0000000000 */
[----:B01----:R-:W-:Y:S05]  /*54f0*/  WARPSYNC.COLLECTIVE R9, `(.L_x_1594) ;  /* 0x0000000009087348 */ /* 0x003fea0003c00000 */
[----:B------:R-:W-:Y:S01]  /*5500*/  VOTE.ANY R5, PT, P6 ;  /* 0x0000000000057806 */ /* 0x000fe200030e0100 */
[----:B01----:R-:W-:Y:S06]  /*5510*/  ENDCOLLECTIVE ;  /* 0x000000000000791b */ /* 0x003fec0003800000 */
.L_x_1594:
[----:B------:R-:W-:Y:S01]  /*5520*/  LOP3.LUT P6, RZ, R8, 0x8, RZ, 0xc0, !PT ;  /* 0x0000000808ff7812 */ /* 0x000fe200078cc0ff */
[----:B------:R-:W-:-:S04]  /*5530*/  IMAD.MOV.U32 R11, RZ, RZ, R5 ;  /* 0x000000ffff0b7224 */ /* 0x000fc800078e0005 */
[----:B------:R0:W1:Y:S01]  /*5540*/  BREV R33, R11 ;  /* 0x0000000b00217301 */ /* 0x0000620000000000 */
[----:B------:R0:W-:Y:S07]  /*5550*/  STS [R19+0x6c], R10 ;  /* 0x00006c0a13007388 */ /* 0x0001ee0000000800 */
[----:B01----:R-:W-:Y:S05]  /*5560*/  WARPSYNC.COLLECTIVE R9, `(.L_x_1595) ;  /* 0x0000000009087348 */ /* 0x003fea0003c00000 */
[----:B------:R-:W-:Y:S01]  /*5570*/  VOTE.ANY R5, PT, P6 ;  /* 0x0000000000057806 */ /* 0x000fe200030e0100 */
[----:B01----:R-:W-:Y:S06]  /*5580*/  ENDCOLLECTIVE ;  /* 0x000000000000791b */ /* 0x003fec0003800000 */
.L_x_1595:
[----:B------:R-:W-:Y:S01]  /*5590*/  LOP3.LUT P6, RZ, R35, 0x8, RZ, 0xc0, !PT ;  /* 0x0000000823ff7812 */ /* 0x000fe200078cc0ff */
[----:B------:R-:W-:-:S04]  /*55a0*/  IMAD.MOV.U32 R11, RZ, RZ, R5 ;  /* 0x000000ffff0b7224 */ /* 0x000fc800078e0005 */
[----:B------:R0:W1:Y:S01]  /*55b0*/  BREV R36, R11 ;  /* 0x0000000b00247301 */ /* 0x0000620000000000 */
[----:B------:R0:W-:Y:S07]  /*55c0*/  STS [R18+0x6c], R33 ;  /* 0x00006c2112007388 */ /* 0x0001ee0000000800 */
[----:B01----:R-:W-:Y:S05]  /*55d0*/  WARPSYNC.COLLECTIVE R9, `(.L_x_1596) ;  /* 0x0000000009087348 */ /* 0x003fea0003c00000 */
[----:B------:R-:W-:Y:S01]  /*55e0*/  VOTE.ANY R5, PT, P6 ;  /* 0x0000000000057806 */ /* 0x000fe200030e0100 */
[----:B01----:R-:W-:Y:S06]  /*55f0*/  ENDCOLLECTIVE ;  /* 0x000000000000791b */ /* 0x003fec0003800000 */
.L_x_1596:
[----:B------:R-:W-:Y:S01]  /*5600*/  LOP3.LUT P6, RZ, R6, 0x8, RZ, 0xc0, !PT ;  /* 0x0000000806ff7812 */ /* 0x000fe200078cc0ff */
[----:B------:R-:W-:-:S04]  /*5610*/  IMAD.MOV.U32 R10, RZ, RZ, R5 ;  /* 0x000000ffff0a7224 */ /* 0x000fc800078e0005 */
[----:B------:R0:W1:Y:S01]  /*5620*/  BREV R33, R10 ;  /* 0x0000000a00217301 */ /* 0x0000620000000000 */
[----:B------:R0:W-:Y:S07]  /*5630*/  STS [R23+0x70], R36 ;  /* 0x0000702417007388 */ /* 0x0001ee0000000800 */
[----:B01----:R-:W-:Y:S05]  /*5640*/  WARPSYNC.COLLECTIVE R9, `(.L_x_1597) ;  /* 0x0000000009087348 */ /* 0x003fea0003c00000 */
[----:B------:R-:W-:Y:S01]  /*5650*/  VOTE.ANY R5, PT, P6 ;  /* 0x0000000000057806 */ /* 0x000fe200030e0100 */
[----:B01----:R-:W-:Y:S06]  /*5660*/  ENDCOLLECTIVE ;  /* 0x000000000000791b */ /* 0x003fec0003800000 */
.L_x_1597:
[----:B------:R-:W-:Y:S01]  /*5670*/  LOP3.LUT P6, RZ, R8, 0x4, RZ, 0xc0, !PT ;  /* 0x0000000408ff7812 */ /* 0x000fe200078cc0ff */
[----:B------:R-:W-:-:S04]  /*5680*/  IMAD.MOV.U32 R10, RZ, RZ, R5 ;  /* 0x000000ffff0a7224 */ /* 0x000fc800078e0005 */
[----:B------:R0:W1:Y:S01]  /*5690*/  BREV R11, R10 ;  /* 0x0000000a000b7301 */ /* 0x0000620000000000 */
[----:B------:R0:W-:Y:S07]  /*56a0*/  STS [R19+0x70], R33 ;  /* 0x0000702113007388 */ /* 0x0001ee0000000800 */
[----:B01----:R-:W-:Y:S05]  /*56b0*/  WARPSYNC.COLLECTIVE R9, `(.L_x_1598) ;  /* 0x0000000009087348 */ /* 0x003fea0003c00000 */
[----:B------:R-:W-:Y:S01]  /*56c0*/  VOTE.ANY R5, PT, P6 ;  /* 0x0000000000057806 */ /* 0x000fe200030e0100 */
[----:B01----:R-:W-:Y:S06]  /*56d0*/  ENDCOLLECTIVE ;  /* 0x000000000000791b */ /* 0x003fec0003800000 */
.L_x_1598:
        /* <DEDUP_REMOVED lines=8> */
.L_x_1599:
[----:B------:R0:W-:Y:S01]  /*5760*/  STS [R23+0x74], R36 ;  /* 0x0000742417007388 */ /* 0x0001e20000000800 */
[----:B------:R-:W-:Y:S01]  /*5770*/  LOP3.LUT P6, RZ, R6, 0x4, RZ, 0xc0, !PT ;  /* 0x0000000406ff7812 */ /* 0x000fe200078cc0ff */
[----:B------:R-:W-:-:S06]  /*5780*/  IMAD.MOV.U32 R11, RZ, RZ, R5 ;  /* 0x000000ffff0b7224 */ /* 0x000fcc00078e0005 */
[----:B------:R-:W1:Y:S06]  /*5790*/  BREV R11, R11 ;  /* 0x0000000b000b7301 */ /* 0x000e6c0000000000 */
[----:B01----:R-:W-:Y:S05]  /*57a0*/  WARPSYNC.COLLECTIVE R9, `(.L_x_1600) ;  /* 0x0000000009087348 */ /* 0x003fea0003c00000 */
[----:B------:R-:W-:Y:S01]  /*57b0*/  VOTE.ANY R5, PT, P6 ;  /* 0x0000000000057806 */ /* 0x000fe200030e0100 */
[----:B01----:R-:W-:Y:S06]  /*57c0*/  ENDCOLLECTIVE ;  /* 0x000000000000791b */ /* 0x003fec0003800000 */
.L_x_1600:
[----:B------:R-:W-:Y:S01]  /*57d0*/  LOP3.LUT P6, RZ, R8, 0x2, RZ, 0xc0, !PT ;  /* 0x0000000208ff7812 */ /* 0x000fe200078cc0ff */
[----:B------:R-:W-:-:S04]  /*57e0*/  IMAD.MOV.U32 R10, RZ, RZ, R5 ;  /* 0x000000ffff0a7224 */ /* 0x000fc800078e0005 */
[----:B------:R0:W1:Y:S01]  /*57f0*/  BREV R33, R10 ;  /* 0x0000000a00217301 */ /* 0x0000620000000000 */
[----:B------:R0:W-:Y:S07]  /*5800*/  STS [R19+0x74], R11 ;  /* 0x0000740b13007388 */ /* 0x0001ee0000000800 */
[----:B01----:R-:W-:Y:S05]  /*5810*/  WARPSYNC.COLLECTIVE R9, `(.L_x_1601) ;  /* 0x0000000009087348 */ /* 0x003fea0003c00000 */
[----:B------:R-:W-:Y:S01]  /*5820*/  VOTE.ANY R5, PT, P6 ;  /* 0x0000000000057806 */ /* 0x000fe200030e0100 */
[----:B01----:R-:W-:Y:S06]  /*5830*/  ENDCOLLECTIVE ;  /* 0x000000000000791b */ /* 0x003fec0003800000 */
.L_x_1601:
[----:B------:R-:W-:Y:S02]  /*5840*/  PLOP3.LUT P6, PT, P0, PT, PT, 0x80, 0x8 ;  /* 0x000000000008781c */ /* 0x000fe400007cf070 */
[----:B------:R-:W-:Y:S01]  /*5850*/  LOP3.LUT P0, RZ, R35, 0x1, RZ, 0xc0, !PT ;  /* 0x0000000123ff7812 */ /* 0x000fe2000780c0ff */
[----:B------:R-:W-:-:S04]  /*5860*/  IMAD.MOV.U32 R10, RZ, RZ, R5 ;  /* 0x000000ffff0a7224 */ /* 0x000fc800078e0005 */
[----:B------:R0:W1:Y:S01]  /*5870*/  BREV R36, R10 ;  /* 0x0000000a00247301 */ /* 0x0000620000000000 */
[----:B------:R0:W-:Y:S07]  /*5880*/  STS [R18+0x74], R33 ;  /* 0x0000742112007388 */ /* 0x0001ee0000000800 */
[----:B01----:R-:W-:Y:S05]  /*5890*/  WARPSYNC.COLLECTIVE R9, `(.L_x_1602) ;  /* 0x0000000009087348 */ /* 0x003fea0003c00000 */
[----:B------:R-:W-:Y:S01]  /*58a0*/  VOTE.ANY R5, PT, P6 ;  /* 0x0000000000057806 */ /* 0x000fe200030e0100 */
[----:B01----:R-:W-:Y:S06]  /*58b0*/  ENDCOLLECTIVE ;  /* 0x000000000000791b */ /* 0x003fec0003800000 */
.L_x_1602:
[----:B------:R-:W-:Y:S01]  /*58c0*/  LOP3.LUT P6, RZ, R6, 0x2, RZ, 0xc0, !PT ;  /* 0x0000000206ff7812 */ /* 0x000fe200078cc0ff */
[----:B------:R-:W-:Y:S01]  /*58d0*/  IMAD.MOV.U32 R8, RZ, RZ, R5 ;  /* 0x000000ffff087224 */ /* 0x000fe200078e0005 */
[----:B------:R0:W-:Y:S05]  /*58e0*/  STS [R23+0x78], R36 ;  /* 0x0000782417007388 */ /* 0x0001ea0000000800 */
[----:B------:R-:W1:Y:S06]  /*58f0*/  BREV R8, R8 ;  /* 0x0000000800087301 */ /* 0x000e6c0000000000 */
[----:B01----:R-:W-:Y:S05]  /*5900*/  WARPSYNC.COLLECTIVE R9, `(.L_x_1603) ;  /* 0x0000000009087348 */ /* 0x003fea0003c00000 */
[----:B------:R-:W-:Y:S01]  /*5910*/  VOTE.ANY R5, PT, P6 ;  /* 0x0000000000057806 */ /* 0x000fe200030e0100 */
[----:B01----:R-:W-:Y:S06]  /*5920*/  ENDCOLLECTIVE ;  /* 0x000000000000791b */ /* 0x003fec0003800000 */
.L_x_1603:
[----:B------:R-:W-:Y:S01]  /*5930*/  PLOP3.LUT P6, PT, P1, PT, PT, 0x80, 0x8 ;  /* 0x000000000008781c */ /* 0x000fe20000fcf070 */
[----:B------:R-:W-:-:S04]  /*5940*/  IMAD.MOV.U32 R10, RZ, RZ, R5 ;  /* 0x000000ffff0a7224 */ /* 0x000fc800078e0005 */
[----:B------:R0:W1:Y:S01]  /*5950*/  BREV R33, R10 ;  /* 0x0000000a00217301 */ /* 0x0000620000000000 */
[----:B------:R0:W-:Y:S07]  /*5960*/  STS [R19+0x78], R8 ;  /* 0x0000780813007388 */ /* 0x0001ee0000000800 */
[----:B01----:R-:W-:Y:S05]  /*5970*/  WARPSYNC.COLLECTIVE R9, `(.L_x_1604) ;  /* 0x0000000009087348 */ /* 0x003fea0003c00000 */
[----:B------:R-:W-:Y:S01]  /*5980*/  VOTE.ANY R5, PT, P6 ;  /* 0x0000000000057806 */ /* 0x000fe200030e0100 */
[----:B01----:R-:W-:Y:S06]  /*5990*/  ENDCOLLECTIVE ;  /* 0x000000000000791b */ /* 0x003fec0003800000 */
.L_x_1604:
[----:B------:R-:W-:Y:S01]  /*59a0*/  PLOP3.LUT P6, PT, P0, PT, PT, 0x80, 0x8 ;  /* 0x000000000008781c */ /* 0x000fe200007cf070 */
[----:B------:R-:W-:-:S04]  /*59b0*/  IMAD.MOV.U32 R11, RZ, RZ, R5 ;  /* 0x000000ffff0b7224 */ /* 0x000fc800078e0005 */
[----:B------:R0:W1:Y:S01]  /*59c0*/  BREV R8, R11 ;  /* 0x0000000b00087301 */ /* 0x0000620000000000 */
[----:B------:R0:W-:Y:S07]  /*59d0*/  STS [R18+0x78], R33 ;  /* 0x0000782112007388 */ /* 0x0001ee0000000800 */
[----:B01----:R-:W-:Y:S05]  /*59e0*/  WARPSYNC.COLLECTIVE R9, `(.L_x_1605) ;  /* 0x0000000009087348 */ /* 0x003fea0003c00000 */
[----:B------:R-:W-:Y:S01]  /*59f0*/  VOTE.ANY R5, PT, P6 ;  /* 0x0000000000057806 */ /* 0x000fe200030e0100 */
[----:B01----:R-:W-:Y:S06]  /*5a00*/  ENDCOLLECTIVE ;  /* 0x000000000000791b */ /* 0x003fec0003800000 */
.L_x_1605:
[----:B------:R-:W-:Y:S01]  /*5a10*/  PLOP3.LUT P6, PT, P2, PT, PT, 0x80, 0x8 ;  /* 0x000000000008781c */ /* 0x000fe200017cf070 */
[----:B------:R-:W-:Y:S02]  /*5a20*/  IMAD.MOV.U32 R11, RZ, RZ, RZ ;  /* 0x000000ffff0b7224 */ /* 0x000fe400078e00ff */
[----:B------:R-:W-:-:S04]  /*5a30*/  IMAD.MOV.U32 R35, RZ, RZ, R5 ;  /* 0x000000ffff237224 */ /* 0x000fc800078e0005 */
[----:B------:R0:W1:Y:S01]  /*5a40*/  BREV R10, R35 ;  /* 0x00000023000a7301 */ /* 0x0000620000000000 */
[----:B------:R0:W-:Y:S05]  /*5a50*/  STS [R23+0x7c], R8 ;  /* 0x00007c0817007388 */ /* 0x0001ea0000000800 */
[----:B01----:R-:W-:Y:S05]  /*5a60*/  WARPSYNC.COLLECTIVE R9, `(.L_x_1606) ;  /* 0x0000000009087348 */ /* 0x003fea0003c00000 */
[----:B------:R-:W-:Y:S01]  /*5a70*/  VOTE.ANY R5, PT, P6 ;  /* 0x0000000000057806 */ /* 0x000fe200030e0100 */
[----:B01----:R-:W-:Y:S06]  /*5a80*/  ENDCOLLECTIVE ;  /* 0x000000000000791b */ /* 0x003fec0003800000 */
.L_x_1606:
[----:B------:R-:W-:-:S04]  /*5a90*/  IMAD.MOV.U32 R35, RZ, RZ, R5 ;  /* 0x000000ffff237224 */ /* 0x000fc800078e0005 */
[----:B------:R-:W0:Y:S01]  /*5aa0*/  BREV R37, R35 ;  /* 0x0000002300257301 */ /* 0x000e220000000000 */
[----:B------:R1:W-:Y:S02]  /*5ab0*/  STS [R19+0x7c], R10 ;  /* 0x00007c0a13007388 */ /* 0x0003e40000000800 */
[----:B-1----:R-:W-:Y:S02]  /*5ac0*/  IMAD.MOV.U32 R10, RZ, RZ, 0x1f ;  /* 0x0000001fff0a7424 */ /* 0x002fe400078e00ff */
[----:B0-----:R0:W-:Y:S05]  /*5ad0*/  STS [R18+0x7c], R37 ;  /* 0x00007c2512007388 */ /* 0x0011ea0000000800 */
[----:B0-----:R-:W-:Y:S05]  /*5ae0*/  WARPSYNC.COLLECTIVE R9, `(.L_x_1607) ;  /* 0x0000000009087348 */ /* 0x001fea0003c00000 */
[----:B------:R1:W2:Y:S02]  /*5af0*/  SHFL.IDX P0, R33, R34, R11, R10 ;  /* 0x0000000b22217389 */ /* 0x0002a4000000000a */
[----:B012---:R-:W-:Y:S05]  /*5b00*/  ENDCOLLECTIVE ;  /* 0x000000000000791b */ /* 0x007fea0003800000 */
.L_x_1607:
[----:B------:R0:W1:Y:S04]  /*5b10*/  LDS R8, [R22] ;  /* 0x0000000016087984 */ /* 0x0000680000000800 */
[----:B------:R0:W2:Y:S01]  /*5b20*/  LDS R6, [R21] ;  /* 0x0000000015067984 */ /* 0x0000a20000000800 */
[----:B------:R-:W-:-:S07]  /*5b30*/  IMAD.MOV.U32 R5, RZ, RZ, R33 ;  /* 0x000000ffff057224 */ /* 0x000fce00078e0021 */
[----:B012---:R-:W-:Y:S05]  /*5b40*/  WARPSYNC.COLLECTIVE R9, `(.L_x_1608) ;  /* 0x0000000009087348 */ /* 0x007fea0003c00000 */
[----:B------:R3:W4:Y:S02]  /*5b50*/  SHFL.IDX P0, R33, R34, R11, R10 ;  /* 0x0000000b22217389 */ /* 0x000724000000000a */
[----:B01234-:R-:W-:Y:S05]  /*5b60*/  ENDCOLLECTIVE ;  /* 0x000000000000791b */ /* 0x01ffea0003800000 */
.L_x_1608:
[-C--:B------:R-:W-:Y:S02]  /*5b70*/  LOP3.LUT R36, R5, R8.reuse, RZ, 0xc0, !PT ;  /* 0x0000000805247212 */ /* 0x080fe400078ec0ff */
[----:B------:R-:W-:-:S04]  /*5b80*/  LOP3.LUT R35, R33, R8, RZ, 0x30, !PT ;  /* 0x0000000821237212 */ /* 0x000fc800078e30ff */
[----:B------:R-:W0:Y:S03]  /*5b90*/  POPC R36, R36 ;  /* 0x0000002400247309 */ /* 0x000e260000000000 */
[----:B0-----:R-:W-:Y:S05]  /*5ba0*/  WARPSYNC.COLLECTIVE R9, `(.L_x_1609) ;  /* 0x0000000009087348 */ /* 0x001fea0003c00000 */
[----:B------:R1:W2:Y:S02]  /*5bb0*/  SHFL.IDX P0, R33, R34, R11, R10 ;  /* 0x0000000b22217389 */ /* 0x0002a4000000000a */
[----:B012---:R-:W-:Y:S05]  /*5bc0*/  ENDCOLLECTIVE ;  /* 0x000000000000791b */ /* 0x007fea0003800000 */
.L_x_1609:
[----:B------:R-:W0:Y:S02]  /*5bd0*/  POPC R35, R35 ;  /* 0x0000002300237309 */ /* 0x000e240000000000 */
[----:B0-----:R-:W-:Y:S01]  /*5be0*/  IADD3 R7, PT, PT, -R35, R7, R36 ;  /* 0x0000000723077210 */ /* 0x001fe20007ffe124 */
[----:B------:R-:W-:-:S07]  /*5bf0*/  IMAD.MOV.U32 R5, RZ, RZ, R33 ;  /* 0x000000ffff057224 */ /* 0x000fce00078e0021 */
[----:B------:R-:W-:Y:S05]  /*5c00*/  WARPSYNC.COLLECTIVE R9, `(.L_x_1610) ;  /* 0x0000000009087348 */ /* 0x000fea0003c00000 */
[----:B------:R0:W1:Y:S02]  /*5c10*/  SHFL.IDX P0, R33, R34, R11, R10 ;  /* 0x0000000b22217389 */ /* 0x000064000000000a */
[----:B01----:R-:W-:Y:S05]  /*5c20*/  ENDCOLLECTIVE ;  /* 0x000000000000791b */ /* 0x003fea0003800000 */
.L_x_1610:
[----:B------:R-:W-:-:S04]  /*5c30*/  LOP3.LUT R35, R5, R6, RZ, 0xc0, !PT ;  /* 0x0000000605237212 */ /* 0x000fc800078ec0ff */
[----:B------:R0:W1:Y:S01]  /*5c40*/  POPC R5, R35 ;  /* 0x0000002300057309 */ /* 0x0000620000000000 */
[----:B------:R-:W-:-:S07]  /*5c50*/  LOP3.LUT R37, R33, R6, RZ, 0x30, !PT ;  /* 0x0000000621257212 */ /* 0x000fce00078e30ff */
[----:B01----:R-:W-:Y:S05]  /*5c60*/  WARPSYNC.COLLECTIVE R9, `(.L_x_1611) ;  /* 0x0000000009087348 */ /* 0x003fea0003c00000 */
[----:B------:R2:W3:Y:S02]  /*5c70*/  SHFL.IDX P0, R33, R34, R11, R10 ;  /* 0x0000000b22217389 */ /* 0x0004e4000000000a */
[----:B0123--:R-:W-:Y:S05]  /*5c80*/  ENDCOLLECTIVE ;  /* 0x000000000000791b */ /* 0x00ffea0003800000 */
.L_x_1611:
[----:B------:R-:W0:Y:S02]  /*5c90*/  POPC R37, R37 ;  /* 0x0000002500257309 */ /* 0x000e240000000000 */
[----:B0-----:R-:W-:Y:S02]  /*5ca0*/  IADD3 R28, PT, PT, -R37, R28, R5 ;  /* 0x0000001c251c7210 */ /* 0x001fe40007ffe105 */
[----:B------:R0:W1:Y:S01]  /*5cb0*/  LDS R5, [R20] ;  /* 0x0000000014057984 */ /* 0x0000620000000800 */
[----:B------:R-:W-:-:S07]  /*5cc0*/  IMAD.MOV.U32 R36, RZ, RZ, R33 ;  /* 0x000000ffff247224 */ /* 0x000fce00078e0021 */
[----:B01----:R-:W-:Y:S05]  /*5cd0*/  WARPSYNC.COLLECTIVE R9, `(.L_x_1612) ;  /* 0x0000000009087348 */ /* 0x003fea0003c00000 */
[----:B------:R2:W3:Y:S02]  /*5ce0*/  SHFL.IDX P0, R33, R34, R11, R10 ;  /* 0x0000000b22217389 */ /* 0x0004e4000000000a */
[----:B0123--:R-:W-:Y:S05]  /*5cf0*/  ENDCOLLECTIVE ;  /* 0x000000000000791b */ /* 0x00ffea0003800000 */
.L_x_1612:
[----:B------:R-:W-:Y:S01]  /*5d00*/  IMAD.MOV.U32 R11, RZ, RZ, 0x1 ;  /* 0x00000001ff0b7424 */ /* 0x000fe200078e00ff */
[-C--:B------:R-:W-:Y:S02]  /*5d10*/  LOP3.LUT R33, R33, R5.reuse, RZ, 0x30, !PT ;  /* 0x0000000521217212 */ /* 0x080fe400078e30ff */
[----:B------:R-:W-:-:S04]  /*5d20*/  LOP3.LUT R36, R36, R5, RZ, 0xc0, !PT ;  /* 0x0000000524247212 */ /* 0x000fc800078ec0ff */
[----:B------:R-:W-:Y:S08]  /*5d30*/  POPC R37, R36 ;  /* 0x0000002400257309 */ /* 0x000ff00000000000 */
[----:B------:R-:W0:Y:S02]  /*5d40*/  POPC R33, R33 ;  /* 0x0000002100217309 */ /* 0x000e240000000000 */
[----:B0-----:R-:W-:-:S07]  /*5d50*/  IADD3 R32, PT, PT, -R33, R32, R37 ;  /* 0x0000002021207210 */ /* 0x001fce0007ffe125 */
[----:B------:R-:W-:Y:S05]  /*5d60*/  WARPSYNC.COLLECTIVE R9, `(.L_x_1613) ;  /* 0x0000000009087348 */ /* 0x000fea0003c00000 */
[----:B------:R0:W1:Y:S02]  /*5d70*/  SHFL.IDX P0, R33, R34, R11, R10 ;  /* 0x0000000b22217389 */ /* 0x000064000000000a */
[----:B01----:R-:W-:Y:S05]  /*5d80*/  ENDCOLLECTIVE ;  /* 0x000000000000791b */ /* 0x003fea0003800000 */
.L_x_1613:
[----:B------:R-:W-:-:S07]  /*5d90*/  IMAD.MOV.U32 R35, RZ, RZ, R33 ;  /* 0x000000ffff237224 */ /* 0x000fce00078e0021 */
[----:B------:R-:W-:Y:S05]  /*5da0*/  WARPSYNC.COLLECTIVE R9, `(.L_x_1614) ;  /* 0x0000000009087348 */ /* 0x000fea0003c00000 */
[----:B------:R0:W1:Y:S02]  /*5db0*/  SHFL.IDX P0, R33, R34, R11, R10 ;  /* 0x0000000b22217389 */ /* 0x000064000000000a */
[----:B01----:R-:W-:Y:S05]  /*5dc0*/  ENDCOLLECTIVE ;  /* 0x000000000000791b */ /* 0x003fea0003800000 */
.L_x_1614:
[----:B------:R-:W-:-:S04]  /*5dd0*/  LOP3.LUT R36, R35, R8, RZ, 0xc0, !PT ;  /* 0x0000000823247212 */ /* 0x000fc800078ec0ff */
[----:B------:R0:W1:Y:S01]  /*5de0*/  POPC R35, R36 ;  /* 0x0000002400237309 */ /* 0x0000620000000000 */
[----:B------:R-:W-:-:S07]  /*5df0*/  LOP3.LUT R37, R33, R8, RZ, 0x30, !PT ;  /* 0x0000000821257212 */ /* 0x000fce00078e30ff */
[----:B01----:R-:W-:Y:S05]  /*5e00*/  WARPSYNC.COLLECTIVE R9, `(.L_x_1615) ;  /* 0x0000000009087348 */ /* 0x003fea0003c00000 */
[----:B------:R2:W3:Y:S02]  /*5e10*/  SHFL.IDX P0, R33, R34, R11, R10 ;  /* 0x0000000b22217389 */ /* 0x0004e4000000000a */
[----:B0123--:R-:W-:Y:S05]  /*5e20*/  ENDCOLLECTIVE ;  /* 0x000000000000791b */ /* 0x00ffea0003800000 */
.L_x_1615:
[----:B------:R-:W0:Y:S02]  /*5e30*/  POPC R37, R37 ;  /* 0x0000002500257309 */ /* 0x000e240000000000 */
[----:B0-----:R-:W-:Y:S01]  /*5e40*/  IADD3 R4, PT, PT, -R37, R4, R35 ;  /* 0x0000000425047210 */ /* 0x001fe20007ffe123 */
[----:B------:R-:W-:-:S07]  /*5e50*/  IMAD.MOV.U32 R35, RZ, RZ, R33 ;  /* 0x000000ffff237224 */ /* 0x000fce00078e0021 */
[----:B------:R-:W-:Y:S05]  /*5e60*/  WARPSYNC.COLLECTIVE R9, `(.L_x_1616) ;  /* 0x0000000009087348 */ /* 0x000fea0003c00000 */
[----:B------:R0:W1:Y:S02]  /*5e70*/  SHFL.IDX P0, R33, R34, R11, R10 ;  /* 0x0000000b22217389 */ /* 0x000064000000000a */
[----:B01----:R-:W-:Y:S05]  /*5e80*/  ENDCOLLECTIVE ;  /* 0x000000000000791b */ /* 0x003fea0003800000 */
.L_x_1616:
[----:B------:R-:W-:-:S04]  /*5e90*/  LOP3.LUT R35, R35, R6, RZ, 0xc0, !PT ;  /* 0x0000000623237212 */ /* 0x000fc800078ec0ff */
[----:B------:R0:W1:Y:S01]  /*5ea0*/  POPC R36, R35 ;  /* 0x0000002300247309 */ /* 0x0000620000000000 */
[----:B------:R-:W-:-:S07]  /*5eb0*/  LOP3.LUT R37, R33, R6, RZ, 0x30, !PT ;  /* 0x0000000621257212 */ /* 0x000fce00078e30ff */
[----:B01----:R-:W-:Y:S05]  /*5ec0*/  WARPSYNC.COLLECTIVE R9, `(.L_x_1617) ;  /* 0x0000000009087348 */ /* 0x003fea0003c00000 */
[----:B------:R2:W3:Y:S02]  /*5ed0*/  SHFL.IDX P0, R33, R34, R11, R10 ;  /* 0x0000000b22217389 */ /* 0x0004e4000000000a */
[----:B0123--:R-:W-:Y:S05]  /*5ee0*/  ENDCOLLECTIVE ;  /* 0x000000000000791b */ /* 0x00ffea0003800000 */
.L_x_1617:
[----:B------:R-:W0:Y:S02]  /*5ef0*/  POPC R37, R37 ;  /* 0x0000002500257309 */ /* 0x000e240000000000 */
[----:B0-----:R-:W-:Y:S01]  /*5f00*/  IADD3 R3, PT, PT, -R37, R3, R36 ;  /* 0x0000000325037210 */ /* 0x001fe20007ffe124 */
[----:B------:R-:W-:-:S07]  /*5f10*/  IMAD.MOV.U32 R36, RZ, RZ, R33 ;  /* 0x000000ffff247224 */ /* 0x000fce00078e0021 */
[----:B------:R-:W-:Y:S05]  /*5f20*/  WARPSYNC.COLLECTIVE R9, `(.L_x_1618) ;  /* 0x0000000009087348 */ /* 0x000fea0003c00000 */
[----:B------:R0:W1:Y:S02]  /*5f30*/  SHFL.IDX P0, R33, R34, R11, R10 ;  /* 0x0000000b22217389 */ /* 0x000064000000000a */
[----:B01----:R-:W-:Y:S05]  /*5f40*/  ENDCOLLECTIVE ;  /* 0x000000000000791b */ /* 0x003fea0003800000 */
.L_x_1618:
[----:B------:R-:W-:-:S06]  /*5f50*/  LOP3.LUT R36, R36, R5, RZ, 0xc0, !PT ;  /* 0x0000000524247212 */ /* 0x000fcc00078ec0ff */
[----:B------:R-:W0:Y:S01]  /*5f60*/  POPC R36, R36 ;  /* 0x0000002400247309 */ /* 0x000e220000000000 */
[----:B------:R-:W-:Y:S01]  /*5f70*/  IMAD.MOV.U32 R11, RZ, RZ, 0x2 ;  /* 0x00000002ff0b7424 */ /* 0x000fe200078e00ff */
[----:B------:R-:W-:-:S07]  /*5f80*/  LOP3.LUT R37, R33, R5, RZ, 0x30, !PT ;  /* 0x0000000521257212 */ /* 0x000fce00078e30ff */
[----:B0-----:R-:W-:Y:S05]  /*5f90*/  WARPSYNC.COLLECTIVE R9, `(.L_x_1619) ;  /* 0x0000000009087348 */ /* 0x001fea0003c00000 */
[----:B------:R1:W2:Y:S02]  /*5fa0*/  SHFL.IDX P0, R33, R34, R11, R10 ;  /* 0x0000000b22217389 */ /* 0x0002a4000000000a */
[----:B012---:R-:W-:Y:S05]  /*5fb0*/  ENDCOLLECTIVE ;  /* 0x000000000000791b */ /* 0x007fea0003800000 */
.L_x_1619:
[----:B------:R-:W0:Y:S02]  /*5fc0*/  POPC R37, R37 ;  /* 0x0000002500257309 */ /* 0x000e240000000000 */
[----:B0-----:R-:W-:Y:S01]  /*5fd0*/  IADD3 R31, PT, PT, -R37, R31, R36 ;  /* 0x0000001f251f7210 */ /* 0x001fe20007ffe124 */
[----:B------:R-:W-:-:S07]  /*5fe0*/  IMAD.MOV.U32 R35, RZ, RZ, R33 ;  /* 0x000000ffff237224 */ /* 0x000fce00078e0021 */
[----:B------:R-:W-:Y:S05]  /*5ff0*/  WARPSYNC.COLLECTIVE R9, `(.L_x_1620) ;  /* 0x0000000009087348 */ /* 0x000fea0003c00000 */
[----:B------:R0:W1:Y:S02]  /*6000*/  SHFL.IDX P0, R33, R34, R11, R10 ;  /* 0x0000000b22217389 */ /* 0x000064000000000a */
[----:B01----:R-:W-:Y:S05]  /*6010*/  ENDCOLLECTIVE ;  /* 0x000000000000791b */ /* 0x003fea0003800000 */
.L_x_1620:
[----:B------:R-:W-:-:S06]  /*6020*/  LOP3.LUT R37, R35, R8, RZ, 0xc0, !PT ;  /* 0x0000000823257212 */ /* 0x000fcc00078ec0ff */
[----:B------:R-:W0:Y:S01]  /*6030*/  POPC R37, R37 ;  /* 0x0000002500257309 */ /* 0x000e220000000000 */
[----:B------:R-:W-:-:S07]  /*6040*/  LOP3.LUT R36, R33, R8, RZ, 0x30, !PT ;  /* 0x0000000821247212 */ /* 0x000fce00078e30ff */
[----:B0-----:R-:W-:Y:S05]  /*6050*/  WARPSYNC.COLLECTIVE R9, `(.L_x_1621) ;  /* 0x0000000009087348 */ /* 0x001fea0003c00000 */
[----:B------:R1:W2:Y:S02]  /*6060*/  SHFL.IDX P0, R33, R34, R11, R10 ;  /* 0x0000000b22217389 */ /* 0x0002a4000000000a */
[----:B012---:R-:W-:Y:S05]  /*6070*/  ENDCOLLECTIVE ;  /* 0x000000000000791b */ /* 0x007fea0003800000 */
.L_x_1621:
[----:B------:R-:W0:Y:S02]  /*6080*/  POPC R36, R36 ;  /* 0x0000002400247309 */ /* 0x000e240000000000 */
[----:B0-----:R-:W-:Y:S01]  /*6090*/  IADD3 R2, PT, PT, -R36, R2, R37 ;  /* 0x0000000224027210 */ /* 0x001fe20007ffe125 */
[----:B------:R-:W-:-:S07]  /*60a0*/  IMAD.MOV.U32 R35, RZ, RZ, R33 ;  /* 0x000000ffff237224 */ /* 0x000fce00078e0021 */
[----:B------:R-:W-:Y:S05]  /*60b0*/  WARPSYNC.COLLECTIVE R9, `(.L_x_1622) ;  /* 0x0000000009087348 */ /* 0x000fea0003c00000 */
[----:B------:R0:W1:Y:S02]  /*60c0*/  SHFL.IDX P0, R33, R34, R11, R10 ;  /* 0x0000000b22217389 */ /* 0x000064000000000a */
[----:B01----:R-:W-:Y:S05]  /*60d0*/  ENDCOLLECTIVE ;  /* 0x000000000000791b */ /* 0x003fea0003800000 */
.L_x_1622:
[----:B------:R-:W-:-:S06]  /*60e0*/  LOP3.LUT R35, R35, R6, RZ, 0xc0, !PT ;  /* 0x0000000623237212 */ /* 0x000fcc00078ec0ff */
[----:B------:R-:W0:Y:S01]  /*60f0*/  POPC R35, R35 ;  /* 0x0000002300237309 */ /* 0x000e220000000000 */
[----:B------:R-:W-:-:S07]  /*6100*/  LOP3.LUT R37, R33, R6, RZ, 0x30, !PT ;  /* 0x0000000621257212 */ /* 0x000fce00078e30ff */
[----:B0-----:R-:W-:Y:S05]  /*6110*/  WARPSYNC.COLLECTIVE R9, `(.L_x_1623) ;  /* 0x0000000009087348 */ /* 0x001fea0003c00000 */
[----:B------:R1:W2:Y:S02]  /*6120*/  SHFL.IDX P0, R33, R34, R11, R10 ;  /* 0x0000000b22217389 */ /* 0x0002a4000000000a */
[----:B012---:R-:W-:Y:S05]  /*6130*/  ENDCOLLECTIVE ;  /* 0x000000000000791b */ /* 0x007fea0003800000 */
.L_x_1623:
[----:B------:R-:W0:Y:S02]  /*6140*/  POPC R37, R37 ;  /* 0x0000002500257309 */ /* 0x000e240000000000 */
[----:B0-----:R-:W-:Y:S01]  /*6150*/  IADD3 R0, PT, PT, -R37, R0, R35 ;  /* 0x0000000025007210 */ /* 0x001fe20007ffe123 */
[----:B------:R-:W-:-:S07]  /*6160*/  IMAD.MOV.U32 R36, RZ, RZ, R33 ;  /* 0x000000ffff247224 */ /* 0x000fce00078e0021 */
[----:B------:R-:W-:Y:S05]  /*6170*/  WARPSYNC.COLLECTIVE R9, `(.L_x_1624) ;  /* 0x0000000009087348 */ /* 0x000fea0003c00000 */
[----:B------:R0:W1:Y:S02]  /*6180*/  SHFL.IDX P0, R33, R34, R11, R10 ;  /* 0x0000000b22217389 */ /* 0x000064000000000a */
[----:B01----:R-:W-:Y:S05]  /*6190*/  ENDCOLLECTIVE ;  /* 0x000000000000791b */ /* 0x003fea0003800000 */
.L_x_1624:
[----:B------:R-:W-:-:S04]  /*61a0*/  LOP3.LUT R36, R36, R5, RZ, 0xc0, !PT ;  /* 0x0000000524247212 */ /* 0x000fc800078ec0ff */
[----:B------:R0:W1:Y:S01]  /*61b0*/  POPC R35, R36 ;  /* 0x0000002400237309 */ /* 0x0000620000000000 */
[----:B------:R-:W-:Y:S01]  /*61c0*/  IMAD.MOV.U32 R11, RZ, RZ, 0x3 ;  /* 0x00000003ff0b7424 */ /* 0x000fe200078e00ff */
[----:B------:R-:W-:-:S07]  /*61d0*/  LOP3.LUT R37, R33, R5, RZ, 0x30, !PT ;  /* 0x0000000521257212 */ /* 0x000fce00078e30ff */
[----:B01----:R-:W-:Y:S05]  /*61e0*/  WARPSYNC.COLLECTIVE R9, `(.L_x_1625) ;  /* 0x0000000009087348 */ /* 0x003fea0003c00000 */
[----:B------:R2:W3:Y:S02]  /*61f0*/  SHFL.IDX P0, R33, R34, R11, R10 ;  /* 0x0000000b22217389 */ /* 0x0004e4000000000a */
[----:B0123--:R-:W-:Y:S05]  /*6200*/  ENDCOLLECTIVE ;  /* 0x000000000000791b */ /* 0x00ffea0003800000 */
.L_x_1625:
[----:B------:R-:W0:Y:S02]  /*6210*/  POPC R37, R37 ;  /* 0x0000002500257309 */ /* 0x000e240000000000 */
[----:B0-----:R-:W-:Y:S01]  /*6220*/  IADD3 R30, PT, PT, -R37, R30, R35 ;  /* 0x0000001e251e7210 */ /* 0x001fe20007ffe123 */
[----:B------:R-:W-:-:S07]  /*6230*/  IMAD.MOV.U32 R35, RZ, RZ, R33 ;  /* 0x000000ffff237224 */ /* 0x000fce00078e0021 */
[----:B------:R-:W-:Y:S05]  /*6240*/  WARPSYNC.COLLECTIVE R9, `(.L_x_1626) ;  /* 0x0000000009087348 */ /* 0x000fea0003c00000 */
[----:B------:R0:W1:Y:S02]  /*6250*/  SHFL.IDX P0, R33, R34, R11, R10 ;  /* 0x0000000b22217389 */ /* 0x000064000000000a */
[----:B01----:R-:W-:Y:S05]  /*6260*/  ENDCOLLECTIVE ;  /* 0x000000000000791b */ /* 0x003fea0003800000 */
.L_x_1626:
[----:B------:R-:W-:-:S04]  /*6270*/  LOP3.LUT R36, R35, R8, RZ, 0xc0, !PT ;  /* 0x0000000823247212 */ /* 0x000fc800078ec0ff */
[----:B------:R0:W1:Y:S01]  /*6280*/  POPC R35, R36 ;  /* 0x0000002400237309 */ /* 0x0000620000000000 */
[----:B------:R-:W-:-:S07]  /*6290*/  LOP3.LUT R8, R33, R8, RZ, 0x30, !PT ;  /* 0x0000000821087212 */ /* 0x000fce00078e30ff */
[----:B01----:R-:W-:Y:S05]  /*62a0*/  WARPSYNC.COLLECTIVE R9, `(.L_x_1627) ;  /* 0x0000000009087348 */ /* 0x003fea0003c00000 */
[----:B------:R2:W3:Y:S02]  /*62b0*/  SHFL.IDX P0, R33, R34, R11, R10 ;  /* 0x0000000b22217389 */ /* 0x0004e4000000000a */
[----:B0123--:R-:W-:Y:S05]  /*62c0*/  ENDCOLLECTIVE ;  /* 0x000000000000791b */ /* 0x00ffea0003800000 */
.L_x_1627:
[----:B------:R-:W0:Y:S02]  /*62d0*/  POPC R8, R8 ;  /* 0x0000000800087309 */ /* 0x000e240000000000 */
[----:B0-----:R-:W-:Y:S01]  /*62e0*/  IADD3 R17, PT, PT, -R8, R17, R35 ;  /* 0x0000001108117210 */ /* 0x001fe20007ffe123 */
[----:B------:R-:W-:-:S07]  /*62f0*/  IMAD.MOV.U32 R35, RZ, RZ, R33 ;  /* 0x000000ffff237224 */ /* 0x000fce00078e0021 */
[----:B------:R-:W-:Y:S05]  /*6300*/  WARPSYNC.COLLECTIVE R9, `(.L_x_1628) ;  /* 0x0000000009087348 */ /* 0x000fea0003c00000 */
[----:B------:R0:W1:Y:S02]  /*6310*/  SHFL.IDX P0, R33, R34, R11, R10 ;  /* 0x0000000b22217389 */ /* 0x000064000000000a */
[----:B01----:R-:W-:Y:S05]  /*6320*/  ENDCOLLECTIVE ;  /* 0x000000000000791b */ /* 0x003fea0003800000 */
.L_x_1628:
[----:B------:R-:W-:-:S06]  /*6330*/  LOP3.LUT R8, R35, R6, RZ, 0xc0, !PT ;  /* 0x0000000623087212 */ /* 0x000fcc00078ec0ff */
[----:B------:R-:W0:Y:S01]  /*6340*/  POPC R8, R8 ;  /* 0x0000000800087309 */ /* 0x000e220000000000 */
[----:B------:R-:W-:-:S07]  /*6350*/  IMAD.MOV.U32 R37, RZ, RZ, R33 ;  /* 0x000000ffff257224 */ /* 0x000fce00078e0021 */
[----:B0-----:R-:W-:Y:S05]  /*6360*/  WARPSYNC.COLLECTIVE R9, `(.L_x_1629) ;  /* 0x0000000009087348 */ /* 0x001fea0003c00000 */
[----:B------:R1:W2:Y:S02]  /*6370*/  SHFL.IDX P0, R33, R34, R11, R10 ;  /* 0x0000000b22217389 */ /* 0x0002a4000000000a */
[----:B012---:R-:W-:Y:S05]  /*6380*/  ENDCOLLECTIVE ;  /* 0x000000000000791b */ /* 0x007fea0003800000 */
.L_x_1629:
[----:B------:R-:W-:-:S06]  /*6390*/  LOP3.LUT R37, R37, R6, RZ, 0x30, !PT ;  /* 0x0000000625257212 */ /* 0x000fcc00078e30ff */
[----:B------:R-:W0:Y:S01]  /*63a0*/  POPC R37, R37 ;  /* 0x0000002500257309 */ /* 0x000e220000000000 */
[----:B------:R-:W-:Y:S01]  /*63b0*/  IMAD.MOV.U32 R6, RZ, RZ, R33 ;  /* 0x000000ffff067224 */ /* 0x000fe200078e0021 */
[----:B0-----:R-:W-:-:S07]  /*63c0*/  IADD3 R16, PT, PT, -R37, R16, R8 ;  /* 0x0000001025107210 */ /* 0x001fce0007ffe108 */
[----:B------:R-:W-:Y:S05]  /*63d0*/  WARPSYNC.COLLECTIVE R9, `(.L_x_1630) ;  /* 0x0000000009087348 */ /* 0x000fea0003c00000 */
[----:B------:R0:W1:Y:S02]  /*63e0*/  SHFL.IDX P0, R33, R34, R11, R10 ;  /* 0x0000000b22217389 */ /* 0x000064000000000a */
[----:B01----:R-:W-:Y:S05]  /*63f0*/  ENDCOLLECTIVE ;  /* 0x000000000000791b */ /* 0x003fea0003800000 */
.L_x_1630:
[----:B------:R-:W-:-:S04]  /*6400*/  LOP3.LUT R6, R6, R5, RZ, 0xc0, !PT ;  /* 0x0000000506067212 */ /* 0x000fc800078ec0ff */
[----:B------:R0:W1:Y:S01]  /*6410*/  POPC R35, R6 ;  /* 0x0000000600237309 */ /* 0x0000620000000000 */
[----:B------:R-:W-:Y:S05]  /*6420*/  BRA `(.L_x_1631) ;  /* 0xffffffc000907947 */ /* 0x000fea000383ffff */
.L_x_1501:
[----:B------:R-:W-:Y:S01]  /*6430*/  BSSY B0, `(.L_x_1632) ;  /* 0x0000006000007945 */ /* 0x000fe20003800000 */
[----:B------:R-:W-:Y:S01]  /*6440*/  ISETP.NE.AND P6, PT, R9, RZ, PT ;  /* 0x000000ff0900720c */ /* 0x000fe20003fc5270 */
[----:B------:R-:W-:-:S12]  /*6450*/  IMAD.MOV.U32 R9, RZ, RZ, -0x1 ;  /* 0xffffffffff097424 */ /* 0x000fd800078e00ff */
[----:B0-2---:R-:W-:Y:S05]  /*6460*/  WARPSYNC.COLLECTIVE R9, `(.L_x_1633) ;  /* 0x0000000009087348 */ /* 0x005fea0003c00000 */
[----:B------:R-:W-:Y:S01]  /*6470*/  VOTE.ANY R5, PT, P6 ;  /* 0x0000000000057806 */ /* 0x000fe200030e0100 */
[----:B0-2---:R-:W-:Y:S06]  /*6480*/  ENDCOLLECTIVE ;  /* 0x000000000000791b */ /* 0x005fec0003800000 */
.L_x_1633:
[----:B------:R-:W-:Y:S05]  /*6490*/  BSYNC B0 ;  /* 0x0000000000007941 */ /* 0x000fea0003800000 */
.L_x_1632:
[----:B------:R-:W-:Y:S01]  /*64a0*/  ISETP.NE.AND P6, PT, R11, RZ, PT ;  /* 0x000000ff0b00720c */ /* 0x000fe20003fc5270 */
[----:B------:R-:W-:Y:S02]  /*64b0*/  IMAD.MOV.U32 R9, RZ, RZ, -0x1 ;  /* 0xffffffffff097424 */ /* 0x000fe400078e00ff */
[----:B------:R-:W-:-:S06]  /*64c0*/  IMAD.MOV.U32 R20, RZ, RZ, R5 ;  /* 0x000000ffff147224 */ /* 0x000fcc00078e0005 */
[----:B------:R-:W0:Y:S04]  /*64d0*/  BREV R20, R20 ;  /* 0x0000001400147301 */ /* 0x000e280000000000 */
[----:B0-----:R-:W-:Y:S05]  /*64e0*/  WARPSYNC.COLLECTIVE R9, `(.L_x_1634) ;  /* 0x0000000009087348 */ /* 0x001fea0003c00000 */
[----:B------:R-:W-:Y:S01]  /*64f0*/  VOTE.ANY R5, PT, P6 ;  /* 0x0000000000057806 */ /* 0x000fe200030e0100 */
[----:B0-----:R-:W-:Y:S06]  /*6500*/  ENDCOLLECTIVE ;  /* 0x000000000000791b */ /* 0x001fec0003800000 */
.L_x_1634:
[----:B------:R-:W-:Y:S01]  /*6510*/  ISETP.NE.AND P6, PT, R8, RZ, PT ;  /* 0x000000ff0800720c */ /* 0x000fe20003fc5270 */
[----:B------:R-:W-:-:S06]  /*6520*/  IMAD.MOV.U32 R21, RZ, RZ, R5 ;  /* 0x000000ffff157224 */ /* 0x000fcc00078e0005 */
[----:B------:R-:W0:Y:S06]  /*6530*/  BREV R21, R21 ;  /* 0x0000001500157301 */ /* 0x000e2c0000000000 */
[----:B0-----:R-:W-:Y:S05]  /*6540*/  WARPSYNC.COLLECTIVE R9, `(.L_x_1635) ;  /* 0x0000000009087348 */ /* 0x001fea0003c00000 */
[----:B------:R-:W-:Y:S01]  /*6550*/  VOTE.ANY R5, PT, P6 ;  /* 0x0000000000057806 */ /* 0x000fe200030e0100 */
[----:B0-----:R-:W-:Y:S06]  /*6560*/  ENDCOLLECTIVE ;  /* 0x000000000000791b */ /* 0x001fec0003800000 */
.L_x_1635:
[----:B------:R-:W-:Y:S01]  /*6570*/  ISETP.NE.AND P6, PT, R10, RZ, PT ;  /* 0x000000ff0a00720c */ /* 0x000fe20003fc5270 */
[----:B------:R-:W-:-:S06]  /*6580*/  IMAD.MOV.U32 R22, RZ, RZ, R5 ;  /* 0x000000ffff167224 */ /* 0x000fcc00078e0005 */
[----:B------:R-:W0:Y:S06]  /*6590*/  BREV R22, R22 ;  /* 0x0000001600167301 */ /* 0x000e2c0000000000 */
[----:B0-----:R-:W-:Y:S05]  /*65a0*/  WARPSYNC.COLLECTIVE R9, `(.L_x_1636) ;  /* 0x0000000009087348 */ /* 0x001fea0003c00000 */
[----:B------:R-:W-:Y:S01]  /*65b0*/  VOTE.ANY R5, PT, P6 ;  /* 0x0000000000057806 */ /* 0x000fe200030e0100 */
[----:B0-----:R-:W-:Y:S06]  /*65c0*/  ENDCOLLECTIVE ;  /* 0x000000000000791b */ /* 0x001fec0003800000 */
.L_x_1636:
[----:B------:R-:W-:Y:S01]  /*65d0*/  PLOP3.LUT P6, PT, P1, PT, PT, 0x80, 0x8 ;  /* 0x000000000008781c */ /* 0x000fe20000fcf070 */
[----:B------:R-:W-:-:S06]  /*65e0*/  IMAD.MOV.U32 R23, RZ, RZ, R5 ;  /* 0x000000ffff177224 */ /* 0x000fcc00078e0005 */
[----:B------:R-:W0:Y:S06]  /*65f0*/  BREV R23, R23 ;  /* 0x0000001700177301 */ /* 0x000e2c0000000000 */
[----:B0-----:R-:W-:Y:S05]  /*6600*/  WARPSYNC.COLLECTIVE R9, `(.L_x_1637) ;  /* 0x0000000009087348 */ /* 0x001fea0003c00000 */
[----:B------:R-:W-:Y:S01]  /*6610*/  VOTE.ANY R5, PT, P6 ;  /* 0x0000000000057806 */ /* 0x000fe200030e0100 */
[----:B0-----:R-:W-:Y:S06]  /*6620*/  ENDCOLLECTIVE ;  /* 0x000000000000791b */ /* 0x001fec0003800000 */
.L_x_1637:
[----:B------:R-:W-:Y:S01]  /*6630*/  PLOP3.LUT P6, PT, P0, PT, PT, 0x80, 0x8 ;  /* 0x000000000008781c */ /* 0x000fe200007cf070 */
[----:B------:R-:W-:-:S06]  /*6640*/  IMAD.MOV.U32 R16, RZ, RZ, R5 ;  /* 0x000000ffff107224 */ /* 0x000fcc00078e0005 */
[----:B------:R-:W0:Y:S06]  /*6650*/  BREV R16, R16 ;  /* 0x0000001000107301 */ /* 0x000e2c0000000000 */
[----:B0-----:R-:W-:Y:S05]  /*6660*/  WARPSYNC.COLLECTIVE R9, `(.L_x_1638) ;  /* 0x0000000009087348 */ /* 0x001fea0003c00000 */
[----:B------:R-:W-:Y:S01]  /*6670*/  VOTE.ANY R5, PT, P6 ;  /* 0x0000000000057806 */ /* 0x000fe200030e0100 */
[----:B0-----:R-:W-:Y:S06]  /*6680*/  ENDCOLLECTIVE ;  /* 0x000000000000791b */ /* 0x001fec0003800000 */
.L_x_1638:
[----:B------:R-:W-:Y:S01]  /*6690*/  ISETP.NE.AND P6, PT, R4, RZ, PT ;  /* 0x000000ff0400720c */ /* 0x000fe20003fc5270 */
[----:B------:R-:W-:-:S06]  /*66a0*/  IMAD.MOV.U32 R17, RZ, RZ, R5 ;  /* 0x000000ffff117224 */ /* 0x000fcc00078e0005 */
[----:B------:R-:W0:Y:S06]  /*66b0*/  BREV R17, R17 ;  /* 0x0000001100117301 */ /* 0x000e2c0000000000 */
[----:B0-----:R-:W-:Y:S05]  /*66c0*/  WARPSYNC.COLLECTIVE R9, `(.L_x_1639) ;  /* 0x0000000009087348 */ /* 0x001fea0003c00000 */
[----:B------:R-:W-:Y:S01]  /*66d0*/  VOTE.ANY R5, PT, P6 ;  /* 0x0000000000057806 */ /* 0x000fe200030e0100 */
[----:B0-----:R-:W-:Y:S06]  /*66e0*/  ENDCOLLECTIVE ;  /* 0x000000000000791b */ /* 0x001fec0003800000 */
.L_x_1639:
[----:B------:R-:W-:Y:S01]  /*66f0*/  ISETP.NE.AND P6, PT, R2, RZ, PT ;  /* 0x000000ff0200720c */ /* 0x000fe20003fc5270 */
[----:B------:R-:W-:-:S06]  /*6700*/  IMAD.MOV.U32 R18, RZ, RZ, R5 ;  /* 0x000000ffff127224 */ /* 0x000fcc00078e0005 */
[----:B------:R-:W0:Y:S06]  /*6710*/  BREV R18, R18 ;  /* 0x0000001200127301 */ /* 0x000e2c0000000000 */
[----:B0-----:R-:W-:Y:S05]  /*6720*/  WARPSYNC.COLLECTIVE R9, `(.L_x_1640) ;  /* 0x0000000009087348 */ /* 0x001fea0003c00000 */
[----:B------:R-:W-:Y:S01]  /*6730*/  VOTE.ANY R5, PT, P6 ;  /* 0x0000000000057806 */ /* 0x000fe200030e0100 */
[----:B0-----:R-:W-:Y:S06]  /*6740*/  ENDCOLLECTIVE ;  /* 0x000000000000791b */ /* 0x001fec0003800000 */
.L_x_1640:
[----:B------:R-:W-:Y:S01]  /*6750*/  PLOP3.LUT P6, PT, P5, PT, PT, 0x80, 0x8 ;  /* 0x000000000008781c */ /* 0x000fe20002fcf070 */
[----:B------:R-:W-:-:S06]  /*6760*/  IMAD.MOV.U32 R19, RZ, RZ, R5 ;  /* 0x000000ffff137224 */ /* 0x000fcc00078e0005 */
[----:B------:R-:W0:Y:S06]  /*6770*/  BREV R19, R19 ;  /* 0x0000001300137301 */ /* 0x000e2c0000000000 */
[----:B0-----:R-:W-:Y:S05]  /*6780*/  WARPSYNC.COLLECTIVE R9, `(.L_x_1641) ;  /* 0x0000000009087348 */ /* 0x001fea0003c00000 */
[----:B------:R-:W-:Y:S01]  /*6790*/  VOTE.ANY R5, PT, P6 ;  /* 0x0000000000057806 */ /* 0x000fe200030e0100 */
[----:B0-----:R-:W-:Y:S06]  /*67a0*/  ENDCOLLECTIVE ;  /* 0x000000000000791b */ /* 0x001fec0003800000 */
.L_x_1641:
[----:B------:R-:W-:Y:S01]  /*67b0*/  PLOP3.LUT P6, PT, P4, PT, PT, 0x80, 0x8 ;  /* 0x000000000008781c */ /* 0x000fe200027cf070 */
[----:B------:R-:W-:-:S06]  /*67c0*/  IMAD.MOV.U32 R12, RZ, RZ, R5 ;  /* 0x000000ffff0c7224 */ /* 0x000fcc00078e0005 */
[----:B------:R-:W0:Y:S06]  /*67d0*/  BREV R12, R12 ;  /* 0x0000000c000c7301 */ /* 0x000e2c0000000000 */
[----:B0-----:R-:W-:Y:S05]  /*67e0*/  WARPSYNC.COLLECTIVE R9, `(.L_x_1642) ;  /* 0x0000000009087348 */ /* 0x001fea0003c00000 */
[----:B------:R-:W-:Y:S01]  /*67f0*/  VOTE.ANY R5, PT, P6 ;  /* 0x0000000000057806 */ /* 0x000fe200030e0100 */
[----:B0-----:R-:W-:Y:S06]  /*6800*/  ENDCOLLECTIVE ;  /* 0x000000000000791b */ /* 0x001fec0003800000 */
.L_x_1642:
[----:B------:R-:W-:Y:S01]  /*6810*/  PLOP3.LUT P6, PT, P3, PT, PT, 0x80, 0x8 ;  /* 0x000000000008781c */ /* 0x000fe20001fcf070 */
[----:B------:R-:W-:-:S06]  /*6820*/  IMAD.MOV.U32 R13, RZ, RZ, R5 ;  /* 0x000000ffff0d7224 */ /* 0x000fcc00078e0005 */
[----:B------:R-:W0:Y:S06]  /*6830*/  BREV R13, R13 ;  /* 0x0000000d000d7301 */ /* 0x000e2c0000000000 */
[----:B0-----:R-:W-:Y:S05]  /*6840*/  WARPSYNC.COLLECTIVE R9, `(.L_x_1643) ;  /* 0x0000000009087348 */ /* 0x001fea0003c00000 */
[----:B------:R-:W-:Y:S01]  /*6850*/  VOTE.ANY R5, PT, P6 ;  /* 0x0000000000057806 */ /* 0x000fe200030e0100 */
[----:B0-----:R-:W-:Y:S06]  /*6860*/  ENDCOLLECTIVE ;  /* 0x000000000000791b */ /* 0x001fec0003800000 */
.L_x_1643:
[----:B------:R-:W-:Y:S01]  /*6870*/  PLOP3.LUT P6, PT, P2, PT, PT, 0x80, 0x8 ;  /* 0x000000000008781c */ /* 0x000fe200017cf070 */
[----:B------:R-:W-:-:S06]  /*6880*/  IMAD.MOV.U32 R14, RZ, RZ, R5 ;  /* 0x000000ffff0e7224 */ /* 0x000fcc00078e0005 */
[----:B------:R-:W0:Y:S06]  /*6890*/  BREV R14, R14 ;  /* 0x0000000e000e7301 */ /* 0x000e2c0000000000 */
[----:B0-----:R-:W-:Y:S05]  /*68a0*/  WARPSYNC.COLLECTIVE R9, `(.L_x_1644) ;  /* 0x0000000009087348 */ /* 0x001fea0003c00000 */
[----:B------:R-:W-:Y:S01]  /*68b0*/  VOTE.ANY R5, PT, P6 ;  /* 0x0000000000057806 */ /* 0x000fe200030e0100 */
[----:B0-----:R-:W-:Y:S06]  /*68c0*/  ENDCOLLECTIVE ;  /* 0x000000000000791b */ /* 0x001fec0003800000 */
.L_x_1644:
[----:B------:R-:W-:Y:S01]  /*68d0*/  IMAD.MOV.U32 R15, RZ, RZ, R5 ;  /* 0x000000ffff0f7224 */ /* 0x000fe200078e0005 */
[----:B------:R-:W-:Y:S06]  /*68e0*/  BRA `(.L_x_1645) ;  /* 0xffffffc000707947 */ /* 0x000fec000383ffff */
.L_x_1646:
        /* <DEDUP_REMOVED lines=9> */
.L_x_2997:


//--------------------- .text._Z20spmm4_bin_op_16_1024PKhPKjPjPKiS5_ii --------------------------
	.section	.text._Z20spmm4_bin_op_16_1024PKhPKjPjPKiS5_ii,"ax",@progbits
	.align	128
        .global         _Z20spmm4_bin_op_16_1024PKhPKjPjPKiS5_ii
        .type           _Z20spmm4_bin_op_16_1024PKhPKjPjPKiS5_ii,@function
        .size           _Z20spmm4_bin_op_16_1024PKhPKjPjPKiS5_ii,(.L_x_2998 - _Z20spmm4_bin_op_16_1024PKhPKjPjPKiS5_ii)
        .other          _Z20spmm4_bin_op_16_1024PKhPKjPjPKiS5_ii,@"STO_CUDA_ENTRY STV_DEFAULT"
_Z20spmm4_bin_op_16_1024PKhPKjPjPKiS5_ii:
.text._Z20spmm4_bin_op_16_1024PKhPKjPjPKiS5_ii:
        /* <DEDUP_REMOVED lines=17> */
[----:B------:R-:W-:Y:S01]  /*0110*/  PLOP3.LUT P0, PT, PT, PT, PT, 0x80, 0x8 ;  /* 0x000000000008781c */ /* 0x000fe20003f0f070 */
[----:B------:R-:W2:Y:S01]  /*0120*/  LDCU UR8, c[0x0][0x3ac] ;  /* 0x00007580ff0877ac */ /* 0x000ea20008000800 */
[----:B------:R-:W-:Y:S02]  /*0130*/  PLOP3.LUT P2, PT, PT, PT, PT, 0x80, 0x8 ;  /* 0x000000000008781c */ /* 0x000fe40003f4f070 */
[----:B------:R-:W-:Y:S01]  /*0140*/  PLOP3.LUT P1, PT, PT, PT, PT, 0x80, 0x8 ;  /* 0x000000000008781c */ /* 0x000fe20003f2f070 */
[----:B------:R-:W3:Y:S01]  /*0150*/  LDCU UR10, c[0x0][0x3ac] ;  /* 0x00007580ff0a77ac */ /* 0x000ee20008000800 */
[----:B------:R-:W-:Y:S01]  /*0160*/  SHF.R.U32.HI R4, RZ, 0x3, R12 ;  /* 0x00000003ff047819 */ /* 0x000fe2000001160c */
[----:B------:R-:W4:Y:S01]  /*0170*/  LDCU.64 UR6, c[0x0][0x380] ;  /* 0x00007000ff0677ac */ /* 0x000f220008000a00 */
[----:B0-----:R-:W-:-:S05]  /*0180*/  IMAD.WIDE R2, R21, 0x4, R2 ;  /* 0x0000000415027825 */ /* 0x001fca00078e0202 */
[----:B-1----:R-:W5:Y:S04]  /*0190*/  LDG.E.CONSTANT R22, desc[UR4][R2.64] ;  /* 0x0000000402167981 */ /* 0x002f68000c1e9900 */
[----:B------:R-:W5:Y:S01]  /*01a0*/  LDG.E.CONSTANT R5, desc[UR4][R2.64+0x4] ;  /* 0x0000040402057981 */ /* 0x000f62000c1e9900 */
[----:B------:R-:W-:Y:S01]  /*01b0*/  P2R R11, PR, RZ, 0x1 ;  /* 0x00000001ff0b7803 */ /* 0x000fe20000000000 */
[----:B------:R-:W-:Y:S01]  /*01c0*/  BSSY B1, `(.L_x_1647) ;  /* 0x000030f000017945 */ /* 0x000fe20003800000 */
[----:B------:R-:W-:Y:S02]  /*01d0*/  PLOP3.LUT P0, PT, PT, PT, PT, 0x80, 0x8 ;  /* 0x000000000008781c */ /* 0x000fe40003f0f070 */
[----:B------:R-:W-:Y:S02]  /*01e0*/  P2R R9, PR, RZ, 0x4 ;  /* 0x00000004ff097803 */ /* 0x000fe40000000000 */
[----:B------:R-:W-:-:S02]  /*01f0*/  P2R R15, PR, RZ, 0x2 ;  /* 0x00000002ff0f7803 */ /* 0x000fc40000000000 */
[----:B------:R-:W-:Y:S02]  /*0200*/  P2R R16, PR, RZ, 0x1 ;  /* 0x00000001ff107803 */ /* 0x000fe40000000000 */
[----:B------:R-:W-:Y:S02]  /*0210*/  PLOP3.LUT P2, PT, PT, PT, PT, 0x80, 0x8 ;  /* 0x000000000008781c */ /* 0x000fe40003f4f070 */
[----:B------:R-:W-:Y:S02]  /*0220*/  PLOP3.LUT P1, PT, PT, PT, PT, 0x80, 0x8 ;  /* 0x000000000008781c */ /* 0x000fe40003f2f070 */
[----:B------:R-:W-:Y:S02]  /*0230*/  PLOP3.LUT P0, PT, PT, PT, PT, 0x80, 0x8 ;  /* 0x000000000008781c */ /* 0x000fe40003f0f070 */
[----:B------:R-:W-:Y:S02]  /*0240*/  LOP3.LUT R4, R4, 0xc, RZ, 0xc0, !PT ;  /* 0x0000000c04047812 */ /* 0x000fe400078ec0ff */
[----:B------:R-:W-:-:S02]  /*0250*/  P2R R19, PR, RZ, 0x4 ;  /* 0x00000004ff137803 */ /* 0x000fc40000000000 */
[----:B------:R-:W-:Y:S01]  /*0260*/  P2R R18, PR, RZ, 0x2 ;  /* 0x00000002ff127803 */ /* 0x000fe20000000000 */
[----:B--2---:R-:W-:Y:S01]  /*0270*/  IMAD R10, R4, UR8, RZ ;  /* 0x00000008040a7c24 */ /* 0x004fe2000f8e02ff */
[----:B------:R-:W-:Y:S01]  /*0280*/  P2R R17, PR, RZ, 0x1 ;  /* 0x00000001ff117803 */ /* 0x000fe20000000000 */
[----:B------:R-:W0:Y:S01]  /*0290*/  LDCU.64 UR8, c[0x0][0x3a0] ;  /* 0x00007400ff0877ac */ /* 0x000e220008000a00 */
[----:B------:R-:W-:Y:S01]  /*02a0*/  PLOP3.LUT P0, PT, PT, PT, PT, 0x80, 0x8 ;  /* 0x000000000008781c */ /* 0x000fe20003f0f070 */
[----:B------:R-:W-:Y:S01]  /*02b0*/  IMAD R21, R21, 0x4, R10 ;  /* 0x0000000415157824 */ /* 0x000fe200078e020a */
[----:B------:R-:W-:Y:S02]  /*02c0*/  PLOP3.LUT P1, PT, PT, PT, PT, 0x80, 0x8 ;  /* 0x000000000008781c */ /* 0x000fe40003f2f070 */
[----:B------:R-:W-:Y:S02]  /*02d0*/  PLOP3.LUT P2, PT, PT, PT, PT, 0x80, 0x8 ;  /* 0x000000000008781c */ /* 0x000fe40003f4f070 */
[----:B------:R-:W-:-:S02]  /*02e0*/  P2R R23, PR, RZ, 0x1 ;  /* 0x00000001ff177803 */ /* 0x000fc40000000000 */
[----:B------:R-:W-:Y:S02]  /*02f0*/  P2R R7, PR, RZ, 0x4 ;  /* 0x00000004ff077803 */ /* 0x000fe40000000000 */
[----:B------:R-:W-:Y:S02]  /*0300*/  PLOP3.LUT P0, PT, PT, PT, PT, 0x80, 0x8 ;  /* 0x000000000008781c */ /* 0x000fe40003f0f070 */
[----:B------:R-:W-:Y:S02]  /*0310*/  PLOP3.LUT P2, PT, PT, PT, PT, 0x80, 0x8 ;  /* 0x000000000008781c */ /* 0x000fe40003f4f070 */
[----:B------:R-:W-:Y:S02]  /*0320*/  PLOP3.LUT P3, PT, PT, PT, PT, 0x80, 0x8 ;  /* 0x000000000008781c */ /* 0x000fe40003f6f070 */
[----:B------:R-:W-:Y:S02]  /*0330*/  PLOP3.LUT P4, PT, PT, PT, PT, 0x80, 0x8 ;  /* 0x000000000008781c */ /* 0x000fe40003f8f070 */
[----:B------:R-:W-:Y:S01]  /*0340*/  PLOP3.LUT P5, PT, PT, PT, PT, 0x80, 0x8 ;  /* 0x000000000008781c */ /* 0x000fe20003faf070 */
[----:B-----5:R-:W-:Y:S01]  /*0350*/  IMAD.IADD R20, R5, 0x1, -R22 ;  /* 0x0000000105147824 */ /* 0x020fe200078e0a16 */
[----:B------:R-:W-:-:S02]  /*0360*/  P2R R5, PR, RZ, 0x2 ;  /* 0x00000002ff057803 */ /* 0x000fc40000000000 */
[----:B------:R-:W-:Y:S02]  /*0370*/  PLOP3.LUT P1, PT, PT, PT, PT, 0x80, 0x8 ;  /* 0x000000000008781c */ /* 0x000fe40003f2f070 */
[----:B------:R-:W-:-:S13]  /*0380*/  ISETP.GE.AND P6, PT, R20, 0x1, PT ;  /* 0x000000011400780c */ /* 0x000fda0003fc6270 */
[----:B0--34-:R-:W-:Y:S05]  /*0390*/  @!P6 BRA `(.L_x_1648) ;  /* 0x0000002c00c4e947 */ /* 0x019fea0003800000 */
[----:B------:R-:W0:Y:S01]  /*03a0*/  S2R R8, SR_CgaCtaId ;  /* 0x0000000000087919 */ /* 0x000e220000008800 */
[--C-:B------:R-:W-:Y:S01]  /*03b0*/  SHF.R.U32.HI R2, RZ, 0x5, R12.reuse ;  /* 0x00000005ff027819 */ /* 0x100fe2000001160c */
[----:B------:R-:W-:Y:S01]  /*03c0*/  VIADD R6, R20, 0x7 ;  /* 0x0000000714067836 */ /* 0x000fe20000000000 */
[----:B------:R-:W-:Y:S01]  /*03d0*/  MOV R4, 0x400 ;  /* 0x0000040000047802 */ /* 0x000fe20000000f00 */
[----:B------:R-:W1:Y:S01]  /*03e0*/  S2R R19, SR_LANEID ;  /* 0x0000000000137919 */ /* 0x000e620000000000 */
[----:B------:R-:W-:Y:S01]  /*03f0*/  BSSY B0, `(.L_x_1649) ;  /* 0x00002d1000007945 */ /* 0x000fe20003800000 */
[C---:B------:R-:W-:Y:S01]  /*0400*/  IMAD.SHL.U32 R3, R2.reuse, 0x20, RZ ;  /* 0x0000002002037824 */ /* 0x040fe200078e00ff */
[----:B------:R-:W-:Y:S01]  /*0410*/  CS2R R24, SRZ ;  /* 0x0000000000187805 */ /* 0x000fe2000001ff00 */
[----:B------:R-:W-:Y:S01]  /*0420*/  IMAD.SHL.U32 R2, R2, 0x80, RZ ;  /* 0x0000008002027824 */ /* 0x000fe200078e00ff */
[----:B------:R-:W-:Y:S01]  /*0430*/  CS2R R26, SRZ ;  /* 0x00000000001a7805 */ /* 0x000fe2000001ff00 */
[----:B------:R-:W-:Y:S01]  /*0440*/  VIADD R5, R4, 0x1000 ;  /* 0x0000100004057836 */ /* 0x000fe20000000000 */
[----:B------:R-:W-:Y:S01]  /*0450*/  LOP3.LUT R3, R3, 0x60, RZ, 0xc0, !PT ;  /* 0x0000006003037812 */ /* 0x000fe200078ec0ff */
[----:B------:R-:W-:Y:S01]  /*0460*/  IMAD.MOV.U32 R23, RZ, RZ, RZ ;  /* 0x000000ffff177224 */ /* 0x000fe200078e00ff */
[----:B------:R-:W-:Y:S01]  /*0470*/  LOP3.LUT R7, R2, 0x180, RZ, 0xc0, !PT ;  /* 0x0000018002077812 */ /* 0x000fe200078ec0ff */
[----:B------:R-:W-:Y:S01]  /*0480*/  IMAD.MOV.U32 R14, RZ, RZ, RZ ;  /* 0x000000ffff0e7224 */ /* 0x000fe200078e00ff */
[----:B------:R-:W-:-:S02]  /*0490*/  LOP3.LUT R2, R3, 0x380, R12, 0xf8, !PT ;  /* 0x0000038003027812 */ /* 0x000fc400078ef80c */
[----:B------:R-:W-:Y:S02]  /*04a0*/  CS2R R28, SRZ ;  /* 0x00000000001c7805 */ /* 0x000fe4000001ff00 */
[----:B------:R-:W-:Y:S01]  /*04b0*/  CS2R R30, SRZ ;  /* 0x00000000001e7805 */ /* 0x000fe2000001ff00 */
[----:B------:R-:W-:Y:S01]  /*04c0*/  IMAD R0, R0, 0x200, R7 ;  /* 0x0000020000007824 */ /* 0x000fe200078e0207 */
[----:B------:R-:W-:Y:S02]  /*04d0*/  SHF.R.S32.HI R7, RZ, 0x1f, R6 ;  /* 0x0000001fff077819 */ /* 0x000fe40000011406 */
[----:B------:R-:W-:Y:S02]  /*04e0*/  CS2R R12, SRZ ;  /* 0x00000000000c7805 */ /* 0x000fe4000001ff00 */
[----:B------:R-:W-:Y:S02]  /*04f0*/  CS2R R32, SRZ ;  /* 0x0000000000207805 */ /* 0x000fe4000001ff00 */
[----:B------:R-:W-:-:S04]  /*0500*/  LEA.HI R7, R7, R6, RZ, 0x3 ;  /* 0x0000000607077211 */ /* 0x000fc800078f18ff */
[----:B------:R-:W-:Y:S02]  /*0510*/  LOP3.LUT R9, R7, 0xfffffff8, RZ, 0xc0, !PT ;  /* 0xfffffff807097812 */ /* 0x000fe400078ec0ff */
[C---:B0-----:R-:W-:Y:S02]  /*0520*/  LEA R3, R8.reuse, R4, 0x18 ;  /* 0x0000000408037211 */ /* 0x041fe400078ec0ff */
[----:B------:R-:W-:Y:S01]  /*0530*/  LEA R5, R8, R5, 0x18 ;  /* 0x0000000508057211 */ /* 0x000fe200078ec0ff */
[----:B-1----:R-:W-:Y:S01]  /*0540*/  IMAD.IADD R2, R2, 0x1, R19 ;  /* 0x0000000102027824 */ /* 0x002fe200078e0213 */
[----:B------:R-:W-:Y:S01]  /*0550*/  LOP3.LUT R11, R19, 0x3, RZ, 0xc0, !PT ;  /* 0x00000003130b7812 */ /* 0x000fe200078ec0ff */
[--C-:B------:R-:W-:Y:S02]  /*0560*/  IMAD.IADD R18, R3, 0x1, R0.reuse ;  /* 0x0000000103127824 */ /* 0x100fe400078e0200 */
[----:B------:R-:W-:Y:S02]  /*0570*/  IMAD.IADD R17, R5, 0x1, R0 ;  /* 0x0000000105117824 */ /* 0x000fe400078e0200 */
[----:B------:R-:W-:-:S02]  /*0580*/  IMAD R16, R2, 0x4, R3 ;  /* 0x0000000402107824 */ /* 0x000fc400078e0203 */
[----:B------:R-:W-:Y:S01]  /*0590*/  IMAD R15, R2, 0x4, R5 ;  /* 0x00000004020f7824 */ /* 0x000fe200078e0205 */
[----:B------:R-:W-:Y:S01]  /*05a0*/  CS2R R2, SRZ ;  /* 0x0000000000027805 */ /* 0x000fe2000001ff00 */
[----:B------:R-:W-:Y:S02]  /*05b0*/  IMAD.MOV.U32 R0, RZ, RZ, RZ ;  /* 0x000000ffff007224 */ /* 0x000fe400078e00ff */
[----:B------:R-:W-:-:S07]  /*05c0*/  IMAD.IADD R10, R10, 0x1, R11 ;  /* 0x000000010a0a7824 */ /* 0x000fce00078e020b */
.L_x_1749:
[----:B0-----:R0:W-:Y:S01]  /*05d0*/  STS [R16], RZ ;  /* 0x000000ff10007388 */ /* 0x0011e20000000800 */
[----:B------:R-:W-:Y:S01]  /*05e0*/  LEA.HI R5, R19, R12, RZ, 0x1e ;  /* 0x0000000c13057211 */ /* 0x000fe200078ff0ff */
[----:B------:R-:W-:Y:S01]  /*05f0*/  BSSY.RECONVERGENT B2, `(.L_x_1650) ;  /* 0x0000023000027945 */ /* 0x000fe20003800200 */
[----:B------:R-:W-:Y:S01]  /*0600*/  CS2R R40, SRZ ;  /* 0x0000000000287805 */ /* 0x000fe2000001ff00 */
[----:B------:R0:W-:Y:S01]  /*0610*/  STS [R15], RZ ;  /* 0x000000ff0f007388 */ /* 0x0001e20000000800 */
[----:B------:R-:W-:Y:S01]  /*0620*/  ISETP.GE.U32.AND P0, PT, R5, R20, PT ;  /* 0x000000140500720c */ /* 0x000fe20003f06070 */
[----:B------:R-:W-:Y:S02]  /*0630*/  IMAD.MOV.U32 R36, RZ, RZ, RZ ;  /* 0x000000ffff247224 */ /* 0x000fe400078e00ff */
[----:B------:R-:W-:Y:S02]  /*0640*/  IMAD.MOV.U32 R35, RZ, RZ, RZ ;  /* 0x000000ffff237224 */ /* 0x000fe400078e00ff */
[----:B------:R-:W-:-:S08]  /*0650*/  IMAD.MOV.U32 R38, RZ, RZ, RZ ;  /* 0x000000ffff267224 */ /* 0x000fd000078e00ff */
[----:B0-----:R-:W-:Y:S05]  /*0660*/  @P0 BRA `(.L_x_1651) ;  /* 0x00000000006c0947 */ /* 0x001fea0003800000 */
[----:B------:R-:W-:-:S04]  /*0670*/  IADD3 R4, P0, PT, R22, R5, RZ ;  /* 0x0000000516047210 */ /* 0x000fc80007f1e0ff */
[----:B------:R-:W-:Y:S02]  /*0680*/  LEA.HI.X.SX32 R5, R22, RZ, 0x1, P0 ;  /* 0x000000ff16057211 */ /* 0x000fe400000f0eff */
[----:B------:R-:W-:-:S04]  /*0690*/  LEA R38, P0, R4, UR8, 0x2 ;  /* 0x0000000804267c11 */ /* 0x000fc8000f8010ff */
[----:B------:R-:W-:Y:S02]  /*06a0*/  LEA.HI.X R39, R4, UR9, R5, 0x2, P0 ;  /* 0x0000000904277c11 */ /* 0x000fe400080f1405 */
[----:B------:R-:W0:Y:S04]  /*06b0*/  LDC.64 R4, c[0x0][0x388] ;  /* 0x0000e200ff047b82 */ /* 0x000e280000000a00 */
[----:B------:R-:W2:Y:S02]  /*06c0*/  LDG.E.CONSTANT R39, desc[UR4][R38.64] ;  /* 0x0000000426277981 */ /* 0x000ea4000c1e9900 */
[----:B--2---:R-:W-:-:S04]  /*06d0*/  IMAD R7, R39, 0x4, R10 ;  /* 0x0000000427077824 */ /* 0x004fc800078e020a */
[----:B0-----:R-:W-:-:S04]  /*06e0*/  IMAD.WIDE.U32 R36, R7, 0x4, R4 ;  /* 0x0000000407247825 */ /* 0x001fc800078e0004 */
[----:B------:R-:W-:Y:S02]  /*06f0*/  VIADD R7, R7, UR10 ;  /* 0x0000000a07077c36 */ /* 0x000fe40008000000 */
[----:B------:R-:W5:Y:S02]  /*0700*/  LDG.E.CONSTANT R36, desc[UR4][R36.64] ;  /* 0x0000000424247981 */ /* 0x000f64000c1e9900 */
[C---:B------:R-:W-:Y:S02]  /*0710*/  VIADD R43, R7.reuse, UR10 ;  /* 0x0000000a072b7c36 */ /* 0x040fe40008000000 */
[----:B------:R-:W-:-:S04]  /*0720*/  IMAD.WIDE.U32 R34, R7, 0x4, R4 ;  /* 0x0000000407227825 */ /* 0x000fc800078e0004 */
[C---:B------:R-:W-:Y:S01]  /*0730*/  VIADD R39, R43.reuse, UR10 ;  /* 0x0000000a2b277c36 */ /* 0x040fe20008000000 */
[----:B------:R0:W5:Y:S01]  /*0740*/  LDG.E.CONSTANT R40, desc[UR4][R34.64] ;  /* 0x0000000422287981 */ /* 0x000162000c1e9900 */
[----:B------:R-:W-:-:S04]  /*0750*/  IMAD.WIDE.U32 R6, R43, 0x4, R4 ;  /* 0x000000042b067825 */ /* 0x000fc800078e0004 */
[----:B------:R-:W-:Y:S01]  /*0760*/  IMAD.WIDE.U32 R38, R39, 0x4, R4 ;  /* 0x0000000427267825 */ /* 0x000fe200078e0004 */
[----:B------:R1:W5:Y:S03]  /*0770*/  LDG.E.CONSTANT R41, desc[UR4][R6.64] ;  /* 0x0000000406297981 */ /* 0x000366000c1e9900 */
[----:B------:R-:W-:Y:S02]  /*0780*/  IMAD R4, R12, 0x4, R19 ;  /* 0x000000040c047824 */ /* 0x000fe400078e0213 */
[----:B------:R-:W-:Y:S01]  /*0790*/  IMAD.SHL.U32 R5, R22, 0x4, RZ ;  /* 0x0000000416057824 */ /* 0x000fe200078e00ff */
[----:B------:R1:W5:Y:S02]  /*07a0*/  LDG.E.CONSTANT R38, desc[UR4][R38.64] ;  /* 0x0000000426267981 */ /* 0x000364000c1e9900 */
[----:B------:R-:W-:-:S04]  /*07b0*/  LOP3.LUT R4, R4, 0xfffffffc, RZ, 0xc0, !PT ;  /* 0xfffffffc04047812 */ /* 0x000fc800078ec0ff */
[----:B------:R-:W-:-:S04]  /*07c0*/  LOP3.LUT R4, R4, 0x3, R19, 0xf8, !PT ;  /* 0x0000000304047812 */ /* 0x000fc800078ef813 */
[--C-:B------:R-:W-:Y:S02]  /*07d0*/  IADD3 R4, P0, P1, R4, UR6, R5.reuse ;  /* 0x0000000604047c10 */ /* 0x100fe4000f91e005 */
[----:B------:R-:W-:-:S04]  /*07e0*/  SHF.R.S32.HI R5, RZ, 0x1f, R5 ;  /* 0x0000001fff057819 */ /* 0x000fc80000011405 */
[----:B------:R-:W-:-:S05]  /*07f0*/  IADD3.X R5, PT, PT, RZ, UR7, R5, P0, P1 ;  /* 0x00000007ff057c10 */ /* 0x000fca00087e2405 */
[----:B------:R-:W0:Y:S02]  /*0800*/  LDG.E.U8.CONSTANT R4, desc[UR4][R4.64] ;  /* 0x0000000404047981 */ /* 0x000e24000c1e9100 */
[----:B01----:R-:W-:-:S07]  /*0810*/  LOP3.LUT R35, R4, 0xf, RZ, 0xc0, !PT ;  /* 0x0000000f04237812 */ /* 0x003fce00078ec0ff */
.L_x_1651:
[----:B------:R-:W-:Y:S05]  /*0820*/  BSYNC.RECONVERGENT B2 ;  /* 0x0000000000027941 */ /* 0x000fea0003800200 */
.L_x_1650:
[----:B------:R-:W-:-:S03]  /*0830*/  UMOV UR11, 0xffffffff ;  /* 0xffffffff000b7882 */ /* 0x000fc60000000000 */
[----:B------:R-:W-:Y:S05]  /*0840*/  BRA.DIV UR11, `(.L_x_1652) ;  /* 0x0000002e0bc47947 */ /* 0x000fea000b800000 */
[C---:B------:R-:W-:Y:S01]  /*0850*/  LOP3.LUT R42, R11.reuse, 0x4, RZ, 0xfc, !PT ;  /* 0x000000040b2a7812 */ /* 0x040fe200078efcff */
[----:B------:R-:W0:Y:S01]  /*0860*/  SHFL.IDX PT, R4, R35, R11, 0x1f ;  /* 0x00001f0b23047589 */ /* 0x000e2200000e0000 */
[C---:B------:R-:W-:Y:S02]  /*0870*/  LOP3.LUT R44, R11.reuse, 0x8, RZ, 0xfc, !PT ;  /* 0x000000080b2c7812 */ /* 0x040fe400078efcff */
[----:B------:R-:W-:Y:S02]  /*0880*/  LOP3.LUT R37, R11, 0x10, RZ, 0xfc, !PT ;  /* 0x000000100b257812 */ /* 0x000fe400078efcff */
[----:B------:R-:W1:Y:S01]  /*0890*/  SHFL.IDX PT, R42, R35, R42, 0x1f ;  /* 0x00001f2a232a7589 */ /* 0x000e6200000e0000 */
[----:B-----5:R-:W-:-:S03]  /*08a0*/  LOP3.LUT P6, RZ, R36, 0x80000000, RZ, 0xc0, !PT ;  /* 0x8000000024ff7812 */ /* 0x020fc600078cc0ff */
[----:B------:R2:W3:Y:S04]  /*08b0*/  SHFL.IDX PT, R34, R35, R44, 0x1f ;  /* 0x00001f2c23227589 */ /* 0x0004e800000e0000 */
[----:B------:R-:W4:Y:S01]  /*08c0*/  SHFL.IDX PT, R37, R35, R37, 0x1f ;  /* 0x00001f2523257589 */ /* 0x000f2200000e0000 */
[----:B--2---:R-:W-:Y:S01]  /*08d0*/  LOP3.LUT R44, R11, 0x18, RZ, 0xfc, !PT ;  /* 0x000000180b2c7812 */ /* 0x004fe200078efcff */
[----:B0-----:R-:W-:-:S05]  /*08e0*/  IMAD.SHL.U32 R4, R4, 0x10000000, RZ ;  /* 0x1000000004047824 */ /* 0x001fca00078e00ff */
[----:B------:R-:W-:Y:S01]  /*08f0*/  SHFL.IDX PT, R44, R35, R44, 0x1f ;  /* 0x00001f2c232c7589 */ /* 0x000fe200000e0000 */
[----:B-1----:R-:W-:Y:S01]  /*0900*/  IMAD.SHL.U32 R5, R42, 0x1000000, RZ ;  /* 0x010000002a057824 */ /* 0x002fe200078e00ff */
[----:B------:R-:W-:Y:S01]  /*0910*/  LOP3.LUT R42, R11, 0x14, RZ, 0xfc, !PT ;  /* 0x000000140b2a7812 */ /* 0x000fe200078efcff */
[----:B---3--:R-:W-:-:S05]  /*0920*/  IMAD.SHL.U32 R34, R34, 0x100000, RZ ;  /* 0x0010000022227824 */ /* 0x008fca00078e00ff */
[----:B------:R-:W-:Y:S01]  /*0930*/  SHFL.IDX PT, R42, R35, R42, 0x1f ;  /* 0x00001f2a232a7589 */ /* 0x000fe200000e0000 */
[----:B----4-:R-:W-:Y:S01]  /*0940*/  IMAD.SHL.U32 R6, R37, 0x1000, RZ ;  /* 0x0000100025067824 */ /* 0x010fe200078e00ff */
[----:B------:R-:W-:Y:S02]  /*0950*/  LOP3.LUT R4, R34, R5, R4, 0xfe, !PT ;  /* 0x0000000522047212 */ /* 0x000fe400078efe04 */
[----:B------:R-:W-:-:S05]  /*0960*/  LOP3.LUT R34, R11, 0xc, RZ, 0xfc, !PT ;  /* 0x0000000c0b227812 */ /* 0x000fca00078efcff */
[----:B------:R0:W1:Y:S02]  /*0970*/  SHFL.IDX PT, R5, R35, R34, 0x1f ;  /* 0x00001f2223057589 */ /* 0x00006400000e0000 */
[----:B0-----:R-:W-:-:S06]  /*0980*/  LOP3.LUT R34, R11, 0x1c, RZ, 0xfc, !PT ;  /* 0x0000001c0b227812 */ /* 0x001fcc00078efcff */
[----:B------:R-:W0:Y:S01]  /*0990*/  SHFL.IDX PT, R34, R35, R34, 0x1f ;  /* 0x00001f2223227589 */ /* 0x000e2200000e0000 */
[----:B-1----:R-:W-:-:S05]  /*09a0*/  IMAD.U32 R5, R5, 0x10000, RZ ;  /* 0x0001000005057824 */ /* 0x002fca00078e00ff */
[----:B------:R-:W-:Y:S01]  /*09b0*/  LOP3.LUT R4, R6, R4, R5, 0xfe, !PT ;  /* 0x0000000406047212 */ /* 0x000fe200078efe05 */
[----:B------:R-:W-:Y:S02]  /*09c0*/  IMAD.SHL.U32 R5, R42, 0x100, RZ ;  /* 0x000001002a057824 */ /* 0x000fe400078e00ff */
[----:B------:R-:W-:-:S05]  /*09d0*/  IMAD.SHL.U32 R6, R44, 0x10, RZ ;  /* 0x000000102c067824 */ /* 0x000fca00078e00ff */
[----:B------:R-:W-:-:S04]  /*09e0*/  LOP3.LUT R4, R6, R4, R5, 0xfe, !PT ;  /* 0x0000000406047212 */ /* 0x000fc800078efe05 */
[----:B0-----:R-:W-:Y:S02]  /*09f0*/  LOP3.LUT R35, R4, R34, RZ, 0xfc, !PT ;  /* 0x0000002204237212 */ /* 0x001fe400078efcff */
[----:B------:R-:W-:Y:S02]  /*0a00*/  VOTE.ANY R4, PT, P6 ;  /* 0x0000000000047806 */ /* 0x000fe400030e0100 */
[----:B------:R-:W-:Y:S02]  /*0a10*/  LOP3.LUT P6, RZ, R40, 0x80000000, RZ, 0xc0, !PT ;  /* 0x8000000028ff7812 */ /* 0x000fe400078cc0ff */
[----:B------:R-:W0:Y:S11]  /*0a20*/  BREV R5, R4 ;  /* 0x0000000400057301 */ /* 0x000e360000000000 */
[----:B------:R-:W-:Y:S01]  /*0a30*/  VOTE.ANY R6, PT, P6 ;  /* 0x0000000000067806 */ /* 0x000fe200030e0100 */
[----:B0-----:R1:W-:Y:S06]  /*0a40*/  STS [R18], R5 ;  /* 0x0000000512007388 */ /* 0x0013ec0000000800 */
.L_x_1762:
[----:B------:R-:W2:Y:S01]  /*0a50*/  BREV R6, R6 ;  /* 0x0000000600067301 */ /* 0x000ea20000000000 */
[----:B------:R-:W-:Y:S01]  /*0a60*/  UMOV UR11, 0xffffffff ;  /* 0xffffffff000b7882 */ /* 0x000fe20000000000 */
[----:B------:R-:W-:Y:S02]  /*0a70*/  LOP3.LUT P0, RZ, R38, 0x80000000, RZ, 0xc0, !PT ;  /* 0x8000000026ff7812 */ /* 0x000fe4000780c0ff */
[----:B------:R-:W-:Y:S02]  /*0a80*/  LOP3.LUT P1, RZ, R36, 0x40000000, RZ, 0xc0, !PT ;  /* 0x4000000024ff7812 */ /* 0x000fe4000782c0ff */
[----:B------:R-:W-:Y:S01]  /*0a90*/  LOP3.LUT P6, RZ, R41, 0x80000000, RZ, 0xc0, !PT ;  /* 0x8000000029ff7812 */ /* 0x000fe200078cc0ff */
[----:B--2---:R2:W-:Y:S01]  /*0aa0*/  STS [R17], R6 ;  /* 0x0000000611007388 */ /* 0x0045e20000000800 */
[----:B------:R-:W-:Y:S11]  /*0ab0*/  BRA.DIV UR11, `(.L_x_1653) ;  /* 0x000000320b507947 */ /* 0x000ff6000b800000 */
.L_x_1765:
[----:B------:R-:W-:-:S03]  /*0ac0*/  UMOV UR11, 0xffffffff ;  /* 0xffffffff000b7882 */ /* 0x000fc60000000000 */
[----:B------:R-:W-:Y:S05]  /*0ad0*/  BRA.DIV UR11, `(.L_x_1654) ;  /* 0x000000320b647947 */ /* 0x000fea000b800000 */
.L_x_1768:
[----:B------:R-:W-:-:S03]  /*0ae0*/  UMOV UR11, 0xffffffff ;  /* 0xffffffff000b7882 */ /* 0x000fc60000000000 */
[----:B------:R-:W-:Y:S05]  /*0af0*/  BRA.DIV UR11, `(.L_x_1655) ;  /* 0x000000320b7c7947 */ /* 0x000fea000b800000 */
[----:B------:R-:W-:Y:S02]  /*0b00*/  VOTE.ANY R4, PT, P1 ;  /* 0x0000000000047806 */ /* 0x000fe400008e0100 */
[----:B------:R-:W-:Y:S02]  /*0b10*/  LOP3.LUT P6, RZ, R40, 0x40000000, RZ, 0xc0, !PT ;  /* 0x4000000028ff7812 */ /* 0x000fe400078cc0ff */
[----:B01----:R-:W0:Y:S11]  /*0b20*/  BREV R5, R4 ;  /* 0x0000000400057301 */ /* 0x003e360000000000 */
[----:B--2---:R-:W-:Y:S01]  /*0b30*/  VOTE.ANY R6, PT, P6 ;  /* 0x0000000000067806 */ /* 0x004fe200030e0100 */
[----:B0-----:R0:W-:Y:S06]  /*0b40*/  STS [R18+0x4], R5 ;  /* 0x0000040512007388 */ /* 0x0011ec0000000800 */
.L_x_1772:
[----:B------:R-:W2:Y:S01]  /*0b50*/  BREV R6, R6 ;  /* 0x0000000600067301 */ /* 0x000ea20000000000 */
[----:B------:R-:W-:Y:S01]  /*0b60*/  UMOV UR11, 0xffffffff ;  /* 0xffffffff000b7882 */ /* 0x000fe20000000000 */
[----:B------:R-:W-:Y:S02]  /*0b70*/  LOP3.LUT P0, RZ, R38, 0x40000000, RZ, 0xc0, !PT ;  /* 0x4000000026ff7812 */ /* 0x000fe4000780c0ff */
[----:B------:R-:W-:Y:S02]  /*0b80*/  LOP3.LUT P1, RZ, R36, 0x20000000, RZ, 0xc0, !PT ;  /* 0x2000000024ff7812 */ /* 0x000fe4000782c0ff */
[----:B------:R-:W-:Y:S01]  /*0b90*/  LOP3.LUT P6, RZ, R41, 0x40000000, RZ, 0xc0, !PT ;  /* 0x4000000029ff7812 */ /* 0x000fe200078cc0ff */
[----:B--2---:R2:W-:Y:S01]  /*0ba0*/  STS [R17+0x4], R6 ;  /* 0x0000040611007388 */ /* 0x0045e20000000800 */
[----:B------:R-:W-:Y:S11]  /*0bb0*/  BRA.DIV UR11, `(.L_x_1656) ;  /* 0x000000320b8c7947 */ /* 0x000ff6000b800000 */
.L_x_1775:
[----:B------:R-:W-:-:S03]  /*0bc0*/  UMOV UR11, 0xffffffff ;  /* 0xffffffff000b7882 */ /* 0x000fc60000000000 */
[----:B------:R-:W-:Y:S05]  /*0bd0*/  BRA.DIV UR11, `(.L_x_1657) ;  /* 0x000000320ba07947 */ /* 0x000fea000b800000 */
.L_x_1778:
[----:B------:R-:W-:-:S03]  /*0be0*/  UMOV UR11, 0xffffffff ;  /* 0xffffffff000b7882 */ /* 0x000fc60000000000 */
[----:B------:R-:W-:Y:S05]  /*0bf0*/  BRA.DIV UR11, `(.L_x_1658) ;  /* 0x000000320bb87947 */ /* 0x000fea000b800000 */
[----:B------:R-:W-:Y:S02]  /*0c00*/  VOTE.ANY R4, PT, P1 ;  /* 0x0000000000047806 */ /* 0x000fe400008e0100 */
[----:B------:R-:W-:Y:S02]  /*0c10*/  LOP3.LUT P6, RZ, R40, 0x20000000, RZ, 0xc0, !PT ;  /* 0x2000000028ff7812 */ /* 0x000fe400078cc0ff */
[----:B01----:R-:W0:Y:S11]  /*0c20*/  BREV R5, R4 ;  /* 0x0000000400057301 */ /* 0x003e360000000000 */
[----:B--2---:R-:W-:Y:S01]  /*0c30*/  VOTE.ANY R6, PT, P6 ;  /* 0x0000000000067806 */ /* 0x004fe200030e0100 */
[----:B0-----:R1:W-:Y:S06]  /*0c40*/  STS [R18+0x8], R5 ;  /* 0x0000080512007388 */ /* 0x0013ec0000000800 */
.L_x_1782:
[----:B------:R-:W2:Y:S01]  /*0c50*/  BREV R6, R6 ;  /* 0x0000000600067301 */ /* 0x000ea20000000000 */
[----:B------:R-:W-:Y:S01]  /*0c60*/  UMOV UR11, 0xffffffff ;  /* 0xffffffff000b7882 */ /* 0x000fe20000000000 */
[----:B------:R-:W-:Y:S02]  /*0c70*/  LOP3.LUT P0, RZ, R38, 0x20000000, RZ, 0xc0, !PT ;  /* 0x2000000026ff7812 */ /* 0x000fe4000780c0ff */
[----:B------:R-:W-:Y:S02]  /*0c80*/  LOP3.LUT P1, RZ, R36, 0x10000000, RZ, 0xc0, !PT ;  /* 0x1000000024ff7812 */ /* 0x000fe4000782c0ff */
[----:B------:R-:W-:Y:S01]  /*0c90*/  LOP3.LUT P6, RZ, R41, 0x20000000, RZ, 0xc0, !PT ;  /* 0x2000000029ff7812 */ /* 0x000fe200078cc0ff */
[----:B--2---:R2:W-:Y:S01]  /*0ca0*/  STS [R17+0x8], R6 ;  /* 0x0000080611007388 */ /* 0x0045e20000000800 */
[----:B------:R-:W-:Y:S11]  /*0cb0*/  BRA.DIV UR11, `(.L_x_1659) ;  /* 0x000000320bc87947 */ /* 0x000ff6000b800000 */
.L_x_1785:
[----:B------:R-:W-:-:S03]  /*0cc0*/  UMOV UR11, 0xffffffff ;  /* 0xffffffff000b7882 */ /* 0x000fc60000000000 */
[----:B------:R-:W-:Y:S05]  /*0cd0*/  BRA.DIV UR11, `(.L_x_1660) ;  /* 0x000000320bdc7947 */ /* 0x000fea000b800000 */
.L_x_1788:
[----:B------:R-:W-:-:S03]  /*0ce0*/  UMOV UR11, 0xffffffff ;  /* 0xffffffff000b7882 */ /* 0x000fc60000000000 */
[----:B------:R-:W-:Y:S05]  /*0cf0*/  BRA.DIV UR11, `(.L_x_1661) ;  /* 0x000000320bf47947 */ /* 0x000fea000b800000 */
[----:B------:R-:W-:Y:S02]  /*0d00*/  VOTE.ANY R4, PT, P1 ;  /* 0x0000000000047806 */ /* 0x000fe400008e0100 */
[----:B------:R-:W-:Y:S02]  /*0d10*/  LOP3.LUT P6, RZ, R40, 0x10000000, RZ, 0xc0, !PT ;  /* 0x1000000028ff7812 */ /* 0x000fe400078cc0ff */
[----:B01----:R-:W0:Y:S11]  /*0d20*/  BREV R5, R4 ;  /* 0x0000000400057301 */ /* 0x003e360000000000 */
[----:B--2---:R-:W-:Y:S01]  /*0d30*/  VOTE.ANY R6, PT, P6 ;  /* 0x0000000000067806 */ /* 0x004fe200030e0100 */
[----:B0-----:R0:W-:Y:S06]  /*0d40*/  STS [R18+0xc], R5 ;  /* 0x00000c0512007388 */ /* 0x0011ec0000000800 */
.L_x_1792:
[----:B------:R-:W2:Y:S01]  /*0d50*/  BREV R6, R6 ;  /* 0x0000000600067301 */ /* 0x000ea20000000000 */
[----:B------:R-:W-:Y:S01]  /*0d60*/  UMOV UR11, 0xffffffff ;  /* 0xffffffff000b7882 */ /* 0x000fe20000000000 */
[----:B------:R-:W-:Y:S02]  /*0d70*/  LOP3.LUT P0, RZ, R38, 0x10000000, RZ, 0xc0, !PT ;  /* 0x1000000026ff7812 */ /* 0x000fe4000780c0ff */
[----:B------:R-:W-:Y:S02]  /*0d80*/  LOP3.LUT P1, RZ, R36, 0x8000000, RZ, 0xc0, !PT ;  /* 0x0800000024ff7812 */ /* 0x000fe4000782c0ff */
[----:B------:R-:W-:Y:S01]  /*0d90*/  LOP3.LUT P6, RZ, R41, 0x10000000, RZ, 0xc0, !PT ;  /* 0x1000000029ff7812 */ /* 0x000fe200078cc0ff */
[----:B--2---:R2:W-:Y:S01]  /*0da0*/  STS [R17+0xc], R6 ;  /* 0x00000c0611007388 */ /* 0x0045e20000000800 */
[----:B------:R-:W-:Y:S11]  /*0db0*/  BRA.DIV UR11, `(.L_x_1662) ;  /* 0x000000360b047947 */ /* 0x000ff6000b800000 */
.L_x_1795:
[----:B------:R-:W-:-:S03]  /*0dc0*/  UMOV UR11, 0xffffffff ;  /* 0xffffffff000b7882 */ /* 0x000fc60000000000 */
[----:B------:R-:W-:Y:S05]  /*0dd0*/  BRA.DIV UR11, `(.L_x_1663) ;  /* 0x000000360b187947 */ /* 0x000fea000b800000 */
.L_x_1798:
[----:B------:R-:W-:-:S03]  /*0de0*/  UMOV UR11, 0xffffffff ;  /* 0xffffffff000b7882 */ /* 0x000fc60000000000 */
[----:B------:R-:W-:Y:S05]  /*0df0*/  BRA.DIV UR11, `(.L_x_1664) ;  /* 0x000000360b307947 */ /* 0x000fea000b800000 */
[----:B------:R-:W-:Y:S02]  /*0e00*/  VOTE.ANY R4, PT, P1 ;  /* 0x0000000000047806 */ /* 0x000fe400008e0100 */
[----:B------:R-:W-:Y:S02]  /*0e10*/  LOP3.LUT P6, RZ, R40, 0x8000000, RZ, 0xc0, !PT ;  /* 0x0800000028ff7812 */ /* 0x000fe400078cc0ff */
[----:B01----:R-:W0:Y:S11]  /*0e20*/  BREV R5, R4 ;  /* 0x0000000400057301 */ /* 0x003e360000000000 */
[----:B--2---:R-:W-:Y:S01]  /*0e30*/  VOTE.ANY R6, PT, P6 ;  /* 0x0000000000067806 */ /* 0x004fe200030e0100 */
[----:B0-----:R1:W-:Y:S06]  /*0e40*/  STS [R18+0x10], R5 ;  /* 0x0000100512007388 */ /* 0x0013ec0000000800 */
.L_x_1802:
[----:B------:R-:W2:Y:S01]  /*0e50*/  BREV R6, R6 ;  /* 0x0000000600067301 */ /* 0x000ea20000000000 */
[----:B------:R-:W-:Y:S01]  /*0e60*/  UMOV UR11, 0xffffffff ;  /* 0xffffffff000b7882 */ /* 0x000fe20000000000 */
[----:B------:R-:W-:Y:S02]  /*0e70*/  LOP3.LUT P0, RZ, R38, 0x8000000, RZ, 0xc0, !PT ;  /* 0x0800000026ff7812 */ /* 0x000fe4000780c0ff */
[----:B------:R-:W-:Y:S02]  /*0e80*/  LOP3.LUT P1, RZ, R36, 0x4000000, RZ, 0xc0, !PT ;  /* 0x0400000024ff7812 */ /* 0x000fe4000782c0ff */
[----:B------:R-:W-:Y:S01]  /*0e90*/  LOP3.LUT P6, RZ, R41, 0x8000000, RZ, 0xc0, !PT ;  /* 0x0800000029ff7812 */ /* 0x000fe200078cc0ff */
[----:B--2---:R2:W-:Y:S01]  /*0ea0*/  STS [R17+0x10], R6 ;  /* 0x0000100611007388 */ /* 0x0045e20000000800 */
[----:B------:R-:W-:Y:S11]  /*0eb0*/  BRA.DIV UR11, `(.L_x_1665) ;  /* 0x000000360b407947 */ /* 0x000ff6000b800000 */
.L_x_1805:
[----:B------:R-:W-:-:S03]  /*0ec0*/  UMOV UR11, 0xffffffff ;  /* 0xffffffff000b7882 */ /* 0x000fc60000000000 */
[----:B------:R-:W-:Y:S05]  /*0ed0*/  BRA.DIV UR11, `(.L_x_1666) ;  /* 0x000000360b547947 */ /* 0x000fea000b800000 */
.L_x_1808:
[----:B------:R-:W-:-:S03]  /*0ee0*/  UMOV UR11, 0xffffffff ;  /* 0xffffffff000b7882 */ /* 0x000fc60000000000 */
[----:B------:R-:W-:Y:S05]  /*0ef0*/  BRA.DIV UR11, `(.L_x_1667) ;  /* 0x000000360b6c7947 */ /* 0x000fea000b800000 */
[----:B------:R-:W-:Y:S02]  /*0f00*/  VOTE.ANY R4, PT, P1 ;  /* 0x0000000000047806 */ /* 0x000fe400008e0100 */
[----:B------:R-:W-:Y:S02]  /*0f10*/  LOP3.LUT P6, RZ, R40, 0x4000000, RZ, 0xc0, !PT ;  /* 0x0400000028ff7812 */ /* 0x000fe400078cc0ff */
[----:B01----:R-:W0:Y:S11]  /*0f20*/  BREV R5, R4 ;  /* 0x0000000400057301 */ /* 0x003e360000000000 */
[----:B--2---:R-:W-:Y:S01]  /*0f30*/  VOTE.ANY R6, PT, P6 ;  /* 0x0000000000067806 */ /* 0x004fe200030e0100 */
[----:B0-----:R0:W-:Y:S06]  /*0f40*/  STS [R18+0x14], R5 ;  /* 0x0000140512007388 */ /* 0x0011ec0000000800 */
.L_x_1812:
[----:B------:R-:W2:Y:S01]  /*0f50*/  BREV R6, R6 ;  /* 0x0000000600067301 */ /* 0x000ea20000000000 */
[----:B------:R-:W-:Y:S01]  /*0f60*/  UMOV UR11, 0xffffffff ;  /* 0xffffffff000b7882 */ /* 0x000fe20000000000 */
[----:B------:R-:W-:Y:S02]  /*0f70*/  LOP3.LUT P0, RZ, R38, 0x4000000, RZ, 0xc0, !PT ;  /* 0x0400000026ff7812 */ /* 0x000fe4000780c0ff */
[----:B------:R-:W-:Y:S02]  /*0f80*/  LOP3.LUT P1, RZ, R36, 0x2000000, RZ, 0xc0, !PT ;  /* 0x0200000024ff7812 */ /* 0x000fe4000782c0ff */
[----:B------:R-:W-:Y:S01]  /*0f90*/  LOP3.LUT P6, RZ, R41, 0x4000000, RZ, 0xc0, !PT ;  /* 0x0400000029ff7812 */ /* 0x000fe200078cc0ff */
[----:B--2---:R2:W-:Y:S01]  /*0fa0*/  STS [R17+0x14], R6 ;  /* 0x0000140611007388 */ /* 0x0045e20000000800 */
[----:B------:R-:W-:Y:S11]  /*0fb0*/  BRA.DIV UR11, `(.L_x_1668) ;  /* 0x000000360b7c7947 */ /* 0x000ff6000b800000 */
.L_x_1815:
[----:B------:R-:W-:-:S03]  /*0fc0*/  UMOV UR11, 0xffffffff ;  /* 0xffffffff000b7882 */ /* 0x000fc60000000000 */
[----:B------:R-:W-:Y:S05]  /*0fd0*/  BRA.DIV UR11, `(.L_x_1669) ;  /* 0x000000360b907947 */ /* 0x000fea000b800000 */
.L_x_1818:
[----:B------:R-:W-:-:S03]  /*0fe0*/  UMOV UR11, 0xffffffff ;  /* 0xffffffff000b7882 */ /* 0x000fc60000000000 */
[----:B------:R-:W-:Y:S05]  /*0ff0*/  BRA.DIV UR11, `(.L_x_1670) ;  /* 0x000000360ba87947 */ /* 0x000fea000b800000 */
[----:B------:R-:W-:Y:S02]  /*1000*/  VOTE.ANY R4, PT, P1 ;  /* 0x0000000000047806 */ /* 0x000fe400008e0100 */
[----:B------:R-:W-:Y:S02]  /*1010*/  LOP3.LUT P6, RZ, R40, 0x2000000, RZ, 0xc0, !PT ;  /* 0x0200000028ff7812 */ /* 0x000fe400078cc0ff */
[----:B01----:R-:W0:Y:S11]  /*1020*/  BREV R5, R4 ;  /* 0x0000000400057301 */ /* 0x003e360000000000 */
[----:B--2---:R-:W-:Y:S01]  /*1030*/  VOTE.ANY R6, PT, P6 ;  /* 0x0000000000067806 */ /* 0x004fe200030e0100 */
[----:B0-----:R1:W-:Y:S06]  /*1040*/  STS [R18+0x18], R5 ;  /* 0x0000180512007388 */ /* 0x0013ec0000000800 */
.L_x_1822:
[----:B------:R-:W2:Y:S01]  /*1050*/  BREV R6, R6 ;  /* 0x0000000600067301 */ /* 0x000ea20000000000 */
[----:B------:R-:W-:Y:S01]  /*1060*/  UMOV UR11, 0xffffffff ;  /* 0xffffffff000b7882 */ /* 0x000fe20000000000 */
[----:B------:R-:W-:Y:S02]  /*1070*/  LOP3.LUT P0, RZ, R38, 0x2000000, RZ, 0xc0, !PT ;  /* 0x0200000026ff7812 */ /* 0x000fe4000780c0ff */
[----:B------:R-:W-:Y:S02]  /*1080*/  LOP3.LUT P1, RZ, R36, 0x1000000, RZ, 0xc0, !PT ;  /* 0x0100000024ff7812 */ /* 0x000fe4000782c0ff */
[----:B------:R-:W-:Y:S01]  /*1090*/  LOP3.LUT P6, RZ, R41, 0x2000000, RZ, 0xc0, !PT ;  /* 0x0200000029ff7812 */ /* 0x000fe200078cc0ff */
[----:B--2---:R2:W-:Y:S01]  /*10a0*/  STS [R17+0x18], R6 ;  /* 0x0000180611007388 */ /* 0x0045e20000000800 */
[----:B------:R-:W-:Y:S11]  /*10b0*/  BRA.DIV UR11, `(.L_x_1671) ;  /* 0x000000360bb87947 */ /* 0x000ff6000b800000 */
.L_x_1825:
[----:B------:R-:W-:-:S03]  /*10c0*/  UMOV UR11, 0xffffffff ;  /* 0xffffffff000b7882 */ /* 0x000fc60000000000 */
[----:B------:R-:W-:Y:S05]  /*10d0*/  BRA.DIV UR11, `(.L_x_1672) ;  /* 0x000000360bcc7947 */ /* 0x000fea000b800000 */
.L_x_1828:
[----:B------:R-:W-:-:S03]  /*10e0*/  UMOV UR11, 0xffffffff ;  /* 0xffffffff000b7882 */ /* 0x000fc60000000000 */
[----:B------:R-:W-:Y:S05]  /*10f0*/  BRA.DIV UR11, `(.L_x_1673) ;  /* 0x000000360be47947 */ /* 0x000fea000b800000 */
[----:B------:R-:W-:Y:S02]  /*1100*/  VOTE.ANY R4, PT, P1 ;  /* 0x0000000000047806 */ /* 0x000fe400008e0100 */
[----:B------:R-:W-:Y:S02]  /*1110*/  LOP3.LUT P6, RZ, R40, 0x1000000, RZ, 0xc0, !PT ;  /* 0x0100000028ff7812 */ /* 0x000fe400078cc0ff */
[----:B01----:R-:W0:Y:S11]  /*1120*/  BREV R5, R4 ;  /* 0x0000000400057301 */ /* 0x003e360000000000 */
[----:B--2---:R-:W-:Y:S01]  /*1130*/  VOTE.ANY R6, PT, P6 ;  /* 0x0000000000067806 */ /* 0x004fe200030e0100 */
[----:B0-----:R1:W-:Y:S06]  /*1140*/  STS [R18+0x1c], R5 ;  /* 0x00001c0512007388 */ /* 0x0013ec0000000800 */
.L_x_1832:
[----:B------:R-:W2:Y:S01]  /*1150*/  BREV R6, R6 ;  /* 0x0000000600067301 */ /* 0x000ea20000000000 */
[----:B------:R-:W-:Y:S01]  /*1160*/  UMOV UR11, 0xffffffff ;  /* 0xffffffff000b7882 */ /* 0x000fe20000000000 */
[----:B------:R-:W-:Y:S02]  /*1170*/  LOP3.LUT P0, RZ, R38, 0x1000000, RZ, 0xc0, !PT ;  /* 0x0100000026ff7812 */ /* 0x000fe4000780c0ff */
[----:B------:R-:W-:Y:S02]  /*1180*/  LOP3.LUT P1, RZ, R36, 0x800000, RZ, 0xc0, !PT ;  /* 0x0080000024ff7812 */ /* 0x000fe4000782c0ff */
[----:B------:R-:W-:Y:S01]  /*1190*/  LOP3.LUT P6, RZ, R41, 0x1000000, RZ, 0xc0, !PT ;  /* 0x0100000029ff7812 */ /* 0x000fe200078cc0ff */
[----:B--2---:R2:W-:Y:S01]  /*11a0*/  STS [R17+0x1c], R6 ;  /* 0x00001c0611007388 */ /* 0x0045e20000000800 */
[----:B------:R-:W-:Y:S11]  /*11b0*/  BRA.DIV UR11, `(.L_x_1674) ;  /* 0x000000360bf47947 */ /* 0x000ff6000b800000 */
.L_x_1835:
[----:B------:R-:W-:-:S03]  /*11c0*/  UMOV UR11, 0xffffffff ;  /* 0xffffffff000b7882 */ /* 0x000fc60000000000 */
[----:B------:R-:W-:Y:S05]  /*11d0*/  BRA.DIV UR11, `(.L_x_1675) ;  /* 0x0000003a0b087947 */ /* 0x000fea000b800000 */
.L_x_1838:
[----:B------:R-:W-:-:S03]  /*11e0*/  UMOV UR11, 0xffffffff ;  /* 0xffffffff000b7882 */ /* 0x000fc60000000000 */
[----:B------:R-:W-:Y:S05]  /*11f0*/  BRA.DIV UR11, `(.L_x_1676) ;  /* 0x0000003a0b207947 */ /* 0x000fea000b800000 */
[----:B------:R-:W-:Y:S02]  /*1200*/  VOTE.ANY R4, PT, P1 ;  /* 0x0000000000047806 */ /* 0x000fe400008e0100 */
[----:B------:R-:W-:Y:S02]  /*1210*/  LOP3.LUT P6, RZ, R40, 0x800000, RZ, 0xc0, !PT ;  /* 0x0080000028ff7812 */ /* 0x000fe400078cc0ff */
[----:B01----:R-:W0:Y:S11]  /*1220*/  BREV R5, R4 ;  /* 0x0000000400057301 */ /* 0x003e360000000000 */
[----:B--2---:R-:W-:Y:S01]  /*1230*/  VOTE.ANY R6, PT, P6 ;  /* 0x0000000000067806 */ /* 0x004fe200030e0100 */
[----:B0-----:R1:W-:Y:S06]  /*1240*/  STS [R18+0x20], R5 ;  /* 0x0000200512007388 */ /* 0x0013ec0000000800 */
.L_x_1842:
[----:B------:R-:W2:Y:S01]  /*1250*/  BREV R6, R6 ;  /* 0x0000000600067301 */ /* 0x000ea20000000000 */
[----:B------:R-:W-:Y:S01]  /*1260*/  UMOV UR11, 0xffffffff ;  /* 0xffffffff000b7882 */ /* 0x000fe20000000000 */
[----:B------:R-:W-:Y:S02]  /*1270*/  LOP3.LUT P0, RZ, R38, 0x800000, RZ, 0xc0, !PT ;  /* 0x0080000026ff7812 */ /* 0x000fe4000780c0ff */
[----:B------:R-:W-:Y:S02]  /*1280*/  LOP3.LUT P1, RZ, R36, 0x400000, RZ, 0xc0, !PT ;  /* 0x0040000024ff7812 */ /* 0x000fe4000782c0ff */
[----:B------:R-:W-:Y:S01]  /*1290*/  LOP3.LUT P6, RZ, R41, 0x800000, RZ, 0xc0, !PT ;  /* 0x0080000029ff7812 */ /* 0x000fe200078cc0ff */
[----:B--2---:R2:W-:Y:S01]  /*12a0*/  STS [R17+0x20], R6 ;  /* 0x0000200611007388 */ /* 0x0045e20000000800 */
[----:B------:R-:W-:Y:S11]  /*12b0*/  BRA.DIV UR11, `(.L_x_1677) ;  /* 0x0000003a0b307947 */ /* 0x000ff6000b800000 */
.L_x_1845:
[----:B------:R-:W-:-:S03]  /*12c0*/  UMOV UR11, 0xffffffff ;  /* 0xffffffff000b7882 */ /* 0x000fc60000000000 */
[----:B------:R-:W-:Y:S05]  /*12d0*/  BRA.DIV UR11, `(.L_x_1678) ;  /* 0x0000003a0b447947 */ /* 0x000fea000b800000 */
.L_x_1848:
[----:B------:R-:W-:-:S03]  /*12e0*/  UMOV UR11, 0xffffffff ;  /* 0xffffffff000b7882 */ /* 0x000fc60000000000 */
[----:B------:R-:W-:Y:S05]  /*12f0*/  BRA.DIV UR11, `(.L_x_1679) ;  /* 0x0000003a0b5c7947 */ /* 0x000fea000b800000 */
[----:B------:R-:W-:Y:S02]  /*1300*/  VOTE.ANY R4, PT, P1 ;  /* 0x0000000000047806 */ /* 0x000fe400008e0100 */
[----:B------:R-:W-:Y:S02]  /*1310*/  LOP3.LUT P6, RZ, R40, 0x400000, RZ, 0xc0, !PT ;  /* 0x0040000028ff7812 */ /* 0x000fe400078cc0ff */
[----:B01----:R-:W0:Y:S11]  /*1320*/  BREV R5, R4 ;  /* 0x0000000400057301 */ /* 0x003e360000000000 */
[----:B--2---:R-:W-:Y:S01]  /*1330*/  VOTE.ANY R6, PT, P6 ;  /* 0x0000000000067806 */ /* 0x004fe200030e0100 */
[----:B0-----:R0:W-:Y:S06]  /*1340*/  STS [R18+0x24], R5 ;  /* 0x0000240512007388 */ /* 0x0011ec0000000800 */
.L_x_1852:
[----:B------:R-:W2:Y:S01]  /*1350*/  BREV R6, R6 ;  /* 0x0000000600067301 */ /* 0x000ea20000000000 */
[----:B------:R-:W-:Y:S01]  /*1360*/  UMOV UR11, 0xffffffff ;  /* 0xffffffff000b7882 */ /* 0x000fe20000000000 */
[----:B------:R-:W-:Y:S02]  /*1370*/  LOP3.LUT P0, RZ, R38, 0x400000, RZ, 0xc0, !PT ;  /* 0x0040000026ff7812 */ /* 0x000fe4000780c0ff */
[----:B------:R-:W-:Y:S02]  /*1380*/  LOP3.LUT P1, RZ, R36, 0x200000, RZ, 0xc0, !PT ;  /* 0x0020000024ff7812 */ /* 0x000fe4000782c0ff */
[----:B------:R-:W-:Y:S01]  /*1390*/  LOP3.LUT P6, RZ, R41, 0x400000, RZ, 0xc0, !PT ;  /* 0x0040000029ff7812 */ /* 0x000fe200078cc0ff */
[----:B--2---:R2:W-:Y:S01]  /*13a0*/  STS [R17+0x24], R6 ;  /* 0x0000240611007388 */ /* 0x0045e20000000800 */
[----:B------:R-:W-:Y:S11]  /*13b0*/  BRA.DIV UR11, `(.L_x_1680) ;  /* 0x0000003a0b6c7947 */ /* 0x000ff6000b800000 */
.L_x_1855:
[----:B------:R-:W-:-:S03]  /*13c0*/  UMOV UR11, 0xffffffff ;  /* 0xffffffff000b7882 */ /* 0x000fc60000000000 */
[----:B------:R-:W-:Y:S05]  /*13d0*/  BRA.DIV UR11, `(.L_x_1681) ;  /* 0x0000003a0b807947 */ /* 0x000fea000b800000 */
.L_x_1858:
[----:B------:R-:W-:-:S03]  /*13e0*/  UMOV UR11, 0xffffffff ;  /* 0xffffffff000b7882 */ /* 0x000fc60000000000 */
[----:B------:R-:W-:Y:S05]  /*13f0*/  BRA.DIV UR11, `(.L_x_1682) ;  /* 0x0000003a0b987947 */ /* 0x000fea000b800000 */
[----:B------:R-:W-:Y:S02]  /*1400*/  VOTE.ANY R4, PT, P1 ;  /* 0x0000000000047806 */ /* 0x000fe400008e0100 */
[----:B------:R-:W-:Y:S02]  /*1410*/  LOP3.LUT P6, RZ, R40, 0x200000, RZ, 0xc0, !PT ;  /* 0x0020000028ff7812 */ /* 0x000fe400078cc0ff */
[----:B01----:R-:W0:Y:S11]  /*1420*/  BREV R5, R4 ;  /* 0x0000000400057301 */ /* 0x003e360000000000 */
[----:B--2---:R-:W-:Y:S01]  /*1430*/  VOTE.ANY R6, PT, P6 ;  /* 0x0000000000067806 */ /* 0x004fe200030e0100 */
[----:B0-----:R0:W-:Y:S06]  /*1440*/  STS [R18+0x28], R5 ;  /* 0x0000280512007388 */ /* 0x0011ec0000000800 */
.L_x_1862:
[----:B------:R-:W2:Y:S01]  /*1450*/  BREV R6, R6 ;  /* 0x0000000600067301 */ /* 0x000ea20000000000 */
[----:B------:R-:W-:Y:S01]  /*1460*/  UMOV UR11, 0xffffffff ;  /* 0xffffffff000b7882 */ /* 0x000fe20000000000 */
[----:B------:R-:W-:Y:S02]  /*1470*/  LOP3.LUT P0, RZ, R38, 0x200000, RZ, 0xc0, !PT ;  /* 0x0020000026ff7812 */ /* 0x000fe4000780c0ff */
[----:B------:R-:W-:Y:S02]  /*1480*/  LOP3.LUT P1, RZ, R36, 0x100000, RZ, 0xc0, !PT ;  /* 0x0010000024ff7812 */ /* 0x000fe4000782c0ff */
[----:B------:R-:W-:Y:S01]  /*1490*/  LOP3.LUT P6, RZ, R41, 0x200000, RZ, 0xc0, !PT ;  /* 0x0020000029ff7812 */ /* 0x000fe200078cc0ff */
[----:B--2---:R2:W-:Y:S01]  /*14a0*/  STS [R17+0x28], R6 ;  /* 0x0000280611007388 */ /* 0x0045e20000000800 */
[----:B------:R-:W-:Y:S11]  /*14b0*/  BRA.DIV UR11, `(.L_x_1683) ;  /* 0x0000003a0ba87947 */ /* 0x000ff6000b800000 */
.L_x_1865:
[----:B------:R-:W-:-:S03]  /*14c0*/  UMOV UR11, 0xffffffff ;  /* 0xffffffff000b7882 */ /* 0x000fc60000000000 */
[----:B------:R-:W-:Y:S05]  /*14d0*/  BRA.DIV UR11, `(.L_x_1684) ;  /* 0x0000003a0bbc7947 */ /* 0x000fea000b800000 */
.L_x_1868:
[----:B------:R-:W-:-:S03]  /*14e0*/  UMOV UR11, 0xffffffff ;  /* 0xffffffff000b7882 */ /* 0x000fc60000000000 */
[----:B------:R-:W-:Y:S05]  /*14f0*/  BRA.DIV UR11, `(.L_x_1685) ;  /* 0x0000003a0bd47947 */ /* 0x000fea000b800000 */
[----:B------:R-:W-:Y:S02]  /*1500*/  VOTE.ANY R4, PT, P1 ;  /* 0x0000000000047806 */ /* 0x000fe400008e0100 */
[----:B------:R-:W-:Y:S02]  /*1510*/  LOP3.LUT P6, RZ, R40, 0x100000, RZ, 0xc0, !PT ;  /* 0x0010000028ff7812 */ /* 0x000fe400078cc0ff */
[----:B01----:R-:W0:Y:S11]  /*1520*/  BREV R5, R4 ;  /* 0x0000000400057301 */ /* 0x003e360000000000 */
[----:B--2---:R-:W-:Y:S01]  /*1530*/  VOTE.ANY R6, PT, P6 ;  /* 0x0000000000067806 */ /* 0x004fe200030e0100 */
[----:B0-----:R1:W-:Y:S06]  /*1540*/  STS [R18+0x2c], R5 ;  /* 0x00002c0512007388 */ /* 0x0013ec0000000800 */
.L_x_1872:
[----:B------:R-:W2:Y:S01]  /*1550*/  BREV R6, R6 ;  /* 0x0000000600067301 */ /* 0x000ea20000000000 */
[----:B------:R-:W-:Y:S01]  /*1560*/  UMOV UR11, 0xffffffff ;  /* 0xffffffff000b7882 */ /* 0x000fe20000000000 */
[----:B------:R-:W-:Y:S02]  /*1570*/  LOP3.LUT P0, RZ, R38, 0x100000, RZ, 0xc0, !PT ;  /* 0x0010000026ff7812 */ /* 0x000fe4000780c0ff */
[----:B------:R-:W-:Y:S02]  /*1580*/  LOP3.LUT P1, RZ, R36, 0x80000, RZ, 0xc0, !PT ;  /* 0x0008000024ff7812 */ /* 0x000fe4000782c0ff */
[----:B------:R-:W-:Y:S01]  /*1590*/  LOP3.LUT P6, RZ, R41, 0x100000, RZ, 0xc0, !PT ;  /* 0x0010000029ff7812 */ /* 0x000fe200078cc0ff */
[----:B--2---:R2:W-:Y:S01]  /*15a0*/  STS [R17+0x2c], R6 ;  /* 0x00002c0611007388 */ /* 0x0045e20000000800 */
[----:B------:R-:W-:Y:S11]  /*15b0*/  BRA.DIV UR11, `(.L_x_1686) ;  /* 0x0000003a0be47947 */ /* 0x000ff6000b800000 */
.L_x_1875:
[----:B------:R-:W-:-:S03]  /*15c0*/  UMOV UR11, 0xffffffff ;  /* 0xffffffff000b7882 */ /* 0x000fc60000000000 */
[----:B------:R-:W-:Y:S05]  /*15d0*/  BRA.DIV UR11, `(.L_x_1687) ;  /* 0x0000003a0bf87947 */ /* 0x000fea000b800000 */
.L_x_1878:
[----:B------:R-:W-:-:S03]  /*15e0*/  UMOV UR11, 0xffffffff ;  /* 0xffffffff000b7882 */ /* 0x000fc60000000000 */
[----:B------:R-:W-:Y:S05]  /*15f0*/  BRA.DIV UR11, `(.L_x_1688) ;  /* 0x0000003e0b107947 */ /* 0x000fea000b800000 */
[----:B------:R-:W-:Y:S02]  /*1600*/  VOTE.ANY R4, PT, P1 ;  /* 0x0000000000047806 */ /* 0x000fe400008e0100 */
[----:B------:R-:W-:Y:S02]  /*1610*/  LOP3.LUT P6, RZ, R40, 0x80000, RZ, 0xc0, !PT ;  /* 0x0008000028ff7812 */ /* 0x000fe400078cc0ff */
[----:B01----:R-:W0:Y:S11]  /*1620*/  BREV R5, R4 ;  /* 0x0000000400057301 */ /* 0x003e360000000000 */
[----:B--2---:R-:W-:Y:S01]  /*1630*/  VOTE.ANY R6, PT, P6 ;  /* 0x0000000000067806 */ /* 0x004fe200030e0100 */
[----:B0-----:R1:W-:Y:S06]  /*1640*/  STS [R18+0x30], R5 ;  /* 0x0000300512007388 */ /* 0x0013ec0000000800 */
.L_x_1882:
[----:B------:R-:W2:Y:S01]  /*1650*/  BREV R6, R6 ;  /* 0x0000000600067301 */ /* 0x000ea20000000000 */
[----:B------:R-:W-:Y:S01]  /*1660*/  UMOV UR11, 0xffffffff ;  /* 0xffffffff000b7882 */ /* 0x000fe20000000000 */
[----:B------:R-:W-:Y:S02]  /*1670*/  LOP3.LUT P0, RZ, R38, 0x80000, RZ, 0xc0, !PT ;  /* 0x0008000026ff7812 */ /* 0x000fe4000780c0ff */
[----:B------:R-:W-:Y:S02]  /*1680*/  LOP3.LUT P1, RZ, R36, 0x40000, RZ, 0xc0, !PT ;  /* 0x0004000024ff7812 */ /* 0x000fe4000782c0ff */
[----:B------:R-:W-:Y:S01]  /*1690*/  LOP3.LUT P6, RZ, R41, 0x80000, RZ, 0xc0, !PT ;  /* 0x0008000029ff7812 */ /* 0x000fe200078cc0ff */
[----:B--2---:R2:W-:Y:S01]  /*16a0*/  STS [R17+0x30], R6 ;  /* 0x0000300611007388 */ /* 0x0045e20000000800 */
[----:B------:R-:W-:Y:S11]  /*16b0*/  BRA.DIV UR11, `(.L_x_1689) ;  /* 0x0000003e0b207947 */ /* 0x000ff6000b800000 */
.L_x_1885:
[----:B------:R-:W-:-:S03]  /*16c0*/  UMOV UR11, 0xffffffff ;  /* 0xffffffff000b7882 */ /* 0x000fc60000000000 */
[----:B------:R-:W-:Y:S05]  /*16d0*/  BRA.DIV UR11, `(.L_x_1690) ;  /* 0x0000003e0b347947 */ /* 0x000fea000b800000 */
.L_x_1888:
[----:B------:R-:W-:-:S03]  /*16e0*/  UMOV UR11, 0xffffffff ;  /* 0xffffffff000b7882 */ /* 0x000fc60000000000 */
[----:B------:R-:W-:Y:S05]  /*16f0*/  BRA.DIV UR11, `(.L_x_1691) ;  /* 0x0000003e0b4c7947 */ /* 0x000fea000b800000 */
[----:B------:R-:W-:Y:S02]  /*1700*/  VOTE.ANY R4, PT, P1 ;  /* 0x0000000000047806 */ /* 0x000fe400008e0100 */
[----:B------:R-:W-:Y:S02]  /*1710*/  LOP3.LUT P6, RZ, R40, 0x40000, RZ, 0xc0, !PT ;  /* 0x0004000028ff7812 */ /* 0x000fe400078cc0ff */
[----:B01----:R-:W0:Y:S11]  /*1720*/  BREV R5, R4 ;  /* 0x0000000400057301 */ /* 0x003e360000000000 */
[----:B--2---:R-:W-:Y:S01]  /*1730*/  VOTE.ANY R6, PT, P6 ;  /* 0x0000000000067806 */ /* 0x004fe200030e0100 */
[----:B0-----:R0:W-:Y:S06]  /*1740*/  STS [R18+0x34], R5 ;  /* 0x0000340512007388 */ /* 0x0011ec0000000800 */
.L_x_1892:
[----:B------:R-:W2:Y:S01]  /*1750*/  BREV R6, R6 ;  /* 0x0000000600067301 */ /* 0x000ea20000000000 */
[----:B------:R-:W-:Y:S01]  /*1760*/  UMOV UR11, 0xffffffff ;  /* 0xffffffff000b7882 */ /* 0x000fe20000000000 */
[----:B------:R-:W-:Y:S02]  /*1770*/  LOP3.LUT P0, RZ, R38, 0x40000, RZ, 0xc0, !PT ;  /* 0x0004000026ff7812 */ /* 0x000fe4000780c0ff */
[----:B------:R-:W-:Y:S02]  /*1780*/  LOP3.LUT P1, RZ, R36, 0x20000, RZ, 0xc0, !PT ;  /* 0x0002000024ff7812 */ /* 0x000fe4000782c0ff */
[----:B------:R-:W-:Y:S01]  /*1790*/  LOP3.LUT P6, RZ, R41, 0x40000, RZ, 0xc0, !PT ;  /* 0x0004000029ff7812 */ /* 0x000fe200078cc0ff */
[----:B--2---:R2:W-:Y:S01]  /*17a0*/  STS [R17+0x34], R6 ;  /* 0x0000340611007388 */ /* 0x0045e20000000800 */
[----:B------:R-:W-:Y:S11]  /*17b0*/  BRA.DIV UR11, `(.L_x_1692) ;  /* 0x0000003e0b5c7947 */ /* 0x000ff6000b800000 */
.L_x_1895:
[----:B------:R-:W-:-:S03]  /*17c0*/  UMOV UR11, 0xffffffff ;  /* 0xffffffff000b7882 */ /* 0x000fc60000000000 */
[----:B------:R-:W-:Y:S05]  /*17d0*/  BRA.DIV UR11, `(.L_x_1693) ;  /* 0x0000003e0b707947 */ /* 0x000fea000b800000 */
.L_x_1898:
[----:B------:R-:W-:-:S03]  /*17e0*/  UMOV UR11, 0xffffffff ;  /* 0xffffffff000b7882 */ /* 0x000fc60000000000 */
[----:B------:R-:W-:Y:S05]  /*17f0*/  BRA.DIV UR11, `(.L_x_1694) ;  /* 0x0000003e0b887947 */ /* 0x000fea000b800000 */
[----:B------:R-:W-:Y:S02]  /*1800*/  VOTE.ANY R4, PT, P1 ;  /* 0x0000000000047806 */ /* 0x000fe400008e0100 */
[----:B------:R-:W-:Y:S02]  /*1810*/  LOP3.LUT P6, RZ, R40, 0x20000, RZ, 0xc0, !PT ;  /* 0x0002000028ff7812 */ /* 0x000fe400078cc0ff */
[----:B01----:R-:W0:Y:S11]  /*1820*/  BREV R5, R4 ;  /* 0x0000000400057301 */ /* 0x003e360000000000 */
[----:B--2---:R-:W-:Y:S01]  /*1830*/  VOTE.ANY R6, PT, P6 ;  /* 0x0000000000067806 */ /* 0x004fe200030e0100 */
[----:B0-----:R0:W-:Y:S06]  /*1840*/  STS [R18+0x38], R5 ;  /* 0x0000380512007388 */ /* 0x0011ec0000000800 */
.L_x_1902:
[----:B------:R-:W2:Y:S01]  /*1850*/  BREV R6, R6 ;  /* 0x0000000600067301 */ /* 0x000ea20000000000 */
[----:B------:R-:W-:Y:S01]  /*1860*/  UMOV UR11, 0xffffffff ;  /* 0xffffffff000b7882 */ /* 0x000fe20000000000 */
[----:B------:R-:W-:Y:S02]  /*1870*/  LOP3.LUT P0, RZ, R38, 0x20000, RZ, 0xc0, !PT ;  /* 0x0002000026ff7812 */ /* 0x000fe4000780c0ff */
[----:B------:R-:W-:Y:S02]  /*1880*/  LOP3.LUT P1, RZ, R36, 0x10000, RZ, 0xc0, !PT ;  /* 0x0001000024ff7812 */ /* 0x000fe4000782c0ff */
[----:B------:R-:W-:Y:S01]  /*1890*/  LOP3.LUT P6, RZ, R41, 0x20000, RZ, 0xc0, !PT ;  /* 0x0002000029ff7812 */ /* 0x000fe200078cc0ff */
[----:B--2---:R2:W-:Y:S01]  /*18a0*/  STS [R17+0x38], R6 ;  /* 0x0000380611007388 */ /* 0x0045e20000000800 */
[----:B------:R-:W-:Y:S11]  /*18b0*/  BRA.DIV UR11, `(.L_x_1695) ;  /* 0x0000003e0b987947 */ /* 0x000ff6000b800000 */
.L_x_1905:
[----:B------:R-:W-:-:S03]  /*18c0*/  UMOV UR11, 0xffffffff ;  /* 0xffffffff000b7882 */ /* 0x000fc60000000000 */
[----:B------:R-:W-:Y:S05]  /*18d0*/  BRA.DIV UR11, `(.L_x_1696) ;  /* 0x0000003e0bac7947 */ /* 0x000fea000b800000 */
.L_x_1908:
[----:B------:R-:W-:-:S03]  /*18e0*/  UMOV UR11, 0xffffffff ;  /* 0xffffffff000b7882 */ /* 0x000fc60000000000 */
[----:B------:R-:W-:Y:S05]  /*18f0*/  BRA.DIV UR11, `(.L_x_1697) ;  /* 0x0000003e0bc47947 */ /* 0x000fea000b800000 */
[----:B------:R-:W-:Y:S02]  /*1900*/  VOTE.ANY R4, PT, P1 ;  /* 0x0000000000047806 */ /* 0x000fe400008e0100 */
[----:B------:R-:W-:Y:S02]  /*1910*/  LOP3.LUT P6, RZ, R40, 0x10000, RZ, 0xc0, !PT ;  /* 0x0001000028ff7812 */ /* 0x000fe400078cc0ff */
[----:B01----:R-:W0:Y:S11]  /*1920*/  BREV R5, R4 ;  /* 0x0000000400057301 */ /* 0x003e360000000000 */
[----:B--2---:R-:W-:Y:S01]  /*1930*/  VOTE.ANY R6, PT, P6 ;  /* 0x0000000000067806 */ /* 0x004fe200030e0100 */
[----:B0-----:R1:W-:Y:S06]  /*1940*/  STS [R18+0x3c], R5 ;  /* 0x00003c0512007388 */ /* 0x0013ec0000000800 */
.L_x_1912:
[----:B------:R-:W2:Y:S01]  /*1950*/  BREV R6, R6 ;  /* 0x0000000600067301 */ /* 0x000ea20000000000 */
[----:B------:R-:W-:Y:S01]  /*1960*/  UMOV UR11, 0xffffffff ;  /* 0xffffffff000b7882 */ /* 0x000fe20000000000 */
[----:B------:R-:W-:Y:S02]  /*1970*/  LOP3.LUT P0, RZ, R38, 0x10000, RZ, 0xc0, !PT ;  /* 0x0001000026ff7812 */ /* 0x000fe4000780c0ff */
[----:B------:R-:W-:Y:S02]  /*1980*/  LOP3.LUT P1, RZ, R36, 0x8000, RZ, 0xc0, !PT ;  /* 0x0000800024ff7812 */ /* 0x000fe4000782c0ff */
[----:B------:R-:W-:Y:S01]  /*1990*/  LOP3.LUT P6, RZ, R41, 0x10000, RZ, 0xc0, !PT ;  /* 0x0001000029ff7812 */ /* 0x000fe200078cc0ff */
[----:B--2---:R2:W-:Y:S01]  /*19a0*/  STS [R17+0x3c], R6 ;  /* 0x00003c0611007388 */ /* 0x0045e20000000800 */
[----:B------:R-:W-:Y:S11]  /*19b0*/  BRA.DIV UR11, `(.L_x_1698) ;  /* 0x0000003e0bd47947 */ /* 0x000ff6000b800000 */
.L_x_1915:
[----:B------:R-:W-:-:S03]  /*19c0*/  UMOV UR11, 0xffffffff ;  /* 0xffffffff000b7882 */ /* 0x000fc60000000000 */
[----:B------:R-:W-:Y:S05]  /*19d0*/  BRA.DIV UR11, `(.L_x_1699) ;  /* 0x0000003e0be87947 */ /* 0x000fea000b800000 */
.L_x_1918:
[----:B------:R-:W-:-:S03]  /*19e0*/  UMOV UR11, 0xffffffff ;  /* 0xffffffff000b7882 */ /* 0x000fc60000000000 */
[----:B------:R-:W-:Y:S05]  /*19f0*/  BRA.DIV UR11, `(.L_x_1700) ;  /* 0x000000420b007947 */ /* 0x000fea000b800000 */
[----:B------:R-:W-:Y:S02]  /*1a00*/  VOTE.ANY R4, PT, P1 ;  /* 0x0000000000047806 */ /* 0x000fe400008e0100 */
[----:B------:R-:W-:Y:S02]  /*1a10*/  LOP3.LUT P6, RZ, R40, 0x8000, RZ, 0xc0, !PT ;  /* 0x0000800028ff7812 */ /* 0x000fe400078cc0ff */
[----:B01----:R-:W0:Y:S11]  /*1a20*/  BREV R5, R4 ;  /* 0x0000000400057301 */ /* 0x003e360000000000 */
[----:B--2---:R-:W-:Y:S01]  /*1a30*/  VOTE.ANY R6, PT, P6 ;  /* 0x0000000000067806 */ /* 0x004fe200030e0100 */
[----:B0-----:R1:W-:Y:S06]  /*1a40*/  STS [R18+0x40], R5 ;  /* 0x0000400512007388 */ /* 0x0013ec0000000800 */
.L_x_1922:
[----:B------:R-:W2:Y:S01]  /*1a50*/  BREV R6, R6 ;  /* 0x0000000600067301 */ /* 0x000ea20000000000 */
[----:B------:R-:W-:Y:S01]  /*1a60*/  UMOV UR11, 0xffffffff ;  /* 0xffffffff000b7882 */ /* 0x000fe20000000000 */
[----:B------:R-:W-:Y:S02]  /*1a70*/  LOP3.LUT P0, RZ, R38, 0x8000, RZ, 0xc0, !PT ;  /* 0x0000800026ff7812 */ /* 0x000fe4000780c0ff */
[----:B------:R-:W-:Y:S02]  /*1a80*/  LOP3.LUT P1, RZ, R36, 0x4000, RZ, 0xc0, !PT ;  /* 0x0000400024ff7812 */ /* 0x000fe4000782c0ff */
[----:B------:R-:W-:Y:S01]  /*1a90*/  LOP3.LUT P6, RZ, R41, 0x8000, RZ, 0xc0, !PT ;  /* 0x0000800029ff7812 */ /* 0x000fe200078cc0ff */
[----:B--2---:R2:W-:Y:S01]  /*1aa0*/  STS [R17+0x40], R6 ;  /* 0x0000400611007388 */ /* 0x0045e20000000800 */
[----:B------:R-:W-:Y:S11]  /*1ab0*/  BRA.DIV UR11, `(.L_x_1701) ;  /* 0x000000420b107947 */ /* 0x000ff6000b800000 */
.L_x_1925:
[----:B------:R-:W-:-:S03]  /*1ac0*/  UMOV UR11, 0xffffffff ;  /* 0xffffffff000b7882 */ /* 0x000fc60000000000 */
[----:B------:R-:W-:Y:S05]  /*1ad0*/  BRA.DIV UR11, `(.L_x_1702) ;  /* 0x000000420b247947 */ /* 0x000fea000b800000 */
.L_x_1928:
[----:B------:R-:W-:-:S03]  /*1ae0*/  UMOV UR11, 0xffffffff ;  /* 0xffffffff000b7882 */ /* 0x000fc60000000000 */
[----:B------:R-:W-:Y:S05]  /*1af0*/  BRA.DIV UR11, `(.L_x_1703) ;  /* 0x000000420b3c7947 */ /* 0x000fea000b800000 */
[----:B------:R-:W-:Y:S02]  /*1b00*/  VOTE.ANY R4, PT, P1 ;  /* 0x0000000000047806 */ /* 0x000fe400008e0100 */
[----:B------:R-:W-:Y:S02]  /*1b10*/  LOP3.LUT P6, RZ, R40, 0x4000, RZ, 0xc0, !PT ;  /* 0x0000400028ff7812 */ /* 0x000fe400078cc0ff */
[----:B01----:R-:W0:Y:S11]  /*1b20*/  BREV R5, R4 ;  /* 0x0000000400057301 */ /* 0x003e360000000000 */
[----:B--2---:R-:W-:Y:S01]  /*1b30*/  VOTE.ANY R6, PT, P6 ;  /* 0x0000000000067806 */ /* 0x004fe200030e0100 */
[----:B0-----:R0:W-:Y:S06]  /*1b40*/  STS [R18+0x44], R5 ;  /* 0x0000440512007388 */ /* 0x0011ec0000000800 */
.L_x_1932:
[----:B------:R-:W2:Y:S01]  /*1b50*/  BREV R6, R6 ;  /* 0x0000000600067301 */ /* 0x000ea20000000000 */
[----:B------:R-:W-:Y:S01]  /*1b60*/  UMOV UR11, 0xffffffff ;  /* 0xffffffff000b7882 */ /* 0x000fe20000000000 */
[----:B------:R-:W-:Y:S02]  /*1b70*/  LOP3.LUT P0, RZ, R38, 0x4000, RZ, 0xc0, !PT ;  /* 0x0000400026ff7812 */ /* 0x000fe4000780c0ff */
[----:B------:R-:W-:Y:S02]  /*1b80*/  LOP3.LUT P1, RZ, R36, 0x2000, RZ, 0xc0, !PT ;  /* 0x0000200024ff7812 */ /* 0x000fe4000782c0ff */
[----:B------:R-:W-:Y:S01]  /*1b90*/  LOP3.LUT P6, RZ, R41, 0x4000, RZ, 0xc0, !PT ;  /* 0x0000400029ff7812 */ /* 0x000fe200078cc0ff */
[----:B--2---:R2:W-:Y:S01]  /*1ba0*/  STS [R17+0x44], R6 ;  /* 0x0000440611007388 */ /* 0x0045e20000000800 */
[----:B------:R-:W-:Y:S11]  /*1bb0*/  BRA.DIV UR11, `(.L_x_1704) ;  /* 0x000000420b4c7947 */ /* 0x000ff6000b800000 */
.L_x_1935:
[----:B------:R-:W-:-:S03]  /*1bc0*/  UMOV UR11, 0xffffffff ;  /* 0xffffffff000b7882 */ /* 0x000fc60000000000 */
[----:B------:R-:W-:Y:S05]  /*1bd0*/  BRA.DIV UR11, `(.L_x_1705) ;  /* 0x000000420b607947 */ /* 0x000fea000b800000 */
.L_x_1938:
[----:B------:R-:W-:-:S03]  /*1be0*/  UMOV UR11, 0xffffffff ;  /* 0xffffffff000b7882 */ /* 0x000fc60000000000 */
[----:B------:R-:W-:Y:S05]  /*1bf0*/  BRA.DIV UR11, `(.L_x_1706) ;  /* 0x000000420b787947 */ /* 0x000fea000b800000 */
[----:B------:R-:W-:Y:S02]  /*1c00*/  VOTE.ANY R4, PT, P1 ;  /* 0x0000000000047806 */ /* 0x000fe400008e0100 */
[----:B------:R-:W-:Y:S02]  /*1c10*/  LOP3.LUT P6, RZ, R40, 0x2000, RZ, 0xc0, !PT ;  /* 0x0000200028ff7812 */ /* 0x000fe400078cc0ff */
[----:B01----:R-:W0:Y:S11]  /*1c20*/  BREV R5, R4 ;  /* 0x0000000400057301 */ /* 0x003e360000000000 */
[----:B--2---:R-:W-:Y:S01]  /*1c30*/  VOTE.ANY R6, PT, P6 ;  /* 0x0000000000067806 */ /* 0x004fe200030e0100 */
[----:B0-----:R0:W-:Y:S06]  /*1c40*/  STS [R18+0x48], R5 ;  /* 0x0000480512007388 */ /* 0x0011ec0000000800 */
.L_x_1942:
[----:B------:R-:W2:Y:S01]  /*1c50*/  BREV R6, R6 ;  /* 0x0000000600067301 */ /* 0x000ea20000000000 */
[----:B------:R-:W-:Y:S01]  /*1c60*/  UMOV UR11, 0xffffffff ;  /* 0xffffffff000b7882 */ /* 0x000fe20000000000 */
[----:B------:R-:W-:Y:S02]  /*1c70*/  LOP3.LUT P0, RZ, R38, 0x2000, RZ, 0xc0, !PT ;  /* 0x0000200026ff7812 */ /* 0x000fe4000780c0ff */
[----:B------:R-:W-:Y:S02]  /*1c80*/  LOP3.LUT P1, RZ, R36, 0x1000, RZ, 0xc0, !PT ;  /* 0x0000100024ff7812 */ /* 0x000fe4000782c0ff */
[----:B------:R-:W-:Y:S01]  /*1c90*/  LOP3.LUT P6, RZ, R41, 0x2000, RZ, 0xc0, !PT ;  /* 0x0000200029ff7812 */ /* 0x000fe200078cc0ff */
[----:B--2---:R2:W-:Y:S01]  /*1ca0*/  STS [R17+0x48], R6 ;  /* 0x0000480611007388 */ /* 0x0045e20000000800 */
[----:B------:R-:W-:Y:S11]  /*1cb0*/  BRA.DIV UR11, `(.L_x_1707) ;  /* 0x000000420b887947 */ /* 0x000ff6000b800000 */
.L_x_1945:
[----:B------:R-:W-:-:S03]  /*1cc0*/  UMOV UR11, 0xffffffff ;  /* 0xffffffff000b7882 */ /* 0x000fc60000000000 */
[----:B------:R-:W-:Y:S05]  /*1cd0*/  BRA.DIV UR11, `(.L_x_1708) ;  /* 0x000000420b9c7947 */ /* 0x000fea000b800000 */
.L_x_1948:
[----:B------:R-:W-:-:S03]  /*1ce0*/  UMOV UR11, 0xffffffff ;  /* 0xffffffff000b7882 */ /* 0x000fc60000000000 */
[----:B------:R-:W-:Y:S05]  /*1cf0*/  BRA.DIV UR11, `(.L_x_1709) ;  /* 0x000000420bb47947 */ /* 0x000fea000b800000 */
[----:B------:R-:W-:Y:S02]  /*1d00*/  VOTE.ANY R4, PT, P1 ;  /* 0x0000000000047806 */ /* 0x000fe400008e0100 */
[----:B------:R-:W-:Y:S02]  /*1d10*/  LOP3.LUT P6, RZ, R40, 0x1000, RZ, 0xc0, !PT ;  /* 0x0000100028ff7812 */ /* 0x000fe400078cc0ff */
[----:B01----:R-:W0:Y:S11]  /*1d20*/  BREV R5, R4 ;  /* 0x0000000400057301 */ /* 0x003e360000000000 */
[----:B--2---:R-:W-:Y:S01]  /*1d30*/  VOTE.ANY R6, PT, P6 ;  /* 0x0000000000067806 */ /* 0x004fe200030e0100 */
[----:B0-----:R1:W-:Y:S06]  /*1d40*/  STS [R18+0x4c], R5 ;  /* 0x00004c0512007388 */ /* 0x0013ec0000000800 */
.L_x_1952:
[----:B------:R-:W2:Y:S01]  /*1d50*/  BREV R6, R6 ;  /* 0x0000000600067301 */ /* 0x000ea20000000000 */
[----:B------:R-:W-:Y:S01]  /*1d60*/  UMOV UR11, 0xffffffff ;  /* 0xffffffff000b7882 */ /* 0x000fe20000000000 */
[----:B------:R-:W-:Y:S02]  /*1d70*/  LOP3.LUT P0, RZ, R38, 0x1000, RZ, 0xc0, !PT ;  /* 0x0000100026ff7812 */ /* 0x000fe4000780c0ff */
[----:B------:R-:W-:Y:S02]  /*1d80*/  LOP3.LUT P1, RZ, R36, 0x800, RZ, 0xc0, !PT ;  /* 0x0000080024ff7812 */ /* 0x000fe4000782c0ff */
[----:B------:R-:W-:Y:S01]  /*1d90*/  LOP3.LUT P6, RZ, R41, 0x1000, RZ, 0xc0, !PT ;  /* 0x0000100029ff7812 */ /* 0x000fe200078cc0ff */
[----:B--2---:R2:W-:Y:S01]  /*1da0*/  STS [R17+0x4c], R6 ;  /* 0x00004c0611007388 */ /* 0x0045e20000000800 */
[----:B------:R-:W-:Y:S11]  /*1db0*/  BRA.DIV UR11, `(.L_x_1710) ;  /* 0x000000420bc47947 */ /* 0x000ff6000b800000 */
.L_x_1955:
[----:B------:R-:W-:-:S03]  /*1dc0*/  UMOV UR11, 0xffffffff ;  /* 0xffffffff000b7882 */ /* 0x000fc60000000000 */
[----:B------:R-:W-:Y:S05]  /*1dd0*/  BRA.DIV UR11, `(.L_x_1711) ;  /* 0x000000420bd87947 */ /* 0x000fea000b800000 */
.L_x_1958:
[----:B------:R-:W-:-:S03]  /*1de0*/  UMOV UR11, 0xffffffff ;  /* 0xffffffff000b7882 */ /* 0x000fc60000000000 */
[----:B------:R-:W-:Y:S05]  /*1df0*/  BRA.DIV UR11, `(.L_x_1712) ;  /* 0x000000420bf07947 */ /* 0x000fea000b800000 */
[----:B------:R-:W-:Y:S02]  /*1e00*/  VOTE.ANY R4, PT, P1 ;  /* 0x0000000000047806 */ /* 0x000fe400008e0100 */
[----:B------:R-:W-:Y:S02]  /*1e10*/  LOP3.LUT P6, RZ, R40, 0x800, RZ, 0xc0, !PT ;  /* 0x0000080028ff7812 */ /* 0x000fe400078cc0ff */
[----:B01----:R-:W0:Y:S11]  /*1e20*/  BREV R5, R4 ;  /* 0x0000000400057301 */ /* 0x003e360000000000 */
[----:B--2---:R-:W-:Y:S01]  /*1e30*/  VOTE.ANY R6, PT, P6 ;  /* 0x0000000000067806 */ /* 0x004fe200030e0100 */
[----:B0-----:R1:W-:Y:S06]  /*1e40*/  STS [R18+0x50], R5 ;  /* 0x0000500512007388 */ /* 0x0013ec0000000800 */
.L_x_1962:
[----:B------:R-:W2:Y:S01]  /*1e50*/  BREV R6, R6 ;  /* 0x0000000600067301 */ /* 0x000ea20000000000 */
[----:B------:R-:W-:Y:S01]  /*1e60*/  UMOV UR11, 0xffffffff ;  /* 0xffffffff000b7882 */ /* 0x000fe20000000000 */
[----:B------:R-:W-:Y:S02]  /*1e70*/  LOP3.LUT P0, RZ, R38, 0x800, RZ, 0xc0, !PT ;  /* 0x0000080026ff7812 */ /* 0x000fe4000780c0ff */
[----:B------:R-:W-:Y:S02]  /*1e80*/  LOP3.LUT P1, RZ, R36, 0x400, RZ, 0xc0, !PT ;  /* 0x0000040024ff7812 */ /* 0x000fe4000782c0ff */
[----:B------:R-:W-:Y:S01]  /*1e90*/  LOP3.LUT P6, RZ, R41, 0x800, RZ, 0xc0, !PT ;  /* 0x0000080029ff7812 */ /* 0x000fe200078cc0ff */
[----:B--2---:R2:W-:Y:S01]  /*1ea0*/  STS [R17+0x50], R6 ;  /* 0x0000500611007388 */ /* 0x0045e20000000800 */
[----:B------:R-:W-:Y:S11]  /*1eb0*/  BRA.DIV UR11, `(.L_x_1713) ;  /* 0x000000460b007947 */ /* 0x000ff6000b800000 */
.L_x_1965:
[----:B------:R-:W-:-:S03]  /*1ec0*/  UMOV UR11, 0xffffffff ;  /* 0xffffffff000b7882 */ /* 0x000fc60000000000 */
[----:B------:R-:W-:Y:S05]  /*1ed0*/  BRA.DIV UR11, `(.L_x_1714) ;  /* 0x000000460b147947 */ /* 0x000fea000b800000 */
.L_x_1968:
[----:B------:R-:W-:-:S03]  /*1ee0*/  UMOV UR11, 0xffffffff ;  /* 0xffffffff000b7882 */ /* 0x000fc60000000000 */
[----:B------:R-:W-:Y:S05]  /*1ef0*/  BRA.DIV UR11, `(.L_x_1715) ;  /* 0x000000460b2c7947 */ /* 0x000fea000b800000 */
[----:B------:R-:W-:Y:S02]  /*1f00*/  VOTE.ANY R4, PT, P1 ;  /* 0x0000000000047806 */ /* 0x000fe400008e0100 */
[----:B------:R-:W-:Y:S02]  /*1f10*/  LOP3.LUT P6, RZ, R40, 0x400, RZ, 0xc0, !PT ;  /* 0x0000040028ff7812 */ /* 0x000fe400078cc0ff */
[----:B01----:R-:W0:Y:S11]  /*1f20*/  BREV R5, R4 ;  /* 0x0000000400057301 */ /* 0x003e360000000000 */
[----:B--2---:R-:W-:Y:S01]  /*1f30*/  VOTE.ANY R6, PT, P6 ;  /* 0x0000000000067806 */ /* 0x004fe200030e0100 */
[----:B0-----:R0:W-:Y:S06]  /*1f40*/  STS [R18+0x54], R5 ;  /* 0x0000540512007388 */ /* 0x0011ec0000000800 */
.L_x_1972:
[----:B------:R-:W2:Y:S01]  /*1f50*/  BREV R6, R6 ;  /* 0x0000000600067301 */ /* 0x000ea20000000000 */
[----:B------:R-:W-:Y:S01]  /*1f60*/  UMOV UR11, 0xffffffff ;  /* 0xffffffff000b7882 */ /* 0x000fe20000000000 */
[----:B------:R-:W-:Y:S02]  /*1f70*/  LOP3.LUT P0, RZ, R38, 0x400, RZ, 0xc0, !PT ;  /* 0x0000040026ff7812 */ /* 0x000fe4000780c0ff */
[----:B------:R-:W-:Y:S02]  /*1f80*/  LOP3.LUT P1, RZ, R36, 0x200, RZ, 0xc0, !PT ;  /* 0x0000020024ff7812 */ /* 0x000fe4000782c0ff */
[----:B------:R-:W-:Y:S01]  /*1f90*/  LOP3.LUT P6, RZ, R41, 0x400, RZ, 0xc0, !PT ;  /* 0x0000040029ff7812 */ /* 0x000fe200078cc0ff */
[----:B--2---:R2:W-:Y:S01]  /*1fa0*/  STS [R17+0x54], R6 ;  /* 0x0000540611007388 */ /* 0x0045e20000000800 */
[----:B------:R-:W-:Y:S11]  /*1fb0*/  BRA.DIV UR11, `(.L_x_1716) ;  /* 0x000000460b3c7947 */ /* 0x000ff6000b800000 */
.L_x_1975:
[----:B------:R-:W-:-:S03]  /*1fc0*/  UMOV UR11, 0xffffffff ;  /* 0xffffffff000b7882 */ /* 0x000fc60000000000 */
[----:B------:R-:W-:Y:S05]  /*1fd0*/  BRA.DIV UR11, `(.L_x_1717) ;  /* 0x000000460b507947 */ /* 0x000fea000b800000 */
.L_x_1978:
[----:B------:R-:W-:-:S03]  /*1fe0*/  UMOV UR11, 0xffffffff ;  /* 0xffffffff000b7882 */ /* 0x000fc60000000000 */
[----:B------:R-:W-:Y:S05]  /*1ff0*/  BRA.DIV UR11, `(.L_x_1718) ;  /* 0x000000460b687947 */ /* 0x000fea000b800000 */
[----:B------:R-:W-:Y:S02]  /*2000*/  VOTE.ANY R4, PT, P1 ;  /* 0x0000000000047806 */ /* 0x000fe400008e0100 */
[----:B------:R-:W-:Y:S02]  /*2010*/  LOP3.LUT P6, RZ, R40, 0x200, RZ, 0xc0, !PT ;  /* 0x0000020028ff7812 */ /* 0x000fe400078cc0ff */
[----:B01----:R-:W0:Y:S11]  /*2020*/  BREV R5, R4 ;  /* 0x0000000400057301 */ /* 0x003e360000000000 */
[----:B--2---:R-:W-:Y:S01]  /*2030*/  VOTE.ANY R6, PT, P6 ;  /* 0x0000000000067806 */ /* 0x004fe200030e0100 */
[----:B0-----:R0:W-:Y:S06]  /*2040*/  STS [R18+0x58], R5 ;  /* 0x0000580512007388 */ /* 0x0011ec0000000800 */
.L_x_1982:
[----:B------:R-:W2:Y:S01]  /*2050*/  BREV R6, R6 ;  /* 0x0000000600067301 */ /* 0x000ea20000000000 */
[----:B------:R-:W-:Y:S01]  /*2060*/  UMOV UR11, 0xffffffff ;  /* 0xffffffff000b7882 */ /* 0x000fe20000000000 */
[----:B------:R-:W-:Y:S02]  /*2070*/  LOP3.LUT P0, RZ, R38, 0x200, RZ, 0xc0, !PT ;  /* 0x0000020026ff7812 */ /* 0x000fe4000780c0ff */
[----:B------:R-:W-:Y:S02]  /*2080*/  LOP3.LUT P1, RZ, R36, 0x100, RZ, 0xc0, !PT ;  /* 0x0000010024ff7812 */ /* 0x000fe4000782c0ff */
[----:B------:R-:W-:Y:S01]  /*2090*/  LOP3.LUT P6, RZ, R41, 0x200, RZ, 0xc0, !PT ;  /* 0x0000020029ff7812 */ /* 0x000fe200078cc0ff */
[----:B--2---:R2:W-:Y:S01]  /*20a0*/  STS [R17+0x58], R6 ;  /* 0x0000580611007388 */ /* 0x0045e20000000800 */
[----:B------:R-:W-:Y:S11]  /*20b0*/  BRA.DIV UR11, `(.L_x_1719) ;  /* 0x000000460b787947 */ /* 0x000ff6000b800000 */
.L_x_1985:
[----:B------:R-:W-:-:S03]  /*20c0*/  UMOV UR11, 0xffffffff ;  /* 0xffffffff000b7882 */ /* 0x000fc60000000000 */
[----:B------:R-:W-:Y:S05]  /*20d0*/  BRA.DIV UR11, `(.L_x_1720) ;  /* 0x000000460b8c7947 */ /* 0x000fea000b800000 */
.L_x_1988:
[----:B------:R-:W-:-:S03]  /*20e0*/  UMOV UR11, 0xffffffff ;  /* 0xffffffff000b7882 */ /* 0x000fc60000000000 */
[----:B------:R-:W-:Y:S05]  /*20f0*/  BRA.DIV UR11, `(.L_x_1721) ;  /* 0x000000460ba47947 */ /* 0x000fea000b800000 */
[----:B------:R-:W-:Y:S02]  /*2100*/  VOTE.ANY R4, PT, P1 ;  /* 0x0000000000047806 */ /* 0x000fe400008e0100 */
[----:B------:R-:W-:Y:S02]  /*2110*/  LOP3.LUT P6, RZ, R40, 0x100, RZ, 0xc0, !PT ;  /* 0x0000010028ff7812 */ /* 0x000fe400078cc0ff */
[----:B01----:R-:W0:Y:S11]  /*2120*/  BREV R5, R4 ;  /* 0x0000000400057301 */ /* 0x003e360000000000 */
[----:B--2---:R-:W-:Y:S01]  /*2130*/  VOTE.ANY R6, PT, P6 ;  /* 0x0000000000067806 */ /* 0x004fe200030e0100 */
[----:B0-----:R1:W-:Y:S06]  /*2140*/  STS [R18+0x5c], R5 ;  /* 0x00005c0512007388 */ /* 0x0013ec0000000800 */
.L_x_1992:
[----:B------:R-:W2:Y:S01]  /*2150*/  BREV R6, R6 ;  /* 0x0000000600067301 */ /* 0x000ea20000000000 */
[----:B------:R-:W-:Y:S01]  /*2160*/  UMOV UR11, 0xffffffff ;  /* 0xffffffff000b7882 */ /* 0x000fe20000000000 */
[----:B------:R-:W-:Y:S02]  /*2170*/  LOP3.LUT P1, RZ, R38, 0x100, RZ, 0xc0, !PT ;  /* 0x0000010026ff7812 */ /* 0x000fe4000782c0ff */
[----:B------:R-:W-:Y:S02]  /*2180*/  LOP3.LUT P0, RZ, R36, 0x80, RZ, 0xc0, !PT ;  /* 0x0000008024ff7812 */ /* 0x000fe4000780c0ff */
[----:B------:R-:W-:Y:S01]  /*2190*/  LOP3.LUT P6, RZ, R41, 0x100, RZ, 0xc0, !PT ;  /* 0x0000010029ff7812 */ /* 0x000fe200078cc0ff */
[----:B--2---:R2:W-:Y:S01]  /*21a0*/  STS [R17+0x5c], R6 ;  /* 0x00005c0611007388 */ /* 0x0045e20000000800 */
[----:B------:R-:W-:Y:S11]  /*21b0*/  BRA.DIV UR11, `(.L_x_1722) ;  /* 0x000000460bb47947 */ /* 0x000ff6000b800000 */
.L_x_1995:
[----:B------:R-:W-:-:S03]  /*21c0*/  UMOV UR11, 0xffffffff ;  /* 0xffffffff000b7882 */ /* 0x000fc60000000000 */
[----:B------:R-:W-:Y:S05]  /*21d0*/  BRA.DIV UR11, `(.L_x_1723) ;  /* 0x000000460bc87947 */ /* 0x000fea000b800000 */
.L_x_1998:
[----:B------:R-:W-:-:S03]  /*21e0*/  UMOV UR11, 0xffffffff ;  /* 0xffffffff000b7882 */ /* 0x000fc60000000000 */
[----:B------:R-:W-:Y:S05]  /*21f0*/  BRA.DIV UR11, `(.L_x_1724) ;  /* 0x000000460be07947 */ /* 0x000fea000b800000 */
[----:B------:R-:W-:Y:S02]  /*2200*/  VOTE.ANY R4, PT, P0 ;  /* 0x0000000000047806 */ /* 0x000fe400000e0100 */
[----:B------:R-:W-:Y:S02]  /*2210*/  LOP3.LUT P6, RZ, R40, 0x80, RZ, 0xc0, !PT ;  /* 0x0000008028ff7812 */ /* 0x000fe400078cc0ff */
[----:B01----:R-:W0:Y:S11]  /*2220*/  BREV R5, R4 ;  /* 0x0000000400057301 */ /* 0x003e360000000000 */
[----:B--2---:R-:W-:Y:S01]  /*2230*/  VOTE.ANY R6, PT, P6 ;  /* 0x0000000000067806 */ /* 0x004fe200030e0100 */
[----:B0-----:R1:W-:Y:S06]  /*2240*/  STS [R18+0x60], R5 ;  /* 0x0000600512007388 */ /* 0x0013ec0000000800 */
.L_x_2002:
[----:B------:R-:W2:Y:S01]  /*2250*/  BREV R6, R6 ;  /* 0x0000000600067301 */ /* 0x000ea20000000000 */
[----:B------:R-:W-:Y:S01]  /*2260*/  UMOV UR11, 0xffffffff ;  /* 0xffffffff000b7882 */ /* 0x000fe20000000000 */
[----:B------:R-:W-:Y:S02]  /*2270*/  LOP3.LUT P0, RZ, R38, 0x80, RZ, 0xc0, !PT ;  /* 0x0000008026ff7812 */ /* 0x000fe4000780c0ff */
[----:B------:R-:W-:Y:S02]  /*2280*/  LOP3.LUT P1, RZ, R36, 0x40, RZ, 0xc0, !PT ;  /* 0x0000004024ff7812 */ /* 0x000fe4000782c0ff */
[----:B------:R-:W-:Y:S01]  /*2290*/  LOP3.LUT P6, RZ, R41, 0x80, RZ, 0xc0, !PT ;  /* 0x0000008029ff7812 */ /* 0x000fe200078cc0ff */
[----:B--2---:R2:W-:Y:S01]  /*22a0*/  STS [R17+0x60], R6 ;  /* 0x0000600611007388 */ /* 0x0045e20000000800 */
[----:B------:R-:W-:Y:S11]  /*22b0*/  BRA.DIV UR11, `(.L_x_1725) ;  /* 0x000000460bf07947 */ /* 0x000ff6000b800000 */
.L_x_2005:
[----:B------:R-:W-:-:S03]  /*22c0*/  UMOV UR11, 0xffffffff ;  /* 0xffffffff000b7882 */ /* 0x000fc60000000000 */
[----:B------:R-:W-:Y:S05]  /*22d0*/  BRA.DIV UR11, `(.L_x_1726) ;  /* 0x0000004a0b047947 */ /* 0x000fea000b800000 */
.L_x_2008:
[----:B------:R-:W-:-:S03]  /*22e0*/  UMOV UR11, 0xffffffff ;  /* 0xffffffff000b7882 */ /* 0x000fc60000000000 */
[----:B------:R-:W-:Y:S05]  /*22f0*/  BRA.DIV UR11, `(.L_x_1727) ;  /* 0x0000004a0b1c7947 */ /* 0x000fea000b800000 */
[----:B------:R-:W-:Y:S02]  /*2300*/  VOTE.ANY R4, PT, P1 ;  /* 0x0000000000047806 */ /* 0x000fe400008e0100 */
[----:B------:R-:W-:Y:S02]  /*2310*/  LOP3.LUT P6, RZ, R40, 0x40, RZ, 0xc0, !PT ;  /* 0x0000004028ff7812 */ /* 0x000fe400078cc0ff */
[----:B01----:R-:W0:Y:S11]  /*2320*/  BREV R5, R4 ;  /* 0x0000000400057301 */ /* 0x003e360000000000 */
[----:B--2---:R-:W-:Y:S01]  /*2330*/  VOTE.ANY R6, PT, P6 ;  /* 0x0000000000067806 */ /* 0x004fe200030e0100 */
[----:B0-----:R0:W-:Y:S06]  /*2340*/  STS [R18+0x64], R5 ;  /* 0x0000640512007388 */ /* 0x0011ec0000000800 */
.L_x_2012:
[----:B------:R-:W2:Y:S01]  /*2350*/  BREV R6, R6 ;  /* 0x0000000600067301 */ /* 0x000ea20000000000 */
[----:B------:R-:W-:Y:S01]  /*2360*/  UMOV UR11, 0xffffffff ;  /* 0xffffffff000b7882 */ /* 0x000fe20000000000 */
[----:B------:R-:W-:Y:S02]  /*2370*/  LOP3.LUT P0, RZ, R38, 0x40, RZ, 0xc0, !PT ;  /* 0x0000004026ff7812 */ /* 0x000fe4000780c0ff */
[----:B------:R-:W-:Y:S02]  /*2380*/  LOP3.LUT P1, RZ, R36, 0x20, RZ, 0xc0, !PT ;  /* 0x0000002024ff7812 */ /* 0x000fe4000782c0ff */
[----:B------:R-:W-:Y:S01]  /*2390*/  LOP3.LUT P6, RZ, R41, 0x40, RZ, 0xc0, !PT ;  /* 0x0000004029ff7812 */ /* 0x000fe200078cc0ff */
[----:B--2---:R2:W-:Y:S01]  /*23a0*/  STS [R17+0x64], R6 ;  /* 0x0000640611007388 */ /* 0x0045e20000000800 */
[----:B------:R-:W-:Y:S11]  /*23b0*/  BRA.DIV UR11, `(.L_x_1728) ;  /* 0x0000004a0b2c7947 */ /* 0x000ff6000b800000 */
.L_x_2015:
[----:B------:R-:W-:-:S03]  /*23c0*/  UMOV UR11, 0xffffffff ;  /* 0xffffffff000b7882 */ /* 0x000fc60000000000 */
[----:B------:R-:W-:Y:S05]  /*23d0*/  BRA.DIV UR11, `(.L_x_1729) ;  /* 0x0000004a0b407947 */ /* 0x000fea000b800000 */
.L_x_2018:
[----:B------:R-:W-:-:S03]  /*23e0*/  UMOV UR11, 0xffffffff ;  /* 0xffffffff000b7882 */ /* 0x000fc60000000000 */
[----:B------:R-:W-:Y:S05]  /*23f0*/  BRA.DIV UR11, `(.L_x_1730) ;  /* 0x0000004a0b587947 */ /* 0x000fea000b800000 */
[----:B------:R-:W-:Y:S02]  /*2400*/  VOTE.ANY R4, PT, P1 ;  /* 0x0000000000047806 */ /* 0x000fe400008e0100 */
[----:B------:R-:W-:Y:S02]  /*2410*/  LOP3.LUT P6, RZ, R40, 0x20, RZ, 0xc0, !PT ;  /* 0x0000002028ff7812 */ /* 0x000fe400078cc0ff */
[----:B01----:R-:W0:Y:S11]  /*2420*/  BREV R5, R4 ;  /* 0x0000000400057301 */ /* 0x003e360000000000 */
[----:B--2---:R-:W-:Y:S01]  /*2430*/  VOTE.ANY R6, PT, P6 ;  /* 0x0000000000067806 */ /* 0x004fe200030e0100 */
[----:B0-----:R0:W-:Y:S06]  /*2440*/  STS [R18+0x68], R5 ;  /* 0x0000680512007388 */ /* 0x0011ec0000000800 */
.L_x_2022:
[----:B------:R-:W2:Y:S01]  /*2450*/  BREV R6, R6 ;  /* 0x0000000600067301 */ /* 0x000ea20000000000 */
[----:B------:R-:W-:Y:S01]  /*2460*/  UMOV UR11, 0xffffffff ;  /* 0xffffffff000b7882 */ /* 0x000fe20000000000 */
[----:B------:R-:W-:Y:S02]  /*2470*/  LOP3.LUT P0, RZ, R38, 0x20, RZ, 0xc0, !PT ;  /* 0x0000002026ff7812 */ /* 0x000fe4000780c0ff */
[----:B------:R-:W-:Y:S02]  /*2480*/  LOP3.LUT P1, RZ, R36, 0x10, RZ, 0xc0, !PT ;  /* 0x0000001024ff7812 */ /* 0x000fe4000782c0ff */
[----:B------:R-:W-:Y:S01]  /*2490*/  LOP3.LUT P6, RZ, R41, 0x20, RZ, 0xc0, !PT ;  /* 0x0000002029ff7812 */ /* 0x000fe200078cc0ff */
[----:B--2---:R2:W-:Y:S01]  /*24a0*/  STS [R17+0x68], R6 ;  /* 0x0000680611007388 */ /* 0x0045e20000000800 */
[----:B------:R-:W-:Y:S11]  /*24b0*/  BRA.DIV UR11, `(.L_x_1731) ;  /* 0x0000004a0b687947 */ /* 0x000ff6000b800000 */
.L_x_2025:
[----:B------:R-:W-:-:S03]  /*24c0*/  UMOV UR11, 0xffffffff ;  /* 0xffffffff000b7882 */ /* 0x000fc60000000000 */
[----:B------:R-:W-:Y:S05]  /*24d0*/  BRA.DIV UR11, `(.L_x_1732) ;  /* 0x0000004a0b7c7947 */ /* 0x000fea000b800000 */
.L_x_2028:
[----:B------:R-:W-:-:S03]  /*24e0*/  UMOV UR11, 0xffffffff ;  /* 0xffffffff000b7882 */ /* 0x000fc60000000000 */
[----:B------:R-:W-:Y:S05]  /*24f0*/  BRA.DIV UR11, `(.L_x_1733) ;  /* 0x0000004a0b947947 */ /* 0x000fea000b800000 */
[----:B------:R-:W-:Y:S02]  /*2500*/  VOTE.ANY R4, PT, P1 ;  /* 0x0000000000047806 */ /* 0x000fe400008e0100 */
[----:B------:R-:W-:Y:S02]  /*2510*/  LOP3.LUT P6, RZ, R40, 0x10, RZ, 0xc0, !PT ;  /* 0x0000001028ff7812 */ /* 0x000fe400078cc0ff */
[----:B01----:R-:W0:Y:S11]  /*2520*/  BREV R5, R4 ;  /* 0x0000000400057301 */ /* 0x003e360000000000 */
[----:B--2---:R-:W-:Y:S01]  /*2530*/  VOTE.ANY R6, PT, P6 ;  /* 0x0000000000067806 */ /* 0x004fe200030e0100 */
[----:B0-----:R0:W-:Y:S06]  /*2540*/  STS [R18+0x6c], R5 ;  /* 0x00006c0512007388 */ /* 0x0011ec0000000800 */
.L_x_2032:
[----:B------:R-:W2:Y:S01]  /*2550*/  BREV R6, R6 ;  /* 0x0000000600067301 */ /* 0x000ea20000000000 */
[----:B------:R-:W-:Y:S01]  /*2560*/  UMOV UR11, 0xffffffff ;  /* 0xffffffff000b7882 */ /* 0x000fe20000000000 */
[----:B------:R-:W-:Y:S02]  /*2570*/  LOP3.LUT P0, RZ, R38, 0x10, RZ, 0xc0, !PT ;  /* 0x0000001026ff7812 */ /* 0x000fe4000780c0ff */
[----:B------:R-:W-:Y:S02]  /*2580*/  LOP3.LUT P1, RZ, R36, 0x8, RZ, 0xc0, !PT ;  /* 0x0000000824ff7812 */ /* 0x000fe4000782c0ff */
[----:B------:R-:W-:Y:S01]  /*2590*/  LOP3.LUT P6, RZ, R41, 0x10, RZ, 0xc0, !PT ;  /* 0x0000001029ff7812 */ /* 0x000fe200078cc0ff */
[----:B--2---:R2:W-:Y:S01]  /*25a0*/  STS [R17+0x6c], R6 ;  /* 0x00006c0611007388 */ /* 0x0045e20000000800 */
[----:B------:R-:W-:Y:S11]  /*25b0*/  BRA.DIV UR11, `(.L_x_1734) ;  /* 0x0000004a0ba47947 */ /* 0x000ff6000b800000 */
.L_x_2035:
[----:B------:R-:W-:-:S03]  /*25c0*/  UMOV UR11, 0xffffffff ;  /* 0xffffffff000b7882 */ /* 0x000fc60000000000 */
[----:B------:R-:W-:Y:S05]  /*25d0*/  BRA.DIV UR11, `(.L_x_1735) ;  /* 0x0000004a0bb87947 */ /* 0x000fea000b800000 */
.L_x_2038:
[----:B------:R-:W-:-:S03]  /*25e0*/  UMOV UR11, 0xffffffff ;  /* 0xffffffff000b7882 */ /* 0x000fc60000000000 */
[----:B------:R-:W-:Y:S05]  /*25f0*/  BRA.DIV UR11, `(.L_x_1736) ;  /* 0x0000004a0bd07947 */ /* 0x000fea000b800000 */
[----:B------:R-:W-:Y:S02]  /*2600*/  VOTE.ANY R4, PT, P1 ;  /* 0x0000000000047806 */ /* 0x000fe400008e0100 */
[----:B------:R-:W-:Y:S02]  /*2610*/  LOP3.LUT P6, RZ, R40, 0x8, RZ, 0xc0, !PT ;  /* 0x0000000828ff7812 */ /* 0x000fe400078cc0ff */
[----:B01----:R-:W0:Y:S11]  /*2620*/  BREV R5, R4 ;  /* 0x0000000400057301 */ /* 0x003e360000000000 */
[----:B--2---:R-:W-:Y:S01]  /*2630*/  VOTE.ANY R6, PT, P6 ;  /* 0x0000000000067806 */ /* 0x004fe200030e0100 */
[----:B0-----:R1:W-:Y:S06]  /*2640*/  STS [R18+0x70], R5 ;  /* 0x0000700512007388 */ /* 0x0013ec0000000800 */
.L_x_2042:
[----:B------:R-:W2:Y:S01]  /*2650*/  BREV R6, R6 ;  /* 0x0000000600067301 */ /* 0x000ea20000000000 */
[----:B------:R-:W-:Y:S01]  /*2660*/  UMOV UR11, 0xffffffff ;  /* 0xffffffff000b7882 */ /* 0x000fe20000000000 */
[----:B------:R-:W-:Y:S02]  /*2670*/  LOP3.LUT P0, RZ, R38, 0x8, RZ, 0xc0, !PT ;  /* 0x0000000826ff7812 */ /* 0x000fe4000780c0ff */
[----:B------:R-:W-:Y:S02]  /*2680*/  LOP3.LUT P1, RZ, R36, 0x4, RZ, 0xc0, !PT ;  /* 0x0000000424ff7812 */ /* 0x000fe4000782c0ff */
[----:B------:R-:W-:Y:S01]  /*2690*/  LOP3.LUT P6, RZ, R41, 0x8, RZ, 0xc0, !PT ;  /* 0x0000000829ff7812 */ /* 0x000fe200078cc0ff */
[----:B--2---:R2:W-:Y:S01]  /*26a0*/  STS [R17+0x70], R6 ;  /* 0x0000700611007388 */ /* 0x0045e20000000800 */
[----:B------:R-:W-:Y:S11]  /*26b0*/  BRA.DIV UR11, `(.L_x_1737) ;  /* 0x0000004a0be07947 */ /* 0x000ff6000b800000 */
.L_x_2045:
[----:B------:R-:W-:-:S03]  /*26c0*/  UMOV UR11, 0xffffffff ;  /* 0xffffffff000b7882 */ /* 0x000fc60000000000 */
[----:B------:R-:W-:Y:S05]  /*26d0*/  BRA.DIV UR11, `(.L_x_1738) ;  /* 0x0000004a0bf47947 */ /* 0x000fea000b800000 */
.L_x_2048:
[----:B------:R-:W-:-:S03]  /*26e0*/  UMOV UR11, 0xffffffff ;  /* 0xffffffff000b7882 */ /* 0x000fc60000000000 */
[----:B------:R-:W-:Y:S05]  /*26f0*/  BRA.DIV UR11, `(.L_x_1739) ;  /* 0x0000004e0b0c7947 */ /* 0x000fea000b800000 */
[----:B------:R-:W-:Y:S02]  /*2700*/  VOTE.ANY R4, PT, P1 ;  /* 0x0000000000047806 */ /* 0x000fe400008e0100 */
[----:B------:R-:W-:Y:S02]  /*2710*/  LOP3.LUT P6, RZ, R40, 0x4, RZ, 0xc0, !PT ;  /* 0x0000000428ff7812 */ /* 0x000fe400078cc0ff */
[----:B01----:R-:W0:Y:S11]  /*2720*/  BREV R5, R4 ;  /* 0x0000000400057301 */ /* 0x003e360000000000 */
[----:B--2---:R-:W-:Y:S01]  /*2730*/  VOTE.ANY R6, PT, P6 ;  /* 0x0000000000067806 */ /* 0x004fe200030e0100 */
[----:B0-----:R1:W-:Y:S06]  /*2740*/  STS [R18+0x74], R5 ;  /* 0x0000740512007388 */ /* 0x0013ec0000000800 */
.L_x_2052:
[----:B------:R-:W2:Y:S01]  /*2750*/  BREV R6, R6 ;  /* 0x0000000600067301 */ /* 0x000ea20000000000 */
[----:B------:R-:W-:Y:S01]  /*2760*/  UMOV UR11, 0xffffffff ;  /* 0xffffffff000b7882 */ /* 0x000fe20000000000 */
[----:B------:R-:W-:Y:S02]  /*2770*/  LOP3.LUT P0, RZ, R38, 0x4, RZ, 0xc0, !PT ;  /* 0x0000000426ff7812 */ /* 0x000fe4000780c0ff */
[----:B------:R-:W-:Y:S02]  /*2780*/  LOP3.LUT P1, RZ, R36, 0x2, RZ, 0xc0, !PT ;  /* 0x0000000224ff7812 */ /* 0x000fe4000782c0ff */
[----:B------:R-:W-:Y:S01]  /*2790*/  LOP3.LUT P6, RZ, R41, 0x4, RZ, 0xc0, !PT ;  /* 0x0000000429ff7812 */ /* 0x000fe200078cc0ff */
[----:B--2---:R2:W-:Y:S01]  /*27a0*/  STS [R17+0x74], R6 ;  /* 0x0000740611007388 */ /* 0x0045e20000000800 */
[----:B------:R-:W-:Y:S11]  /*27b0*/  BRA.DIV UR11, `(.L_x_1740) ;  /* 0x0000004e0b1c7947 */ /* 0x000ff6000b800000 */
.L_x_2055:
[----:B------:R-:W-:-:S03]  /*27c0*/  UMOV UR11, 0xffffffff ;  /* 0xffffffff000b7882 */ /* 0x000fc60000000000 */
[----:B------:R-:W-:Y:S05]  /*27d0*/  BRA.DIV UR11, `(.L_x_1741) ;  /* 0x0000004e0b307947 */ /* 0x000fea000b800000 */
.L_x_2058:
[----:B------:R-:W-:-:S03]  /*27e0*/  UMOV UR11, 0xffffffff ;  /* 0xffffffff000b7882 */ /* 0x000fc60000000000 */
[----:B------:R-:W-:Y:S05]  /*27f0*/  BRA.DIV UR11, `(.L_x_1742) ;  /* 0x0000004e0b487947 */ /* 0x000fea000b800000 */
[----:B------:R-:W-:Y:S02]  /*2800*/  VOTE.ANY R4, PT, P1 ;  /* 0x0000000000047806 */ /* 0x000fe400008e0100 */
[----:B------:R-:W-:Y:S02]  /*2810*/  LOP3.LUT P6, RZ, R40, 0x2, RZ, 0xc0, !PT ;  /* 0x0000000228ff7812 */ /* 0x000fe400078cc0ff */
[----:B01----:R-:W0:Y:S11]  /*2820*/  BREV R5, R4 ;  /* 0x0000000400057301 */ /* 0x003e360000000000 */
[----:B--2---:R-:W-:Y:S01]  /*2830*/  VOTE.ANY R6, PT, P6 ;  /* 0x0000000000067806 */ /* 0x004fe200030e0100 */
[----:B0-----:R0:W-:Y:S06]  /*2840*/  STS [R18+0x78], R5 ;  /* 0x0000780512007388 */ /* 0x0011ec0000000800 */
.L_x_2062:
[----:B------:R-:W2:Y:S01]  /*2850*/  BREV R6, R6 ;  /* 0x0000000600067301 */ /* 0x000ea20000000000 */
[----:B------:R-:W-:Y:S01]  /*2860*/  UMOV UR11, 0xffffffff ;  /* 0xffffffff000b7882 */ /* 0x000fe20000000000 */
[----:B------:R-:W-:Y:S02]  /*2870*/  LOP3.LUT P1, RZ, R36, 0x1, RZ, 0xc0, !PT ;  /* 0x0000000124ff7812 */ /* 0x000fe4000782c0ff */
[----:B------:R-:W-:Y:S02]  /*2880*/  LOP3.LUT P0, RZ, R38, 0x2, RZ, 0xc0, !PT ;  /* 0x0000000226ff7812 */ /* 0x000fe4000780c0ff */
[----:B------:R-:W-:Y:S01]  /*2890*/  LOP3.LUT P6, RZ, R41, 0x2, RZ, 0xc0, !PT ;  /* 0x0000000229ff7812 */ /* 0x000fe200078cc0ff */
[----:B--2---:R2:W-:Y:S01]  /*28a0*/  STS [R17+0x78], R6 ;  /* 0x0000780611007388 */ /* 0x0045e20000000800 */
[----:B------:R-:W-:Y:S11]  /*28b0*/  BRA.DIV UR11, `(.L_x_1743) ;  /* 0x0000004e0b587947 */ /* 0x000ff6000b800000 */
.L_x_2065:
[----:B------:R-:W-:-:S03]  /*28c0*/  UMOV UR11, 0xffffffff ;  /* 0xffffffff000b7882 */ /* 0x000fc60000000000 */
[----:B------:R-:W-:Y:S05]  /*28d0*/  BRA.DIV UR11, `(.L_x_1744) ;  /* 0x0000004e0b6c7947 */ /* 0x000fea000b800000 */
.L_x_2068:
[----:B------:R-:W-:-:S03]  /*28e0*/  UMOV UR11, 0xffffffff ;  /* 0xffffffff000b7882 */ /* 0x000fc60000000000 */
[----:B------:R-:W-:Y:S05]  /*28f0*/  BRA.DIV UR11, `(.L_x_1745) ;  /* 0x0000004e0b847947 */ /* 0x000fea000b800000 */
[----:B------:R-:W-:Y:S02]  /*2900*/  VOTE.ANY R4, PT, P1 ;  /* 0x0000000000047806 */ /* 0x000fe400008e0100 */
[----:B------:R-:W-:Y:S02]  /*2910*/  LOP3.LUT P0, RZ, R40, 0x1, RZ, 0xc0, !PT ;  /* 0x0000000128ff7812 */ /* 0x000fe4000780c0ff */
[----:B01----:R-:W0:Y:S11]  /*2920*/  BREV R5, R4 ;  /* 0x0000000400057301 */ /* 0x003e360000000000 */
[----:B--2---:R-:W-:Y:S01]  /*2930*/  VOTE.ANY R6, PT, P0 ;  /* 0x0000000000067806 */ /* 0x004fe200000e0100 */
[----:B0-----:R0:W-:Y:S06]  /*2940*/  STS [R18+0x7c], R5 ;  /* 0x00007c0512007388 */ /* 0x0011ec0000000800 */
.L_x_2072:
[----:B------:R-:W2:Y:S01]  /*2950*/  BREV R6, R6 ;  /* 0x0000000600067301 */ /* 0x000ea20000000000 */
[----:B------:R-:W-:Y:S01]  /*2960*/  UMOV UR11, 0xffffffff ;  /* 0xffffffff000b7882 */ /* 0x000fe20000000000 */
[----:B------:R-:W-:Y:S02]  /*2970*/  LOP3.LUT P0, RZ, R38, 0x1, RZ, 0xc0, !PT ;  /* 0x0000000126ff7812 */ /* 0x000fe4000780c0ff */
[----:B------:R-:W-:Y:S01]  /*2980*/  LOP3.LUT P6, RZ, R41, 0x1, RZ, 0xc0, !PT ;  /* 0x0000000129ff7812 */ /* 0x000fe200078cc0ff */
[----:B--2---:R2:W-:Y:S01]  /*2990*/  STS [R17+0x7c], R6 ;  /* 0x00007c0611007388 */ /* 0x0045e20000000800 */
[----:B------:R-:W-:Y:S11]  /*29a0*/  BRA.DIV UR11, `(.L_x_1746) ;  /* 0x0000004e0b9c7947 */ /* 0x000ff6000b800000 */
.L_x_2075:
[----:B------:R-:W-:-:S03]  /*29b0*/  UMOV UR11, 0xffffffff ;  /* 0xffffffff000b7882 */ /* 0x000fc60000000000 */
[----:B------:R-:W-:Y:S05]  /*29c0*/  BRA.DIV UR11, `(.L_x_1747) ;  /* 0x0000004e0bb07947 */ /* 0x000fea000b800000 */
.L_x_2078:
[----:B------:R-:W-:-:S03]  /*29d0*/  UMOV UR11, 0xffffffff ;  /* 0xffffffff000b7882 */ /* 0x000fc60000000000 */
[----:B------:R-:W-:Y:S05]  /*29e0*/  BRA.DIV UR11, `(.L_x_1748) ;  /* 0x0000004e0bc87947 */ /* 0x000fea000b800000 */
[----:B01----:R-:W-:Y:S04]  /*29f0*/  LDS R5, [R16] ;  /* 0x0000000010057984 */ /* 0x003fe80000000800 */
[----:B------:R-:W0:Y:S04]  /*2a00*/  SHFL.IDX PT, R4, R35, RZ, 0x1f ;  /* 0x00001fff23047589 */ /* 0x000e2800000e0000 */
[----:B------:R-:W1:Y:S04]  /*2a10*/  SHFL.IDX PT, R34, R35, RZ, 0x1f ;  /* 0x00001fff23227589 */ /* 0x000e6800000e0000 */
[----:B------:R-:W3:Y:S04]  /*2a20*/  SHFL.IDX PT, R40, R35, 0x1, 0x1f ;  /* 0x00201f0023287f89 */ /* 0x000ee800000e0000 */
[----:B------:R-:W-:Y:S04]  /*2a30*/  SHFL.IDX PT, R36, R35, 0x1, 0x1f ;  /* 0x00201f0023247f89 */ /* 0x000fe800000e0000 */
[----:B------:R-:W2:Y:S04]  /*2a40*/  SHFL.IDX PT, R38, R35, RZ, 0x1f ;  /* 0x00001fff23267589 */ /* 0x000ea800000e0000 */
[----:B------:R-:W4:Y:S04]  /*2a50*/  SHFL.IDX PT, R42, R35, 0x1, 0x1f ;  /* 0x00201f00232a7f89 */ /* 0x000f2800000e0000 */
[----:B------:R-:W-:Y:S04]  /*2a60*/  SHFL.IDX PT, R41, R35, 0x1, 0x1f ;  /* 0x00201f0023297f89 */ /* 0x000fe800000e0000 */
[----:B------:R-:W-:Y:S04]  /*2a70*/  SHFL.IDX PT, R43, R35, 0x1, 0x1f ;  /* 0x00201f00232b7f89 */ /* 0x000fe800000e0000 */
[----:B------:R-:W-:Y:S01]  /*2a80*/  SHFL.IDX PT, R45, R35, 0x2, 0x1f ;  /* 0x00401f00232d7f89 */ /* 0x000fe200000e0000 */
[----:B0-----:R-:W-:-:S02]  /*2a90*/  LOP3.LUT R4, R4, R5, RZ, 0xc0, !PT ;  /* 0x0000000504047212 */ /* 0x001fc400078ec0ff */
[-C--:B-1----:R-:W-:Y:S02]  /*2aa0*/  LOP3.LUT R34, R34, R5.reuse, RZ, 0x30, !PT ;  /* 0x0000000522227212 */ /* 0x082fe400078e30ff */
[-C--:B---3--:R-:W-:Y:S02]  /*2ab0*/  LOP3.LUT R40, R40, R5.reuse, RZ, 0x30, !PT ;  /* 0x0000000528287212 */ /* 0x088fe400078e30ff */
[----:B------:R-:W-:Y:S01]  /*2ac0*/  POPC R4, R4 ;  /* 0x0000000400047309 */ /* 0x000fe20000000000 */
[-C--:B--2---:R-:W-:Y:S02]  /*2ad0*/  LOP3.LUT R6, R38, R5.reuse, RZ, 0xc0, !PT ;  /* 0x0000000526067212 */ /* 0x084fe400078ec0ff */
[----:B------:R-:W0:Y:S01]  /*2ae0*/  SHFL.IDX PT, R38, R35, 0x1, 0x1f ;  /* 0x00201f0023267f89 */ /* 0x000e2200000e0000 */
[----:B----4-:R-:W-:-:S04]  /*2af0*/  LOP3.LUT R42, R42, R5, RZ, 0x30, !PT ;  /* 0x000000052a2a7212 */ /* 0x010fc800078e30ff */
[----:B------:R-:W1:Y:S08]  /*2b00*/  POPC R34, R34 ;  /* 0x0000002200227309 */ /* 0x000e700000000000 */
[----:B------:R-:W-:Y:S01]  /*2b10*/  POPC R40, R40 ;  /* 0x0000002800287309 */ /* 0x000fe20000000000 */
[----:B-1----:R-:W-:-:S07]  /*2b20*/  IADD3 R23, PT, PT, -R34, R23, R4 ;  /* 0x0000001722177210 */ /* 0x002fce0007ffe104 */
[----:B------:R0:W-:Y:S01]  /*2b30*/  POPC R37, R6 ;  /* 0x0000000600257309 */ /* 0x0001e20000000000 */
[----:B------:R-:W1:Y:S01]  /*2b40*/  SHFL.IDX PT, R34, R35, RZ, 0x1f ;  /* 0x00001fff23227589 */ /* 0x000e6200000e0000 */
[----:B------:R-:W-:-:S03]  /*2b50*/  LOP3.LUT R4, R36, R5, RZ, 0xc0, !PT ;  /* 0x0000000524047212 */ /* 0x000fc600078ec0ff */
[----:B------:R-:W2:Y:S03]  /*2b60*/  SHFL.IDX PT, R36, R35, 0x2, 0x1f ;  /* 0x00401f0023247f89 */ /* 0x000ea600000e0000 */
[----:B------:R-:W-:Y:S01]  /*2b70*/  POPC R42, R42 ;  /* 0x0000002a002a7309 */ /* 0x000fe20000000000 */
[----:B0-----:R-:W-:-:S07]  /*2b80*/  LOP3.LUT R6, R38, R5, RZ, 0xc0, !PT ;  /* 0x0000000526067212 */ /* 0x001fce00078ec0ff */
[----:B------:R-:W0:Y:S01]  /*2b90*/  POPC R38, R6 ;  /* 0x0000000600267309 */ /* 0x000e220000000000 */
[----:B-1----:R-:W-:-:S07]  /*2ba0*/  LOP3.LUT R7, R34, R5, RZ, 0x30, !PT ;  /* 0x0000000522077212 */ /* 0x002fce00078e30ff */
[----:B------:R2:W1:Y:S01]  /*2bb0*/  POPC R34, R4 ;  /* 0x0000000400227309 */ /* 0x0004620000000000 */
[----:B0-----:R-:W-:Y:S02]  /*2bc0*/  IADD3 R29, PT, PT, -R42, R29, R38 ;  /* 0x0000001d2a1d7210 */ /* 0x001fe40007ffe126 */
[----:B------:R-:W-:Y:S05]  /*2bd0*/  SHFL.IDX PT, R38, R35, 0x2, 0x1f ;  /* 0x00401f0023267f89 */ /* 0x000fea00000e0000 */
[----:B------:R-:W0:Y:S01]  /*2be0*/  POPC R7, R7 ;  /* 0x0000000700077309 */ /* 0x000e220000000000 */
[----:B--2---:R-:W-:Y:S02]  /*2bf0*/  LOP3.LUT R4, R36, R5, RZ, 0xc0, !PT ;  /* 0x0000000524047212 */ /* 0x004fe400078ec0ff */
[----:B------:R-:W2:Y:S01]  /*2c00*/  SHFL.IDX PT, R36, R35, 0x3, 0x1f ;  /* 0x00601f0023247f89 */ /* 0x000ea200000e0000 */
[----:B-1----:R-:W-:-:S03]  /*2c10*/  IADD3 R3, PT, PT, -R40, R3, R34 ;  /* 0x0000000328037210 */ /* 0x002fc60007ffe122 */
[----:B------:R-:W1:Y:S04]  /*2c20*/  SHFL.IDX PT, R34, R35, 0x2, 0x1f ;  /* 0x00401f0023227f89 */ /* 0x000e6800000e0000 */
[----:B------:R-:W3:Y:S01]  /*2c30*/  SHFL.IDX PT, R40, R35, 0x2, 0x1f ;  /* 0x00401f0023287f89 */ /* 0x000ee200000e0000 */
[----:B0-----:R-:W-:Y:S02]  /*2c40*/  IADD3 R30, PT, PT, -R7, R30, R37 ;  /* 0x0000001e071e7210 */ /* 0x001fe40007ffe125 */
[----:B------:R0:W-:Y:S02]  /*2c50*/  POPC R37, R4 ;  /* 0x0000000400257309 */ /* 0x0001e40000000000 */
[----:B0-----:R-:W-:Y:S01]  /*2c60*/  LDS R4, [R15] ;  /* 0x000000000f047984 */ /* 0x001fe20000000800 */
[----:B--2---:R-:W-:-:S02]  /*2c70*/  LOP3.LUT R6, R36, R5, RZ, 0xc0, !PT ;  /* 0x0000000524067212 */ /* 0x004fc400078ec0ff */
[----:B-1----:R-:W-:-:S03]  /*2c80*/  LOP3.LUT R7, R34, R5, RZ, 0x30, !PT ;  /* 0x0000000522077212 */ /* 0x002fc600078e30ff */
[----:B------:R-:W-:Y:S01]  /*2c90*/  POPC R39, R6 ;  /* 0x0000000600277309 */ /* 0x000fe20000000000 */
[----:B------:R-:W0:Y:S01]  /*2ca0*/  SHFL.IDX PT, R34, R35, 0x3, 0x1f ;  /* 0x00601f0023227f89 */ /* 0x000e2200000e0000 */
[----:B---3--:R-:W-:-:S06]  /*2cb0*/  LOP3.LUT R40, R40, R5, RZ, 0x30, !PT ;  /* 0x0000000528287212 */ /* 0x008fcc00078e30ff */
[----:B------:R-:W1:Y:S08]  /*2cc0*/  POPC R7, R7 ;  /* 0x0000000700077309 */ /* 0x000e700000000000 */
[----:B------:R-:W-:Y:S01]  /*2cd0*/  POPC R40, R40 ;  /* 0x0000002800287309 */ /* 0x000fe20000000000 */
[----:B-1----:R-:W-:Y:S02]  /*2ce0*/  IADD3 R2, PT, PT, -R7, R2, R37 ;  /* 0x0000000207027210 */ /* 0x002fe40007ffe125 */
[----:B0-----:R-:W-:-:S02]  /*2cf0*/  LOP3.LUT R34, R34, R5, RZ, 0x30, !PT ;  /* 0x0000000522227212 */ /* 0x001fc400078e30ff */
[----:B------:R-:W-:-:S04]  /*2d00*/  LOP3.LUT R37, R38, R5, RZ, 0xc0, !PT ;  /* 0x0000000526257212 */ /* 0x000fc800078ec0ff */
[----:B------:R-:W0:Y:S01]  /*2d10*/  POPC R34, R34 ;  /* 0x0000002200227309 */ /* 0x000e220000000000 */
[-C--:B------:R-:W-:Y:S02]  /*2d20*/  LOP3.LUT R41, R41, R4.reuse, RZ, 0x30, !PT ;  /* 0x0000000429297212 */ /* 0x080fe400078e30ff */
[-C--:B------:R-:W-:Y:S02]  /*2d30*/  LOP3.LUT R43, R43, R4.reuse, RZ, 0x30, !PT ;  /* 0x000000042b2b7212 */ /* 0x080fe400078e30ff */
[----:B------:R-:W-:-:S03]  /*2d40*/  LOP3.LUT R45, R45, R4, RZ, 0x30, !PT ;  /* 0x000000042d2d7212 */ /* 0x000fc600078e30ff */
[----:B------:R-:W1:Y:S01]  /*2d50*/  POPC R37, R37 ;  /* 0x0000002500257309 */ /* 0x000e620000000000 */
[----:B0-----:R-:W-:-:S07]  /*2d60*/  IADD3 R0, PT, PT, -R34, R0, R39 ;  /* 0x0000000022007210 */ /* 0x001fce0007ffe127 */
[----:B------:R-:W-:Y:S01]  /*2d70*/  POPC R41, R41 ;  /* 0x0000002900297309 */ /* 0x000fe20000000000 */
[----:B------:R-:W0:Y:S01]  /*2d80*/  SHFL.IDX PT, R34, R35, 0x3, 0x1f ;  /* 0x00601f0023227f89 */ /* 0x000e2200000e0000 */
[----:B------:R-:W-:Y:S02]  /*2d90*/  LOP3.LUT R39, R36, R5, RZ, 0xc0, !PT ;  /* 0x0000000524277212 */ /* 0x000fe400078ec0ff */
[----:B-1----:R-:W-:-:S04]  /*2da0*/  IADD3 R28, PT, PT, -R40, R28, R37 ;  /* 0x0000001c281c7210 */ /* 0x002fc80007ffe125 */
[----:B------:R-:W-:Y:S01]  /*2db0*/  POPC R39, R39 ;  /* 0x0000002700277309 */ /* 0x000fe20000000000 */
[----:B------:R-:W1:Y:S07]  /*2dc0*/  SHFL.IDX PT, R37, R35, RZ, 0x1f ;  /* 0x00001fff23257589 */ /* 0x000e6e00000e0000 */
[----:B------:R-:W-:Y:S08]  /*2dd0*/  POPC R43, R43 ;  /* 0x0000002b002b7309 */ /* 0x000ff00000000000 */
[----:B------:R-:W-:Y:S01]  /*2de0*/  POPC R45, R45 ;  /* 0x0000002d002d7309 */ /* 0x000fe20000000000 */
[----:B0-----:R-:W-:-:S02]  /*2df0*/  LOP3.LUT R7, R34, R5, RZ, 0x30, !PT ;  /* 0x0000000522077212 */ /* 0x001fc400078e30ff */
[----:B------:R-:W0:Y:S05]  /*2e00*/  SHFL.IDX PT, R34, R35, RZ, 0x1f ;  /* 0x00001fff23227589 */ /* 0x000e2a00000e0000 */
[----:B------:R-:W2:Y:S01]  /*2e10*/  POPC R7, R7 ;  /* 0x0000000700077309 */ /* 0x000ea20000000000 */
[CC--:B-1----:R-:W-:Y:S02]  /*2e20*/  LOP3.LUT R36, R37.reuse, R4.reuse, RZ, 0xc0, !PT ;  /* 0x0000000425247212 */ /* 0x0c2fe400078ec0ff */
[----:B------:R-:W-:Y:S02]  /*2e30*/  LOP3.LUT R6, R37, R4, RZ, 0xc0, !PT ;  /* 0x0000000425067212 */ /* 0x000fe400078ec0ff */
[----:B------:R-:W1:Y:S03]  /*2e40*/  SHFL.IDX PT, R37, R35, 0x1, 0x1f ;  /* 0x00201f0023257f89 */ /* 0x000e6600000e0000 */
[----:B------:R-:W-:Y:S01]  /*2e50*/  POPC R36, R36 ;  /* 0x0000002400247309 */ /* 0x000fe20000000000 */
[----:B--2---:R-:W-:-:S07]  /*2e60*/  IADD3 R14, PT, PT, -R7, R14, R39 ;  /* 0x0000000e070e7210 */ /* 0x004fce0007ffe127 */
[----:B------:R-:W-:Y:S01]  /*2e70*/  POPC R38, R6 ;  /* 0x0000000600267309 */ /* 0x000fe20000000000 */
[CC--:B0-----:R-:W-:Y:S02]  /*2e80*/  LOP3.LUT R5, R34.reuse, R4.reuse, RZ, 0x30, !PT ;  /* 0x0000000422057212 */ /* 0x0c1fe400078e30ff */
[----:B------:R-:W-:-:S05]  /*2e90*/  LOP3.LUT R34, R34, R4, RZ, 0x30, !PT ;  /* 0x0000000422227212 */ /* 0x000fca00078e30ff */
[----:B------:R-:W0:Y:S01]  /*2ea0*/  POPC R5, R5 ;  /* 0x0000000500057309 */ /* 0x000e220000000000 */
[----:B-1----:R-:W-:-:S07]  /*2eb0*/  LOP3.LUT R7, R37, R4, RZ, 0xc0, !PT ;  /* 0x0000000425077212 */ /* 0x002fce00078ec0ff */
[----:B------:R-:W1:Y:S01]  /*2ec0*/  POPC R39, R7 ;  /* 0x0000000700277309 */ /* 0x000e620000000000 */
[----:B0-----:R-:W-:-:S07]  /*2ed0*/  IADD3 R27, PT, PT, -R5, R27, R36 ;  /* 0x0000001b051b7210 */ /* 0x001fce0007ffe124 */
[----:B------:R-:W0:Y:S01]  /*2ee0*/  POPC R34, R34 ;  /* 0x0000002200227309 */ /* 0x000e220000000000 */
[----:B------:R-:W-:Y:S02]  /*2ef0*/  LOP3.LUT R5, R37, R4, RZ, 0xc0, !PT ;  /* 0x0000000425057212 */ /* 0x000fe400078ec0ff */
[----:B------:R-:W2:Y:S01]  /*2f00*/  SHFL.IDX PT, R37, R35, 0x2, 0x1f ;  /* 0x00401f0023257f89 */ /* 0x000ea200000e0000 */
[----:B-1----:R-:W-:-:S04]  /*2f10*/  IADD3 R26, PT, PT, -R41, R26, R39 ;  /* 0x0000001a291a7210 */ /* 0x002fc80007ffe127 */
[----:B------:R1:W3:Y:S01]  /*2f20*/  POPC R39, R5 ;  /* 0x0000000500277309 */ /* 0x0002e20000000000 */
[----:B------:R-:W4:Y:S01]  /*2f30*/  SHFL.IDX PT, R41, R35, 0x2, 0x1f ;  /* 0x00401f0023297f89 */ /* 0x000f2200000e0000 */
[----:B0-----:R-:W-:-:S03]  /*2f40*/  IADD3 R33, PT, PT, -R34, R33, R38 ;  /* 0x0000002122217210 */ /* 0x001fc60007ffe126 */
[----:B-1----:R-:W0:Y:S01]  /*2f50*/  SHFL.IDX PT, R5, R35, 0x3, 0x1f ;  /* 0x00601f0023057f89 */ /* 0x002e2200000e0000 */
[----:B---3--:R-:W-:-:S03]  /*2f60*/  IADD3 R32, PT, PT, -R43, R32, R39 ;  /* 0x000000202b207210 */ /* 0x008fc60007ffe127 */
[----:B------:R-:W1:Y:S01]  /*2f70*/  SHFL.IDX PT, R39, R35, 0x2, 0x1f ;  /* 0x00401f0023277f89 */ /* 0x000e6200000e0000 */
[----:B--2---:R-:W-:-:S03]  /*2f80*/  LOP3.LUT R37, R37, R4, RZ, 0xc0, !PT ;  /* 0x0000000425257212 */ /* 0x004fc600078ec0ff */
[----:B------:R-:W2:Y:S01]  /*2f90*/  SHFL.IDX PT, R43, R35, 0x3, 0x1f ;  /* 0x00601f00232b7f89 */ /* 0x000ea200000e0000 */
[----:B------:R3:W5:Y:S01]  /*2fa0*/  POPC R34, R37 ;  /* 0x0000002500227309 */ /* 0x0007620000000000 */
[----:B----4-:R-:W-:-:S07]  /*2fb0*/  LOP3.LUT R41, R41, R4, RZ, 0x30, !PT ;  /* 0x0000000429297212 */ /* 0x010fce00078e30ff */
[----:B------:R-:W-:Y:S01]  /*2fc0*/  POPC R41, R41 ;  /* 0x0000002900297309 */ /* 0x000fe20000000000 */
[----:B---3--:R-:W3:Y:S01]  /*2fd0*/  SHFL.IDX PT, R37, R35, 0x3, 0x1f ;  /* 0x00601f0023257f89 */ /* 0x008ee200000e0000 */
[----:B0-----:R-:W-:Y:S02]  /*2fe0*/  LOP3.LUT R5, R5, R4, RZ, 0xc0, !PT ;  /* 0x0000000405057212 */ /* 0x001fe400078ec0ff */
[----:B-----5:R-:W-:-:S04]  /*2ff0*/  IADD3 R25, PT, PT, -R45, R25, R34 ;  /* 0x000000192d197210 */ /* 0x020fc80007ffe122 */
[----:B------:R-:W-:Y:S01]  /*3000*/  POPC R36, R5 ;  /* 0x0000000500247309 */ /* 0x000fe20000000000 */
[-C--:B-1----:R-:W-:Y:S02]  /*3010*/  LOP3.LUT R39, R39, R4.reuse, RZ, 0xc0, !PT ;  /* 0x0000000427277212 */ /* 0x082fe400078ec0ff */
[----:B--2---:R-:W-:-:S05]  /*3020*/  LOP3.LUT R43, R43, R4, RZ, 0xc0, !PT ;  /* 0x000000042b2b7212 */ /* 0x004fca00078ec0ff */
[----:B------:R-:W0:Y:S08]  /*3030*/  POPC R34, R39 ;  /* 0x0000002700227309 */ /* 0x000e300000000000 */
[----:B------:R-:W-:Y:S01]  /*3040*/  POPC R43, R43 ;  /* 0x0000002b002b7309 */ /* 0x000fe20000000000 */
[----:B---3--:R-:W-:Y:S02]  /*3050*/  LOP3.LUT R37, R37, R4, RZ, 0x30, !PT ;  /* 0x0000000425257212 */ /* 0x008fe400078e30ff */
[----:B0-----:R-:W-:-:S05]  /*3060*/  IADD3 R31, PT, PT, -R41, R31, R34 ;  /* 0x0000001f291f7210 */ /* 0x001fca0007ffe122 */
[----:B------:R-:W0:Y:S01]  /*3070*/  POPC R37, R37 ;  /* 0x0000002500257309 */ /* 0x000e220000000000 */
[----:B------:R2:W3:Y:S02]  /*3080*/  SHFL.IDX PT, R34, R35, 0x3, 0x1f ;  /* 0x00601f0023227f89 */ /* 0x0004e400000e0000 */
[----:B0-2---:R-:W-:-:S07]  /*3090*/  IADD3 R24, PT, PT, -R37, R24, R43 ;  /* 0x0000001825187210 */ /* 0x005fce0007ffe12b */
.L_x_2112:
[----:B---3--:R-:W-:Y:S01]  /*30a0*/  LOP3.LUT R34, R34, R4, RZ, 0x30, !PT ;  /* 0x0000000422227212 */ /* 0x008fe200078e30ff */
[----:B------:R-:W-:-:S05]  /*30b0*/  VIADD R12, R12, 0x8 ;  /* 0x000000080c0c7836 */ /* 0x000fca0000000000 */
[----:B------:R-:W1:Y:S01]  /*30c0*/  POPC R34, R34 ;  /* 0x0000002200227309 */ /* 0x000e620000000000 */
[----:B------:R-:W-:Y:S02]  /*30d0*/  ISETP.GE.AND P0, PT, R12, R9, PT ;  /* 0x000000090c00720c */ /* 0x000fe40003f06270 */
[----:B-1----:R-:W-:-:S11]  /*30e0*/  IADD3 R13, PT, PT, -R34, R13, R36 ;  /* 0x0000000d220d7210 */ /* 0x002fd60007ffe124 */
[----:B------:R-:W-:Y:S05]  /*30f0*/  @!P0 BRA `(.L_x_1749) ;  /* 0xffffffd400348947 */ /* 0x000fea000383ffff */
[----:B------:R-:W-:Y:S05]  /*3100*/  BSYNC B0 ;  /* 0x0000000000007941 */ /* 0x000fea0003800000 */
.L_x_1649:
[----:B------:R-:W-:Y:S02]  /*3110*/  ISETP.GT.AND P2, PT, R3, -0x1, PT ;  /* 0xffffffff0300780c */ /* 0x000fe40003f44270 */
[----:B------:R-:W-:Y:S02]  /*3120*/  ISETP.GT.AND P0, PT, R23, -0x1, PT ;  /* 0xffffffff1700780c */ /* 0x000fe40003f04270 */
[----:B------:R-:W-:Y:S02]  /*3130*/  P2R R15, PR, RZ, 0x4 ;  /* 0x00000004ff0f7803 */ /* 0x000fe40000000000 */
[----:B------:R-:W-:Y:S02]  /*3140*/  ISETP.GT.AND P2, PT, R27, -0x1, PT ;  /* 0xffffffff1b00780c */ /* 0x000fe40003f44270 */
[----:B------:R-:W-:Y:S02]  /*3150*/  P2R R16, PR, RZ, 0x1 ;  /* 0x00000001ff107803 */ /* 0x000fe40000000000 */
[----:B------:R-:W-:-:S02]  /*3160*/  P2R R23, PR, RZ, 0x4 ;  /* 0x00000004ff177803 */ /* 0x000fc40000000000 */
[----:B------:R-:W-:Y:S02]  /*3170*/  ISETP.GT.AND P1, PT, R2, -0x1, PT ;  /* 0xffffffff0200780c */ /* 0x000fe40003f24270 */
[----:B------:R-:W-:Y:S02]  /*3180*/  ISETP.GT.AND P0, PT, R0, -0x1, PT ;  /* 0xffffffff0000780c */ /* 0x000fe40003f04270 */
[----:B------:R-:W-:Y:S02]  /*3190*/  ISETP.GT.AND P2, PT, R24, -0x1, PT ;  /* 0xffffffff1800780c */ /* 0x000fe40003f44270 */
[----:B------:R-:W-:Y:S02]  /*31a0*/  P2R R9, PR, RZ, 0x2 ;  /* 0x00000002ff097803 */ /* 0x000fe40000000000 */
[----:B------:R-:W-:Y:S02]  /*31b0*/  P2R R11, PR, RZ, 0x1 ;  /* 0x00000001ff0b7803 */ /* 0x000fe40000000000 */
[----:B------:R-:W-:-:S02]  /*31c0*/  P2R R19, PR, RZ, 0x4 ;  /* 0x00000004ff137803 */ /* 0x000fc40000000000 */
[----:B------:R-:W-:Y:S02]  /*31d0*/  ISETP.GT.AND P1, PT, R26, -0x1, PT ;  /* 0xffffffff1a00780c */ /* 0x000fe40003f24270 */
[----:B------:R-:W-:Y:S02]  /*31e0*/  ISETP.GT.AND P0, PT, R25, -0x1, PT ;  /* 0xffffffff1900780c */ /* 0x000fe40003f04270 */
[----:B------:R-:W-:Y:S02]  /*31f0*/  ISETP.GT.AND P3, PT, R28, -0x1, PT ;  /* 0xffffffff1c00780c */ /* 0x000fe40003f64270 */
[----:B------:R-:W-:Y:S02]  /*3200*/  ISETP.GT.AND P2, PT, R14, -0x1, PT ;  /* 0xffffffff0e00780c */ /* 0x000fe40003f44270 */
[----:B------:R-:W-:Y:S02]  /*3210*/  P2R R17, PR, RZ, 0x2 ;  /* 0x00000002ff117803 */ /* 0x000fe40000000000 */
[----:B------:R-:W-:-:S02]  /*3220*/  P2R R18, PR, RZ, 0x1 ;  /* 0x00000001ff127803 */ /* 0x000fc40000000000 */
[----:B------:R-:W-:Y:S02]  /*3230*/  P2R R7, PR, RZ, 0x8 ;  /* 0x00000008ff077803 */ /* 0x000fe40000000000 */
[----:B0-----:R-:W-:Y:S02]  /*3240*/  P2R R5, PR, RZ, 0x4 ;  /* 0x00000004ff057803 */ /* 0x001fe40000000000 */
[----:B------:R-:W-:Y:S02]  /*3250*/  ISETP.GT.AND P1, PT, R30, -0x1, PT ;  /* 0xffffffff1e00780c */ /* 0x000fe40003f24270 */
[----:B------:R-:W-:Y:S02]  /*3260*/  ISETP.GT.AND P0, PT, R29, -0x1, PT ;  /* 0xffffffff1d00780c */ /* 0x000fe40003f04270 */
[----:B------:R-:W-:Y:S02]  /*3270*/  ISETP.GT.AND P5, PT, R33, -0x1, PT ;  /* 0xffffffff2100780c */ /* 0x000fe40003fa4270 */
[----:B------:R-:W-:-:S02]  /*3280*/  ISETP.GT.AND P4, PT, R32, -0x1, PT ;  /* 0xffffffff2000780c */ /* 0x000fc40003f84270 */
[----:B------:R-:W-:Y:S02]  /*3290*/  ISETP.GT.AND P3, PT, R31, -0x1, PT ;  /* 0xffffffff1f00780c */ /* 0x000fe40003f64270 */
[----:B------:R-:W-:-:S13]  /*32a0*/  ISETP.GT.AND P2, PT, R13, -0x1, PT ;  /* 0xffffffff0d00780c */ /* 0x000fda0003f44270 */
.L_x_1648:
[----:B------:R-:W-:Y:S05]  /*32b0*/  BSYNC B1 ;  /* 0x0000000000017941 */ /* 0x000fea0003800000 */
.L_x_1647:
[----:B------:R-:W0:Y:S01]  /*32c0*/  LDC R3, c[0x0][0x3ac] ;  /* 0x0000eb00ff037b82 */ /* 0x000e220000000800 */
[----:B------:R-:W-:Y:S01]  /*32d0*/  UMOV UR11, 0xffffffff ;  /* 0xffffffff000b7882 */ /* 0x000fe20000000000 */
[----:B0-----:R-:W-:-:S04]  /*32e0*/  IMAD.IADD R2, R21, 0x1, R3 ;  /* 0x0000000115027824 */ /* 0x001fc800078e0203 */
[----:B------:R-:W-:Y:S01]  /*32f0*/  IMAD.IADD R0, R2, 0x1, R3 ;  /* 0x0000000102007824 */ /* 0x000fe200078e0203 */
[----:B------:R-:W-:Y:S06]  /*3300*/  BRA.DIV UR11, `(.L_x_1750) ;  /* 0x000000520bcc7947 */ /* 0x000fec000b800000 */
[----:B------:R-:W-:Y:S02]  /*3310*/  P2R R8, PR, RZ, 0x2 ;  /* 0x00000002ff087803 */ /* 0x000fe40000000000 */
[----:B------:R-:W-:Y:S02]  /*3320*/  ISETP.NE.AND P1, PT, R9, RZ, PT ;  /* 0x000000ff0900720c */ /* 0x000fe40003f25270 */
[----:B------:R-:W-:Y:S02]  /*3330*/  P2R R9, PR, RZ, 0x1 ;  /* 0x00000001ff097803 */ /* 0x000fe40000000000 */
[----:B------:R-:W-:Y:S02]  /*3340*/  P2R R6, PR, RZ, 0x2 ;  /* 0x00000002ff067803 */ /* 0x000fe40000000000 */
[----:B------:R-:W-:Y:S02]  /*3350*/  ISETP.NE.AND P1, PT, R15, RZ, PT ;  /* 0x000000ff0f00720c */ /* 0x000fe40003f25270 */
[----:B------:R-:W-:-:S02]  /*3360*/  P2R R12, PR, RZ, 0x8 ;  /* 0x00000008ff0c7803 */ /* 0x000fc40000000000 */
[----:B------:R-:W-:Y:S02]  /*3370*/  P2R R4, PR, RZ, 0x2 ;  /* 0x00000002ff047803 */ /* 0x000fe40000000000 */
[----:B------:R-:W-:Y:S02]  /*3380*/  ISETP.NE.AND P1, PT, R16, RZ, PT ;  /* 0x000000ff1000720c */ /* 0x000fe40003f25270 */
[----:B------:R-:W-:Y:S02]  /*3390*/  ISETP.NE.AND P0, PT, R11, RZ, PT ;  /* 0x000000ff0b00720c */ /* 0x000fe40003f05270 */
[----:B------:R-:W-:Y:S02]  /*33a0*/  ISETP.NE.AND P3, PT, R18, RZ, PT ;  /* 0x000000ff1200720c */ /* 0x000fe40003f65270 */
[----:B------:R-:W-:Y:S02]  /*33b0*/  P2R R10, PR, RZ, 0x20 ;  /* 0x00000020ff0a7803 */ /* 0x000fe40000000000 */
[----:B------:R-:W-:-:S02]  /*33c0*/  P2R R11, PR, RZ, 0x10 ;  /* 0x00000010ff0b7803 */ /* 0x000fc40000000000 */
[----:B------:R-:W-:Y:S02]  /*33d0*/  ISETP.NE.AND P5, PT, R23, RZ, PT ;  /* 0x000000ff1700720c */ /* 0x000fe40003fa5270 */
[----:B------:R-:W-:Y:S02]  /*33e0*/  ISETP.NE.AND P4, PT, R17, RZ, PT ;  /* 0x000000ff1100720c */ /* 0x000fe40003f85270 */
[----:B------:R-:W-:Y:S02]  /*33f0*/  VOTE.ANY R24, PT, P1 ;  /* 0x0000000000187806 */ /* 0x000fe400008e0100 */
[----:B------:R-:W-:Y:S02]  /*3400*/  ISETP.NE.AND P1, PT, R4, RZ, PT ;  /* 0x000000ff0400720c */ /* 0x000fe40003f25270 */
[----:B------:R-:W-:Y:S02]  /*3410*/  P2R R13, PR, RZ, 0x4 ;  /* 0x00000004ff0d7803 */ /* 0x000fe40000000000 */
[----:B------:R-:W-:Y:S01]  /*3420*/  VOTE.ANY R18, PT, P3 ;  /* 0x0000000000127806 */ /* 0x000fe200018e0100 */
[----:B------:R-:W0:Y:S01]  /*3430*/  BREV R24, R24 ;  /* 0x0000001800187301 */ /* 0x000e220000000000 */
[----:B------:R-:W-:-:S02]  /*3440*/  ISETP.NE.AND P2, PT, R19, RZ, PT ;  /* 0x000000ff1300720c */ /* 0x000fc40003f45270 */
[----:B------:R-:W-:Y:S02]  /*3450*/  ISETP.NE.AND P3, PT, R12, RZ, PT ;  /* 0x000000ff0c00720c */ /* 0x000fe40003f65270 */
[----:B------:R-:W-:Y:S02]  /*3460*/  VOTE.ANY R27, PT, P0 ;  /* 0x00000000001b7806 */ /* 0x000fe400000e0100 */
[----:B------:R-:W-:Y:S01]  /*3470*/  VOTE.ANY R16, PT, P5 ;  /* 0x0000000000107806 */ /* 0x000fe200028e0100 */
[----:B------:R-:W1:Y:S01]  /*3480*/  BREV R18, R18 ;  /* 0x0000001200127301 */ /* 0x000e620000000000 */
[----:B------:R-:W-:Y:S02]  /*3490*/  VOTE.ANY R25, PT, P1 ;  /* 0x0000000000197806 */ /* 0x000fe400008e0100 */
[----:B------:R-:W-:Y:S02]  /*34a0*/  ISETP.NE.AND P1, PT, R6, RZ, PT ;  /* 0x000000ff0600720c */ /* 0x000fe40003f25270 */
[----:B------:R-:W-:-:S02]  /*34b0*/  VOTE.ANY R17, PT, P4 ;  /* 0x0000000000117806 */ /* 0x000fc400020e0100 */
[----:B------:R-:W-:Y:S01]  /*34c0*/  ISETP.NE.AND P6, PT, R5, RZ, PT ;  /* 0x000000ff0500720c */ /* 0x000fe20003fc5270 */
[----:B------:R-:W2:Y:S01]  /*34d0*/  BREV R25, R25 ;  /* 0x0000001900197301 */ /* 0x000ea20000000000 */
[----:B------:R-:W-:Y:S02]  /*34e0*/  ISETP.NE.AND P0, PT, R9, RZ, PT ;  /* 0x000000ff0900720c */ /* 0x000fe40003f05270 */
[----:B------:R-:W-:Y:S02]  /*34f0*/  ISETP.NE.AND P5, PT, R10, RZ, PT ;  /* 0x000000ff0a00720c */ /* 0x000fe40003fa5270 */
[----:B------:R-:W-:Y:S02]  /*3500*/  ISETP.NE.AND P4, PT, R11, RZ, PT ;  /* 0x000000ff0b00720c */ /* 0x000fe40003f85270 */
[----:B------:R-:W-:Y:S01]  /*3510*/  VOTE.ANY R19, PT, P2 ;  /* 0x0000000000137806 */ /* 0x000fe200010e0100 */
[----:B------:R-:W3:Y:S01]  /*3520*/  BREV R27, R27 ;  /* 0x0000001b001b7301 */ /* 0x000ee20000000000 */
[----:B------:R-:W-:-:S02]  /*3530*/  VOTE.ANY R26, PT, P1 ;  /* 0x00000000001a7806 */ /* 0x000fc400008e0100 */
[----:B------:R-:W-:Y:S02]  /*3540*/  ISETP.NE.AND P1, PT, R8, RZ, PT ;  /* 0x000000ff0800720c */ /* 0x000fe40003f25270 */
[----:B------:R-:W-:Y:S02]  /*3550*/  ISETP.NE.AND P2, PT, R13, RZ, PT ;  /* 0x000000ff0d00720c */ /* 0x000fe40003f45270 */
[----:B------:R-:W-:Y:S01]  /*3560*/  VOTE.ANY R13, PT, P0 ;  /* 0x00000000000d7806 */ /* 0x000fe200000e0100 */
[----:B------:R-:W4:Y:S01]  /*3570*/  BREV R26, R26 ;  /* 0x0000001a001a7301 */ /* 0x000f220000000000 */
[----:B------:R-:W-:Y:S02]  /*3580*/  VOTE.ANY R15, PT, P6 ;  /* 0x00000000000f7806 */ /* 0x000fe400030e0100 */
[----:B------:R-:W-:Y:S02]  /*3590*/  VOTE.ANY R8, PT, P5 ;  /* 0x0000000000087806 */ /* 0x000fe400028e0100 */
[----:B------:R-:W-:-:S02]  /*35a0*/  VOTE.ANY R9, PT, P4 ;  /* 0x0000000000097806 */ /* 0x000fc400020e0100 */
[----:B------:R-:W-:Y:S01]  /*35b0*/  VOTE.ANY R10, PT, P3 ;  /* 0x00000000000a7806 */ /* 0x000fe200018e0100 */
[----:B------:R-:W0:Y:S01]  /*35c0*/  BREV R16, R16 ;  /* 0x0000001000107301 */ /* 0x000e220000000000 */
[----:B------:R-:W-:Y:S02]  /*35d0*/  VOTE.ANY R12, PT, P1 ;  /* 0x00000000000c7806 */ /* 0x000fe400008e0100 */
[----:B------:R-:W-:Y:S02]  /*35e0*/  ISETP.NE.AND P1, PT, R7, RZ, PT ;  /* 0x000000ff0700720c */ /* 0x000fe40003f25270 */
[----:B------:R-:W-:-:S03]  /*35f0*/  VOTE.ANY R11, PT, P2 ;  /* 0x00000000000b7806 */ /* 0x000fc600010e0100 */
[----:B------:R-:W0:Y:S08]  /*3600*/  BREV R17, R17 ;  /* 0x0000001100117301 */ /* 0x000e300000000000 */
[----:B------:R-:W-:Y:S01]  /*3610*/  VOTE.ANY R14, PT, P1 ;  /* 0x00000000000e7806 */ /* 0x000fe200008e0100 */
[----:B------:R-:W0:Y:S08]  /*3620*/  BREV R19, R19 ;  /* 0x0000001300137301 */ /* 0x000e300000000000 */
[----:B------:R-:W0:Y:S08]  /*3630*/  BREV R12, R12 ;  /* 0x0000000c000c7301 */ /* 0x000e300000000000 */
[----:B------:R-:W0:Y:S08]  /*3640*/  BREV R13, R13 ;  /* 0x0000000d000d7301 */ /* 0x000e300000000000 */
[----:B------:R-:W0:Y:S08]  /*3650*/  BREV R14, R14 ;  /* 0x0000000e000e7301 */ /* 0x000e300000000000 */
[----:B------:R-:W0:Y:S08]  /*3660*/  BREV R15, R15 ;  /* 0x0000000f000f7301 */ /* 0x000e300000000000 */
[----:B------:R-:W0:Y:S08]  /*3670*/  BREV R8, R8 ;  /* 0x0000000800087301 */ /* 0x000e300000000000 */
[----:B------:R-:W0:Y:S08]  /*3680*/  BREV R9, R9 ;  /* 0x0000000900097301 */ /* 0x000e300000000000 */
[----:B-1234-:R-:W0:Y:S02]  /*3690*/  BREV R10, R10 ;  /* 0x0000000a000a7301 */ /* 0x01ee240000000000 */
.L_x_2130:
[----:B------:R-:W1:Y:S01]  /*36a0*/  LDC.64 R22, c[0x0][0x390] ;  /* 0x0000e400ff167b82 */ /* 0x000e620000000a00 */
[----:B------:R-:W2:Y:S01]  /*36b0*/  BREV R11, R11 ;  /* 0x0000000b000b7301 */ /* 0x000ea20000000000 */
[----:B------:R-:W-:Y:S02]  /*36c0*/  IMAD.IADD R29, R0, 0x1, R3 ;  /* 0x00000001001d7824 */ /* 0x000fe400078e0203 */
[----:B-1----:R-:W-:-:S04]  /*36d0*/  IMAD.WIDE.U32 R4, R21, 0x4, R22 ;  /* 0x0000000415047825 */ /* 0x002fc800078e0016 */
[--C-:B------:R-:W-:Y:S01]  /*36e0*/  IMAD.WIDE.U32 R2, R2, 0x4, R22.reuse ;  /* 0x0000000402027825 */ /* 0x100fe200078e0016 */
[----:B0-----:R-:W-:Y:S03]  /*36f0*/  STG.E.128 desc[UR4][R4.64], R24 ;  /* 0x0000001804007986 */ /* 0x001fe6000c101d04 */
[--C-:B------:R-:W-:Y:S01]  /*3700*/  IMAD.WIDE.U32 R6, R0, 0x4, R22.reuse ;  /* 0x0000000400067825 */ /* 0x100fe200078e0016 */
[----:B------:R-:W-:Y:S03]  /*3710*/  STG.E.128 desc[UR4][R2.64], R16 ;  /* 0x0000001002007986 */ /* 0x000fe6000c101d04 */
[----:B------:R-:W-:Y:S01]  /*3720*/  IMAD.WIDE.U32 R20, R29, 0x4, R22 ;  /* 0x000000041d147825 */ /* 0x000fe200078e0016 */
[----:B------:R-:W-:Y:S04]  /*3730*/  STG.E.128 desc[UR4][R6.64], R12 ;  /* 0x0000000c06007986 */ /* 0x000fe8000c101d04 */
[----:B--2---:R-:W-:Y:S01]  /*3740*/  STG.E.128 desc[UR4][R20.64], R8 ;  /* 0x0000000814007986 */ /* 0x004fe2000c101d04 */
[----:B------:R-:W-:Y:S05]  /*3750*/  EXIT ;  /* 0x000000000000794d */ /* 0x000fea0003800000 */
.L_x_1652:
        /* <DEDUP_REMOVED lines=9> */
.L_x_1752:
[----:B------:R-:W-:Y:S05]  /*37f0*/  BSYNC B2 ;  /* 0x0000000000027941 */ /* 0x000fea0003800000 */
.L_x_1751:
[----:B------:R-:W-:Y:S01]  /*3800*/  IMAD.MOV.U32 R8, RZ, RZ, R42 ;  /* 0x000000ffff087224 */ /* 0x000fe200078e002a */
[----:B------:R-:W-:Y:S01]  /*3810*/  LOP3.LUT R37, R11, 0x10, RZ, 0xfc, !PT ;  /* 0x000000100b257812 */ /* 0x000fe200078efcff */
[----:B------:R-:W-:Y:S01]  /*3820*/  IMAD.MOV.U32 R7, RZ, RZ, 0x1f ;  /* 0x0000001fff077424 */ /* 0x000fe200078e00ff */
[----:B------:R-:W-:Y:S01]  /*3830*/  LOP3.LUT P6, RZ, R36, 0x80000000, RZ, 0xc0, !PT ;  /* 0x8000000024ff7812 */ /* 0x000fe200078cc0ff */
[----:B------:R-:W-:Y:S02]  /*3840*/  IMAD.MOV.U32 R6, RZ, RZ, -0x1 ;  /* 0xffffffffff067424 */ /* 0x000fe400078e00ff */
[----:B------:R-:W-:-:S10]  /*3850*/  IMAD.MOV.U32 R4, RZ, RZ, R34 ;  /* 0x000000ffff047224 */ /* 0x000fd400078e0022 */
[----:B------:R-:W-:Y:S05]  /*3860*/  WARPSYNC.COLLECTIVE R6, `(.L_x_1753) ;  /* 0x0000000006087348 */ /* 0x000fea0003c00000 */
[----:B------:R0:W1:Y:S02]  /*3870*/  SHFL.IDX P0, R34, R35, R8, R7 ;  /* 0x0000000823227389 */ /* 0x0000640000000007 */
[----:B01----:R-:W-:Y:S05]  /*3880*/  ENDCOLLECTIVE ;  /* 0x000000000000791b */ /* 0x003fea0003800000 */
.L_x_1753:
[----:B------:R-:W-:Y:S02]  /*3890*/  IMAD.SHL.U32 R4, R4, 0x10000000, RZ ;  /* 0x1000000004047824 */ /* 0x000fe400078e00ff */
[----:B------:R-:W-:Y:S01]  /*38a0*/  IMAD.MOV.U32 R8, RZ, RZ, R44 ;  /* 0x000000ffff087224 */ /* 0x000fe200078e002c */
[----:B------:R-:W-:Y:S01]  /*38b0*/  LOP3.LUT R44, R11, 0x18, RZ, 0xfc, !PT ;  /* 0x000000180b2c7812 */ /* 0x000fe200078efcff */
[----:B------:R-:W-:-:S07]  /*38c0*/  IMAD.MOV.U32 R42, RZ, RZ, R34 ;  /* 0x000000ffff2a7224 */ /* 0x000fce00078e0022 */
[----:B------:R-:W-:Y:S05]  /*38d0*/  WARPSYNC.COLLECTIVE R6, `(.L_x_1754) ;  /* 0x0000000006087348 */ /* 0x000fea0003c00000 */
[----:B------:R0:W1:Y:S02]  /*38e0*/  SHFL.IDX P0, R34, R35, R8, R7 ;  /* 0x0000000823227389 */ /* 0x0000640000000007 */
[----:B01----:R-:W-:Y:S05]  /*38f0*/  ENDCOLLECTIVE ;  /* 0x000000000000791b */ /* 0x003fea0003800000 */
.L_x_1754:
[----:B------:R-:W-:Y:S01]  /*3900*/  IMAD.SHL.U32 R5, R42, 0x1000000, RZ ;  /* 0x010000002a057824 */ /* 0x000fe200078e00ff */
[----:B------:R-:W-:Y:S01]  /*3910*/  LOP3.LUT R42, R11, 0x14, RZ, 0xfc, !PT ;  /* 0x000000140b2a7812 */ /* 0x000fe200078efcff */
[----:B------:R-:W-:-:S05]  /*3920*/  IMAD.SHL.U32 R34, R34, 0x100000, RZ ;  /* 0x0010000022227824 */ /* 0x000fca00078e00ff */
[----:B------:R-:W-:Y:S02]  /*3930*/  LOP3.LUT R4, R34, R5, R4, 0xfe, !PT ;  /* 0x0000000522047212 */ /* 0x000fe400078efe04 */
[----:B------:R-:W-:-:S05]  /*3940*/  LOP3.LUT R34, R11, 0xc, RZ, 0xfc, !PT ;  /* 0x0000000c0b227812 */ /* 0x000fca00078efcff */
[----:B------:R-:W-:-:S07]  /*3950*/  IMAD.MOV.U32 R8, RZ, RZ, R34 ;  /* 0x000000ffff087224 */ /* 0x000fce00078e0022 */
[----:B------:R-:W-:Y:S05]  /*3960*/  WARPSYNC.COLLECTIVE R6, `(.L_x_1755) ;  /* 0x0000000006087348 */ /* 0x000fea0003c00000 */
[----:B------:R0:W1:Y:S02]  /*3970*/  SHFL.IDX P0, R34, R35, R8, R7 ;  /* 0x0000000823227389 */ /* 0x0000640000000007 */
[----:B01----:R-:W-:Y:S05]  /*3980*/  ENDCOLLECTIVE ;  /* 0x000000000000791b */ /* 0x003fea0003800000 */
.L_x_1755:
[----:B------:R-:W-:Y:S02]  /*3990*/  IMAD.MOV.U32 R8, RZ, RZ, R37 ;  /* 0x000000ffff087224 */ /* 0x000fe400078e0025 */
[----:B------:R-:W-:-:S07]  /*39a0*/  IMAD.MOV.U32 R5, RZ, RZ, R34 ;  /* 0x000000ffff057224 */ /* 0x000fce00078e0022 */
[----:B------:R-:W-:Y:S05]  /*39b0*/  WARPSYNC.COLLECTIVE R6, `(.L_x_1756) ;  /* 0x0000000006087348 */ /* 0x000fea0003c00000 */
[----:B------:R0:W1:Y:S02]  /*39c0*/  SHFL.IDX P0, R34, R35, R8, R7 ;  /* 0x0000000823227389 */ /* 0x0000640000000007 */
[----:B01----:R-:W-:Y:S05]  /*39d0*/  ENDCOLLECTIVE ;  /* 0x000000000000791b */ /* 0x003fea0003800000 */
.L_x_1756:
[----:B------:R-:W-:Y:S02]  /*39e0*/  IMAD.U32 R5, R5, 0x10000, RZ ;  /* 0x0001000005057824 */ /* 0x000fe400078e00ff */
[----:B------:R-:W-:Y:S02]  /*39f0*/  IMAD.MOV.U32 R8, RZ, RZ, R42 ;  /* 0x000000ffff087224 */ /* 0x000fe400078e002a */
[----:B------:R-:W-:-:S07]  /*3a00*/  IMAD.MOV.U32 R37, RZ, RZ, R34 ;  /* 0x000000ffff257224 */ /* 0x000fce00078e0022 */
[----:B------:R-:W-:Y:S05]  /*3a10*/  WARPSYNC.COLLECTIVE R6, `(.L_x_1757) ;  /* 0x0000000006087348 */ /* 0x000fea0003c00000 */
[----:B------:R0:W1:Y:S02]  /*3a20*/  SHFL.IDX P0, R34, R35, R8, R7 ;  /* 0x0000000823227389 */ /* 0x0000640000000007 */
[----:B01----:R-:W-:Y:S05]  /*3a30*/  ENDCOLLECTIVE ;  /* 0x000000000000791b */ /* 0x003fea0003800000 */
.L_x_1757:
[----:B------:R-:W-:-:S05]  /*3a40*/  IMAD.SHL.U32 R37, R37, 0x1000, RZ ;  /* 0x0000100025257824 */ /* 0x000fca00078e00ff */
[----:B------:R-:W-:Y:S01]  /*3a50*/  LOP3.LUT R4, R37, R4, R5, 0xfe, !PT ;  /* 0x0000000425047212 */ /* 0x000fe200078efe05 */
[----:B------:R-:W-:Y:S02]  /*3a60*/  IMAD.MOV.U32 R8, RZ, RZ, R44 ;  /* 0x000000ffff087224 */ /* 0x000fe400078e002c */
[----:B------:R-:W-:-:S07]  /*3a70*/  IMAD.MOV.U32 R42, RZ, RZ, R34 ;  /* 0x000000ffff2a7224 */ /* 0x000fce00078e0022 */
[----:B------:R-:W-:Y:S05]  /*3a80*/  WARPSYNC.COLLECTIVE R6, `(.L_x_1758) ;  /* 0x0000000006087348 */ /* 0x000fea0003c00000 */
[----:B------:R0:W1:Y:S02]  /*3a90*/  SHFL.IDX P0, R34, R35, R8, R7 ;  /* 0x0000000823227389 */ /* 0x0000640000000007 */
[----:B01----:R-:W-:Y:S05]  /*3aa0*/  ENDCOLLECTIVE ;  /* 0x000000000000791b */ /* 0x003fea0003800000 */
.L_x_1758:
        /* <DEDUP_REMOVED lines=9> */
.L_x_1759:
[----:B------:R-:W-:-:S07]  /*3b40*/  LOP3.LUT R35, R4, R34, RZ, 0xfc, !PT ;  /* 0x0000002204237212 */ /* 0x000fce00078efcff */
[----:B------:R-:W-:Y:S05]  /*3b50*/  WARPSYNC.COLLECTIVE R6, `(.L_x_1760) ;  /* 0x0000000006087348 */ /* 0x000fea0003c00000 */
[----:B------:R-:W-:Y:S01]  /*3b60*/  VOTE.ANY R4, PT, P6 ;  /* 0x0000000000047806 */ /* 0x000fe200030e0100 */
[----:B------:R-:W-:Y:S06]  /*3b70*/  ENDCOLLECTIVE ;  /* 0x000000000000791b */ /* 0x000fec0003800000 */
.L_x_1760:
[----:B------:R-:W-:Y:S01]  /*3b80*/  LOP3.LUT P6, RZ, R40, 0x80000000, RZ, 0xc0, !PT ;  /* 0x8000000028ff7812 */ /* 0x000fe200078cc0ff */
[----:B------:R0:W1:-:S12]  /*3b90*/  BREV R5, R4 ;  /* 0x0000000400057301 */ /* 0x0000580000000000 */
[----:B01----:R-:W-:Y:S05]  /*3ba0*/  WARPSYNC.COLLECTIVE R6, `(.L_x_1761) ;  /* 0x0000000006087348 */ /* 0x003fea0003c00000 */
[----:B0-----:R-:W-:Y:S01]  /*3bb0*/  VOTE.ANY R4, PT, P6 ;  /* 0x0000000000047806 */ /* 0x001fe200030e0100 */
[----:B-1----:R-:W-:Y:S06]  /*3bc0*/  ENDCOLLECTIVE ;  /* 0x000000000000791b */ /* 0x002fec0003800000 */
.L_x_1761:
[----:B------:R0:W-:Y:S01]  /*3bd0*/  STS [R18], R5 ;  /* 0x0000000512007388 */ /* 0x0001e20000000800 */
[----:B------:R-:W-:Y:S01]  /*3be0*/  IMAD.MOV.U32 R6, RZ, RZ, R4 ;  /* 0x000000ffff067224 */ /* 0x000fe200078e0004 */
[----:B------:R-:W-:Y:S06]  /*3bf0*/  BRA `(.L_x_1762) ;  /* 0xffffffcc00947947 */ /* 0x000fec000383ffff */
.L_x_1653:
[----:B------:R-:W-:Y:S01]  /*3c00*/  BSSY B2, `(.L_x_1763) ;  /* 0x0000005000027945 */ /* 0x000fe20003800000 */
[----:B--2---:R-:W-:-:S07]  /*3c10*/  IMAD.MOV.U32 R6, RZ, RZ, -0x1 ;  /* 0xffffffffff067424 */ /* 0x004fce00078e00ff */
[----:B01----:R-:W-:Y:S05]  /*3c20*/  WARPSYNC.COLLECTIVE R6, `(.L_x_1764) ;  /* 0x0000000006087348 */ /* 0x003fea0003c00000 */
[----:B------:R-:W-:Y:S01]  /*3c30*/  VOTE.ANY R4, PT, P6 ;  /* 0x0000000000047806 */ /* 0x000fe200030e0100 */
[----:B01----:R-:W-:Y:S06]  /*3c40*/  ENDCOLLECTIVE ;  /* 0x000000000000791b */ /* 0x003fec0003800000 */
.L_x_1764:
[----:B------:R-:W-:Y:S05]  /*3c50*/  BSYNC B2 ;  /* 0x0000000000027941 */ /* 0x000fea0003800000 */
.L_x_1763:
[----:B------:R-:W-:Y:S05]  /*3c60*/  BRA `(.L_x_1765) ;  /* 0xffffffcc00947947 */ /* 0x000fea000383ffff */
.L_x_1654:
[----:B------:R-:W-:Y:S01]  /*3c70*/  BSSY B2, `(.L_x_1766) ;  /* 0x0000006000027945 */ /* 0x000fe20003800000 */
[----:B------:R-:W-:Y:S01]  /*3c80*/  PLOP3.LUT P6, PT, P0, PT, PT, 0x80, 0x8 ;  /* 0x000000000008781c */ /* 0x000fe200007cf070 */
[----:B--2---:R-:W-:-:S12]  /*3c90*/  IMAD.MOV.U32 R6, RZ, RZ, -0x1 ;  /* 0xffffffffff067424 */ /* 0x004fd800078e00ff */
[----:B01----:R-:W-:Y:S05]  /*3ca0*/  WARPSYNC.COLLECTIVE R6, `(.L_x_1767) ;  /* 0x0000000006087348 */ /* 0x003fea0003c00000 */
[----:B------:R-:W-:Y:S01]  /*3cb0*/  VOTE.ANY R4, PT, P6 ;  /* 0x0000000000047806 */ /* 0x000fe200030e0100 */
[----:B01----:R-:W-:Y:S06]  /*3cc0*/  ENDCOLLECTIVE ;  /* 0x000000000000791b */ /* 0x003fec0003800000 */
.L_x_1767:
[----:B------:R-:W-:Y:S05]  /*3cd0*/  BSYNC B2 ;  /* 0x0000000000027941 */ /* 0x000fea0003800000 */
.L_x_1766:
[----:B------:R-:W-:Y:S05]  /*3ce0*/  BRA `(.L_x_1768) ;  /* 0xffffffcc007c7947 */ /* 0x000fea000383ffff */
.L_x_1655:
[----:B------:R-:W-:Y:S01]  /*3cf0*/  BSSY B2, `(.L_x_1769) ;  /* 0x0000006000027945 */ /* 0x000fe20003800000 */
[----:B------:R-:W-:Y:S01]  /*3d00*/  PLOP3.LUT P6, PT, P1, PT, PT, 0x80, 0x8 ;  /* 0x000000000008781c */ /* 0x000fe20000fcf070 */
[----:B--2---:R-:W-:-:S12]  /*3d10*/  IMAD.MOV.U32 R6, RZ, RZ, -0x1 ;  /* 0xffffffffff067424 */ /* 0x004fd800078e00ff */
[----:B01----:R-:W-:Y:S05]  /*3d20*/  WARPSYNC.COLLECTIVE R6, `(.L_x_1770) ;  /* 0x0000000006087348 */ /* 0x003fea0003c00000 */
[----:B------:R-:W-:Y:S01]  /*3d30*/  VOTE.ANY R4, PT, P6 ;  /* 0x0000000000047806 */ /* 0x000fe200030e0100 */
[----:B01----:R-:W-:Y:S06]  /*3d40*/  ENDCOLLECTIVE ;  /* 0x000000000000791b */ /* 0x003fec0003800000 */
.L_x_1770:
[----:B------:R-:W-:Y:S05]  /*3d50*/  BSYNC B2 ;  /* 0x0000000000027941 */ /* 0x000fea0003800000 */
.L_x_1769:
[----:B------:R0:W1:Y:S01]  /*3d60*/  BREV R5, R4 ;  /* 0x0000000400057301 */ /* 0x0000620000000000 */
[----:B------:R-:W-:Y:S01]  /*3d70*/  LOP3.LUT P6, RZ, R40, 0x40000000, RZ, 0xc0, !PT ;  /* 0x4000000028ff7812 */ /* 0x000fe200078cc0ff */
[----:B------:R-:W-:-:S12]  /*3d80*/  IMAD.MOV.U32 R6, RZ, RZ, -0x1 ;  /* 0xffffffffff067424 */ /* 0x000fd800078e00ff */
[----:B01----:R-:W-:Y:S05]  /*3d90*/  WARPSYNC.COLLECTIVE R6, `(.L_x_1771) ;  /* 0x0000000006087348 */ /* 0x003fea0003c00000 */
[----:B0-----:R-:W-:Y:S01]  /*3da0*/  VOTE.ANY R4, PT, P6 ;  /* 0x0000000000047806 */ /* 0x001fe200030e0100 */
[----:B-1----:R-:W-:Y:S06]  /*3db0*/  ENDCOLLECTIVE ;  /* 0x000000000000791b */ /* 0x002fec0003800000 */
.L_x_1771:
[----:B------:R1:W-:Y:S01]  /*3dc0*/  STS [R18+0x4], R5 ;  /* 0x0000040512007388 */ /* 0x0003e20000000800 */
[----:B------:R-:W-:Y:S01]  /*3dd0*/  IMAD.MOV.U32 R6, RZ, RZ, R4 ;  /* 0x000000ffff067224 */ /* 0x000fe200078e0004 */
[----:B------:R-:W-:Y:S06]  /*3de0*/  BRA `(.L_x_1772) ;  /* 0xffffffcc00587947 */ /* 0x000fec000383ffff */
.L_x_1656:
[----:B------:R-:W-:Y:S01]  /*3df0*/  BSSY B2, `(.L_x_1773) ;  /* 0x0000005000027945 */ /* 0x000fe20003800000 */
[----:B--2---:R-:W-:-:S07]  /*3e00*/  IMAD.MOV.U32 R6, RZ, RZ, -0x1 ;  /* 0xffffffffff067424 */ /* 0x004fce00078e00ff */
[----:B01----:R-:W-:Y:S05]  /*3e10*/  WARPSYNC.COLLECTIVE R6, `(.L_x_1774) ;  /* 0x0000000006087348 */ /* 0x003fea0003c00000 */
[----:B------:R-:W-:Y:S01]  /*3e20*/  VOTE.ANY R4, PT, P6 ;  /* 0x0000000000047806 */ /* 0x000fe200030e0100 */
[----:B01----:R-:W-:Y:S06]  /*3e30*/  ENDCOLLECTIVE ;  /* 0x000000000000791b */ /* 0x003fec0003800000 */
.L_x_1774:
[----:B------:R-:W-:Y:S05]  /*3e40*/  BSYNC B2 ;  /* 0x0000000000027941 */ /* 0x000fea0003800000 */
.L_x_1773:
[----:B------:R-:W-:Y:S05]  /*3e50*/  BRA `(.L_x_1775) ;  /* 0xffffffcc00587947 */ /* 0x000fea000383ffff */
.L_x_1657:
[----:B------:R-:W-:Y:S01]  /*3e60*/  BSSY B2, `(.L_x_1776) ;  /* 0x0000006000027945 */ /* 0x000fe20003800000 */
[----:B------:R-:W-:Y:S01]  /*3e70*/  PLOP3.LUT P6, PT, P0, PT, PT, 0x80, 0x8 ;  /* 0x000000000008781c */ /* 0x000fe200007cf070 */
[----:B--2---:R-:W-:-:S12]  /*3e80*/  IMAD.MOV.U32 R6, RZ, RZ, -0x1 ;  /* 0xffffffffff067424 */ /* 0x004fd800078e00ff */
[----:B01----:R-:W-:Y:S05]  /*3e90*/  WARPSYNC.COLLECTIVE R6, `(.L_x_1777) ;  /* 0x0000000006087348 */ /* 0x003fea0003c00000 */
[----:B------:R-:W-:Y:S01]  /*3ea0*/  VOTE.ANY R4, PT, P6 ;  /* 0x0000000000047806 */ /* 0x000fe200030e0100 */
[----:B01----:R-:W-:Y:S06]  /*3eb0*/  ENDCOLLECTIVE ;  /* 0x000000000000791b */ /* 0x003fec0003800000 */
.L_x_1777:
[----:B------:R-:W-:Y:S05]  /*3ec0*/  BSYNC B2 ;  /* 0x0000000000027941 */ /* 0x000fea0003800000 */
.L_x_1776:
[----:B------:R-:W-:Y:S05]  /*3ed0*/  BRA `(.L_x_1778) ;  /* 0xffffffcc00407947 */ /* 0x000fea000383ffff */
.L_x_1658:
[----:B------:R-:W-:Y:S01]  /*3ee0*/  BSSY B2, `(.L_x_1779) ;  /* 0x0000006000027945 */ /* 0x000fe20003800000 */
[----:B------:R-:W-:Y:S01]  /*3ef0*/  PLOP3.LUT P6, PT, P1, PT, PT, 0x80, 0x8 ;  /* 0x000000000008781c */ /* 0x000fe20000fcf070 */
[----:B--2---:R-:W-:-:S12]  /*3f00*/  IMAD.MOV.U32 R6, RZ, RZ, -0x1 ;  /* 0xffffffffff067424 */ /* 0x004fd800078e00ff */
[----:B01----:R-:W-:Y:S05]  /*3f10*/  WARPSYNC.COLLECTIVE R6, `(.L_x_1780) ;  /* 0x0000000006087348 */ /* 0x003fea0003c00000 */
[----:B------:R-:W-:Y:S01]  /*3f20*/  VOTE.ANY R4, PT, P6 ;  /* 0x0000000000047806 */ /* 0x000fe200030e0100 */
[----:B01----:R-:W-:Y:S06]  /*3f30*/  ENDCOLLECTIVE ;  /* 0x000000000000791b */ /* 0x003fec0003800000 */
.L_x_1780:
[----:B------:R-:W-:Y:S05]  /*3f40*/  BSYNC B2 ;  /* 0x0000000000027941 */ /* 0x000fea0003800000 */
.L_x_1779:
[----:B------:R0:W1:Y:S01]  /*3f50*/  BREV R5, R4 ;  /* 0x0000000400057301 */ /* 0x0000620000000000 */
[----:B------:R-:W-:Y:S01]  /*3f60*/  LOP3.LUT P6, RZ, R40, 0x20000000, RZ, 0xc0, !PT ;  /* 0x2000000028ff7812 */ /* 0x000fe200078cc0ff */
[----:B------:R-:W-:-:S12]  /*3f70*/  IMAD.MOV.U32 R6, RZ, RZ, -0x1 ;  /* 0xffffffffff067424 */ /* 0x000fd800078e00ff */
[----:B01----:R-:W-:Y:S05]  /*3f80*/  WARPSYNC.COLLECTIVE R6, `(.L_x_1781) ;  /* 0x0000000006087348 */ /* 0x003fea0003c00000 */
[----:B0-----:R-:W-:Y:S01]  /*3f90*/  VOTE.ANY R4, PT, P6 ;  /* 0x0000000000047806 */ /* 0x001fe200030e0100 */
[----:B-1----:R-:W-:Y:S06]  /*3fa0*/  ENDCOLLECTIVE ;  /* 0x000000000000791b */ /* 0x002fec0003800000 */
.L_x_1781:
[----:B------:R0:W-:Y:S01]  /*3fb0*/  STS [R18+0x8], R5 ;  /* 0x0000080512007388 */ /* 0x0001e20000000800 */
[----:B------:R-:W-:Y:S01]  /*3fc0*/  IMAD.MOV.U32 R6, RZ, RZ, R4 ;  /* 0x000000ffff067224 */ /* 0x000fe200078e0004 */
[----:B------:R-:W-:Y:S06]  /*3fd0*/  BRA `(.L_x_1782) ;  /* 0xffffffcc001c7947 */ /* 0x000fec000383ffff */
.L_x_1659:
[----:B------:R-:W-:Y:S01]  /*3fe0*/  BSSY B2, `(.L_x_1783) ;  /* 0x0000005000027945 */ /* 0x000fe20003800000 */
[----:B--2---:R-:W-:-:S07]  /*3ff0*/  IMAD.MOV.U32 R6, RZ, RZ, -0x1 ;  /* 0xffffffffff067424 */ /* 0x004fce00078e00ff */
[----:B01----:R-:W-:Y:S05]  /*4000*/  WARPSYNC.COLLECTIVE R6, `(.L_x_1784) ;  /* 0x0000000006087348 */ /* 0x003fea0003c00000 */
[----:B------:R-:W-:Y:S01]  /*4010*/  VOTE.ANY R4, PT, P6 ;  /* 0x0000000000047806 */ /* 0x000fe200030e0100 */
[----:B01----:R-:W-:Y:S06]  /*4020*/  ENDCOLLECTIVE ;  /* 0x000000000000791b */ /* 0x003fec0003800000 */
.L_x_1784:
[----:B------:R-:W-:Y:S05]  /*4030*/  BSYNC B2 ;  /* 0x0000000000027941 */ /* 0x000fea0003800000 */
.L_x_1783:
[----:B------:R-:W-:Y:S05]  /*4040*/  BRA `(.L_x_1785) ;  /* 0xffffffcc001c7947 */ /* 0x000fea000383ffff */
.L_x_1660:
[----:B------:R-:W-:Y:S01]  /*4050*/  BSSY B2, `(.L_x_1786) ;  /* 0x0000006000027945 */ /* 0x000fe20003800000 */
[----:B------:R-:W-:Y:S01]  /*4060*/  PLOP3.LUT P6, PT, P0, PT, PT, 0x80, 0x8 ;  /* 0x000000000008781c */ /* 0x000fe200007cf070 */
[----:B--2---:R-:W-:-:S12]  /*4070*/  IMAD.MOV.U32 R6, RZ, RZ, -0x1 ;  /* 0xffffffffff067424 */ /* 0x004fd800078e00ff */
[----:B01----:R-:W-:Y:S05]  /*4080*/  WARPSYNC.COLLECTIVE R6, `(.L_x_1787) ;  /* 0x0000000006087348 */ /* 0x003fea0003c00000 */
[----:B------:R-:W-:Y:S01]  /*4090*/  VOTE.ANY R4, PT, P6 ;  /* 0x0000000000047806 */ /* 0x000fe200030e0100 */
[----:B01----:R-:W-:Y:S06]  /*40a0*/  ENDCOLLECTIVE ;  /* 0x000000000000791b */ /* 0x003fec0003800000 */
.L_x_1787:
[----:B------:R-:W-:Y:S05]  /*40b0*/  BSYNC B2 ;  /* 0x0000000000027941 */ /* 0x000fea0003800000 */
.L_x_1786:
[----:B------:R-:W-:Y:S05]  /*40c0*/  BRA `(.L_x_1788) ;  /* 0xffffffcc00047947 */ /* 0x000fea000383ffff */
.L_x_1661:
[----:B------:R-:W-:Y:S01]  /*40d0*/  BSSY B2, `(.L_x_1789) ;  /* 0x0000006000027945 */ /* 0x000fe20003800000 */
[----:B------:R-:W-:Y:S01]  /*40e0*/  PLOP3.LUT P6, PT, P1, PT, PT, 0x80, 0x8 ;  /* 0x000000000008781c */ /* 0x000fe20000fcf070 */
[----:B--2---:R-:W-:-:S12]  /*40f0*/  IMAD.MOV.U32 R6, RZ, RZ, -0x1 ;  /* 0xffffffffff067424 */ /* 0x004fd800078e00ff */
[----:B01----:R-:W-:Y:S05]  /*4100*/  WARPSYNC.COLLECTIVE R6, `(.L_x_1790) ;  /* 0x0000000006087348 */ /* 0x003fea0003c00000 */
[----:B------:R-:W-:Y:S01]  /*4110*/  VOTE.ANY R4, PT, P6 ;  /* 0x0000000000047806 */ /* 0x000fe200030e0100 */
[----:B01----:R-:W-:Y:S06]  /*4120*/  ENDCOLLECTIVE ;  /* 0x000000000000791b */ /* 0x003fec0003800000 */
.L_x_1790:
[----:B------:R-:W-:Y:S05]  /*4130*/  BSYNC B2 ;  /* 0x0000000000027941 */ /* 0x000fea0003800000 */
.L_x_1789:
[----:B------:R0:W1:Y:S01]  /*4140*/  BREV R5, R4 ;  /* 0x0000000400057301 */ /* 0x0000620000000000 */
[----:B------:R-:W-:Y:S01]  /*4150*/  LOP3.LUT P6, RZ, R40, 0x10000000, RZ, 0xc0, !PT ;  /* 0x1000000028ff7812 */ /* 0x000fe200078cc0ff */
[----:B------:R-:W-:-:S12]  /*4160*/  IMAD.MOV.U32 R6, RZ, RZ, -0x1 ;  /* 0xffffffffff067424 */ /* 0x000fd800078e00ff */
[----:B01----:R-:W-:Y:S05]  /*4170*/  WARPSYNC.COLLECTIVE R6, `(.L_x_1791) ;  /* 0x0000000006087348 */ /* 0x003fea0003c00000 */
[----:B0-----:R-:W-:Y:S01]  /*4180*/  VOTE.ANY R4, PT, P6 ;  /* 0x0000000000047806 */ /* 0x001fe200030e0100 */
[----:B-1----:R-:W-:Y:S06]  /*4190*/  ENDCOLLECTIVE ;  /* 0x000000000000791b */ /* 0x002fec0003800000 */
.L_x_1791:
[----:B------:R1:W-:Y:S01]  /*41a0*/  STS [R18+0xc], R5 ;  /* 0x00000c0512007388 */ /* 0x0003e20000000800 */
[----:B------:R-:W-:Y:S01]  /*41b0*/  IMAD.MOV.U32 R6, RZ, RZ, R4 ;  /* 0x000000ffff067224 */ /* 0x000fe200078e0004 */
[----:B------:R-:W-:Y:S06]  /*41c0*/  BRA `(.L_x_1792) ;  /* 0xffffffc800e07947 */ /* 0x000fec000383ffff */
.L_x_1662:
[----:B------:R-:W-:Y:S01]  /*41d0*/  BSSY B2, `(.L_x_1793) ;  /* 0x0000005000027945 */ /* 0x000fe20003800000 */
[----:B--2---:R-:W-:-:S07]  /*41e0*/  IMAD.MOV.U32 R6, RZ, RZ, -0x1 ;  /* 0xffffffffff067424 */ /* 0x004fce00078e00ff */
[----:B01----:R-:W-:Y:S05]  /*41f0*/  WARPSYNC.COLLECTIVE R6, `(.L_x_1794) ;  /* 0x0000000006087348 */ /* 0x003fea0003c00000 */
[----:B------:R-:W-:Y:S01]  /*4200*/  VOTE.ANY R4, PT, P6 ;  /* 0x0000000000047806 */ /* 0x000fe200030e0100 */
[----:B01----:R-:W-:Y:S06]  /*4210*/  ENDCOLLECTIVE ;  /* 0x000000000000791b */ /* 0x003fec0003800000 */
.L_x_1794:
[----:B------:R-:W-:Y:S05]  /*4220*/  BSYNC B2 ;  /* 0x0000000000027941 */ /* 0x000fea0003800000 */
.L_x_1793:
[----:B------:R-:W-:Y:S05]  /*4230*/  BRA `(.L_x_1795) ;  /* 0xffffffc800e07947 */ /* 0x000fea000383ffff */
.L_x_1663:
[----:B------:R-:W-:Y:S01]  /*4240*/  BSSY B2, `(.L_x_1796) ;  /* 0x0000006000027945 */ /* 0x000fe20003800000 */
[----:B------:R-:W-:Y:S01]  /*4250*/  PLOP3.LUT P6, PT, P0, PT, PT, 0x80, 0x8 ;  /* 0x000000000008781c */ /* 0x000fe200007cf070 */
[----:B--2---:R-:W-:-:S12]  /*4260*/  IMAD.MOV.U32 R6, RZ, RZ, -0x1 ;  /* 0xffffffffff067424 */ /* 0x004fd800078e00ff */
[----:B01----:R-:W-:Y:S05]  /*4270*/  WARPSYNC.COLLECTIVE R6, `(.L_x_1797) ;  /* 0x0000000006087348 */ /* 0x003fea0003c00000 */
[----:B------:R-:W-:Y:S01]  /*4280*/  VOTE.ANY R4, PT, P6 ;  /* 0x0000000000047806 */ /* 0x000fe200030e0100 */
[----:B01----:R-:W-:Y:S06]  /*4290*/  ENDCOLLECTIVE ;  /* 0x000000000000791b */ /* 0x003fec0003800000 */
.L_x_1797:
[----:B------:R-:W-:Y:S05]  /*42a0*/  BSYNC B2 ;  /* 0x0000000000027941 */ /* 0x000fea0003800000 */
.L_x_1796:
[----:B------:R-:W-:Y:S05]  /*42b0*/  BRA `(.L_x_1798) ;  /* 0xffffffc800c87947 */ /* 0x000fea000383ffff */
.L_x_1664:
[----:B------:R-:W-:Y:S01]  /*42c0*/  BSSY B2, `(.L_x_1799) ;  /* 0x0000006000027945 */ /* 0x000fe20003800000 */
[----:B------:R-:W-:Y:S01]  /*42d0*/  PLOP3.LUT P6, PT, P1, PT, PT, 0x80, 0x8 ;  /* 0x000000000008781c */ /* 0x000fe20000fcf070 */
[----:B--2---:R-:W-:-:S12]  /*42e0*/  IMAD.MOV.U32 R6, RZ, RZ, -0x1 ;  /* 0xffffffffff067424 */ /* 0x004fd800078e00ff */
[----:B01----:R-:W-:Y:S05]  /*42f0*/  WARPSYNC.COLLECTIVE R6, `(.L_x_1800) ;  /* 0x0000000006087348 */ /* 0x003fea0003c00000 */
[----:B------:R-:W-:Y:S01]  /*4300*/  VOTE.ANY R4, PT, P6 ;  /* 0x0000000000047806 */ /* 0x000fe200030e0100 */
[----:B01----:R-:W-:Y:S06]  /*4310*/  ENDCOLLECTIVE ;  /* 0x000000000000791b */ /* 0x003fec0003800000 */
.L_x_1800:
[----:B------:R-:W-:Y:S05]  /*4320*/  BSYNC B2 ;  /* 0x0000000000027941 */ /* 0x000fea0003800000 */
.L_x_1799:
[----:B------:R0:W1:Y:S01]  /*4330*/  BREV R5, R4 ;  /* 0x0000000400057301 */ /* 0x0000620000000000 */
[----:B------:R-:W-:Y:S01]  /*4340*/  LOP3.LUT P6, RZ, R40, 0x8000000, RZ, 0xc0, !PT ;  /* 0x0800000028ff7812 */ /* 0x000fe200078cc0ff */
[----:B------:R-:W-:-:S12]  /*4350*/  IMAD.MOV.U32 R6, RZ, RZ, -0x1 ;  /* 0xffffffffff067424 */ /* 0x000fd800078e00ff */
[----:B01----:R-:W-:Y:S05]  /*4360*/  WARPSYNC.COLLECTIVE R6, `(.L_x_1801) ;  /* 0x0000000006087348 */ /* 0x003fea0003c00000 */
[----:B0-----:R-:W-:Y:S01]  /*4370*/  VOTE.ANY R4, PT, P6 ;  /* 0x0000000000047806 */ /* 0x001fe200030e0100 */
[----:B-1----:R-:W-:Y:S06]  /*4380*/  ENDCOLLECTIVE ;  /* 0x000000000000791b */ /* 0x002fec0003800000 */
.L_x_1801:
[----:B------:R0:W-:Y:S01]  /*4390*/  STS [R18+0x10], R5 ;  /* 0x0000100512007388 */ /* 0x0001e20000000800 */
[----:B------:R-:W-:Y:S01]  /*43a0*/  IMAD.MOV.U32 R6, RZ, RZ, R4 ;  /* 0x000000ffff067224 */ /* 0x000fe200078e0004 */
[----:B------:R-:W-:Y:S06]  /*43b0*/  BRA `(.L_x_1802) ;  /* 0xffffffc800a47947 */ /* 0x000fec000383ffff */
.L_x_1665:
[----:B------:R-:W-:Y:S01]  /*43c0*/  BSSY B2, `(.L_x_1803) ;  /* 0x0000005000027945 */ /* 0x000fe20003800000 */
[----:B--2---:R-:W-:-:S07]  /*43d0*/  IMAD.MOV.U32 R6, RZ, RZ, -0x1 ;  /* 0xffffffffff067424 */ /* 0x004fce00078e00ff */
[----:B01----:R-:W-:Y:S05]  /*43e0*/  WARPSYNC.COLLECTIVE R6, `(.L_x_1804) ;  /* 0x0000000006087348 */ /* 0x003fea0003c00000 */
[----:B------:R-:W-:Y:S01]  /*43f0*/  VOTE.ANY R4, PT, P6 ;  /* 0x0000000000047806 */ /* 0x000fe200030e0100 */
[----:B01----:R-:W-:Y:S06]  /*4400*/  ENDCOLLECTIVE ;  /* 0x000000000000791b */ /* 0x003fec0003800000 */
.L_x_1804:
[----:B------:R-:W-:Y:S05]  /*4410*/  BSYNC B2 ;  /* 0x0000000000027941 */ /* 0x000fea0003800000 */
.L_x_1803:
[----:B------:R-:W-:Y:S05]  /*4420*/  BRA `(.L_x_1805) ;  /* 0xffffffc800a47947 */ /* 0x000fea000383ffff */
.L_x_1666:
[----:B------:R-:W-:Y:S01]  /*4430*/  BSSY B2, `(.L_x_1806) ;  /* 0x0000006000027945 */ /* 0x000fe20003800000 */
[----:B------:R-:W-:Y:S01]  /*4440*/  PLOP3.LUT P6, PT, P0, PT, PT, 0x80, 0x8 ;  /* 0x000000000008781c */ /* 0x000fe200007cf070 */
[----:B--2---:R-:W-:-:S12]  /*4450*/  IMAD.MOV.U32 R6, RZ, RZ, -0x1 ;  /* 0xffffffffff067424 */ /* 0x004fd800078e00ff */
[----:B01----:R-:W-:Y:S05]  /*4460*/  WARPSYNC.COLLECTIVE R6, `(.L_x_1807) ;  /* 0x0000000006087348 */ /* 0x003fea0003c00000 */
[----:B------:R-:W-:Y:S01]  /*4470*/  VOTE.ANY R4, PT, P6 ;  /* 0x0000000000047806 */ /* 0x000fe200030e0100 */
[----:B01----:R-:W-:Y:S06]  /*4480*/  ENDCOLLECTIVE ;  /* 0x000000000000791b */ /* 0x003fec0003800000 */
.L_x_1807:
[----:B------:R-:W-:Y:S05]  /*4490*/  BSYNC B2 ;  /* 0x0000000000027941 */ /* 0x000fea0003800000 */
.L_x_1806:
[----:B------:R-:W-:Y:S05]  /*44a0*/  BRA `(.L_x_1808) ;  /* 0xffffffc8008c7947 */ /* 0x000fea000383ffff */
.L_x_1667:
[----:B------:R-:W-:Y:S01]  /*44b0*/  BSSY B2, `(.L_x_1809) ;  /* 0x0000006000027945 */ /* 0x000fe20003800000 */
[----:B------:R-:W-:Y:S01]  /*44c0*/  PLOP3.LUT P6, PT, P1, PT, PT, 0x80, 0x8 ;  /* 0x000000000008781c */ /* 0x000fe20000fcf070 */
[----:B--2---:R-:W-:-:S12]  /*44d0*/  IMAD.MOV.U32 R6, RZ, RZ, -0x1 ;  /* 0xffffffffff067424 */ /* 0x004fd800078e00ff */
[----:B01----:R-:W-:Y:S05]  /*44e0*/  WARPSYNC.COLLECTIVE R6, `(.L_x_1810) ;  /* 0x0000000006087348 */ /* 0x003fea0003c00000 */
[----:B------:R-:W-:Y:S01]  /*44f0*/  VOTE.ANY R4, PT, P6 ;  /* 0x0000000000047806 */ /* 0x000fe200030e0100 */
[----:B01----:R-:W-:Y:S06]  /*4500*/  ENDCOLLECTIVE ;  /* 0x000000000000791b */ /* 0x003fec0003800000 */
.L_x_1810:
[----:B------:R-:W-:Y:S05]  /*4510*/  BSYNC B2 ;  /* 0x0000000000027941 */ /* 0x000fea0003800000 */
.L_x_1809:
[----:B------:R0:W1:Y:S01]  /*4520*/  BREV R5, R4 ;  /* 0x0000000400057301 */ /* 0x0000620000000000 */
[----:B------:R-:W-:Y:S01]  /*4530*/  LOP3.LUT P6, RZ, R40, 0x4000000, RZ, 0xc0, !PT ;  /* 0x0400000028ff7812 */ /* 0x000fe200078cc0ff */
[----:B------:R-:W-:-:S12]  /*4540*/  IMAD.MOV.U32 R6, RZ, RZ, -0x1 ;  /* 0xffffffffff067424 */ /* 0x000fd800078e00ff */
[----:B01----:R-:W-:Y:S05]  /*4550*/  WARPSYNC.COLLECTIVE R6, `(.L_x_1811) ;  /* 0x0000000006087348 */ /* 0x003fea0003c00000 */
[----:B0-----:R-:W-:Y:S01]  /*4560*/  VOTE.ANY R4, PT, P6 ;  /* 0x0000000000047806 */ /* 0x001fe200030e0100 */
[----:B-1----:R-:W-:Y:S06]  /*4570*/  ENDCOLLECTIVE ;  /* 0x000000000000791b */ /* 0x002fec0003800000 */
.L_x_1811:
[----:B------:R1:W-:Y:S01]  /*4580*/  STS [R18+0x14], R5 ;  /* 0x0000140512007388 */ /* 0x0003e20000000800 */
[----:B------:R-:W-:Y:S01]  /*4590*/  IMAD.MOV.U32 R6, RZ, RZ, R4 ;  /* 0x000000ffff067224 */ /* 0x000fe200078e0004 */
[----:B------:R-:W-:Y:S06]  /*45a0*/  BRA `(.L_x_1812) ;  /* 0xffffffc800687947 */ /* 0x000fec000383ffff */
.L_x_1668:
[----:B------:R-:W-:Y:S01]  /*45b0*/  BSSY B2, `(.L_x_1813) ;  /* 0x0000005000027945 */ /* 0x000fe20003800000 */
[----:B--2---:R-:W-:-:S07]  /*45c0*/  IMAD.MOV.U32 R6, RZ, RZ, -0x1 ;  /* 0xffffffffff067424 */ /* 0x004fce00078e00ff */
[----:B01----:R-:W-:Y:S05]  /*45d0*/  WARPSYNC.COLLECTIVE R6, `(.L_x_1814) ;  /* 0x0000000006087348 */ /* 0x003fea0003c00000 */
[----:B------:R-:W-:Y:S01]  /*45e0*/  VOTE.ANY R4, PT, P6 ;  /* 0x0000000000047806 */ /* 0x000fe200030e0100 */
[----:B01----:R-:W-:Y:S06]  /*45f0*/  ENDCOLLECTIVE ;  /* 0x000000000000791b */ /* 0x003fec0003800000 */
.L_x_1814:
[----:B------:R-:W-:Y:S05]  /*4600*/  BSYNC B2 ;  /* 0x0000000000027941 */ /* 0x000fea0003800000 */
.L_x_1813:
[----:B------:R-:W-:Y:S05]  /*4610*/  BRA `(.L_x_1815) ;  /* 0xffffffc800687947 */ /* 0x000fea000383ffff */
.L_x_1669:
[----:B------:R-:W-:Y:S01]  /*4620*/  BSSY B2, `(.L_x_1816) ;  /* 0x0000006000027945 */ /* 0x000fe20003800000 */
[----:B------:R-:W-:Y:S01]  /*4630*/  PLOP3.LUT P6, PT, P0, PT, PT, 0x80, 0x8 ;  /* 0x000000000008781c */ /* 0x000fe200007cf070 */
[----:B--2---:R-:W-:-:S12]  /*4640*/  IMAD.MOV.U32 R6, RZ, RZ, -0x1 ;  /* 0xffffffffff067424 */ /* 0x004fd800078e00ff */
[----:B01----:R-:W-:Y:S05]  /*4650*/  WARPSYNC.COLLECTIVE R6, `(.L_x_1817) ;  /* 0x0000000006087348 */ /* 0x003fea0003c00000 */
[----:B------:R-:W-:Y:S01]  /*4660*/  VOTE.ANY R4, PT, P6 ;  /* 0x0000000000047806 */ /* 0x000fe200030e0100 */
[----:B01----:R-:W-:Y:S06]  /*4670*/  ENDCOLLECTIVE ;  /* 0x000000000000791b */ /* 0x003fec0003800000 */
.L_x_1817:
[----:B------:R-:W-:Y:S05]  /*4680*/  BSYNC B2 ;  /* 0x0000000000027941 */ /* 0x000fea0003800000 */
.L_x_1816:
[----:B------:R-:W-:Y:S05]  /*4690*/  BRA `(.L_x_1818) ;  /* 0xffffffc800507947 */ /* 0x000fea000383ffff */
.L_x_1670:
[----:B------:R-:W-:Y:S01]  /*46a0*/  BSSY B2, `(.L_x_1819) ;  /* 0x0000006000027945 */ /* 0x000fe20003800000 */
[----:B------:R-:W-:Y:S01]  /*46b0*/  PLOP3.LUT P6, PT, P1, PT, PT, 0x80, 0x8 ;  /* 0x000000000008781c */ /* 0x000fe20000fcf070 */
[----:B--2---:R-:W-:-:S12]  /*46c0*/  IMAD.MOV.U32 R6, RZ, RZ, -0x1 ;  /* 0xffffffffff067424 */ /* 0x004fd800078e00ff */
[----:B01----:R-:W-:Y:S05]  /*46d0*/  WARPSYNC.COLLECTIVE R6, `(.L_x_1820) ;  /* 0x0000000006087348 */ /* 0x003fea0003c00000 */
[----:B------:R-:W-:Y:S01]  /*46e0*/  VOTE.ANY R4, PT, P6 ;  /* 0x0000000000047806 */ /* 0x000fe200030e0100 */
[----:B01----:R-:W-:Y:S06]  /*46f0*/  ENDCOLLECTIVE ;  /* 0x000000000000791b */ /* 0x003fec0003800000 */
.L_x_1820:
[----:B------:R-:W-:Y:S05]  /*4700*/  BSYNC B2 ;  /* 0x0000000000027941 */ /* 0x000fea0003800000 */
.L_x_1819:
[----:B------:R0:W1:Y:S01]  /*4710*/  BREV R5, R4 ;  /* 0x0000000400057301 */ /* 0x0000620000000000 */
[----:B------:R-:W-:Y:S01]  /*4720*/  LOP3.LUT P6, RZ, R40, 0x2000000, RZ, 0xc0, !PT ;  /* 0x0200000028ff7812 */ /* 0x000fe200078cc0ff */
[----:B------:R-:W-:-:S12]  /*4730*/  IMAD.MOV.U32 R6, RZ, RZ, -0x1 ;  /* 0xffffffffff067424 */ /* 0x000fd800078e00ff */
[----:B01----:R-:W-:Y:S05]  /*4740*/  WARPSYNC.COLLECTIVE R6, `(.L_x_1821) ;  /* 0x0000000006087348 */ /* 0x003fea0003c00000 */
[----:B0-----:R-:W-:Y:S01]  /*4750*/  VOTE.ANY R4, PT, P6 ;  /* 0x0000000000047806 */ /* 0x001fe200030e0100 */
[----:B-1----:R-:W-:Y:S06]  /*4760*/  ENDCOLLECTIVE ;  /* 0x000000000000791b */ /* 0x002fec0003800000 */
.L_x_1821:
[----:B------:R0:W-:Y:S01]  /*4770*/  STS [R18+0x18], R5 ;  /* 0x0000180512007388 */ /* 0x0001e20000000800 */
[----:B------:R-:W-:Y:S01]  /*4780*/  IMAD.MOV.U32 R6, RZ, RZ, R4 ;  /* 0x000000ffff067224 */ /* 0x000fe200078e0004 */
[----:B------:R-:W-:Y:S06]  /*4790*/  BRA `(.L_x_1822) ;  /* 0xffffffc8002c7947 */ /* 0x000fec000383ffff */
.L_x_1671:
[----:B------:R-:W-:Y:S01]  /*47a0*/  BSSY B2, `(.L_x_1823) ;  /* 0x0000005000027945 */ /* 0x000fe20003800000 */
[----:B--2---:R-:W-:-:S07]  /*47b0*/  IMAD.MOV.U32 R6, RZ, RZ, -0x1 ;  /* 0xffffffffff067424 */ /* 0x004fce00078e00ff */
[----:B01----:R-:W-:Y:S05]  /*47c0*/  WARPSYNC.COLLECTIVE R6, `(.L_x_1824) ;  /* 0x0000000006087348 */ /* 0x003fea0003c00000 */
[----:B------:R-:W-:Y:S01]  /*47d0*/  VOTE.ANY R4, PT, P6 ;  /* 0x0000000000047806 */ /* 0x000fe200030e0100 */
[----:B01----:R-:W-:Y:S06]  /*47e0*/  ENDCOLLECTIVE ;  /* 0x000000000000791b */ /* 0x003fec0003800000 */
.L_x_1824:
[----:B------:R-:W-:Y:S05]  /*47f0*/  BSYNC B2 ;  /* 0x0000000000027941 */ /* 0x000fea0003800000 */
.L_x_1823:
[----:B------:R-:W-:Y:S05]  /*4800*/  BRA `(.L_x_1825) ;  /* 0xffffffc8002c7947 */ /* 0x000fea000383ffff */
.L_x_1672:
[----:B------:R-:W-:Y:S01]  /*4810*/  BSSY B2, `(.L_x_1826) ;  /* 0x0000006000027945 */ /* 0x000fe20003800000 */
[----:B------:R-:W-:Y:S01]  /*4820*/  PLOP3.LUT P6, PT, P0, PT, PT, 0x80, 0x8 ;  /* 0x000000000008781c */ /* 0x000fe200007cf070 */
[----:B--2---:R-:W-:-:S12]  /*4830*/  IMAD.MOV.U32 R6, RZ, RZ, -0x1 ;  /* 0xffffffffff067424 */ /* 0x004fd800078e00ff */
[----:B01----:R-:W-:Y:S05]  /*4840*/  WARPSYNC.COLLECTIVE R6, `(.L_x_1827) ;  /* 0x0000000006087348 */ /* 0x003fea0003c00000 */
[----:B------:R-:W-:Y:S01]  /*4850*/  VOTE.ANY R4, PT, P6 ;  /* 0x0000000000047806 */ /* 0x000fe200030e0100 */
[----:B01----:R-:W-:Y:S06]  /*4860*/  ENDCOLLECTIVE ;  /* 0x000000000000791b */ /* 0x003fec0003800000 */
.L_x_1827:
[----:B------:R-:W-:Y:S05]  /*4870*/  BSYNC B2 ;  /* 0x0000000000027941 */ /* 0x000fea0003800000 */
.L_x_1826:
[----:B------:R-:W-:Y:S05]  /*4880*/  BRA `(.L_x_1828) ;  /* 0xffffffc800147947 */ /* 0x000fea000383ffff */
.L_x_1673:
[----:B------:R-:W-:Y:S01]  /*4890*/  BSSY B2, `(.L_x_1829) ;  /* 0x0000006000027945 */ /* 0x000fe20003800000 */
[----:B------:R-:W-:Y:S01]  /*48a0*/  PLOP3.LUT P6, PT, P1, PT, PT, 0x80, 0x8 ;  /* 0x000000000008781c */ /* 0x000fe20000fcf070 */
[----:B--2---:R-:W-:-:S12]  /*48b0*/  IMAD.MOV.U32 R6, RZ, RZ, -0x1 ;  /* 0xffffffffff067424 */ /* 0x004fd800078e00ff */
[----:B01----:R-:W-:Y:S05]  /*48c0*/  WARPSYNC.COLLECTIVE R6, `(.L_x_1830) ;  /* 0x0000000006087348 */ /* 0x003fea0003c00000 */
[----:B------:R-:W-:Y:S01]  /*48d0*/  VOTE.ANY R4, PT, P6 ;  /* 0x0000000000047806 */ /* 0x000fe200030e0100 */
[----:B01----:R-:W-:Y:S06]  /*48e0*/  ENDCOLLECTIVE ;  /* 0x000000000000791b */ /* 0x003fec0003800000 */
.L_x_1830:
[----:B------:R-:W-:Y:S05]  /*48f0*/  BSYNC B2 ;  /* 0x0000000000027941 */ /* 0x000fea0003800000 */
.L_x_1829:
[----:B------:R0:W1:Y:S01]  /*4900*/  BREV R5, R4 ;  /* 0x0000000400057301 */ /* 0x0000620000000000 */
[----:B------:R-:W-:Y:S01]  /*4910*/  LOP3.LUT P6, RZ, R40, 0x1000000, RZ, 0xc0, !PT ;  /* 0x0100000028ff7812 */ /* 0x000fe200078cc0ff */
[----:B------:R-:W-:-:S12]  /*4920*/  IMAD.MOV.U32 R6, RZ, RZ, -0x1 ;  /* 0xffffffffff067424 */ /* 0x000fd800078e00ff */
[----:B01----:R-:W-:Y:S05]  /*4930*/  WARPSYNC.COLLECTIVE R6, `(.L_x_1831) ;  /* 0x0000000006087348 */ /* 0x003fea0003c00000 */
[----:B0-----:R-:W-:Y:S01]  /*4940*/  VOTE.ANY R4, PT, P6 ;  /* 0x0000000000047806 */ /* 0x001fe200030e0100 */
[----:B-1----:R-:W-:Y:S06]  /*4950*/  ENDCOLLECTIVE ;  /* 0x000000000000791b */ /* 0x002fec0003800000 */
.L_x_1831:
[----:B------:R0:W-:Y:S01]  /*4960*/  STS [R18+0x1c], R5 ;  /* 0x00001c0512007388 */ /* 0x0001e20000000800 */
[----:B------:R-:W-:Y:S01]  /*4970*/  IMAD.MOV.U32 R6, RZ, RZ, R4 ;  /* 0x000000ffff067224 */ /* 0x000fe200078e0004 */
[----:B------:R-:W-:Y:S06]  /*4980*/  BRA `(.L_x_1832) ;  /* 0xffffffc400f07947 */ /* 0x000fec000383ffff */
.L_x_1674:
[----:B------:R-:W-:Y:S01]  /*4990*/  BSSY B2, `(.L_x_1833) ;  /* 0x0000005000027945 */ /* 0x000fe20003800000 */
[----:B--2---:R-:W-:-:S07]  /*49a0*/  IMAD.MOV.U32 R6, RZ, RZ, -0x1 ;  /* 0xffffffffff067424 */ /* 0x004fce00078e00ff */
[----:B01----:R-:W-:Y:S05]  /*49b0*/  WARPSYNC.COLLECTIVE R6, `(.L_x_1834) ;  /* 0x0000000006087348 */ /* 0x003fea0003c00000 */
[----:B------:R-:W-:Y:S01]  /*49c0*/  VOTE.ANY R4, PT, P6 ;  /* 0x0000000000047806 */ /* 0x000fe200030e0100 */
[----:B01----:R-:W-:Y:S06]  /*49d0*/  ENDCOLLECTIVE ;  /* 0x000000000000791b */ /* 0x003fec0003800000 */
.L_x_1834:
[----:B------:R-:W-:Y:S05]  /*49e0*/  BSYNC B2 ;  /* 0x0000000000027941 */ /* 0x000fea0003800000 */
.L_x_1833:
[----:B------:R-:W-:Y:S05]  /*49f0*/  BRA `(.L_x_1835) ;  /* 0xffffffc400f07947 */ /* 0x000fea000383ffff */
.L_x_1675:
[----:B------:R-:W-:Y:S01]  /*4a00*/  BSSY B2, `(.L_x_1836) ;  /* 0x0000006000027945 */ /* 0x000fe20003800000 */
[----:B------:R-:W-:Y:S01]  /*4a10*/  PLOP3.LUT P6, PT, P0, PT, PT, 0x80, 0x8 ;  /* 0x000000000008781c */ /* 0x000fe200007cf070 */
[----:B--2---:R-:W-:-:S12]  /*4a20*/  IMAD.MOV.U32 R6, RZ, RZ, -0x1 ;  /* 0xffffffffff067424 */ /* 0x004fd800078e00ff */
[----:B01----:R-:W-:Y:S05]  /*4a30*/  WARPSYNC.COLLECTIVE R6, `(.L_x_1837) ;  /* 0x0000000006087348 */ /* 0x003fea0003c00000 */
[----:B------:R-:W-:Y:S01]  /*4a40*/  VOTE.ANY R4, PT, P6 ;  /* 0x0000000000047806 */ /* 0x000fe200030e0100 */
[----:B01----:R-:W-:Y:S06]  /*4a50*/  ENDCOLLECTIVE ;  /* 0x000000000000791b */ /* 0x003fec0003800000 */
.L_x_1837:
[----:B------:R-:W-:Y:S05]  /*4a60*/  BSYNC B2 ;  /* 0x0000000000027941 */ /* 0x000fea0003800000 */
.L_x_1836:
[----:B------:R-:W-:Y:S05]  /*4a70*/  BRA `(.L_x_1838) ;  /* 0xffffffc400d87947 */ /* 0x000fea000383ffff */
.L_x_1676:
[----:B------:R-:W-:Y:S01]  /*4a80*/  BSSY B2, `(.L_x_1839) ;  /* 0x0000006000027945 */ /* 0x000fe20003800000 */
[----:B------:R-:W-:Y:S01]  /*4a90*/  PLOP3.LUT P6, PT, P1, PT, PT, 0x80, 0x8 ;  /* 0x000000000008781c */ /* 0x000fe20000fcf070 */
[----:B--2---:R-:W-:-:S12]  /*4aa0*/  IMAD.MOV.U32 R6, RZ, RZ, -0x1 ;  /* 0xffffffffff067424 */ /* 0x004fd800078e00ff */
[----:B01----:R-:W-:Y:S05]  /*4ab0*/  WARPSYNC.COLLECTIVE R6, `(.L_x_1840) ;  /* 0x0000000006087348 */ /* 0x003fea0003c00000 */
[----:B------:R-:W-:Y:S01]  /*4ac0*/  VOTE.ANY R4, PT, P6 ;  /* 0x0000000000047806 */ /* 0x000fe200030e0100 */
[----:B01----:R-:W-:Y:S06]  /*4ad0*/  ENDCOLLECTIVE ;  /* 0x000000000000791b */ /* 0x003fec0003800000 */
.L_x_1840:
[----:B------:R-:W-:Y:S05]  /*4ae0*/  BSYNC B2 ;  /* 0x0000000000027941 */ /* 0x000fea0003800000 */
.L_x_1839:
[----:B------:R0:W1:Y:S01]  /*4af0*/  BREV R5, R4 ;  /* 0x0000000400057301 */ /* 0x0000620000000000 */
[----:B------:R-:W-:Y:S01]  /*4b00*/  LOP3.LUT P6, RZ, R40, 0x800000, RZ, 0xc0, !PT ;  /* 0x0080000028ff7812 */ /* 0x000fe200078cc0ff */
[----:B------:R-:W-:-:S12]  /*4b10*/  IMAD.MOV.U32 R6, RZ, RZ, -0x1 ;  /* 0xffffffffff067424 */ /* 0x000fd800078e00ff */
[----:B01----:R-:W-:Y:S05]  /*4b20*/  WARPSYNC.COLLECTIVE R6, `(.L_x_1841) ;  /* 0x0000000006087348 */ /* 0x003fea0003c00000 */
[----:B0-----:R-:W-:Y:S01]  /*4b30*/  VOTE.ANY R4, PT, P6 ;  /* 0x0000000000047806 */ /* 0x001fe200030e0100 */
[----:B-1----:R-:W-:Y:S06]  /*4b40*/  ENDCOLLECTIVE ;  /* 0x000000000000791b */ /* 0x002fec0003800000 */
.L_x_1841:
[----:B------:R0:W-:Y:S01]  /*4b50*/  STS [R18+0x20], R5 ;  /* 0x0000200512007388 */ /* 0x0001e20000000800 */
[----:B------:R-:W-:Y:S01]  /*4b60*/  IMAD.MOV.U32 R6, RZ, RZ, R4 ;  /* 0x000000ffff067224 */ /* 0x000fe200078e0004 */
[----:B------:R-:W-:Y:S06]  /*4b70*/  BRA `(.L_x_1842) ;  /* 0xffffffc400b47947 */ /* 0x000fec000383ffff */
.L_x_1677:
[----:B------:R-:W-:Y:S01]  /*4b80*/  BSSY B2, `(.L_x_1843) ;  /* 0x0000005000027945 */ /* 0x000fe20003800000 */
[----:B--2---:R-:W-:-:S07]  /*4b90*/  IMAD.MOV.U32 R6, RZ, RZ, -0x1 ;  /* 0xffffffffff067424 */ /* 0x004fce00078e00ff */
[----:B01----:R-:W-:Y:S05]  /*4ba0*/  WARPSYNC.COLLECTIVE R6, `(.L_x_1844) ;  /* 0x0000000006087348 */ /* 0x003fea0003c00000 */
[----:B------:R-:W-:Y:S01]  /*4bb0*/  VOTE.ANY R4, PT, P6 ;  /* 0x0000000000047806 */ /* 0x000fe200030e0100 */
[----:B01----:R-:W-:Y:S06]  /*4bc0*/  ENDCOLLECTIVE ;  /* 0x000000000000791b */ /* 0x003fec0003800000 */
.L_x_1844:
[----:B------:R-:W-:Y:S05]  /*4bd0*/  BSYNC B2 ;  /* 0x0000000000027941 */ /* 0x000fea0003800000 */
.L_x_1843:
[----:B------:R-:W-:Y:S05]  /*4be0*/  BRA `(.L_x_1845) ;  /* 0xffffffc400b47947 */ /* 0x000fea000383ffff */
.L_x_1678:
[----:B------:R-:W-:Y:S01]  /*4bf0*/  BSSY B2, `(.L_x_1846) ;  /* 0x0000006000027945 */ /* 0x000fe20003800000 */
[----:B------:R-:W-:Y:S01]  /*4c00*/  PLOP3.LUT P6, PT, P0, PT, PT, 0x80, 0x8 ;  /* 0x000000000008781c */ /* 0x000fe200007cf070 */
[----:B--2---:R-:W-:-:S12]  /*4c10*/  IMAD.MOV.U32 R6, RZ, RZ, -0x1 ;  /* 0xffffffffff067424 */ /* 0x004fd800078e00ff */
[----:B01----:R-:W-:Y:S05]  /*4c20*/  WARPSYNC.COLLECTIVE R6, `(.L_x_1847) ;  /* 0x0000000006087348 */ /* 0x003fea0003c00000 */
[----:B------:R-:W-:Y:S01]  /*4c30*/  VOTE.ANY R4, PT, P6 ;  /* 0x0000000000047806 */ /* 0x000fe200030e0100 */
[----:B01----:R-:W-:Y:S06]  /*4c40*/  ENDCOLLECTIVE ;  /* 0x000000000000791b */ /* 0x003fec0003800000 */
.L_x_1847:
[----:B------:R-:W-:Y:S05]  /*4c50*/  BSYNC B2 ;  /* 0x0000000000027941 */ /* 0x000fea0003800000 */
.L_x_1846:
[----:B------:R-:W-:Y:S05]  /*4c60*/  BRA `(.L_x_1848) ;  /* 0xffffffc4009c7947 */ /* 0x000fea000383ffff */
.L_x_1679:
[----:B------:R-:W-:Y:S01]  /*4c70*/  BSSY B2, `(.L_x_1849) ;  /* 0x0000006000027945 */ /* 0x000fe20003800000 */
[----:B------:R-:W-:Y:S01]  /*4c80*/  PLOP3.LUT P6, PT, P1, PT, PT, 0x80, 0x8 ;  /* 0x000000000008781c */ /* 0x000fe20000fcf070 */
[----:B--2---:R-:W-:-:S12]  /*4c90*/  IMAD.MOV.U32 R6, RZ, RZ, -0x1 ;  /* 0xffffffffff067424 */ /* 0x004fd800078e00ff */
[----:B01----:R-:W-:Y:S05]  /*4ca0*/  WARPSYNC.COLLECTIVE R6, `(.L_x_1850) ;  /* 0x0000000006087348 */ /* 0x003fea0003c00000 */
[----:B------:R-:W-:Y:S01]  /*4cb0*/  VOTE.ANY R4, PT, P6 ;  /* 0x0000000000047806 */ /* 0x000fe200030e0100 */
[----:B01----:R-:W-:Y:S06]  /*4cc0*/  ENDCOLLECTIVE ;  /* 0x000000000000791b */ /* 0x003fec0003800000 */
.L_x_1850:
[----:B------:R-:W-:Y:S05]  /*4cd0*/  BSYNC B2 ;  /* 0x0000000000027941 */ /* 0x000fea0003800000 */
.L_x_1849:
[----:B------:R0:W1:Y:S01]  /*4ce0*/  BREV R5, R4 ;  /* 0x0000000400057301 */ /* 0x0000620000000000 */
[----:B------:R-:W-:Y:S01]  /*4cf0*/  LOP3.LUT P6, RZ, R40, 0x400000, RZ, 0xc0, !PT ;  /* 0x0040000028ff7812 */ /* 0x000fe200078cc0ff */
[----:B------:R-:W-:-:S12]  /*4d00*/  IMAD.MOV.U32 R6, RZ, RZ, -0x1 ;  /* 0xffffffffff067424 */ /* 0x000fd800078e00ff */
[----:B01----:R-:W-:Y:S05]  /*4d10*/  WARPSYNC.COLLECTIVE R6, `(.L_x_1851) ;  /* 0x0000000006087348 */ /* 0x003fea0003c00000 */
[----:B0-----:R-:W-:Y:S01]  /*4d20*/  VOTE.ANY R4, PT, P6 ;  /* 0x0000000000047806 */ /* 0x001fe200030e0100 */
[----:B-1----:R-:W-:Y:S06]  /*4d30*/  ENDCOLLECTIVE ;  /* 0x000000000000791b */ /* 0x002fec0003800000 */
.L_x_1851:
[----:B------:R1:W-:Y:S01]  /*4d40*/  STS [R18+0x24], R5 ;  /* 0x0000240512007388 */ /* 0x0003e20000000800 */
[----:B------:R-:W-:Y:S01]  /*4d50*/  IMAD.MOV.U32 R6, RZ, RZ, R4 ;  /* 0x000000ffff067224 */ /* 0x000fe200078e0004 */
[----:B------:R-:W-:Y:S06]  /*4d60*/  BRA `(.L_x_1852) ;  /* 0xffffffc400787947 */ /* 0x000fec000383ffff */
.L_x_1680:
[----:B------:R-:W-:Y:S01]  /*4d70*/  BSSY B2, `(.L_x_1853) ;  /* 0x0000005000027945 */ /* 0x000fe20003800000 */
[----:B--2---:R-:W-:-:S07]  /*4d80*/  IMAD.MOV.U32 R6, RZ, RZ, -0x1 ;  /* 0xffffffffff067424 */ /* 0x004fce00078e00ff */
[----:B01----:R-:W-:Y:S05]  /*4d90*/  WARPSYNC.COLLECTIVE R6, `(.L_x_1854) ;  /* 0x0000000006087348 */ /* 0x003fea0003c00000 */
[----:B------:R-:W-:Y:S01]  /*4da0*/  VOTE.ANY R4, PT, P6 ;  /* 0x0000000000047806 */ /* 0x000fe200030e0100 */
[----:B01----:R-:W-:Y:S06]  /*4db0*/  ENDCOLLECTIVE ;  /* 0x000000000000791b */ /* 0x003fec0003800000 */
.L_x_1854:
[----:B------:R-:W-:Y:S05]  /*4dc0*/  BSYNC B2 ;  /* 0x0000000000027941 */ /* 0x000fea0003800000 */
.L_x_1853:
[----:B------:R-:W-:Y:S05]  /*4dd0*/  BRA `(.L_x_1855) ;  /* 0xffffffc400787947 */ /* 0x000fea000383ffff */
.L_x_1681:
[----:B------:R-:W-:Y:S01]  /*4de0*/  BSSY B2, `(.L_x_1856) ;  /* 0x0000006000027945 */ /* 0x000fe20003800000 */
[----:B------:R-:W-:Y:S01]  /*4df0*/  PLOP3.LUT P6, PT, P0, PT, PT, 0x80, 0x8 ;  /* 0x000000000008781c */ /* 0x000fe200007cf070 */
[----:B--2---:R-:W-:-:S12]  /*4e00*/  IMAD.MOV.U32 R6, RZ, RZ, -0x1 ;  /* 0xffffffffff067424 */ /* 0x004fd800078e00ff */
[----:B01----:R-:W-:Y:S05]  /*4e10*/  WARPSYNC.COLLECTIVE R6, `(.L_x_1857) ;  /* 0x0000000006087348 */ /* 0x003fea0003c00000 */
[----:B------:R-:W-:Y:S01]  /*4e20*/  VOTE.ANY R4, PT, P6 ;  /* 0x0000000000047806 */ /* 0x000fe200030e0100 */
[----:B01----:R-:W-:Y:S06]  /*4e30*/  ENDCOLLECTIVE ;  /* 0x000000000000791b */ /* 0x003fec0003800000 */
.L_x_1857:
[----:B------:R-:W-:Y:S05]  /*4e40*/  BSYNC B2 ;  /* 0x0000000000027941 */ /* 0x000fea0003800000 */
.L_x_1856:
[----:B------:R-:W-:Y:S05]  /*4e50*/  BRA `(.L_x_1858) ;  /* 0xffffffc400607947 */ /* 0x000fea000383ffff */
.L_x_1682:
[----:B------:R-:W-:Y:S01]  /*4e60*/  BSSY B2, `(.L_x_1859) ;  /* 0x0000006000027945 */ /* 0x000fe20003800000 */
[----:B------:R-:W-:Y:S01]  /*4e70*/  PLOP3.LUT P6, PT, P1, PT, PT, 0x80, 0x8 ;  /* 0x000000000008781c */ /* 0x000fe20000fcf070 */
[----:B--2---:R-:W-:-:S12]  /*4e80*/  IMAD.MOV.U32 R6, RZ, RZ, -0x1 ;  /* 0xffffffffff067424 */ /* 0x004fd800078e00ff */
[----:B01----:R-:W-:Y:S05]  /*4e90*/  WARPSYNC.COLLECTIVE R6, `(.L_x_1860) ;  /* 0x0000000006087348 */ /* 0x003fea0003c00000 */
[----:B------:R-:W-:Y:S01]  /*4ea0*/  VOTE.ANY R4, PT, P6 ;  /* 0x0000000000047806 */ /* 0x000fe200030e0100 */
[----:B01----:R-:W-:Y:S06]  /*4eb0*/  ENDCOLLECTIVE ;  /* 0x000000000000791b */ /* 0x003fec0003800000 */
.L_x_1860:
[----:B------:R-:W-:Y:S05]  /*4ec0*/  BSYNC B2 ;  /* 0x0000000000027941 */ /* 0x000fea0003800000 */
.L_x_1859:
[----:B------:R0:W1:Y:S01]  /*4ed0*/  BREV R5, R4 ;  /* 0x0000000400057301 */ /* 0x0000620000000000 */
[----:B------:R-:W-:Y:S01]  /*4ee0*/  LOP3.LUT P6, RZ, R40, 0x200000, RZ, 0xc0, !PT ;  /* 0x0020000028ff7812 */ /* 0x000fe200078cc0ff */
[----:B------:R-:W-:-:S12]  /*4ef0*/  IMAD.MOV.U32 R6, RZ, RZ, -0x1 ;  /* 0xffffffffff067424 */ /* 0x000fd800078e00ff */
[----:B01----:R-:W-:Y:S05]  /*4f00*/  WARPSYNC.COLLECTIVE R6, `(.L_x_1861) ;  /* 0x0000000006087348 */ /* 0x003fea0003c00000 */
[----:B0-----:R-:W-:Y:S01]  /*4f10*/  VOTE.ANY R4, PT, P6 ;  /* 0x0000000000047806 */ /* 0x001fe200030e0100 */
[----:B-1----:R-:W-:Y:S06]  /*4f20*/  ENDCOLLECTIVE ;  /* 0x000000000000791b */ /* 0x002fec0003800000 */
.L_x_1861:
[----:B------:R1:W-:Y:S01]  /*4f30*/  STS [R18+0x28], R5 ;  /* 0x0000280512007388 */ /* 0x0003e20000000800 */
[----:B------:R-:W-:Y:S01]  /*4f40*/  IMAD.MOV.U32 R6, RZ, RZ, R4 ;  /* 0x000000ffff067224 */ /* 0x000fe200078e0004 */
[----:B------:R-:W-:Y:S06]  /*4f50*/  BRA `(.L_x_1862) ;  /* 0xffffffc4003c7947 */ /* 0x000fec000383ffff */
.L_x_1683:
[----:B------:R-:W-:Y:S01]  /*4f60*/  BSSY B2, `(.L_x_1863) ;  /* 0x0000005000027945 */ /* 0x000fe20003800000 */
[----:B--2---:R-:W-:-:S07]  /*4f70*/  IMAD.MOV.U32 R6, RZ, RZ, -0x1 ;  /* 0xffffffffff067424 */ /* 0x004fce00078e00ff */
[----:B01----:R-:W-:Y:S05]  /*4f80*/  WARPSYNC.COLLECTIVE R6, `(.L_x_1864) ;  /* 0x0000000006087348 */ /* 0x003fea0003c00000 */
[----:B------:R-:W-:Y:S01]  /*4f90*/  VOTE.ANY R4, PT, P6 ;  /* 0x0000000000047806 */ /* 0x000fe200030e0100 */
[----:B01----:R-:W-:Y:S06]  /*4fa0*/  ENDCOLLECTIVE ;  /* 0x000000000000791b */ /* 0x003fec0003800000 */
.L_x_1864:
[----:B------:R-:W-:Y:S05]  /*4fb0*/  BSYNC B2 ;  /* 0x0000000000027941 */ /* 0x000fea0003800000 */
.L_x_1863:
[----:B------:R-:W-:Y:S05]  /*4fc0*/  BRA `(.L_x_1865) ;  /* 0xffffffc4003c7947 */ /* 0x000fea000383ffff */
.L_x_1684:
[----:B------:R-:W-:Y:S01]  /*4fd0*/  BSSY B2, `(.L_x_1866) ;  /* 0x0000006000027945 */ /* 0x000fe20003800000 */
[----:B------:R-:W-:Y:S01]  /*4fe0*/  PLOP3.LUT P6, PT, P0, PT, PT, 0x80, 0x8 ;  /* 0x000000000008781c */ /* 0x000fe200007cf070 */
[----:B--2---:R-:W-:-:S12]  /*4ff0*/  IMAD.MOV.U32 R6, RZ, RZ, -0x1 ;  /* 0xffffffffff067424 */ /* 0x004fd800078e00ff */
[----:B01----:R-:W-:Y:S05]  /*5000*/  WARPSYNC.COLLECTIVE R6, `(.L_x_1867) ;  /* 0x0000000006087348 */ /* 0x003fea0003c00000 */
[----:B------:R-:W-:Y:S01]  /*5010*/  VOTE.ANY R4, PT, P6 ;  /* 0x0000000000047806 */ /* 0x000fe200030e0100 */
[----:B01----:R-:W-:Y:S06]  /*5020*/  ENDCOLLECTIVE ;  /* 0x000000000000791b */ /* 0x003fec0003800000 */
.L_x_1867:
[----:B------:R-:W-:Y:S05]  /*5030*/  BSYNC B2 ;  /* 0x0000000000027941 */ /* 0x000fea0003800000 */
.L_x_1866:
[----:B------:R-:W-:Y:S05]  /*5040*/  BRA `(.L_x_1868) ;  /* 0xffffffc400247947 */ /* 0x000fea000383ffff */
.L_x_1685:
[----:B------:R-:W-:Y:S01]  /*5050*/  BSSY B2, `(.L_x_1869) ;  /* 0x0000006000027945 */ /* 0x000fe20003800000 */
[----:B------:R-:W-:Y:S01]  /*5060*/  PLOP3.LUT P6, PT, P1, PT, PT, 0x80, 0x8 ;  /* 0x000000000008781c */ /* 0x000fe20000fcf070 */
[----:B--2---:R-:W-:-:S12]  /*5070*/  IMAD.MOV.U32 R6, RZ, RZ, -0x1 ;  /* 0xffffffffff067424 */ /* 0x004fd800078e00ff */
[----:B01----:R-:W-:Y:S05]  /*5080*/  WARPSYNC.COLLECTIVE R6, `(.L_x_1870) ;  /* 0x0000000006087348 */ /* 0x003fea0003c00000 */
[----:B------:R-:W-:Y:S01]  /*5090*/  VOTE.ANY R4, PT, P6 ;  /* 0x0000000000047806 */ /* 0x000fe200030e0100 */
[----:B01----:R-:W-:Y:S06]  /*50a0*/  ENDCOLLECTIVE ;  /* 0x000000000000791b */ /* 0x003fec0003800000 */
.L_x_1870:
[----:B------:R-:W-:Y:S05]  /*50b0*/  BSYNC B2 ;  /* 0x0000000000027941 */ /* 0x000fea0003800000 */
.L_x_1869:
[----:B------:R0:W1:Y:S01]  /*50c0*/  BREV R5, R4 ;  /* 0x0000000400057301 */ /* 0x0000620000000000 */
[----:B------:R-:W-:Y:S01]  /*50d0*/  LOP3.LUT P6, RZ, R40, 0x100000, RZ, 0xc0, !PT ;  /* 0x0010000028ff7812 */ /* 0x000fe200078cc0ff */
[----:B------:R-:W-:-:S12]  /*50e0*/  IMAD.MOV.U32 R6, RZ, RZ, -0x1 ;  /* 0xffffffffff067424 */ /* 0x000fd800078e00ff */
[----:B01----:R-:W-:Y:S05]  /*50f0*/  WARPSYNC.COLLECTIVE R6, `(.L_x_1871) ;  /* 0x0000000006087348 */ /* 0x003fea0003c00000 */
[----:B0-----:R-:W-:Y:S01]  /*5100*/  VOTE.ANY R4, PT, P6 ;  /* 0x0000000000047806 */ /* 0x001fe200030e0100 */
[----:B-1----:R-:W-:Y:S06]  /*5110*/  ENDCOLLECTIVE ;  /* 0x000000000000791b */ /* 0x002fec0003800000 */
.L_x_1871:
[----:B------:R0:W-:Y:S01]  /*5120*/  STS [R18+0x2c], R5 ;  /* 0x00002c0512007388 */ /* 0x0001e20000000800 */
[----:B------:R-:W-:Y:S01]  /*5130*/  IMAD.MOV.U32 R6, RZ, RZ, R4 ;  /* 0x000000ffff067224 */ /* 0x000fe200078e0004 */
[----:B------:R-:W-:Y:S06]  /*5140*/  BRA `(.L_x_1872) ;  /* 0xffffffc400007947 */ /* 0x000fec000383ffff */
.L_x_1686:
[----:B------:R-:W-:Y:S01]  /*5150*/  BSSY B2, `(.L_x_1873) ;  /* 0x0000005000027945 */ /* 0x000fe20003800000 */
[----:B--2---:R-:W-:-:S07]  /*5160*/  IMAD.MOV.U32 R6, RZ, RZ, -0x1 ;  /* 0xffffffffff067424 */ /* 0x004fce00078e00ff */
[----:B01----:R-:W-:Y:S05]  /*5170*/  WARPSYNC.COLLECTIVE R6, `(.L_x_1874) ;  /* 0x0000000006087348 */ /* 0x003fea0003c00000 */
[----:B------:R-:W-:Y:S01]  /*5180*/  VOTE.ANY R4, PT, P6 ;  /* 0x0000000000047806 */ /* 0x000fe200030e0100 */
[----:B01----:R-:W-:Y:S06]  /*5190*/  ENDCOLLECTIVE ;  /* 0x000000000000791b */ /* 0x003fec0003800000 */
.L_x_1874:
[----:B------:R-:W-:Y:S05]  /*51a0*/  BSYNC B2 ;  /* 0x0000000000027941 */ /* 0x000fea0003800000 */
.L_x_1873:
[----:B------:R-:W-:Y:S05]  /*51b0*/  BRA `(.L_x_1875) ;  /* 0xffffffc400007947 */ /* 0x000fea000383ffff */
.L_x_1687:
[----:B------:R-:W-:Y:S01]  /*51c0*/  BSSY B2, `(.L_x_1876) ;  /* 0x0000006000027945 */ /* 0x000fe20003800000 */
[----:B------:R-:W-:Y:S01]  /*51d0*/  PLOP3.LUT P6, PT, P0, PT, PT, 0x80, 0x8 ;  /* 0x000000000008781c */ /* 0x000fe200007cf070 */
[----:B--2---:R-:W-:-:S12]  /*51e0*/  IMAD.MOV.U32 R6, RZ, RZ, -0x1 ;  /* 0xffffffffff067424 */ /* 0x004fd800078e00ff */
[----:B01----:R-:W-:Y:S05]  /*51f0*/  WARPSYNC.COLLECTIVE R6, `(.L_x_1877) ;  /* 0x0000000006087348 */ /* 0x003fea0003c00000 */
[----:B------:R-:W-:Y:S01]  /*5200*/  VOTE.ANY R4, PT, P6 ;  /* 0x0000000000047806 */ /* 0x000fe200030e0100 */
[----:B01----:R-:W-:Y:S06]  /*5210*/  ENDCOLLECTIVE ;  /* 0x000000000000791b */ /* 0x003fec0003800000 */
.L_x_1877:
[----:B------:R-:W-:Y:S05]  /*5220*/  BSYNC B2 ;  /* 0x0000000000027941 */ /* 0x000fea0003800000 */
.L_x_1876:
[----:B------:R-:W-:Y:S05]  /*5230*/  BRA `(.L_x_1878) ;  /* 0xffffffc000e87947 */ /* 0x000fea000383ffff */
.L_x_1688:
[----:B------:R-:W-:Y:S01]  /*5240*/  BSSY B2, `(.L_x_1879) ;  /* 0x0000006000027945 */ /* 0x000fe20003800000 */
[----:B------:R-:W-:Y:S01]  /*5250*/  PLOP3.LUT P6, PT, P1, PT, PT, 0x80, 0x8 ;  /* 0x000000000008781c */ /* 0x000fe20000fcf070 */
[----:B--2---:R-:W-:-:S12]  /*5260*/  IMAD.MOV.U32 R6, RZ, RZ, -0x1 ;  /* 0xffffffffff067424 */ /* 0x004fd800078e00ff */
[----:B01----:R-:W-:Y:S05]  /*5270*/  WARPSYNC.COLLECTIVE R6, `(.L_x_1880) ;  /* 0x0000000006087348 */ /* 0x003fea0003c00000 */
[----:B------:R-:W-:Y:S01]  /*5280*/  VOTE.ANY R4, PT, P6 ;  /* 0x0000000000047806 */ /* 0x000fe200030e0100 */
[----:B01----:R-:W-:Y:S06]  /*5290*/  ENDCOLLECTIVE ;  /* 0x000000000000791b */ /* 0x003fec0003800000 */
.L_x_1880:
[----:B------:R-:W-:Y:S05]  /*52a0*/  BSYNC B2 ;  /* 0x0000000000027941 */ /* 0x000fea0003800000 */
.L_x_1879:
[----:B------:R0:W1:Y:S01]  /*52b0*/  BREV R5, R4 ;  /* 0x0000000400057301 */ /* 0x0000620000000000 */
[----:B------:R-:W-:Y:S01]  /*52c0*/  LOP3.LUT P6, RZ, R40, 0x80000, RZ, 0xc0, !PT ;  /* 0x0008000028ff7812 */ /* 0x000fe200078cc0ff */
[----:B------:R-:W-:-:S12]  /*52d0*/  IMAD.MOV.U32 R6, RZ, RZ, -0x1 ;  /* 0xffffffffff067424 */ /* 0x000fd800078e00ff */
[----:B01----:R-:W-:Y:S05]  /*52e0*/  WARPSYNC.COLLECTIVE R6, `(.L_x_1881) ;  /* 0x0000000006087348 */ /* 0x003fea0003c00000 */
[----:B0-----:R-:W-:Y:S01]  /*52f0*/  VOTE.ANY R4, PT, P6 ;  /* 0x0000000000047806 */ /* 0x001fe200030e0100 */
[----:B-1----:R-:W-:Y:S06]  /*5300*/  ENDCOLLECTIVE ;  /* 0x000000000000791b */ /* 0x002fec0003800000 */
.L_x_1881:
[----:B------:R0:W-:Y:S01]  /*5310*/  STS [R18+0x30], R5 ;  /* 0x0000300512007388 */ /* 0x0001e20000000800 */
[----:B------:R-:W-:Y:S01]  /*5320*/  IMAD.MOV.U32 R6, RZ, RZ, R4 ;  /* 0x000000ffff067224 */ /* 0x000fe200078e0004 */
[----:B------:R-:W-:Y:S06]  /*5330*/  BRA `(.L_x_1882) ;  /* 0xffffffc000c47947 */ /* 0x000fec000383ffff */
.L_x_1689:
[----:B------:R-:W-:Y:S01]  /*5340*/  BSSY B2, `(.L_x_1883) ;  /* 0x0000005000027945 */ /* 0x000fe20003800000 */
[----:B--2---:R-:W-:-:S07]  /*5350*/  IMAD.MOV.U32 R6, RZ, RZ, -0x1 ;  /* 0xffffffffff067424 */ /* 0x004fce00078e00ff */
[----:B01----:R-:W-:Y:S05]  /*5360*/  WARPSYNC.COLLECTIVE R6, `(.L_x_1884) ;  /* 0x0000000006087348 */ /* 0x003fea0003c00000 */
[----:B------:R-:W-:Y:S01]  /*5370*/  VOTE.ANY R4, PT, P6 ;  /* 0x0000000000047806 */ /* 0x000fe200030e0100 */
[----:B01----:R-:W-:Y:S06]  /*5380*/  ENDCOLLECTIVE ;  /* 0x000000000000791b */ /* 0x003fec0003800000 */
.L_x_1884:
[----:B------:R-:W-:Y:S05]  /*5390*/  BSYNC B2 ;  /* 0x0000000000027941 */ /* 0x000fea0003800000 */
.L_x_1883:
[----:B------:R-:W-:Y:S05]  /*53a0*/  BRA `(.L_x_1885) ;  /* 0xffffffc000c47947 */ /* 0x000fea000383ffff */
.L_x_1690:
[----:B------:R-:W-:Y:S01]  /*53b0*/  BSSY B2, `(.L_x_1886) ;  /* 0x0000006000027945 */ /* 0x000fe20003800000 */
[----:B------:R-:W-:Y:S01]  /*53c0*/  PLOP3.LUT P6, PT, P0, PT, PT, 0x80, 0x8 ;  /* 0x000000000008781c */ /* 0x000fe200007cf070 */
[----:B--2---:R-:W-:-:S12]  /*53d0*/  IMAD.MOV.U32 R6, RZ, RZ, -0x1 ;  /* 0xffffffffff067424 */ /* 0x004fd800078e00ff */
[----:B01----:R-:W-:Y:S05]  /*53e0*/  WARPSYNC.COLLECTIVE R6, `(.L_x_1887) ;  /* 0x0000000006087348 */ /* 0x003fea0003c00000 */
[----:B------:R-:W-:Y:S01]  /*53f0*/  VOTE.ANY R4, PT, P6 ;  /* 0x0000000000047806 */ /* 0x000fe200030e0100 */
[----:B01----:R-:W-:Y:S06]  /*5400*/  ENDCOLLECTIVE ;  /* 0x000000000000791b */ /* 0x003fec0003800000 */
.L_x_1887:
[----:B------:R-:W-:Y:S05]  /*5410*/  BSYNC B2 ;  /* 0x0000000000027941 */ /* 0x000fea0003800000 */
.L_x_1886:
[----:B------:R-:W-:Y:S05]  /*5420*/  BRA `(.L_x_1888) ;  /* 0xffffffc000ac7947 */ /* 0x000fea000383ffff */
.L_x_1691:
[----:B------:R-:W-:Y:S01]  /*5430*/  BSSY B2, `(.L_x_1889) ;  /* 0x0000006000027945 */ /* 0x000fe20003800000 */
[----:B------:R-:W-:Y:S01]  /*5440*/  PLOP3.LUT P6, PT, P1, PT, PT, 0x80, 0x8 ;  /* 0x000000000008781c */ /* 0x000fe20000fcf070 */
[----:B--2---:R-:W-:-:S12]  /*5450*/  IMAD.MOV.U32 R6, RZ, RZ, -0x1 ;  /* 0xffffffffff067424 */ /* 0x004fd800078e00ff */
[----:B01----:R-:W-:Y:S05]  /*5460*/  WARPSYNC.COLLECTIVE R6, `(.L_x_1890) ;  /* 0x0000000006087348 */ /* 0x003fea0003c00000 */
[----:B------:R-:W-:Y:S01]  /*5470*/  VOTE.ANY R4, PT, P6 ;  /* 0x0000000000047806 */ /* 0x000fe200030e0100 */
[----:B01----:R-:W-:Y:S06]  /*5480*/  ENDCOLLECTIVE ;  /* 0x000000000000791b */ /* 0x003fec0003800000 */
.L_x_1890:
[----:B------:R-:W-:Y:S05]  /*5490*/  BSYNC B2 ;  /* 0x0000000000027941 */ /* 0x000fea0003800000 */
.L_x_1889:
[----:B------:R0:W1:Y:S01]  /*54a0*/  BREV R5, R4 ;  /* 0x0000000400057301 */ /* 0x0000620000000000 */
[----:B------:R-:W-:Y:S01]  /*54b0*/  LOP3.LUT P6, RZ, R40, 0x40000, RZ, 0xc0, !PT ;  /* 0x0004000028ff7812 */ /* 0x000fe200078cc0ff */
[----:B------:R-:W-:-:S12]  /*54c0*/  IMAD.MOV.U32 R6, RZ, RZ, -0x1 ;  /* 0xffffffffff067424 */ /* 0x000fd800078e00ff */
[----:B01----:R-:W-:Y:S05]  /*54d0*/  WARPSYNC.COLLECTIVE R6, `(.L_x_1891) ;  /* 0x0000000006087348 */ /* 0x003fea0003c00000 */
[----:B0-----:R-:W-:Y:S01]  /*54e0*/  VOTE.ANY R4, PT, P6 ;  /* 0x0000000000047806 */ /* 0x001fe200030e0100 */
[----:B-1----:R-:W-:Y:S06]  /*54f0*/  ENDCOLLECTIVE ;  /* 0x000000000000791b */ /* 0x002fec0003800000 */
.L_x_1891:
[----:B------:R1:W-:Y:S01]  /*5500*/  STS [R18+0x34], R5 ;  /* 0x0000340512007388 */ /* 0x0003e20000000800 */
[----:B------:R-:W-:Y:S01]  /*5510*/  IMAD.MOV.U32 R6, RZ, RZ, R4 ;  /* 0x000000ffff067224 */ /* 0x000fe200078e0004 */
[----:B------:R-:W-:Y:S06]  /*5520*/  BRA `(.L_x_1892) ;  /* 0xffffffc000887947 */ /* 0x000fec000383ffff */
.L_x_1692:
[----:B------:R-:W-:Y:S01]  /*5530*/  BSSY B2, `(.L_x_1893) ;  /* 0x0000005000027945 */ /* 0x000fe20003800000 */
[----:B--2---:R-:W-:-:S07]  /*5540*/  IMAD.MOV.U32 R6, RZ, RZ, -0x1 ;  /* 0xffffffffff067424 */ /* 0x004fce00078e00ff */
[----:B01----:R-:W-:Y:S05]  /*5550*/  WARPSYNC.COLLECTIVE R6, `(.L_x_1894) ;  /* 0x0000000006087348 */ /* 0x003fea0003c00000 */
[----:B------:R-:W-:Y:S01]  /*5560*/  VOTE.ANY R4, PT, P6 ;  /* 0x0000000000047806 */ /* 0x000fe200030e0100 */
[----:B01----:R-:W-:Y:S06]  /*5570*/  ENDCOLLECTIVE ;  /* 0x000000000000791b */ /* 0x003fec0003800000 */
.L_x_1894:
[----:B------:R-:W-:Y:S05]  /*5580*/  BSYNC B2 ;  /* 0x0000000000027941 */ /* 0x000fea0003800000 */
.L_x_1893:
[----:B------:R-:W-:Y:S05]  /*5590*/  BRA `(.L_x_1895) ;  /* 0xffffffc000887947 */ /* 0x000fea000383ffff */
.L_x_1693:
[----:B------:R-:W-:Y:S01]  /*55a0*/  BSSY B2, `(.L_x_1896) ;  /* 0x0000006000027945 */ /* 0x000fe20003800000 */
[----:B------:R-:W-:Y:S01]  /*55b0*/  PLOP3.LUT P6, PT, P0, PT, PT, 0x80, 0x8 ;  /* 0x000000000008781c */ /* 0x000fe200007cf070 */
[----:B--2---:R-:W-:-:S12]  /*55c0*/  IMAD.MOV.U32 R6, RZ, RZ, -0x1 ;  /* 0xffffffffff067424 */ /* 0x004fd800078e00ff */
[----:B01----:R-:W-:Y:S05]  /*55d0*/  WARPSYNC.COLLECTIVE R6, `(.L_x_1897) ;  /* 0x0000000006087348 */ /* 0x003fea0003c00000 */
[----:B------:R-:W-:Y:S01]  /*55e0*/  VOTE.ANY R4, PT, P6 ;  /* 0x0000000000047806 */ /* 0x000fe200030e0100 */
[----:B01----:R-:W-:Y:S06]  /*55f0*/  ENDCOLLECTIVE ;  /* 0x000000000000791b */ /* 0x003fec0003800000 */
.L_x_1897:
[----:B------:R-:W-:Y:S05]  /*5600*/  BSYNC B2 ;  /* 0x0000000000027941 */ /* 0x000fea0003800000 */
.L_x_1896:
[----:B------:R-:W-:Y:S05]  /*5610*/  BRA `(.L_x_1898) ;  /* 0xffffffc000707947 */ /* 0x000fea000383ffff */
.L_x_1694:
[----:B------:R-:W-:Y:S01]  /*5620*/  BSSY B2, `(.L_x_1899) ;  /* 0x0000006000027945 */ /* 0x000fe20003800000 */
[----:B------:R-:W-:Y:S01]  /*5630*/  PLOP3.LUT P6, PT, P1, PT, PT, 0x80, 0x8 ;  /* 0x000000000008781c */ /* 0x000fe20000fcf070 */
[----:B--2---:R-:W-:-:S12]  /*5640*/  IMAD.MOV.U32 R6, RZ, RZ, -0x1 ;  /* 0xffffffffff067424 */ /* 0x004fd800078e00ff */
[----:B01----:R-:W-:Y:S05]  /*5650*/  WARPSYNC.COLLECTIVE R6, `(.L_x_1900) ;  /* 0x0000000006087348 */ /* 0x003fea0003c00000 */
[----:B------:R-:W-:Y:S01]  /*5660*/  VOTE.ANY R4, PT, P6 ;  /* 0x0000000000047806 */ /* 0x000fe200030e0100 */
[----:B01----:R-:W-:Y:S06]  /*5670*/  ENDCOLLECTIVE ;  /* 0x000000000000791b */ /* 0x003fec0003800000 */
.L_x_1900:
[----:B------:R-:W-:Y:S05]  /*5680*/  BSYNC B2 ;  /* 0x0000000000027941 */ /* 0x000fea0003800000 */
.L_x_1899:
[----:B------:R0:W1:Y:S01]  /*5690*/  BREV R5, R4 ;  /* 0x0000000400057301 */ /* 0x0000620000000000 */
[----:B------:R-:W-:Y:S01]  /*56a0*/  LOP3.LUT P6, RZ, R40, 0x20000, RZ, 0xc0, !PT ;  /* 0x0002000028ff7812 */ /* 0x000fe200078cc0ff */
[----:B------:R-:W-:-:S12]  /*56b0*/  IMAD.MOV.U32 R6, RZ, RZ, -0x1 ;  /* 0xffffffffff067424 */ /* 0x000fd800078e00ff */
[----:B01----:R-:W-:Y:S05]  /*56c0*/  WARPSYNC.COLLECTIVE R6, `(.L_x_1901) ;  /* 0x0000000006087348 */ /* 0x003fea0003c00000 */
[----:B0-----:R-:W-:Y:S01]  /*56d0*/  VOTE.ANY R4, PT, P6 ;  /* 0x0000000000047806 */ /* 0x001fe200030e0100 */
[----:B-1----:R-:W-:Y:S06]  /*56e0*/  ENDCOLLECTIVE ;  /* 0x000000000000791b */ /* 0x002fec0003800000 */
.L_x_1901:
[----:B------:R1:W-:Y:S01]  /*56f0*/  STS [R18+0x38], R5 ;  /* 0x0000380512007388 */ /* 0x0003e20000000800 */
[----:B------:R-:W-:Y:S01]  /*5700*/  IMAD.MOV.U32 R6, RZ, RZ, R4 ;  /* 0x000000ffff067224 */ /* 0x000fe200078e0004 */
[----:B------:R-:W-:Y:S06]  /*5710*/  BRA `(.L_x_1902) ;  /* 0xffffffc0004c7947 */ /* 0x000fec000383ffff */
.L_x_1695:
[----:B------:R-:W-:Y:S01]  /*5720*/  BSSY B2, `(.L_x_1903) ;  /* 0x0000005000027945 */ /* 0x000fe20003800000 */
[----:B--2---:R-:W-:-:S07]  /*5730*/  IMAD.MOV.U32 R6, RZ, RZ, -0x1 ;  /* 0xffffffffff067424 */ /* 0x004fce00078e00ff */
[----:B01----:R-:W-:Y:S05]  /*5740*/  WARPSYNC.COLLECTIVE R6, `(.L_x_1904) ;  /* 0x0000000006087348 */ /* 0x003fea0003c00000 */
[----:B------:R-:W-:Y:S01]  /*5750*/  VOTE.ANY R4, PT, P6 ;  /* 0x0000000000047806 */ /* 0x000fe200030e0100 */
[----:B01----:R-:W-:Y:S06]  /*5760*/  ENDCOLLECTIVE ;  /* 0x000000000000791b */ /* 0x003fec0003800000 */
.L_x_1904:
[----:B------:R-:W-:Y:S05]  /*5770*/  BSYNC B2 ;  /* 0x0000000000027941 */ /* 0x000fea0003800000 */
.L_x_1903:
[----:B------:R-:W-:Y:S05]  /*5780*/  BRA `(.L_x_1905) ;  /* 0xffffffc0004c7947 */ /* 0x000fea000383ffff */
.L_x_1696:
[----:B------:R-:W-:Y:S01]  /*5790*/  BSSY B2, `(.L_x_1906) ;  /* 0x0000006000027945 */ /* 0x000fe20003800000 */
[----:B------:R-:W-:Y:S01]  /*57a0*/  PLOP3.LUT P6, PT, P0, PT, PT, 0x80, 0x8 ;  /* 0x000000000008781c */ /* 0x000fe200007cf070 */
[----:B--2---:R-:W-:-:S12]  /*57b0*/  IMAD.MOV.U32 R6, RZ, RZ, -0x1 ;  /* 0xffffffffff067424 */ /* 0x004fd800078e00ff */
[----:B01----:R-:W-:Y:S05]  /*57c0*/  WARPSYNC.COLLECTIVE R6, `(.L_x_1907) ;  /* 0x0000000006087348 */ /* 0x003fea0003c00000 */
[----:B------:R-:W-:Y:S01]  /*57d0*/  VOTE.ANY R4, PT, P6 ;  /* 0x0000000000047806 */ /* 0x000fe200030e0100 */
[----:B01----:R-:W-:Y:S06]  /*57e0*/  ENDCOLLECTIVE ;  /* 0x000000000000791b */ /* 0x003fec0003800000 */
.L_x_1907:
[----:B------:R-:W-:Y:S05]  /*57f0*/  BSYNC B2 ;  /* 0x0000000000027941 */ /* 0x000fea0003800000 */
.L_x_1906:
[----:B------:R-:W-:Y:S05]  /*5800*/  BRA `(.L_x_1908) ;  /* 0xffffffc000347947 */ /* 0x000fea000383ffff */
.L_x_1697:
[----:B------:R-:W-:Y:S01]  /*5810*/  BSSY B2, `(.L_x_1909) ;  /* 0x0000006000027945 */ /* 0x000fe20003800000 */
[----:B------:R-:W-:Y:S01]  /*5820*/  PLOP3.LUT P6, PT, P1, PT, PT, 0x80, 0x8 ;  /* 0x000000000008781c */ /* 0x000fe20000fcf070 */
[----:B--2---:R-:W-:-:S12]  /*5830*/  IMAD.MOV.U32 R6, RZ, RZ, -0x1 ;  /* 0xffffffffff067424 */ /* 0x004fd800078e00ff */
[----:B01----:R-:W-:Y:S05]  /*5840*/  WARPSYNC.COLLECTIVE R6, `(.L_x_1910) ;  /* 0x0000000006087348 */ /* 0x003fea0003c00000 */
[----:B------:R-:W-:Y:S01]  /*5850*/  VOTE.ANY R4, PT, P6 ;  /* 0x0000000000047806 */ /* 0x000fe200030e0100 */
[----:B01----:R-:W-:Y:S06]  /*5860*/  ENDCOLLECTIVE ;  /* 0x000000000000791b */ /* 0x003fec0003800000 */
.L_x_1910:
[----:B------:R-:W-:Y:S05]  /*5870*/  BSYNC B2 ;  /* 0x0000000000027941 */ /* 0x000fea0003800000 */
.L_x_1909:
[----:B------:R0:W1:Y:S01]  /*5880*/  BREV R5, R4 ;  /* 0x0000000400057301 */ /* 0x0000620000000000 */
[----:B------:R-:W-:Y:S01]  /*5890*/  LOP3.LUT P6, RZ, R40, 0x10000, RZ, 0xc0, !PT ;  /* 0x0001000028ff7812 */ /* 0x000fe200078cc0ff */
[----:B------:R-:W-:-:S12]  /*58a0*/  IMAD.MOV.U32 R6, RZ, RZ, -0x1 ;  /* 0xffffffffff067424 */ /* 0x000fd800078e00ff */
[----:B01----:R-:W-:Y:S05]  /*58b0*/  WARPSYNC.COLLECTIVE R6, `(.L_x_1911) ;  /* 0x0000000006087348 */ /* 0x003fea0003c00000 */
[----:B0-----:R-:W-:Y:S01]  /*58c0*/  VOTE.ANY R4, PT, P6 ;  /* 0x0000000000047806 */ /* 0x001fe200030e0100 */
[----:B-1----:R-:W-:Y:S06]  /*58d0*/  ENDCOLLECTIVE ;  /* 0x000000000000791b */ /* 0x002fec0003800000 */
.L_x_1911:
[----:B------:R0:W-:Y:S01]  /*58e0*/  STS [R18+0x3c], R5 ;  /* 0x00003c0512007388 */ /* 0x0001e20000000800 */
[----:B------:R-:W-:Y:S01]  /*58f0*/  IMAD.MOV.U32 R6, RZ, RZ, R4 ;  /* 0x000000ffff067224 */ /* 0x000fe200078e0004 */
[----:B------:R-:W-:Y:S06]  /*5900*/  BRA `(.L_x_1912) ;  /* 0xffffffc000107947 */ /* 0x000fec000383ffff */
.L_x_1698:
[----:B------:R-:W-:Y:S01]  /*5910*/  BSSY B2, `(.L_x_1913) ;  /* 0x0000005000027945 */ /* 0x000fe20003800000 */
[----:B--2---:R-:W-:-:S07]  /*5920*/  IMAD.MOV.U32 R6, RZ, RZ, -0x1 ;  /* 0xffffffffff067424 */ /* 0x004fce00078e00ff */
[----:B01----:R-:W-:Y:S05]  /*5930*/  WARPSYNC.COLLECTIVE R6, `(.L_x_1914) ;  /* 0x0000000006087348 */ /* 0x003fea0003c00000 */
[----:B------:R-:W-:Y:S01]  /*5940*/  VOTE.ANY R4, PT, P6 ;  /* 0x0000000000047806 */ /* 0x000fe200030e0100 */
[----:B01----:R-:W-:Y:S06]  /*5950*/  ENDCOLLECTIVE ;  /* 0x000000000000791b */ /* 0x003fec0003800000 */
.L_x_1914:
[----:B------:R-:W-:Y:S05]  /*5960*/  BSYNC B2 ;  /* 0x0000000000027941 */ /* 0x000fea0003800000 */
.L_x_1913:
[----:B------:R-:W-:Y:S05]  /*5970*/  BRA `(.L_x_1915) ;  /* 0xffffffc000107947 */ /* 0x000fea000383ffff */
.L_x_1699:
[----:B------:R-:W-:Y:S01]  /*5980*/  BSSY B2, `(.L_x_1916) ;  /* 0x0000006000027945 */ /* 0x000fe20003800000 */
[----:B------:R-:W-:Y:S01]  /*5990*/  PLOP3.LUT P6, PT, P0, PT, PT, 0x80, 0x8 ;  /* 0x000000000008781c */ /* 0x000fe200007cf070 */
[----:B--2---:R-:W-:-:S12]  /*59a0*/  IMAD.MOV.U32 R6, RZ, RZ, -0x1 ;  /* 0xffffffffff067424 */ /* 0x004fd800078e00ff */
[----:B01----:R-:W-:Y:S05]  /*59b0*/  WARPSYNC.COLLECTIVE R6, `(.L_x_1917) ;  /* 0x0000000006087348 */ /* 0x003fea0003c00000 */
[----:B------:R-:W-:Y:S01]  /*59c0*/  VOTE.ANY R4, PT, P6 ;  /* 0x0000000000047806 */ /* 0x000fe200030e0100 */
[----:B01----:R-:W-:Y:S06]  /*59d0*/  ENDCOLLECTIVE ;  /* 0x000000000000791b */ /* 0x003fec0003800000 */
.L_x_1917:
[----:B------:R-:W-:Y:S05]  /*59e0*/  BSYNC B2 ;  /* 0x0000000000027941 */ /* 0x000fea0003800000 */
.L_x_1916:
[----:B------:R-:W-:Y:S05]  /*59f0*/  BRA `(.L_x_1918) ;  /* 0xffffffbc00f87947 */ /* 0x000fea000383ffff */
.L_x_1700:
[----:B------:R-:W-:Y:S01]  /*5a00*/  BSSY B2, `(.L_x_1919) ;  /* 0x0000006000027945 */ /* 0x000fe20003800000 */
[----:B------:R-:W-:Y:S01]  /*5a10*/  PLOP3.LUT P6, PT, P1, PT, PT, 0x80, 0x8 ;  /* 0x000000000008781c */ /* 0x000fe20000fcf070 */
[----:B--2---:R-:W-:-:S12]  /*5a20*/  IMAD.MOV.U32 R6, RZ, RZ, -0x1 ;  /* 0xffffffffff067424 */ /* 0x004fd800078e00ff */
[----:B01----:R-:W-:Y:S05]  /*5a30*/  WARPSYNC.COLLECTIVE R6, `(.L_x_1920) ;  /* 0x0000000006087348 */ /* 0x003fea0003c00000 */
[----:B------:R-:W-:Y:S01]  /*5a40*/  VOTE.ANY R4, PT, P6 ;  /* 0x0000000000047806 */ /* 0x000fe200030e0100 */
[----:B01----:R-:W-:Y:S06]  /*5a50*/  ENDCOLLECTIVE ;  /* 0x000000000000791b */ /* 0x003fec0003800000 */
.L_x_1920:
[----:B------:R-:W-:Y:S05]  /*5a60*/  BSYNC B2 ;  /* 0x0000000000027941 */ /* 0x000fea0003800000 */
.L_x_1919:
[----:B------:R0:W1:Y:S01]  /*5a70*/  BREV R5, R4 ;  /* 0x0000000400057301 */ /* 0x0000620000000000 */
[----:B------:R-:W-:Y:S01]  /*5a80*/  LOP3.LUT P6, RZ, R40, 0x8000, RZ, 0xc0, !PT ;  /* 0x0000800028ff7812 */ /* 0x000fe200078cc0ff */
[----:B------:R-:W-:-:S12]  /*5a90*/  IMAD.MOV.U32 R6, RZ, RZ, -0x1 ;  /* 0xffffffffff067424 */ /* 0x000fd800078e00ff */
[----:B01----:R-:W-:Y:S05]  /*5aa0*/  WARPSYNC.COLLECTIVE R6, `(.L_x_1921) ;  /* 0x0000000006087348 */ /* 0x003fea0003c00000 */
[----:B0-----:R-:W-:Y:S01]  /*5ab0*/  VOTE.ANY R4, PT, P6 ;  /* 0x0000000000047806 */ /* 0x001fe200030e0100 */
[----:B-1----:R-:W-:Y:S06]  /*5ac0*/  ENDCOLLECTIVE ;  /* 0x000000000000791b */ /* 0x002fec0003800000 */
.L_x_1921:
[----:B------:R0:W-:Y:S01]  /*5ad0*/  STS [R18+0x40], R5 ;  /* 0x0000400512007388 */ /* 0x0001e20000000800 */
[----:B------:R-:W-:Y:S01]  /*5ae0*/  IMAD.MOV.U32 R6, RZ, RZ, R4 ;  /* 0x000000ffff067224 */ /* 0x000fe200078e0004 */
[----:B------:R-:W-:Y:S06]  /*5af0*/  BRA `(.L_x_1922) ;  /* 0xffffffbc00d47947 */ /* 0x000fec000383ffff */
.L_x_1701:
[----:B------:R-:W-:Y:S01]  /*5b00*/  BSSY B2, `(.L_x_1923) ;  /* 0x0000005000027945 */ /* 0x000fe20003800000 */
[----:B--2---:R-:W-:-:S07]  /*5b10*/  IMAD.MOV.U32 R6, RZ, RZ, -0x1 ;  /* 0xffffffffff067424 */ /* 0x004fce00078e00ff */
[----:B01----:R-:W-:Y:S05]  /*5b20*/  WARPSYNC.COLLECTIVE R6, `(.L_x_1924) ;  /* 0x0000000006087348 */ /* 0x003fea0003c00000 */
[----:B------:R-:W-:Y:S01]  /*5b30*/  VOTE.ANY R4, PT, P6 ;  /* 0x0000000000047806 */ /* 0x000fe200030e0100 */
[----:B01----:R-:W-:Y:S06]  /*5b40*/  ENDCOLLECTIVE ;  /* 0x000000000000791b */ /* 0x003fec0003800000 */
.L_x_1924:
[----:B------:R-:W-:Y:S05]  /*5b50*/  BSYNC B2 ;  /* 0x0000000000027941 */ /* 0x000fea0003800000 */
.L_x_1923:
[----:B------:R-:W-:Y:S05]  /*5b60*/  BRA `(.L_x_1925) ;  /* 0xffffffbc00d47947 */ /* 0x000fea000383ffff */
.L_x_1702:
[----:B------:R-:W-:Y:S01]  /*5b70*/  BSSY B2, `(.L_x_1926) ;  /* 0x0000006000027945 */ /* 0x000fe20003800000 */
[----:B------:R-:W-:Y:S01]  /*5b80*/  PLOP3.LUT P6, PT, P0, PT, PT, 0x80, 0x8 ;  /* 0x000000000008781c */ /* 0x000fe200007cf070 */
[----:B--2---:R-:W-:-:S12]  /*5b90*/  IMAD.MOV.U32 R6, RZ, RZ, -0x1 ;  /* 0xffffffffff067424 */ /* 0x004fd800078e00ff */
[----:B01----:R-:W-:Y:S05]  /*5ba0*/  WARPSYNC.COLLECTIVE R6, `(.L_x_1927) ;  /* 0x0000000006087348 */ /* 0x003fea0003c00000 */
[----:B------:R-:W-:Y:S01]  /*5bb0*/  VOTE.ANY R4, PT, P6 ;  /* 0x0000000000047806 */ /* 0x000fe200030e0100 */
[----:B01----:R-:W-:Y:S06]  /*5bc0*/  ENDCOLLECTIVE ;  /* 0x000000000000791b */ /* 0x003fec0003800000 */
.L_x_1927:
[----:B------:R-:W-:Y:S05]  /*5bd0*/  BSYNC B2 ;  /* 0x0000000000027941 */ /* 0x000fea0003800000 */
.L_x_1926:
[----:B------:R-:W-:Y:S05]  /*5be0*/  BRA `(.L_x_1928) ;  /* 0xffffffbc00bc7947 */ /* 0x000fea000383ffff */
.L_x_1703:
[----:B------:R-:W-:Y:S01]  /*5bf0*/  BSSY B2, `(.L_x_1929) ;  /* 0x0000006000027945 */ /* 0x000fe20003800000 */
[----:B------:R-:W-:Y:S01]  /*5c00*/  PLOP3.LUT P6, PT, P1, PT, PT, 0x80, 0x8 ;  /* 0x000000000008781c */ /* 0x000fe20000fcf070 */
[----:B--2---:R-:W-:-:S12]  /*5c10*/  IMAD.MOV.U32 R6, RZ, RZ, -0x1 ;  /* 0xffffffffff067424 */ /* 0x004fd800078e00ff */
[----:B01----:R-:W-:Y:S05]  /*5c20*/  WARPSYNC.COLLECTIVE R6, `(.L_x_1930) ;  /* 0x0000000006087348 */ /* 0x003fea0003c00000 */
[----:B------:R-:W-:Y:S01]  /*5c30*/  VOTE.ANY R4, PT, P6 ;  /* 0x0000000000047806 */ /* 0x000fe200030e0100 */
[----:B01----:R-:W-:Y:S06]  /*5c40*/  ENDCOLLECTIVE ;  /* 0x000000000000791b */ /* 0x003fec0003800000 */
.L_x_1930:
[----:B------:R-:W-:Y:S05]  /*5c50*/  BSYNC B2 ;  /* 0x0000000000027941 */ /* 0x000fea0003800000 */
.L_x_1929:
[----:B------:R0:W1:Y:S01]  /*5c60*/  BREV R5, R4 ;  /* 0x0000000400057301 */ /* 0x0000620000000000 */
[----:B------:R-:W-:Y:S01]  /*5c70*/  LOP3.LUT P6, RZ, R40, 0x4000, RZ, 0xc0, !PT ;  /* 0x0000400028ff7812 */ /* 0x000fe200078cc0ff */
[----:B------:R-:W-:-:S12]  /*5c80*/  IMAD.MOV.U32 R6, RZ, RZ, -0x1 ;  /* 0xffffffffff067424 */ /* 0x000fd800078e00ff */
[----:B01----:R-:W-:Y:S05]  /*5c90*/  WARPSYNC.COLLECTIVE R6, `(.L_x_1931) ;  /* 0x0000000006087348 */ /* 0x003fea0003c00000 */
[----:B0-----:R-:W-:Y:S01]  /*5ca0*/  VOTE.ANY R4, PT, P6 ;  /* 0x0000000000047806 */ /* 0x001fe200030e0100 */
[----:B-1----:R-:W-:Y:S06]  /*5cb0*/  ENDCOLLECTIVE ;  /* 0x000000000000791b */ /* 0x002fec0003800000 */
.L_x_1931:
[----:B------:R1:W-:Y:S01]  /*5cc0*/  STS [R18+0x44], R5 ;  /* 0x0000440512007388 */ /* 0x0003e20000000800 */
[----:B------:R-:W-:Y:S01]  /*5cd0*/  IMAD.MOV.U32 R6, RZ, RZ, R4 ;  /* 0x000000ffff067224 */ /* 0x000fe200078e0004 */
[----:B------:R-:W-:Y:S06]  /*5ce0*/  BRA `(.L_x_1932) ;  /* 0xffffffbc00987947 */ /* 0x000fec000383ffff */
.L_x_1704:
[----:B------:R-:W-:Y:S01]  /*5cf0*/  BSSY B2, `(.L_x_1933) ;  /* 0x0000005000027945 */ /* 0x000fe20003800000 */
[----:B--2---:R-:W-:-:S07]  /*5d00*/  IMAD.MOV.U32 R6, RZ, RZ, -0x1 ;  /* 0xffffffffff067424 */ /* 0x004fce00078e00ff */
[----:B01----:R-:W-:Y:S05]  /*5d10*/  WARPSYNC.COLLECTIVE R6, `(.L_x_1934) ;  /* 0x0000000006087348 */ /* 0x003fea0003c00000 */
[----:B------:R-:W-:Y:S01]  /*5d20*/  VOTE.ANY R4, PT, P6 ;  /* 0x0000000000047806 */ /* 0x000fe200030e0100 */
[----:B01----:R-:W-:Y:S06]  /*5d30*/  ENDCOLLECTIVE ;  /* 0x000000000000791b */ /* 0x003fec0003800000 */
.L_x_1934:
[----:B------:R-:W-:Y:S05]  /*5d40*/  BSYNC B2 ;  /* 0x0000000000027941 */ /* 0x000fea0003800000 */
.L_x_1933:
[----:B------:R-:W-:Y:S05]  /*5d50*/  BRA `(.L_x_1935) ;  /* 0xffffffbc00987947 */ /* 0x000fea000383ffff */
.L_x_1705:
[----:B------:R-:W-:Y:S01]  /*5d60*/  BSSY B2, `(.L_x_1936) ;  /* 0x0000006000027945 */ /* 0x000fe20003800000 */
[----:B------:R-:W-:Y:S01]  /*5d70*/  PLOP3.LUT P6, PT, P0, PT, PT, 0x80, 0x8 ;  /* 0x000000000008781c */ /* 0x000fe200007cf070 */
[----:B--2---:R-:W-:-:S12]  /*5d80*/  IMAD.MOV.U32 R6, RZ, RZ, -0x1 ;  /* 0xffffffffff067424 */ /* 0x004fd800078e00ff */
[----:B01----:R-:W-:Y:S05]  /*5d90*/  WARPSYNC.COLLECTIVE R6, `(.L_x_1937) ;  /* 0x0000000006087348 */ /* 0x003fea0003c00000 */
[----:B------:R-:W-:Y:S01]  /*5da0*/  VOTE.ANY R4, PT, P6 ;  /* 0x0000000000047806 */ /* 0x000fe200030e0100 */
[----:B01----:R-:W-:Y:S06]  /*5db0*/  ENDCOLLECTIVE ;  /* 0x000000000000791b */ /* 0x003fec0003800000 */
.L_x_1937:
[----:B------:R-:W-:Y:S05]  /*5dc0*/  BSYNC B2 ;  /* 0x0000000000027941 */ /* 0x000fea0003800000 */
.L_x_1936:
[----:B------:R-:W-:Y:S05]  /*5dd0*/  BRA `(.L_x_1938) ;  /* 0xffffffbc00807947 */ /* 0x000fea000383ffff */
.L_x_1706:
[----:B------:R-:W-:Y:S01]  /*5de0*/  BSSY B2, `(.L_x_1939) ;  /* 0x0000006000027945 */ /* 0x000fe20003800000 */
[----:B------:R-:W-:Y:S01]  /*5df0*/  PLOP3.LUT P6, PT, P1, PT, PT, 0x80, 0x8 ;  /* 0x000000000008781c */ /* 0x000fe20000fcf070 */
[----:B--2---:R-:W-:-:S12]  /*5e00*/  IMAD.MOV.U32 R6, RZ, RZ, -0x1 ;  /* 0xffffffffff067424 */ /* 0x004fd800078e00ff */
[----:B01----:R-:W-:Y:S05]  /*5e10*/  WARPSYNC.COLLECTIVE R6, `(.L_x_1940) ;  /* 0x0000000006087348 */ /* 0x003fea0003c00000 */
[----:B------:R-:W-:Y:S01]  /*5e20*/  VOTE.ANY R4, PT, P6 ;  /* 0x0000000000047806 */ /* 0x000fe200030e0100 */
[----:B01----:R-:W-:Y:S06]  /*5e30*/  ENDCOLLECTIVE ;  /* 0x000000000000791b */ /* 0x003fec0003800000 */
.L_x_1940:
[----:B------:R-:W-:Y:S05]  /*5e40*/  BSYNC B2 ;  /* 0x0000000000027941 */ /* 0x000fea0003800000 */
.L_x_1939:
[----:B------:R0:W1:Y:S01]  /*5e50*/  BREV R5, R4 ;  /* 0x0000000400057301 */ /* 0x0000620000000000 */
[----:B------:R-:W-:Y:S01]  /*5e60*/  LOP3.LUT P6, RZ, R40, 0x2000, RZ, 0xc0, !PT ;  /* 0x0000200028ff7812 */ /* 0x000fe200078cc0ff */
[----:B------:R-:W-:-:S12]  /*5e70*/  IMAD.MOV.U32 R6, RZ, RZ, -0x1 ;  /* 0xffffffffff067424 */ /* 0x000fd800078e00ff */
[----:B01----:R-:W-:Y:S05]  /*5e80*/  WARPSYNC.COLLECTIVE R6, `(.L_x_1941) ;  /* 0x0000000006087348 */ /* 0x003fea0003c00000 */
[----:B0-----:R-:W-:Y:S01]  /*5e90*/  VOTE.ANY R4, PT, P6 ;  /* 0x0000000000047806 */ /* 0x001fe200030e0100 */
[----:B-1----:R-:W-:Y:S06]  /*5ea0*/  ENDCOLLECTIVE ;  /* 0x000000000000791b */ /* 0x002fec0003800000 */
.L_x_1941:
[----:B------:R1:W-:Y:S01]  /*5eb0*/  STS [R18+0x48], R5 ;  /* 0x0000480512007388 */ /* 0x0003e20000000800 */
[----:B------:R-:W-:Y:S01]  /*5ec0*/  IMAD.MOV.U32 R6, RZ, RZ, R4 ;  /* 0x000000ffff067224 */ /* 0x000fe200078e0004 */
[----:B------:R-:W-:Y:S06]  /*5ed0*/  BRA `(.L_x_1942) ;  /* 0xffffffbc005c7947 */ /* 0x000fec000383ffff */
.L_x_1707:
[----:B------:R-:W-:Y:S01]  /*5ee0*/  BSSY B2, `(.L_x_1943) ;  /* 0x0000005000027945 */ /* 0x000fe20003800000 */
[----:B--2---:R-:W-:-:S07]  /*5ef0*/  IMAD.MOV.U32 R6, RZ, RZ, -0x1 ;  /* 0xffffffffff067424 */ /* 0x004fce00078e00ff */
[----:B01----:R-:W-:Y:S05]  /*5f00*/  WARPSYNC.COLLECTIVE R6, `(.L_x_1944) ;  /* 0x0000000006087348 */ /* 0x003fea0003c00000 */
[----:B------:R-:W-:Y:S01]  /*5f10*/  VOTE.ANY R4, PT, P6 ;  /* 0x0000000000047806 */ /* 0x000fe200030e0100 */
[----:B01----:R-:W-:Y:S06]  /*5f20*/  ENDCOLLECTIVE ;  /* 0x000000000000791b */ /* 0x003fec0003800000 */
.L_x_1944:
[----:B------:R-:W-:Y:S05]  /*5f30*/  BSYNC B2 ;  /* 0x0000000000027941 */ /* 0x000fea0003800000 */
.L_x_1943:
[----:B------:R-:W-:Y:S05]  /*5f40*/  BRA `(.L_x_1945) ;  /* 0xffffffbc005c7947 */ /* 0x000fea000383ffff */
.L_x_1708:
[----:B------:R-:W-:Y:S01]  /*5f50*/  BSSY B2, `(.L_x_1946) ;  /* 0x0000006000027945 */ /* 0x000fe20003800000 */
[----:B------:R-:W-:Y:S01]  /*5f60*/  PLOP3.LUT P6, PT, P0, PT, PT, 0x80, 0x8 ;  /* 0x000000000008781c */ /* 0x000fe200007cf070 */
[----:B--2---:R-:W-:-:S12]  /*5f70*/  IMAD.MOV.U32 R6, RZ, RZ, -0x1 ;  /* 0xffffffffff067424 */ /* 0x004fd800078e00ff */
[----:B01----:R-:W-:Y:S05]  /*5f80*/  WARPSYNC.COLLECTIVE R6, `(.L_x_1947) ;  /* 0x0000000006087348 */ /* 0x003fea0003c00000 */
[----:B------:R-:W-:Y:S01]  /*5f90*/  VOTE.ANY R4, PT, P6 ;  /* 0x0000000000047806 */ /* 0x000fe200030e0100 */
[----:B01----:R-:W-:Y:S06]  /*5fa0*/  ENDCOLLECTIVE ;  /* 0x000000000000791b */ /* 0x003fec0003800000 */
.L_x_1947:
[----:B------:R-:W-:Y:S05]  /*5fb0*/  BSYNC B2 ;  /* 0x0000000000027941 */ /* 0x000fea0003800000 */
.L_x_1946:
[----:B------:R-:W-:Y:S05]  /*5fc0*/  BRA `(.L_x_1948) ;  /* 0xffffffbc00447947 */ /* 0x000fea000383ffff */
.L_x_1709:
[----:B------:R-:W-:Y:S01]  /*5fd0*/  BSSY B2, `(.L_x_1949) ;  /* 0x0000006000027945 */ /* 0x000fe20003800000 */
[----:B------:R-:W-:Y:S01]  /*5fe0*/  PLOP3.LUT P6, PT, P1, PT, PT, 0x80, 0x8 ;  /* 0x000000000008781c */ /* 0x000fe20000fcf070 */
[----:B--2---:R-:W-:-:S12]  /*5ff0*/  IMAD.MOV.U32 R6, RZ, RZ, -0x1 ;  /* 0xffffffffff067424 */ /* 0x004fd800078e00ff */
[----:B01----:R-:W-:Y:S05]  /*6000*/  WARPSYNC.COLLECTIVE R6, `(.L_x_1950) ;  /* 0x0000000006087348 */ /* 0x003fea0003c00000 */
[----:B------:R-:W-:Y:S01]  /*6010*/  VOTE.ANY R4, PT, P6 ;  /* 0x0000000000047806 */ /* 0x000fe200030e0100 */
[----:B01----:R-:W-:Y:S06]  /*6020*/  ENDCOLLECTIVE ;  /* 0x000000000000791b */ /* 0x003fec0003800000 */
.L_x_1950:
[----:B------:R-:W-:Y:S05]  /*6030*/  BSYNC B2 ;  /* 0x0000000000027941 */ /* 0x000fea0003800000 */
.L_x_1949:
[----:B------:R0:W1:Y:S01]  /*6040*/  BREV R5, R4 ;  /* 0x0000000400057301 */ /* 0x0000620000000000 */
[----:B------:R-:W-:Y:S01]  /*6050*/  LOP3.LUT P6, RZ, R40, 0x1000, RZ, 0xc0, !PT ;  /* 0x0000100028ff7812 */ /* 0x000fe200078cc0ff */
[----:B------:R-:W-:-:S12]  /*6060*/  IMAD.MOV.U32 R6, RZ, RZ, -0x1 ;  /* 0xffffffffff067424 */ /* 0x000fd800078e00ff */
[----:B01----:R-:W-:Y:S05]  /*6070*/  WARPSYNC.COLLECTIVE R6, `(.L_x_1951) ;  /* 0x0000000006087348 */ /* 0x003fea0003c00000 */
[----:B0-----:R-:W-:Y:S01]  /*6080*/  VOTE.ANY R4, PT, P6 ;  /* 0x0000000000047806 */ /* 0x001fe200030e0100 */
[----:B-1----:R-:W-:Y:S06]  /*6090*/  ENDCOLLECTIVE ;  /* 0x000000000000791b */ /* 0x002fec0003800000 */
.L_x_1951:
[----:B------:R0:W-:Y:S01]  /*60a0*/  STS [R18+0x4c], R5 ;  /* 0x00004c0512007388 */ /* 0x0001e20000000800 */
[----:B------:R-:W-:Y:S01]  /*60b0*/  IMAD.MOV.U32 R6, RZ, RZ, R4 ;  /* 0x000000ffff067224 */ /* 0x000fe200078e0004 */
[----:B------:R-:W-:Y:S06]  /*60c0*/  BRA `(.L_x_1952) ;  /* 0xffffffbc00207947 */ /* 0x000fec000383ffff */
.L_x_1710:
[----:B------:R-:W-:Y:S01]  /*60d0*/  BSSY B2, `(.L_x_1953) ;  /* 0x0000005000027945 */ /* 0x000fe20003800000 */
[----:B--2---:R-:W-:-:S07]  /*60e0*/  IMAD.MOV.U32 R6, RZ, RZ, -0x1 ;  /* 0xffffffffff067424 */ /* 0x004fce00078e00ff */
[----:B01----:R-:W-:Y:S05]  /*60f0*/  WARPSYNC.COLLECTIVE R6, `(.L_x_1954) ;  /* 0x0000000006087348 */ /* 0x003fea0003c00000 */
[----:B------:R-:W-:Y:S01]  /*6100*/  VOTE.ANY R4, PT, P6 ;  /* 0x0000000000047806 */ /* 0x000fe200030e0100 */
[----:B01----:R-:W-:Y:S06]  /*6110*/  ENDCOLLECTIVE ;  /* 0x000000000000791b */ /* 0x003fec0003800000 */
.L_x_1954:
[----:B------:R-:W-:Y:S05]  /*6120*/  BSYNC B2 ;  /* 0x0000000000027941 */ /* 0x000fea0003800000 */
.L_x_1953:
[----:B------:R-:W-:Y:S05]  /*6130*/  BRA `(.L_x_1955) ;  /* 0xffffffbc00207947 */ /* 0x000fea000383ffff */
.L_x_1711:
[----:B------:R-:W-:Y:S01]  /*6140*/  BSSY B2, `(.L_x_1956) ;  /* 0x0000006000027945 */ /* 0x000fe20003800000 */
[----:B------:R-:W-:Y:S01]  /*6150*/  PLOP3.LUT P6, PT, P0, PT, PT, 0x80, 0x8 ;  /* 0x000000000008781c */ /* 0x000fe200007cf070 */
[----:B--2---:R-:W-:-:S12]  /*6160*/  IMAD.MOV.U32 R6, RZ, RZ, -0x1 ;  /* 0xffffffffff067424 */ /* 0x004fd800078e00ff */
[----:B01----:R-:W-:Y:S05]  /*6170*/  WARPSYNC.COLLECTIVE R6, `(.L_x_1957) ;  /* 0x0000000006087348 */ /* 0x003fea0003c00000 */
[----:B------:R-:W-:Y:S01]  /*6180*/  VOTE.ANY R4, PT, P6 ;  /* 0x0000000000047806 */ /* 0x000fe200030e0100 */
[----:B01----:R-:W-:Y:S06]  /*6190*/  ENDCOLLECTIVE ;  /* 0x000000000000791b */ /* 0x003fec0003800000 */
.L_x_1957:
[----:B------:R-:W-:Y:S05]  /*61a0*/  BSYNC B2 ;  /* 0x0000000000027941 */ /* 0x000fea0003800000 */
.L_x_1956:
[----:B------:R-:W-:Y:S05]  /*61b0*/  BRA `(.L_x_1958) ;  /* 0xffffffbc00087947 */ /* 0x000fea000383ffff */
.L_x_1712:
[----:B------:R-:W-:Y:S01]  /*61c0*/  BSSY B2, `(.L_x_1959) ;  /* 0x0000006000027945 */ /* 0x000fe20003800000 */
[----:B------:R-:W-:Y:S01]  /*61d0*/  PLOP3.LUT P6, PT, P1, PT, PT, 0x80, 0x8 ;  /* 0x000000000008781c */ /* 0x000fe20000fcf070 */
[----:B--2---:R-:W-:-:S12]  /*61e0*/  IMAD.MOV.U32 R6, RZ, RZ, -0x1 ;  /* 0xffffffffff067424 */ /* 0x004fd800078e00ff */
[----:B01----:R-:W-:Y:S05]  /*61f0*/  WARPSYNC.COLLECTIVE R6, `(.L_x_1960) ;  /* 0x0000000006087348 */ /* 0x003fea0003c00000 */
[----:B------:R-:W-:Y:S01]  /*6200*/  VOTE.ANY R4, PT, P6 ;  /* 0x0000000000047806 */ /* 0x000fe200030e0100 */
[----:B01----:R-:W-:Y:S06]  /*6210*/  ENDCOLLECTIVE ;  /* 0x000000000000791b */ /* 0x003fec0003800000 */
.L_x_1960:
[----:B------:R-:W-:Y:S05]  /*6220*/  BSYNC B2 ;  /* 0x0000000000027941 */ /* 0x000fea0003800000 */
.L_x_1959:
[----:B------:R0:W1:Y:S01]  /*6230*/  BREV R5, R4 ;  /* 0x0000000400057301 */ /* 0x0000620000000000 */
[----:B------:R-:W-:Y:S01]  /*6240*/  LOP3.LUT P6, RZ, R40, 0x800, RZ, 0xc0, !PT ;  /* 0x0000080028ff7812 */ /* 0x000fe200078cc0ff */
[----:B------:R-:W-:-:S12]  /*6250*/  IMAD.MOV.U32 R6, RZ, RZ, -0x1 ;  /* 0xffffffffff067424 */ /* 0x000fd800078e00ff */
[----:B01----:R-:W-:Y:S05]  /*6260*/  WARPSYNC.COLLECTIVE R6, `(.L_x_1961) ;  /* 0x0000000006087348 */ /* 0x003fea0003c00000 */
[----:B0-----:R-:W-:Y:S01]  /*6270*/  VOTE.ANY R4, PT, P6 ;  /* 0x0000000000047806 */ /* 0x001fe200030e0100 */
[----:B-1----:R-:W-:Y:S06]  /*6280*/  ENDCOLLECTIVE ;  /* 0x000000000000791b */ /* 0x002fec0003800000 */
.L_x_1961:
[----:B------:R0:W-:Y:S01]  /*6290*/  STS [R18+0x50], R5 ;  /* 0x0000500512007388 */ /* 0x0001e20000000800 */
[----:B------:R-:W-:Y:S01]  /*62a0*/  IMAD.MOV.U32 R6, RZ, RZ, R4 ;  /* 0x000000ffff067224 */ /* 0x000fe200078e0004 */
[----:B------:R-:W-:Y:S06]  /*62b0*/  BRA `(.L_x_1962) ;  /* 0xffffffb800e47947 */ /* 0x000fec000383ffff */
.L_x_1713:
[----:B------:R-:W-:Y:S01]  /*62c0*/  BSSY B2, `(.L_x_1963) ;  /* 0x0000005000027945 */ /* 0x000fe20003800000 */
[----:B--2---:R-:W-:-:S07]  /*62d0*/  IMAD.MOV.U32 R6, RZ, RZ, -0x1 ;  /* 0xffffffffff067424 */ /* 0x004fce00078e00ff */
[----:B01----:R-:W-:Y:S05]  /*62e0*/  WARPSYNC.COLLECTIVE R6, `(.L_x_1964) ;  /* 0x0000000006087348 */ /* 0x003fea0003c00000 */
[----:B------:R-:W-:Y:S01]  /*62f0*/  VOTE.ANY R4, PT, P6 ;  /* 0x0000000000047806 */ /* 0x000fe200030e0100 */
[----:B01----:R-:W-:Y:S06]  /*6300*/  ENDCOLLECTIVE ;  /* 0x000000000000791b */ /* 0x003fec0003800000 */
.L_x_1964:
[----:B------:R-:W-:Y:S05]  /*6310*/  BSYNC B2 ;  /* 0x0000000000027941 */ /* 0x000fea0003800000 */
.L_x_1963:
[----:B------:R-:W-:Y:S05]  /*6320*/  BRA `(.L_x_1965) ;  /* 0xffffffb800e47947 */ /* 0x000fea000383ffff */
.L_x_1714:
[----:B------:R-:W-:Y:S01]  /*6330*/  BSSY B2, `(.L_x_1966) ;  /* 0x0000006000027945 */ /* 0x000fe20003800000 */
[----:B------:R-:W-:Y:S01]  /*6340*/  PLOP3.LUT P6, PT, P0, PT, PT, 0x80, 0x8 ;  /* 0x000000000008781c */ /* 0x000fe200007cf070 */
[----:B--2---:R-:W-:-:S12]  /*6350*/  IMAD.MOV.U32 R6, RZ, RZ, -0x1 ;  /* 0xffffffffff067424 */ /* 0x004fd800078e00ff */
[----:B01----:R-:W-:Y:S05]  /*6360*/  WARPSYNC.COLLECTIVE R6, `(.L_x_1967) ;  /* 0x0000000006087348 */ /* 0x003fea0003c00000 */
[----:B------:R-:W-:Y:S01]  /*6370*/  VOTE.ANY R4, PT, P6 ;  /* 0x0000000000047806 */ /* 0x000fe200030e0100 */
[----:B01----:R-:W-:Y:S06]  /*6380*/  ENDCOLLECTIVE ;  /* 0x000000000000791b */ /* 0x003fec0003800000 */
.L_x_1967:
[----:B------:R-:W-:Y:S05]  /*6390*/  BSYNC B2 ;  /* 0x0000000000027941 */ /* 0x000fea0003800000 */
.L_x_1966:
[----:B------:R-:W-:Y:S05]  /*63a0*/  BRA `(.L_x_1968) ;  /* 0xffffffb800cc7947 */ /* 0x000fea000383ffff */
.L_x_1715:
[----:B------:R-:W-:Y:S01]  /*63b0*/  BSSY B2, `(.L_x_1969) ;  /* 0x0000006000027945 */ /* 0x000fe20003800000 */
[----:B------:R-:W-:Y:S01]  /*63c0*/  PLOP3.LUT P6, PT, P1, PT, PT, 0x80, 0x8 ;  /* 0x000000000008781c */ /* 0x000fe20000fcf070 */
[----:B--2---:R-:W-:-:S12]  /*63d0*/  IMAD.MOV.U32 R6, RZ, RZ, -0x1 ;  /* 0xffffffffff067424 */ /* 0x004fd800078e00ff */
[----:B01----:R-:W-:Y:S05]  /*63e0*/  WARPSYNC.COLLECTIVE R6, `(.L_x_1970) ;  /* 0x0000000006087348 */ /* 0x003fea0003c00000 */
[----:B------:R-:W-:Y:S01]  /*63f0*/  VOTE.ANY R4, PT, P6 ;  /* 0x0000000000047806 */ /* 0x000fe200030e0100 */
[----:B01----:R-:W-:Y:S06]  /*6400*/  ENDCOLLECTIVE ;  /* 0x000000000000791b */ /* 0x003fec0003800000 */
.L_x_1970:
[----:B------:R-:W-:Y:S05]  /*6410*/  BSYNC B2 ;  /* 0x0000000000027941 */ /* 0x000fea0003800000 */
.L_x_1969:
[----:B------:R0:W1:Y:S01]  /*6420*/  BREV R5, R4 ;  /* 0x0000000400057301 */ /* 0x0000620000000000 */
[----:B------:R-:W-:Y:S01]  /*6430*/  LOP3.LUT P6, RZ, R40, 0x400, RZ, 0xc0, !PT ;  /* 0x0000040028ff7812 */ /* 0x000fe200078cc0ff */
[----:B------:R-:W-:-:S12]  /*6440*/  IMAD.MOV.U32 R6, RZ, RZ, -0x1 ;  /* 0xffffffffff067424 */ /* 0x000fd800078e00ff */
[----:B01----:R-:W-:Y:S05]  /*6450*/  WARPSYNC.COLLECTIVE R6, `(.L_x_1971) ;  /* 0x0000000006087348 */ /* 0x003fea0003c00000 */
[----:B0-----:R-:W-:Y:S01]  /*6460*/  VOTE.ANY R4, PT, P6 ;  /* 0x0000000000047806 */ /* 0x001fe200030e0100 */
[----:B-1----:R-:W-:Y:S06]  /*6470*/  ENDCOLLECTIVE ;  /* 0x000000000000791b */ /* 0x002fec0003800000 */
.L_x_1971:
[----:B------:R1:W-:Y:S01]  /*6480*/  STS [R18+0x54], R5 ;  /* 0x0000540512007388 */ /* 0x0003e20000000800 */
[----:B------:R-:W-:Y:S01]  /*6490*/  IMAD.MOV.U32 R6, RZ, RZ, R4 ;  /* 0x000000ffff067224 */ /* 0x000fe200078e0004 */
[----:B------:R-:W-:Y:S06]  /*64a0*/  BRA `(.L_x_1972) ;  /* 0xffffffb800a87947 */ /* 0x000fec000383ffff */
.L_x_1716:
[----:B------:R-:W-:Y:S01]  /*64b0*/  BSSY B2, `(.L_x_1973) ;  /* 0x0000005000027945 */ /* 0x000fe20003800000 */
[----:B--2---:R-:W-:-:S07]  /*64c0*/  IMAD.MOV.U32 R6, RZ, RZ, -0x1 ;  /* 0xffffffffff067424 */ /* 0x004fce00078e00ff */
[----:B01----:R-:W-:Y:S05]  /*64d0*/  WARPSYNC.COLLECTIVE R6, `(.L_x_1974) ;  /* 0x0000000006087348 */ /* 0x003fea0003c00000 */
[----:B------:R-:W-:Y:S01]  /*64e0*/  VOTE.ANY R4, PT, P6 ;  /* 0x0000000000047806 */ /* 0x000fe200030e0100 */
[----:B01----:R-:W-:Y:S06]  /*64f0*/  ENDCOLLECTIVE ;  /* 0x000000000000791b */ /* 0x003fec0003800000 */
.L_x_1974:
[----:B------:R-:W-:Y:S05]  /*6500*/  BSYNC B2 ;  /* 0x0000000000027941 */ /* 0x000fea0003800000 */
.L_x_1973:
[----:B------:R-:W-:Y:S05]  /*6510*/  BRA `(.L_x_1975) ;  /* 0xffffffb800a87947 */ /* 0x000fea000383ffff */
.L_x_1717:
[----:B------:R-:W-:Y:S01]  /*6520*/  BSSY B2, `(.L_x_1976) ;  /* 0x0000006000027945 */ /* 0x000fe20003800000 */
[----:B------:R-:W-:Y:S01]  /*6530*/  PLOP3.LUT P6, PT, P0, PT, PT, 0x80, 0x8 ;  /* 0x000000000008781c */ /* 0x000fe200007cf070 */
[----:B--2---:R-:W-:-:S12]  /*6540*/  IMAD.MOV.U32 R6, RZ, RZ, -0x1 ;  /* 0xffffffffff067424 */ /* 0x004fd800078e00ff */
[----:B01----:R-:W-:Y:S05]  /*6550*/  WARPSYNC.COLLECTIVE R6, `(.L_x_1977) ;  /* 0x0000000006087348 */ /* 0x003fea0003c00000 */
[----:B------:R-:W-:Y:S01]  /*6560*/  VOTE.ANY R4, PT, P6 ;  /* 0x0000000000047806 */ /* 0x000fe200030e0100 */
[----:B01----:R-:W-:Y:S06]  /*6570*/  ENDCOLLECTIVE ;  /* 0x000000000000791b */ /* 0x003fec0003800000 */
.L_x_1977:
[----:B------:R-:W-:Y:S05]  /*6580*/  BSYNC B2 ;  /* 0x0000000000027941 */ /* 0x000fea0003800000 */
.L_x_1976:
[----:B------:R-:W-:Y:S05]  /*6590*/  BRA `(.L_x_1978) ;  /* 0xffffffb800907947 */ /* 0x000fea000383ffff */
.L_x_1718:
[----:B------:R-:W-:Y:S01]  /*65a0*/  BSSY B2, `(.L_x_1979) ;  /* 0x0000006000027945 */ /* 0x000fe20003800000 */
[----:B------:R-:W-:Y:S01]  /*65b0*/  PLOP3.LUT P6, PT, P1, PT, PT, 0x80, 0x8 ;  /* 0x000000000008781c */ /* 0x000fe20000fcf070 */
[----:B--2---:R-:W-:-:S12]  /*65c0*/  IMAD.MOV.U32 R6, RZ, RZ, -0x1 ;  /* 0xffffffffff067424 */ /* 0x004fd800078e00ff */
[----:B01----:R-:W-:Y:S05]  /*65d0*/  WARPSYNC.COLLECTIVE R6, `(.L_x_1980) ;  /* 0x0000000006087348 */ /* 0x003fea0003c00000 */
[----:B------:R-:W-:Y:S01]  /*65e0*/  VOTE.ANY R4, PT, P6 ;  /* 0x0000000000047806 */ /* 0x000fe200030e0100 */
[----:B01----:R-:W-:Y:S06]  /*65f0*/  ENDCOLLECTIVE ;  /* 0x000000000000791b */ /* 0x003fec0003800000 */
.L_x_1980:
[----:B------:R-:W-:Y:S05]  /*6600*/  BSYNC B2 ;  /* 0x0000000000027941 */ /* 0x000fea0003800000 */
.L_x_1979:
[----:B------:R0:W1:Y:S01]  /*6610*/  BREV R5, R4 ;  /* 0x0000000400057301 */ /* 0x0000620000000000 */
[----:B------:R-:W-:Y:S01]  /*6620*/  LOP3.LUT P6, RZ, R40, 0x200, RZ, 0xc0, !PT ;  /* 0x0000020028ff7812 */ /* 0x000fe200078cc0ff */
[----:B------:R-:W-:-:S12]  /*6630*/  IMAD.MOV.U32 R6, RZ, RZ, -0x1 ;  /* 0xffffffffff067424 */ /* 0x000fd800078e00ff */
[----:B01----:R-:W-:Y:S05]  /*6640*/  WARPSYNC.COLLECTIVE R6, `(.L_x_1981) ;  /* 0x0000000006087348 */ /* 0x003fea0003c00000 */
[----:B0-----:R-:W-:Y:S01]  /*6650*/  VOTE.ANY R4, PT, P6 ;  /* 0x0000000000047806 */ /* 0x001fe200030e0100 */
[----:B-1----:R-:W-:Y:S06]  /*6660*/  ENDCOLLECTIVE ;  /* 0x000000000000791b */ /* 0x002fec0003800000 */
.L_x_1981:
[----:B------:R1:W-:Y:S01]  /*6670*/  STS [R18+0x58], R5 ;  /* 0x0000580512007388 */ /* 0x0003e20000000800 */
[----:B------:R-:W-:Y:S01]  /*6680*/  IMAD.MOV.U32 R6, RZ, RZ, R4 ;  /* 0x000000ffff067224 */ /* 0x000fe200078e0004 */
[----:B------:R-:W-:Y:S06]  /*6690*/  BRA `(.L_x_1982) ;  /* 0xffffffb8006c7947 */ /* 0x000fec000383ffff */
.L_x_1719:
[----:B------:R-:W-:Y:S01]  /*66a0*/  BSSY B2, `(.L_x_1983) ;  /* 0x0000005000027945 */ /* 0x000fe20003800000 */
[----:B--2---:R-:W-:-:S07]  /*66b0*/  IMAD.MOV.U32 R6, RZ, RZ, -0x1 ;  /* 0xffffffffff067424 */ /* 0x004fce00078e00ff */
[----:B01----:R-:W-:Y:S05]  /*66c0*/  WARPSYNC.COLLECTIVE R6, `(.L_x_1984) ;  /* 0x0000000006087348 */ /* 0x003fea0003c00000 */
[----:B------:R-:W-:Y:S01]  /*66d0*/  VOTE.ANY R4, PT, P6 ;  /* 0x0000000000047806 */ /* 0x000fe200030e0100 */
[----:B01----:R-:W-:Y:S06]  /*66e0*/  ENDCOLLECTIVE ;  /* 0x000000000000791b */ /* 0x003fec0003800000 */
.L_x_1984:
[----:B------:R-:W-:Y:S05]  /*66f0*/  BSYNC B2 ;  /* 0x0000000000027941 */ /* 0x000fea0003800000 */
.L_x_1983:
[----:B------:R-:W-:Y:S05]  /*6700*/  BRA `(.L_x_1985) ;  /* 0xffffffb8006c7947 */ /* 0x000fea000383ffff */
.L_x_1720:
[----:B------:R-:W-:Y:S01]  /*6710*/  BSSY B2, `(.L_x_1986) ;  /* 0x0000006000027945 */ /* 0x000fe20003800000 */
[----:B------:R-:W-:Y:S01]  /*6720*/  PLOP3.LUT P6, PT, P0, PT, PT, 0x80, 0x8 ;  /* 0x000000000008781c */ /* 0x000fe200007cf070 */
[----:B--2---:R-:W-:-:S12]  /*6730*/  IMAD.MOV.U32 R6, RZ, RZ, -0x1 ;  /* 0xffffffffff067424 */ /* 0x004fd800078e00ff */
[----:B01----:R-:W-:Y:S05]  /*6740*/  WARPSYNC.COLLECTIVE R6, `(.L_x_1987) ;  /* 0x0000000006087348 */ /* 0x003fea0003c00000 */
[----:B------:R-:W-:Y:S01]  /*6750*/  VOTE.ANY R4, PT, P6 ;  /* 0x0000000000047806 */ /* 0x000fe200030e0100 */
[----:B01----:R-:W-:Y:S06]  /*6760*/  ENDCOLLECTIVE ;  /* 0x000000000000791b */ /* 0x003fec0003800000 */
.L_x_1987:
[----:B------:R-:W-:Y:S05]  /*6770*/  BSYNC B2 ;  /* 0x0000000000027941 */ /* 0x000fea0003800000 */
.L_x_1986:
[----:B------:R-:W-:Y:S05]  /*6780*/  BRA `(.L_x_1988) ;  /* 0xffffffb800547947 */ /* 0x000fea000383ffff */
.L_x_1721:
[----:B------:R-:W-:Y:S01]  /*6790*/  BSSY B2, `(.L_x_1989) ;  /* 0x0000006000027945 */ /* 0x000fe20003800000 */
[----:B------:R-:W-:Y:S01]  /*67a0*/  PLOP3.LUT P6, PT, P1, PT, PT, 0x80, 0x8 ;  /* 0x000000000008781c */ /* 0x000fe20000fcf070 */
[----:B--2---:R-:W-:-:S12]  /*67b0*/  IMAD.MOV.U32 R6, RZ, RZ, -0x1 ;  /* 0xffffffffff067424 */ /* 0x004fd800078e00ff */
[----:B01----:R-:W-:Y:S05]  /*67c0*/  WARPSYNC.COLLECTIVE R6, `(.L_x_1990) ;  /* 0x0000000006087348 */ /* 0x003fea0003c00000 */
[----:B------:R-:W-:Y:S01]  /*67d0*/  VOTE.ANY R4, PT, P6 ;  /* 0x0000000000047806 */ /* 0x000fe200030e0100 */
[----:B01----:R-:W-:Y:S06]  /*67e0*/  ENDCOLLECTIVE ;  /* 0x000000000000791b */ /* 0x003fec0003800000 */
.L_x_1990:
[----:B------:R-:W-:Y:S05]  /*67f0*/  BSYNC B2 ;  /* 0x0000000000027941 */ /* 0x000fea0003800000 */
.L_x_1989:
[----:B------:R0:W1:Y:S01]  /*6800*/  BREV R5, R4 ;  /* 0x0000000400057301 */ /* 0x0000620000000000 */
[----:B------:R-:W-:Y:S01]  /*6810*/  LOP3.LUT P6, RZ, R40, 0x100, RZ, 0xc0, !PT ;  /* 0x0000010028ff7812 */ /* 0x000fe200078cc0ff */
[----:B------:R-:W-:-:S12]  /*6820*/  IMAD.MOV.U32 R6, RZ, RZ, -0x1 ;  /* 0xffffffffff067424 */ /* 0x000fd800078e00ff */
[----:B01----:R-:W-:Y:S05]  /*6830*/  WARPSYNC.COLLECTIVE R6, `(.L_x_1991) ;  /* 0x0000000006087348 */ /* 0x003fea0003c00000 */
[----:B0-----:R-:W-:Y:S01]  /*6840*/  VOTE.ANY R4, PT, P6 ;  /* 0x0000000000047806 */ /* 0x001fe200030e0100 */
[----:B-1----:R-:W-:Y:S06]  /*6850*/  ENDCOLLECTIVE ;  /* 0x000000000000791b */ /* 0x002fec0003800000 */
.L_x_1991:
[----:B------:R0:W-:Y:S01]  /*6860*/  STS [R18+0x5c], R5 ;  /* 0x00005c0512007388 */ /* 0x0001e20000000800 */
[----:B------:R-:W-:Y:S01]  /*6870*/  IMAD.MOV.U32 R6, RZ, RZ, R4 ;  /* 0x000000ffff067224 */ /* 0x000fe200078e0004 */
[----:B------:R-:W-:Y:S06]  /*6880*/  BRA `(.L_x_1992) ;  /* 0xffffffb800307947 */ /* 0x000fec000383ffff */
.L_x_1722:
[----:B------:R-:W-:Y:S01]  /*6890*/  BSSY B2, `(.L_x_1993) ;  /* 0x0000005000027945 */ /* 0x000fe20003800000 */
[----:B--2---:R-:W-:-:S07]  /*68a0*/  IMAD.MOV.U32 R6, RZ, RZ, -0x1 ;  /* 0xffffffffff067424 */ /* 0x004fce00078e00ff */
[----:B01----:R-:W-:Y:S05]  /*68b0*/  WARPSYNC.COLLECTIVE R6, `(.L_x_1994) ;  /* 0x0000000006087348 */ /* 0x003fea0003c00000 */
[----:B------:R-:W-:Y:S01]  /*68c0*/  VOTE.ANY R4, PT, P6 ;  /* 0x0000000000047806 */ /* 0x000fe200030e0100 */
[----:B01----:R-:W-:Y:S06]  /*68d0*/  ENDCOLLECTIVE ;  /* 0x000000000000791b */ /* 0x003fec0003800000 */
.L_x_1994:
[----:B------:R-:W-:Y:S05]  /*68e0*/  BSYNC B2 ;  /* 0x0000000000027941 */ /* 0x000fea0003800000 */
.L_x_1993:
[----:B------:R-:W-:Y:S05]  /*68f0*/  BRA `(.L_x_1995) ;  /* 0xffffffb800307947 */ /* 0x000fea000383ffff */
.L_x_1723:
[----:B------:R-:W-:Y:S01]  /*6900*/  BSSY B2, `(.L_x_1996) ;  /* 0x0000006000027945 */ /* 0x000fe20003800000 */
[----:B------:R-:W-:Y:S01]  /*6910*/  PLOP3.LUT P6, PT, P1, PT, PT, 0x80, 0x8 ;  /* 0x000000000008781c */ /* 0x000fe20000fcf070 */
[----:B--2---:R-:W-:-:S12]  /*6920*/  IMAD.MOV.U32 R6, RZ, RZ, -0x1 ;  /* 0xffffffffff067424 */ /* 0x004fd800078e00ff */
[----:B01----:R-:W-:Y:S05]  /*6930*/  WARPSYNC.COLLECTIVE R6, `(.L_x_1997) ;  /* 0x0000000006087348 */ /* 0x003fea0003c00000 */
[----:B------:R-:W-:Y:S01]  /*6940*/  VOTE.ANY R4, PT, P6 ;  /* 0x0000000000047806 */ /* 0x000fe200030e0100 */
[----:B01----:R-:W-:Y:S06]  /*6950*/  ENDCOLLECTIVE ;  /* 0x000000000000791b */ /* 0x003fec0003800000 */
.L_x_1997:
[----:B------:R-:W-:Y:S05]  /*6960*/  BSYNC B2 ;  /* 0x0000000000027941 */ /* 0x000fea0003800000 */
.L_x_1996:
[----:B------:R-:W-:Y:S05]  /*6970*/  BRA `(.L_x_1998) ;  /* 0xffffffb800187947 */ /* 0x000fea000383ffff */
.L_x_1724:
[----:B------:R-:W-:Y:S01]  /*6980*/  BSSY B2, `(.L_x_1999) ;  /* 0x0000006000027945 */ /* 0x000fe20003800000 */
[----:B------:R-:W-:Y:S01]  /*6990*/  PLOP3.LUT P6, PT, P0, PT, PT, 0x80, 0x8 ;  /* 0x000000000008781c */ /* 0x000fe200007cf070 */
[----:B--2---:R-:W-:-:S12]  /*69a0*/  IMAD.MOV.U32 R6, RZ, RZ, -0x1 ;  /* 0xffffffffff067424 */ /* 0x004fd800078e00ff */
[----:B01----:R-:W-:Y:S05]  /*69b0*/  WARPSYNC.COLLECTIVE R6, `(.L_x_2000) ;  /* 0x0000000006087348 */ /* 0x003fea0003c00000 */
[----:B------:R-:W-:Y:S01]  /*69c0*/  VOTE.ANY R4, PT, P6 ;  /* 0x0000000000047806 */ /* 0x000fe200030e0100 */
[----:B01----:R-:W-:Y:S06]  /*69d0*/  ENDCOLLECTIVE ;  /* 0x000000000000791b */ /* 0x003fec0003800000 */
.L_x_2000:
[----:B------:R-:W-:Y:S05]  /*69e0*/  BSYNC B2 ;  /* 0x0000000000027941 */ /* 0x000fea0003800000 */
.L_x_1999:
[----:B------:R0:W1:Y:S01]  /*69f0*/  BREV R5, R4 ;  /* 0x0000000400057301 */ /* 0x0000620000000000 */
[----:B------:R-:W-:Y:S01]  /*6a00*/  LOP3.LUT P6, RZ, R40, 0x80, RZ, 0xc0, !PT ;  /* 0x0000008028ff7812 */ /* 0x000fe200078cc0ff */
[----:B------:R-:W-:-:S12]  /*6a10*/  IMAD.MOV.U32 R6, RZ, RZ, -0x1 ;  /* 0xffffffffff067424 */ /* 0x000fd800078e00ff */
[----:B01----:R-:W-:Y:S05]  /*6a20*/  WARPSYNC.COLLECTIVE R6, `(.L_x_2001) ;  /* 0x0000000006087348 */ /* 0x003fea0003c00000 */
[----:B0-----:R-:W-:Y:S01]  /*6a30*/  VOTE.ANY R4, PT, P6 ;  /* 0x0000000000047806 */ /* 0x001fe200030e0100 */
[----:B-1----:R-:W-:Y:S06]  /*6a40*/  ENDCOLLECTIVE ;  /* 0x000000000000791b */ /* 0x002fec0003800000 */
.L_x_2001:
[----:B------:R0:W-:Y:S01]  /*6a50*/  STS [R18+0x60], R5 ;  /* 0x0000600512007388 */ /* 0x0001e20000000800 */
[----:B------:R-:W-:Y:S01]  /*6a60*/  IMAD.MOV.U32 R6, RZ, RZ, R4 ;  /* 0x000000ffff067224 */ /* 0x000fe200078e0004 */
[----:B------:R-:W-:Y:S06]  /*6a70*/  BRA `(.L_x_2002) ;  /* 0xffffffb400f47947 */ /* 0x000fec000383ffff */
.L_x_1725:
[----:B------:R-:W-:Y:S01]  /*6a80*/  BSSY B2, `(.L_x_2003) ;  /* 0x0000005000027945 */ /* 0x000fe20003800000 */
[----:B--2---:R-:W-:-:S07]  /*6a90*/  IMAD.MOV.U32 R6, RZ, RZ, -0x1 ;  /* 0xffffffffff067424 */ /* 0x004fce00078e00ff */
[----:B01----:R-:W-:Y:S05]  /*6aa0*/  WARPSYNC.COLLECTIVE R6, `(.L_x_2004) ;  /* 0x0000000006087348 */ /* 0x003fea0003c00000 */
[----:B------:R-:W-:Y:S01]  /*6ab0*/  VOTE.ANY R4, PT, P6 ;  /* 0x0000000000047806 */ /* 0x000fe200030e0100 */
[----:B01----:R-:W-:Y:S06]  /*6ac0*/  ENDCOLLECTIVE ;  /* 0x000000000000791b */ /* 0x003fec0003800000 */
.L_x_2004:
[----:B------:R-:W-:Y:S05]  /*6ad0*/  BSYNC B2 ;  /* 0x0000000000027941 */ /* 0x000fea0003800000 */
.L_x_2003:
[----:B------:R-:W-:Y:S05]  /*6ae0*/  BRA `(.L_x_2005) ;  /* 0xffffffb400f47947 */ /* 0x000fea000383ffff */
.L_x_1726:
[----:B------:R-:W-:Y:S01]  /*6af0*/  BSSY B2, `(.L_x_2006) ;  /* 0x0000006000027945 */ /* 0x000fe20003800000 */
[----:B------:R-:W-:Y:S01]  /*6b00*/  PLOP3.LUT P6, PT, P0, PT, PT, 0x80, 0x8 ;  /* 0x000000000008781c */ /* 0x000fe200007cf070 */
[----:B--2---:R-:W-:-:S12]  /*6b10*/  IMAD.MOV.U32 R6, RZ, RZ, -0x1 ;  /* 0xffffffffff067424 */ /* 0x004fd800078e00ff */
[----:B01----:R-:W-:Y:S05]  /*6b20*/  WARPSYNC.COLLECTIVE R6, `(.L_x_2007) ;  /* 0x0000000006087348 */ /* 0x003fea0003c00000 */
[----:B------:R-:W-:Y:S01]  /*6b30*/  VOTE.ANY R4, PT, P6 ;  /* 0x0000000000047806 */ /* 0x000fe200030e0100 */
[----:B01----:R-:W-:Y:S06]  /*6b40*/  ENDCOLLECTIVE ;  /* 0x000000000000791b */ /* 0x003fec0003800000 */
.L_x_2007:
[----:B------:R-:W-:Y:S05]  /*6b50*/  BSYNC B2 ;  /* 0x0000000000027941 */ /* 0x000fea0003800000 */
.L_x_2006:
[----:B------:R-:W-:Y:S05]  /*6b60*/  BRA `(.L_x_2008) ;  /* 0xffffffb400dc7947 */ /* 0x000fea000383ffff */
.L_x_1727:
[----:B------:R-:W-:Y:S01]  /*6b70*/  BSSY B2, `(.L_x_2009) ;  /* 0x0000006000027945 */ /* 0x000fe20003800000 */
[----:B------:R-:W-:Y:S01]  /*6b80*/  PLOP3.LUT P6, PT, P1, PT, PT, 0x80, 0x8 ;  /* 0x000000000008781c */ /* 0x000fe20000fcf070 */
[----:B--2---:R-:W-:-:S12]  /*6b90*/  IMAD.MOV.U32 R6, RZ, RZ, -0x1 ;  /* 0xffffffffff067424 */ /* 0x004fd800078e00ff */
[----:B01----:R-:W-:Y:S05]  /*6ba0*/  WARPSYNC.COLLECTIVE R6, `(.L_x_2010) ;  /* 0x0000000006087348 */ /* 0x003fea0003c00000 */
[----:B------:R-:W-:Y:S01]  /*6bb0*/  VOTE.ANY R4, PT, P6 ;  /* 0x0000000000047806 */ /* 0x000fe200030e0100 */
[----:B01----:R-:W-:Y:S06]  /*6bc0*/  ENDCOLLECTIVE ;  /* 0x000000000000791b */ /* 0x003fec0003800000 */
.L_x_2010:
[----:B------:R-:W-:Y:S05]  /*6bd0*/  BSYNC B2 ;  /* 0x0000000000027941 */ /* 0x000fea0003800000 */
.L_x_2009:
[----:B------:R0:W1:Y:S01]  /*6be0*/  BREV R5, R4 ;  /* 0x0000000400057301 */ /* 0x0000620000000000 */
[----:B------:R-:W-:Y:S01]  /*6bf0*/  LOP3.LUT P6, RZ, R40, 0x40, RZ, 0xc0, !PT ;  /* 0x0000004028ff7812 */ /* 0x000fe200078cc0ff */
[----:B------:R-:W-:-:S12]  /*6c00*/  IMAD.MOV.U32 R6, RZ, RZ, -0x1 ;  /* 0xffffffffff067424 */ /* 0x000fd800078e00ff */
[----:B01----:R-:W-:Y:S05]  /*6c10*/  WARPSYNC.COLLECTIVE R6, `(.L_x_2011) ;  /* 0x0000000006087348 */ /* 0x003fea0003c00000 */
[----:B0-----:R-:W-:Y:S01]  /*6c20*/  VOTE.ANY R4, PT, P6 ;  /* 0x0000000000047806 */ /* 0x001fe200030e0100 */
[----:B-1----:R-:W-:Y:S06]  /*6c30*/  ENDCOLLECTIVE ;  /* 0x000000000000791b */ /* 0x002fec0003800000 */
.L_x_2011:
[----:B------:R1:W-:Y:S01]  /*6c40*/  STS [R18+0x64], R5 ;  /* 0x0000640512007388 */ /* 0x0003e20000000800 */
[----:B------:R-:W-:Y:S01]  /*6c50*/  IMAD.MOV.U32 R6, RZ, RZ, R4 ;  /* 0x000000ffff067224 */ /* 0x000fe200078e0004 */
[----:B------:R-:W-:Y:S06]  /*6c60*/  BRA `(.L_x_2012) ;  /* 0xffffffb400b87947 */ /* 0x000fec000383ffff */
.L_x_1728:
[----:B------:R-:W-:Y:S01]  /*6c70*/  BSSY B2, `(.L_x_2013) ;  /* 0x0000005000027945 */ /* 0x000fe20003800000 */
[----:B--2---:R-:W-:-:S07]  /*6c80*/  IMAD.MOV.U32 R6, RZ, RZ, -0x1 ;  /* 0xffffffffff067424 */ /* 0x004fce00078e00ff */
[----:B01----:R-:W-:Y:S05]  /*6c90*/  WARPSYNC.COLLECTIVE R6, `(.L_x_2014) ;  /* 0x0000000006087348 */ /* 0x003fea0003c00000 */
[----:B------:R-:W-:Y:S01]  /*6ca0*/  VOTE.ANY R4, PT, P6 ;  /* 0x0000000000047806 */ /* 0x000fe200030e0100 */
[----:B01----:R-:W-:Y:S06]  /*6cb0*/  ENDCOLLECTIVE ;  /* 0x000000000000791b */ /* 0x003fec0003800000 */
.L_x_2014:
[----:B------:R-:W-:Y:S05]  /*6cc0*/  BSYNC B2 ;  /* 0x0000000000027941 */ /* 0x000fea0003800000 */
.L_x_2013:
[----:B------:R-:W-:Y:S05]  /*6cd0*/  BRA `(.L_x_2015) ;  /* 0xffffffb400b87947 */ /* 0x000fea000383ffff */
.L_x_1729:
[----:B------:R-:W-:Y:S01]  /*6ce0*/  BSSY B2, `(.L_x_2016) ;  /* 0x0000006000027945 */ /* 0x000fe20003800000 */
[----:B------:R-:W-:Y:S01]  /*6cf0*/  PLOP3.LUT P6, PT, P0, PT, PT, 0x80, 0x8 ;  /* 0x000000000008781c */ /* 0x000fe200007cf070 */
[----:B--2---:R-:W-:-:S12]  /*6d00*/  IMAD.MOV.U32 R6, RZ, RZ, -0x1 ;  /* 0xffffffffff067424 */ /* 0x004fd800078e00ff */
[----:B01----:R-:W-:Y:S05]  /*6d10*/  WARPSYNC.COLLECTIVE R6, `(.L_x_2017) ;  /* 0x0000000006087348 */ /* 0x003fea0003c00000 */
[----:B------:R-:W-:Y:S01]  /*6d20*/  VOTE.ANY R4, PT, P6 ;  /* 0x0000000000047806 */ /* 0x000fe200030e0100 */
[----:B01----:R-:W-:Y:S06]  /*6d30*/  ENDCOLLECTIVE ;  /* 0x000000000000791b */ /* 0x003fec0003800000 */
.L_x_2017:
[----:B------:R-:W-:Y:S05]  /*6d40*/  BSYNC B2 ;  /* 0x0000000000027941 */ /* 0x000fea0003800000 */
.L_x_2016:
[----:B------:R-:W-:Y:S05]  /*6d50*/  BRA `(.L_x_2018) ;  /* 0xffffffb400a07947 */ /* 0x000fea000383ffff */
.L_x_1730:
[----:B------:R-:W-:Y:S01]  /*6d60*/  BSSY B2, `(.L_x_2019) ;  /* 0x0000006000027945 */ /* 0x000fe20003800000 */
[----:B------:R-:W-:Y:S01]  /*6d70*/  PLOP3.LUT P6, PT, P1, PT, PT, 0x80, 0x8 ;  /* 0x000000000008781c */ /* 0x000fe20000fcf070 */
[----:B--2---:R-:W-:-:S12]  /*6d80*/  IMAD.MOV.U32 R6, RZ, RZ, -0x1 ;  /* 0xffffffffff067424 */ /* 0x004fd800078e00ff */
[----:B01----:R-:W-:Y:S05]  /*6d90*/  WARPSYNC.COLLECTIVE R6, `(.L_x_2020) ;  /* 0x0000000006087348 */ /* 0x003fea0003c00000 */
[----:B------:R-:W-:Y:S01]  /*6da0*/  VOTE.ANY R4, PT, P6 ;  /* 0x0000000000047806 */ /* 0x000fe200030e0100 */
[----:B01----:R-:W-:Y:S06]  /*6db0*/  ENDCOLLECTIVE ;  /* 0x000000000000791b */ /* 0x003fec0003800000 */
.L_x_2020:
[----:B------:R-:W-:Y:S05]  /*6dc0*/  BSYNC B2 ;  /* 0x0000000000027941 */ /* 0x000fea0003800000 */
.L_x_2019:
[----:B------:R0:W1:Y:S01]  /*6dd0*/  BREV R5, R4 ;  /* 0x0000000400057301 */ /* 0x0000620000000000 */
[----:B------:R-:W-:Y:S01]  /*6de0*/  LOP3.LUT P6, RZ, R40, 0x20, RZ, 0xc0, !PT ;  /* 0x0000002028ff7812 */ /* 0x000fe200078cc0ff */
[----:B------:R-:W-:-:S12]  /*6df0*/  IMAD.MOV.U32 R6, RZ, RZ, -0x1 ;  /* 0xffffffffff067424 */ /* 0x000fd800078e00ff */
[----:B01----:R-:W-:Y:S05]  /*6e00*/  WARPSYNC.COLLECTIVE R6, `(.L_x_2021) ;  /* 0x0000000006087348 */ /* 0x003fea0003c00000 */
[----:B0-----:R-:W-:Y:S01]  /*6e10*/  VOTE.ANY R4, PT, P6 ;  /* 0x0000000000047806 */ /* 0x001fe200030e0100 */
[----:B-1----:R-:W-:Y:S06]  /*6e20*/  ENDCOLLECTIVE ;  /* 0x000000000000791b */ /* 0x002fec0003800000 */
.L_x_2021:
[----:B------:R1:W-:Y:S01]  /*6e30*/  STS [R18+0x68], R5 ;  /* 0x0000680512007388 */ /* 0x0003e20000000800 */
[----:B------:R-:W-:Y:S01]  /*6e40*/  IMAD.MOV.U32 R6, RZ, RZ, R4 ;  /* 0x000000ffff067224 */ /* 0x000fe200078e0004 */
[----:B------:R-:W-:Y:S06]  /*6e50*/  BRA `(.L_x_2022) ;  /* 0xffffffb4007c7947 */ /* 0x000fec000383ffff */
.L_x_1731:
[----:B------:R-:W-:Y:S01]  /*6e60*/  BSSY B2, `(.L_x_2023) ;  /* 0x0000005000027945 */ /* 0x000fe20003800000 */
[----:B--2---:R-:W-:-:S07]  /*6e70*/  IMAD.MOV.U32 R6, RZ, RZ, -0x1 ;  /* 0xffffffffff067424 */ /* 0x004fce00078e00ff */
[----:B01----:R-:W-:Y:S05]  /*6e80*/  WARPSYNC.COLLECTIVE R6, `(.L_x_2024) ;  /* 0x0000000006087348 */ /* 0x003fea0003c00000 */
[----:B------:R-:W-:Y:S01]  /*6e90*/  VOTE.ANY R4, PT, P6 ;  /* 0x0000000000047806 */ /* 0x000fe200030e0100 */
[----:B01----:R-:W-:Y:S06]  /*6ea0*/  ENDCOLLECTIVE ;  /* 0x000000000000791b */ /* 0x003fec0003800000 */
.L_x_2024:
[----:B------:R-:W-:Y:S05]  /*6eb0*/  BSYNC B2 ;  /* 0x0000000000027941 */ /* 0x000fea0003800000 */
.L_x_2023:
[----:B------:R-:W-:Y:S05]  /*6ec0*/  BRA `(.L_x_2025) ;  /* 0xffffffb4007c7947 */ /* 0x000fea000383ffff */
.L_x_1732:
[----:B------:R-:W-:Y:S01]  /*6ed0*/  BSSY B2, `(.L_x_2026) ;  /* 0x0000006000027945 */ /* 0x000fe20003800000 */
[----:B------:R-:W-:Y:S01]  /*6ee0*/  PLOP3.LUT P6, PT, P0, PT, PT, 0x80, 0x8 ;  /* 0x000000000008781c */ /* 0x000fe200007cf070 */
[----:B--2---:R-:W-:-:S12]  /*6ef0*/  IMAD.MOV.U32 R6, RZ, RZ, -0x1 ;  /* 0xffffffffff067424 */ /* 0x004fd800078e00ff */
[----:B01----:R-:W-:Y:S05]  /*6f00*/  WARPSYNC.COLLECTIVE R6, `(.L_x_2027) ;  /* 0x0000000006087348 */ /* 0x003fea0003c00000 */
[----:B------:R-:W-:Y:S01]  /*6f10*/  VOTE.ANY R4, PT, P6 ;  /* 0x0000000000047806 */ /* 0x000fe200030e0100 */
[----:B01----:R-:W-:Y:S06]  /*6f20*/  ENDCOLLECTIVE ;  /* 0x000000000000791b */ /* 0x003fec0003800000 */
.L_x_2027:
[----:B------:R-:W-:Y:S05]  /*6f30*/  BSYNC B2 ;  /* 0x0000000000027941 */ /* 0x000fea0003800000 */
.L_x_2026:
[----:B------:R-:W-:Y:S05]  /*6f40*/  BRA `(.L_x_2028) ;  /* 0xffffffb400647947 */ /* 0x000fea000383ffff */
.L_x_1733:
[----:B------:R-:W-:Y:S01]  /*6f50*/  BSSY B2, `(.L_x_2029) ;  /* 0x0000006000027945 */ /* 0x000fe20003800000 */
[----:B------:R-:W-:Y:S01]  /*6f60*/  PLOP3.LUT P6, PT, P1, PT, PT, 0x80, 0x8 ;  /* 0x000000000008781c */ /* 0x000fe20000fcf070 */
[----:B--2---:R-:W-:-:S12]  /*6f70*/  IMAD.MOV.U32 R6, RZ, RZ, -0x1 ;  /* 0xffffffffff067424 */ /* 0x004fd800078e00ff */
[----:B01----:R-:W-:Y:S05]  /*6f80*/  WARPSYNC.COLLECTIVE R6, `(.L_x_2030) ;  /* 0x0000000006087348 */ /* 0x003fea0003c00000 */
[----:B------:R-:W-:Y:S01]  /*6f90*/  VOTE.ANY R4, PT, P6 ;  /* 0x0000000000047806 */ /* 0x000fe200030e0100 */
[----:B01----:R-:W-:Y:S06]  /*6fa0*/  ENDCOLLECTIVE ;  /* 0x000000000000791b */ /* 0x003fec0003800000 */
.L_x_2030:
[----:B------:R-:W-:Y:S05]  /*6fb0*/  BSYNC B2 ;  /* 0x0000000000027941 */ /* 0x000fea0003800000 */
.L_x_2029:
[----:B------:R0:W1:Y:S01]  /*6fc0*/  BREV R5, R4 ;  /* 0x0000000400057301 */ /* 0x0000620000000000 */
[----:B------:R-:W-:Y:S01]  /*6fd0*/  LOP3.LUT P6, RZ, R40, 0x10, RZ, 0xc0, !PT ;  /* 0x0000001028ff7812 */ /* 0x000fe200078cc0ff */
[----:B------:R-:W-:-:S12]  /*6fe0*/  IMAD.MOV.U32 R6, RZ, RZ, -0x1 ;  /* 0xffffffffff067424 */ /* 0x000fd800078e00ff */
[----:B01----:R-:W-:Y:S05]  /*6ff0*/  WARPSYNC.COLLECTIVE R6, `(.L_x_2031) ;  /* 0x0000000006087348 */ /* 0x003fea0003c00000 */
[----:B0-----:R-:W-:Y:S01]  /*7000*/  VOTE.ANY R4, PT, P6 ;  /* 0x0000000000047806 */ /* 0x001fe200030e0100 */
[----:B-1----:R-:W-:Y:S06]  /*7010*/  ENDCOLLECTIVE ;  /* 0x000000000000791b */ /* 0x002fec0003800000 */
.L_x_2031:
[----:B------:R1:W-:Y:S01]  /*7020*/  STS [R18+0x6c], R5 ;  /* 0x00006c0512007388 */ /* 0x0003e20000000800 */
[----:B------:R-:W-:Y:S01]  /*7030*/  IMAD.MOV.U32 R6, RZ, RZ, R4 ;  /* 0x000000ffff067224 */ /* 0x000fe200078e0004 */
[----:B------:R-:W-:Y:S06]  /*7040*/  BRA `(.L_x_2032) ;  /* 0xffffffb400407947 */ /* 0x000fec000383ffff */
.L_x_1734:
[----:B------:R-:W-:Y:S01]  /*7050*/  BSSY B2, `(.L_x_2033) ;  /* 0x0000005000027945 */ /* 0x000fe20003800000 */
[----:B--2---:R-:W-:-:S07]  /*7060*/  IMAD.MOV.U32 R6, RZ, RZ, -0x1 ;  /* 0xffffffffff067424 */ /* 0x004fce00078e00ff */
[----:B01----:R-:W-:Y:S05]  /*7070*/  WARPSYNC.COLLECTIVE R6, `(.L_x_2034) ;  /* 0x0000000006087348 */ /* 0x003fea0003c00000 */
[----:B------:R-:W-:Y:S01]  /*7080*/  VOTE.ANY R4, PT, P6 ;  /* 0x0000000000047806 */ /* 0x000fe200030e0100 */
[----:B01----:R-:W-:Y:S06]  /*7090*/  ENDCOLLECTIVE ;  /* 0x000000000000791b */ /* 0x003fec0003800000 */
.L_x_2034:
[----:B------:R-:W-:Y:S05]  /*70a0*/  BSYNC B2 ;  /* 0x0000000000027941 */ /* 0x000fea0003800000 */
.L_x_2033:
[----:B------:R-:W-:Y:S05]  /*70b0*/  BRA `(.L_x_2035) ;  /* 0xffffffb400407947 */ /* 0x000fea000383ffff */
.L_x_1735:
[----:B------:R-:W-:Y:S01]  /*70c0*/  BSSY B2, `(.L_x_2036) ;  /* 0x0000006000027945 */ /* 0x000fe20003800000 */
[----:B------:R-:W-:Y:S01]  /*70d0*/  PLOP3.LUT P6, PT, P0, PT, PT, 0x80, 0x8 ;  /* 0x000000000008781c */ /* 0x000fe200007cf070 */
[----:B--2---:R-:W-:-:S12]  /*70e0*/  IMAD.MOV.U32 R6, RZ, RZ, -0x1 ;  /* 0xffffffffff067424 */ /* 0x004fd800078e00ff */
[----:B01----:R-:W-:Y:S05]  /*70f0*/  WARPSYNC.COLLECTIVE R6, `(.L_x_2037) ;  /* 0x0000000006087348 */ /* 0x003fea0003c00000 */
[----:B------:R-:W-:Y:S01]  /*7100*/  VOTE.ANY R4, PT, P6 ;  /* 0x0000000000047806 */ /* 0x000fe200030e0100 */
[----:B01----:R-:W-:Y:S06]  /*7110*/  ENDCOLLECTIVE ;  /* 0x000000000000791b */ /* 0x003fec0003800000 */
.L_x_2037:
[----:B------:R-:W-:Y:S05]  /*7120*/  BSYNC B2 ;  /* 0x0000000000027941 */ /* 0x000fea0003800000 */
.L_x_2036:
[----:B------:R-:W-:Y:S05]  /*7130*/  BRA `(.L_x_2038) ;  /* 0xffffffb400287947 */ /* 0x000fea000383ffff */
.L_x_1736:
[----:B------:R-:W-:Y:S01]  /*7140*/  BSSY B2, `(.L_x_2039) ;  /* 0x0000006000027945 */ /* 0x000fe20003800000 */
[----:B------:R-:W-:Y:S01]  /*7150*/  PLOP3.LUT P6, PT, P1, PT, PT, 0x80, 0x8 ;  /* 0x000000000008781c */ /* 0x000fe20000fcf070 */
[----:B--2---:R-:W-:-:S12]  /*7160*/  IMAD.MOV.U32 R6, RZ, RZ, -0x1 ;  /* 0xffffffffff067424 */ /* 0x004fd800078e00ff */
[----:B01----:R-:W-:Y:S05]  /*7170*/  WARPSYNC.COLLECTIVE R6, `(.L_x_2040) ;  /* 0x0000000006087348 */ /* 0x003fea0003c00000 */
[----:B------:R-:W-:Y:S01]  /*7180*/  VOTE.ANY R4, PT, P6 ;  /* 0x0000000000047806 */ /* 0x000fe200030e0100 */
[----:B01----:R-:W-:Y:S06]  /*7190*/  ENDCOLLECTIVE ;  /* 0x000000000000791b */ /* 0x003fec0003800000 */
.L_x_2040:
[----:B------:R-:W-:Y:S05]  /*71a0*/  BSYNC B2 ;  /* 0x0000000000027941 */ /* 0x000fea0003800000 */
.L_x_2039:
[----:B------:R0:W1:Y:S01]  /*71b0*/  BREV R5, R4 ;  /* 0x0000000400057301 */ /* 0x0000620000000000 */
[----:B------:R-:W-:Y:S01]  /*71c0*/  LOP3.LUT P6, RZ, R40, 0x8, RZ, 0xc0, !PT ;  /* 0x0000000828ff7812 */ /* 0x000fe200078cc0ff */
[----:B------:R-:W-:-:S12]  /*71d0*/  IMAD.MOV.U32 R6, RZ, RZ, -0x1 ;  /* 0xffffffffff067424 */ /* 0x000fd800078e00ff */
[----:B01----:R-:W-:Y:S05]  /*71e0*/  WARPSYNC.COLLECTIVE R6, `(.L_x_2041) ;  /* 0x0000000006087348 */ /* 0x003fea0003c00000 */
[----:B0-----:R-:W-:Y:S01]  /*71f0*/  VOTE.ANY R4, PT, P6 ;  /* 0x0000000000047806 */ /* 0x001fe200030e0100 */
[----:B-1----:R-:W-:Y:S06]  /*7200*/  ENDCOLLECTIVE ;  /* 0x000000000000791b */ /* 0x002fec0003800000 */
.L_x_2041:
[----:B------:R0:W-:Y:S01]  /*7210*/  STS [R18+0x70], R5 ;  /* 0x0000700512007388 */ /* 0x0001e20000000800 */
[----:B------:R-:W-:Y:S01]  /*7220*/  IMAD.MOV.U32 R6, RZ, RZ, R4 ;  /* 0x000000ffff067224 */ /* 0x000fe200078e0004 */
[----:B------:R-:W-:Y:S06]  /*7230*/  BRA `(.L_x_2042) ;  /* 0xffffffb400047947 */ /* 0x000fec000383ffff */
.L_x_1737:
[----:B------:R-:W-:Y:S01]  /*7240*/  BSSY B2, `(.L_x_2043) ;  /* 0x0000005000027945 */ /* 0x000fe20003800000 */
[----:B--2---:R-:W-:-:S07]  /*7250*/  IMAD.MOV.U32 R6, RZ, RZ, -0x1 ;  /* 0xffffffffff067424 */ /* 0x004fce00078e00ff */
[----:B01----:R-:W-:Y:S05]  /*7260*/  WARPSYNC.COLLECTIVE R6, `(.L_x_2044) ;  /* 0x0000000006087348 */ /* 0x003fea0003c00000 */
[----:B------:R-:W-:Y:S01]  /*7270*/  VOTE.ANY R4, PT, P6 ;  /* 0x0000000000047806 */ /* 0x000fe200030e0100 */
[----:B01----:R-:W-:Y:S06]  /*7280*/  ENDCOLLECTIVE ;  /* 0x000000000000791b */ /* 0x003fec0003800000 */
.L_x_2044:
[----:B------:R-:W-:Y:S05]  /*7290*/  BSYNC B2 ;  /* 0x0000000000027941 */ /* 0x000fea0003800000 */
.L_x_2043:
[----:B------:R-:W-:Y:S05]  /*72a0*/  BRA `(.L_x_2045) ;  /* 0xffffffb400047947 */ /* 0x000fea000383ffff */
.L_x_1738:
[----:B------:R-:W-:Y:S01]  /*72b0*/  BSSY B2, `(.L_x_2046) ;  /* 0x0000006000027945 */ /* 0x000fe20003800000 */
[----:B------:R-:W-:Y:S01]  /*72c0*/  PLOP3.LUT P6, PT, P0, PT, PT, 0x80, 0x8 ;  /* 0x000000000008781c */ /* 0x000fe200007cf070 */
[----:B--2---:R-:W-:-:S12]  /*72d0*/  IMAD.MOV.U32 R6, RZ, RZ, -0x1 ;  /* 0xffffffffff067424 */ /* 0x004fd800078e00ff */
[----:B01----:R-:W-:Y:S05]  /*72e0*/  WARPSYNC.COLLECTIVE R6, `(.L_x_2047) ;  /* 0x0000000006087348 */ /* 0x003fea0003c00000 */
[----:B------:R-:W-:Y:S01]  /*72f0*/  VOTE.ANY R4, PT, P6 ;  /* 0x0000000000047806 */ /* 0x000fe200030e0100 */
[----:B01----:R-:W-:Y:S06]  /*7300*/  ENDCOLLECTIVE ;  /* 0x000000000000791b */ /* 0x003fec0003800000 */
.L_x_2047:
[----:B------:R-:W-:Y:S05]  /*7310*/  BSYNC B2 ;  /* 0x0000000000027941 */ /* 0x000fea0003800000 */
.L_x_2046:
[----:B------:R-:W-:Y:S05]  /*7320*/  BRA `(.L_x_2048) ;  /* 0xffffffb000ec7947 */ /* 0x000fea000383ffff */
.L_x_1739:
[----:B------:R-:W-:Y:S01]  /*7330*/  BSSY B2, `(.L_x_2049) ;  /* 0x0000006000027945 */ /* 0x000fe20003800000 */
[----:B------:R-:W-:Y:S01]  /*7340*/  PLOP3.LUT P6, PT, P1, PT, PT, 0x80, 0x8 ;  /* 0x000000000008781c */ /* 0x000fe20000fcf070 */
[----:B--2---:R-:W-:-:S12]  /*7350*/  IMAD.MOV.U32 R6, RZ, RZ, -0x1 ;  /* 0xffffffffff067424 */ /* 0x004fd800078e00ff */
[----:B01----:R-:W-:Y:S05]  /*7360*/  WARPSYNC.COLLECTIVE R6, `(.L_x_2050) ;  /* 0x0000000006087348 */ /* 0x003fea0003c00000 */
[----:B------:R-:W-:Y:S01]  /*7370*/  VOTE.ANY R4, PT, P6 ;  /* 0x0000000000047806 */ /* 0x000fe200030e0100 */
[----:B01----:R-:W-:Y:S06]  /*7380*/  ENDCOLLECTIVE ;  /* 0x000000000000791b */ /* 0x003fec0003800000 */
.L_x_2050:
[----:B------:R-:W-:Y:S05]  /*7390*/  BSYNC B2 ;  /* 0x0000000000027941 */ /* 0x000fea0003800000 */
.L_x_2049:
[----:B------:R0:W1:Y:S01]  /*73a0*/  BREV R5, R4 ;  /* 0x0000000400057301 */ /* 0x0000620000000000 */
[----:B------:R-:W-:Y:S01]  /*73b0*/  LOP3.LUT P6, RZ, R40, 0x4, RZ, 0xc0, !PT ;  /* 0x0000000428ff7812 */ /* 0x000fe200078cc0ff */
[----:B------:R-:W-:-:S12]  /*73c0*/  IMAD.MOV.U32 R6, RZ, RZ, -0x1 ;  /* 0xffffffffff067424 */ /* 0x000fd800078e00ff */
[----:B01----:R-:W-:Y:S05]  /*73d0*/  WARPSYNC.COLLECTIVE R6, `(.L_x_2051) ;  /* 0x0000000006087348 */ /* 0x003fea0003c00000 */
[----:B0-----:R-:W-:Y:S01]  /*73e0*/  VOTE.ANY R4, PT, P6 ;  /* 0x0000000000047806 */ /* 0x001fe200030e0100 */
[----:B-1----:R-:W-:Y:S06]  /*73f0*/  ENDCOLLECTIVE ;  /* 0x000000000000791b */ /* 0x002fec0003800000 */
.L_x_2051:
[----:B------:R0:W-:Y:S01]  /*7400*/  STS [R18+0x74], R5 ;  /* 0x0000740512007388 */ /* 0x0001e20000000800 */
[----:B------:R-:W-:Y:S01]  /*7410*/  IMAD.MOV.U32 R6, RZ, RZ, R4 ;  /* 0x000000ffff067224 */ /* 0x000fe200078e0004 */
[----:B------:R-:W-:Y:S06]  /*7420*/  BRA `(.L_x_2052) ;  /* 0xffffffb000c87947 */ /* 0x000fec000383ffff */
.L_x_1740:
[----:B------:R-:W-:Y:S01]  /*7430*/  BSSY B2, `(.L_x_2053) ;  /* 0x0000005000027945 */ /* 0x000fe20003800000 */
[----:B--2---:R-:W-:-:S07]  /*7440*/  IMAD.MOV.U32 R6, RZ, RZ, -0x1 ;  /* 0xffffffffff067424 */ /* 0x004fce00078e00ff */
[----:B01----:R-:W-:Y:S05]  /*7450*/  WARPSYNC.COLLECTIVE R6, `(.L_x_2054) ;  /* 0x0000000006087348 */ /* 0x003fea0003c00000 */
[----:B------:R-:W-:Y:S01]  /*7460*/  VOTE.ANY R4, PT, P6 ;  /* 0x0000000000047806 */ /* 0x000fe200030e0100 */
[----:B01----:R-:W-:Y:S06]  /*7470*/  ENDCOLLECTIVE ;  /* 0x000000000000791b */ /* 0x003fec0003800000 */
.L_x_2054:
[----:B------:R-:W-:Y:S05]  /*7480*/  BSYNC B2 ;  /* 0x0000000000027941 */ /* 0x000fea0003800000 */
.L_x_2053:
[----:B------:R-:W-:Y:S05]  /*7490*/  BRA `(.L_x_2055) ;  /* 0xffffffb000c87947 */ /* 0x000fea000383ffff */
.L_x_1741:
[----:B------:R-:W-:Y:S01]  /*74a0*/  BSSY B2, `(.L_x_2056) ;  /* 0x0000006000027945 */ /* 0x000fe20003800000 */
[----:B------:R-:W-:Y:S01]  /*74b0*/  PLOP3.LUT P6, PT, P0, PT, PT, 0x80, 0x8 ;  /* 0x000000000008781c */ /* 0x000fe200007cf070 */
[----:B--2---:R-:W-:-:S12]  /*74c0*/  IMAD.MOV.U32 R6, RZ, RZ, -0x1 ;  /* 0xffffffffff067424 */ /* 0x004fd800078e00ff */
[----:B01----:R-:W-:Y:S05]  /*74d0*/  WARPSYNC.COLLECTIVE R6, `(.L_x_2057) ;  /* 0x0000000006087348 */ /* 0x003fea0003c00000 */
[----:B------:R-:W-:Y:S01]  /*74e0*/  VOTE.ANY R4, PT, P6 ;  /* 0x0000000000047806 */ /* 0x000fe200030e0100 */
[----:B01----:R-:W-:Y:S06]  /*74f0*/  ENDCOLLECTIVE ;  /* 0x000000000000791b */ /* 0x003fec0003800000 */
.L_x_2057:
[----:B------:R-:W-:Y:S05]  /*7500*/  BSYNC B2 ;  /* 0x0000000000027941 */ /* 0x000fea0003800000 */
.L_x_2056:
[----:B------:R-:W-:Y:S05]  /*7510*/  BRA `(.L_x_2058) ;  /* 0xffffffb000b07947 */ /* 0x000fea000383ffff */
.L_x_1742:
[----:B------:R-:W-:Y:S01]  /*7520*/  BSSY B2, `(.L_x_2059) ;  /* 0x0000006000027945 */ /* 0x000fe20003800000 */
[----:B------:R-:W-:Y:S01]  /*7530*/  PLOP3.LUT P6, PT, P1, PT, PT, 0x80, 0x8 ;  /* 0x000000000008781c */ /* 0x000fe20000fcf070 */
[----:B--2---:R-:W-:-:S12]  /*7540*/  IMAD.MOV.U32 R6, RZ, RZ, -0x1 ;  /* 0xffffffffff067424 */ /* 0x004fd800078e00ff */
[----:B01----:R-:W-:Y:S05]  /*7550*/  WARPSYNC.COLLECTIVE R6, `(.L_x_2060) ;  /* 0x0000000006087348 */ /* 0x003fea0003c00000 */
[----:B------:R-:W-:Y:S01]  /*7560*/  VOTE.ANY R4, PT, P6 ;  /* 0x0000000000047806 */ /* 0x000fe200030e0100 */
[----:B01----:R-:W-:Y:S06]  /*7570*/  ENDCOLLECTIVE ;  /* 0x000000000000791b */ /* 0x003fec0003800000 */
.L_x_2060:
[----:B------:R-:W-:Y:S05]  /*7580*/  BSYNC B2 ;  /* 0x0000000000027941 */ /* 0x000fea0003800000 */
.L_x_2059:
[----:B------:R0:W1:Y:S01]  /*7590*/  BREV R5, R4 ;  /* 0x0000000400057301 */ /* 0x0000620000000000 */
[----:B------:R-:W-:Y:S01]  /*75a0*/  LOP3.LUT P6, RZ, R40, 0x2, RZ, 0xc0, !PT ;  /* 0x0000000228ff7812 */ /* 0x000fe200078cc0ff */
[----:B------:R-:W-:-:S12]  /*75b0*/  IMAD.MOV.U32 R6, RZ, RZ, -0x1 ;  /* 0xffffffffff067424 */ /* 0x000fd800078e00ff */
[----:B01----:R-:W-:Y:S05]  /*75c0*/  WARPSYNC.COLLECTIVE R6, `(.L_x_2061) ;  /* 0x0000000006087348 */ /* 0x003fea0003c00000 */
[----:B0-----:R-:W-:Y:S01]  /*75d0*/  VOTE.ANY R4, PT, P6 ;  /* 0x0000000000047806 */ /* 0x001fe200030e0100 */
[----:B-1----:R-:W-:Y:S06]  /*75e0*/  ENDCOLLECTIVE ;  /* 0x000000000000791b */ /* 0x002fec0003800000 */
.L_x_2061:
[----:B------:R1:W-:Y:S01]  /*75f0*/  STS [R18+0x78], R5 ;  /* 0x0000780512007388 */ /* 0x0003e20000000800 */
[----:B------:R-:W-:Y:S01]  /*7600*/  IMAD.MOV.U32 R6, RZ, RZ, R4 ;  /* 0x000000ffff067224 */ /* 0x000fe200078e0004 */
[----:B------:R-:W-:Y:S06]  /*7610*/  BRA `(.L_x_2062) ;  /* 0xffffffb0008c7947 */ /* 0x000fec000383ffff */
.L_x_1743:
[----:B------:R-:W-:Y:S01]  /*7620*/  BSSY B2, `(.L_x_2063) ;  /* 0x0000005000027945 */ /* 0x000fe20003800000 */
[----:B--2---:R-:W-:-:S07]  /*7630*/  IMAD.MOV.U32 R6, RZ, RZ, -0x1 ;  /* 0xffffffffff067424 */ /* 0x004fce00078e00ff */
[----:B01----:R-:W-:Y:S05]  /*7640*/  WARPSYNC.COLLECTIVE R6, `(.L_x_2064) ;  /* 0x0000000006087348 */ /* 0x003fea0003c00000 */
[----:B------:R-:W-:Y:S01]  /*7650*/  VOTE.ANY R4, PT, P6 ;  /* 0x0000000000047806 */ /* 0x000fe200030e0100 */
[----:B01----:R-:W-:Y:S06]  /*7660*/  ENDCOLLECTIVE ;  /* 0x000000000000791b */ /* 0x003fec0003800000 */
.L_x_2064:
[----:B------:R-:W-:Y:S05]  /*7670*/  BSYNC B2 ;  /* 0x0000000000027941 */ /* 0x000fea0003800000 */
.L_x_2063:
[----:B------:R-:W-:Y:S05]  /*7680*/  BRA `(.L_x_2065) ;  /* 0xffffffb0008c7947 */ /* 0x000fea000383ffff */
.L_x_1744:
[----:B------:R-:W-:Y:S01]  /*7690*/  BSSY B2, `(.L_x_2066) ;  /* 0x0000006000027945 */ /* 0x000fe20003800000 */
[----:B------:R-:W-:Y:S01]  /*76a0*/  PLOP3.LUT P6, PT, P0, PT, PT, 0x80, 0x8 ;  /* 0x000000000008781c */ /* 0x000fe200007cf070 */
[----:B--2---:R-:W-:-:S12]  /*76b0*/  IMAD.MOV.U32 R6, RZ, RZ, -0x1 ;  /* 0xffffffffff067424 */ /* 0x004fd800078e00ff */
[----:B01----:R-:W-:Y:S05]  /*76c0*/  WARPSYNC.COLLECTIVE R6, `(.L_x_2067) ;  /* 0x0000000006087348 */ /* 0x003fea0003c00000 */
[----:B------:R-:W-:Y:S01]  /*76d0*/  VOTE.ANY R4, PT, P6 ;  /* 0x0000000000047806 */ /* 0x000fe200030e0100 */
[----:B01----:R-:W-:Y:S06]  /*76e0*/  ENDCOLLECTIVE ;  /* 0x000000000000791b */ /* 0x003fec0003800000 */
.L_x_2067:
[----:B------:R-:W-:Y:S05]  /*76f0*/  BSYNC B2 ;  /* 0x0000000000027941 */ /* 0x000fea0003800000 */
.L_x_2066:
[----:B------:R-:W-:Y:S05]  /*7700*/  BRA `(.L_x_2068) ;  /* 0xffffffb000747947 */ /* 0x000fea000383ffff */
.L_x_1745:
[----:B------:R-:W-:Y:S01]  /*7710*/  BSSY B2, `(.L_x_2069) ;  /* 0x0000007000027945 */ /* 0x000fe20003800000 */
[----:B------:R-:W-:Y:S01]  /*7720*/  LOP3.LUT P0, RZ, R40, 0x1, RZ, 0xc0, !PT ;  /* 0x0000000128ff7812 */ /* 0x000fe2000780c0ff */
[----:B--2---:R-:W-:Y:S01]  /*7730*/  IMAD.MOV.U32 R6, RZ, RZ, -0x1 ;  /* 0xffffffffff067424 */ /* 0x004fe200078e00ff */
[----:B------:R-:W-:-:S13]  /*7740*/  PLOP3.LUT P6, PT, P1, PT, PT, 0x80, 0x8 ;  /* 0x000000000008781c */ /* 0x000fda0000fcf070 */
[----:B01----:R-:W-:Y:S05]  /*7750*/  WARPSYNC.COLLECTIVE R6, `(.L_x_2070) ;  /* 0x0000000006087348 */ /* 0x003fea0003c00000 */
[----:B------:R-:W-:Y:S01]  /*7760*/  VOTE.ANY R4, PT, P6 ;  /* 0x0000000000047806 */ /* 0x000fe200030e0100 */
[----:B01----:R-:W-:Y:S06]  /*7770*/  ENDCOLLECTIVE ;  /* 0x000000000000791b */ /* 0x003fec0003800000 */
.L_x_2070:
[----:B------:R-:W-:Y:S05]  /*7780*/  BSYNC B2 ;  /* 0x0000000000027941 */ /* 0x000fea0003800000 */
.L_x_2069:
[----:B------:R0:W1:Y:S01]  /*7790*/  BREV R5, R4 ;  /* 0x0000000400057301 */ /* 0x0000620000000000 */
[----:B------:R-:W-:Y:S01]  /*77a0*/  PLOP3.LUT P6, PT, P0, PT, PT, 0x80, 0x8 ;  /* 0x000000000008781c */ /* 0x000fe200007cf070 */
[----:B------:R-:W-:-:S12]  /*77b0*/  IMAD.MOV.U32 R6, RZ, RZ, -0x1 ;  /* 0xffffffffff067424 */ /* 0x000fd800078e00ff */
[----:B01----:R-:W-:Y:S05]  /*77c0*/  WARPSYNC.COLLECTIVE R6, `(.L_x_2071) ;  /* 0x0000000006087348 */ /* 0x003fea0003c00000 */
[----:B0-----:R-:W-:Y:S01]  /*77d0*/  VOTE.ANY R4, PT, P6 ;  /* 0x0000000000047806 */ /* 0x001fe200030e0100 */
[----:B-1----:R-:W-:Y:S06]  /*77e0*/  ENDCOLLECTIVE ;  /* 0x000000000000791b */ /* 0x002fec0003800000 */
.L_x_2071:
[----:B------:R1:W-:Y:S01]  /*77f0*/  STS [R18+0x7c], R5 ;  /* 0x00007c0512007388 */ /* 0x0003e20000000800 */
[----:B------:R-:W-:Y:S01]  /*7800*/  IMAD.MOV.U32 R6, RZ, RZ, R4 ;  /* 0x000000ffff067224 */ /* 0x000fe200078e0004 */
[----:B------:R-:W-:Y:S06]  /*7810*/  BRA `(.L_x_2072) ;  /* 0xffffffb0004c7947 */ /* 0x000fec000383ffff */
.L_x_1746:
[----:B------:R-:W-:Y:S01]  /*7820*/  BSSY B2, `(.L_x_2073) ;  /* 0x0000005000027945 */ /* 0x000fe20003800000 */
[----:B--2---:R-:W-:-:S07]  /*7830*/  IMAD.MOV.U32 R6, RZ, RZ, -0x1 ;  /* 0xffffffffff067424 */ /* 0x004fce00078e00ff */
[----:B01----:R-:W-:Y:S05]  /*7840*/  WARPSYNC.COLLECTIVE R6, `(.L_x_2074) ;  /* 0x0000000006087348 */ /* 0x003fea0003c00000 */
[----:B------:R-:W-:Y:S01]  /*7850*/  VOTE.ANY R4, PT, P6 ;  /* 0x0000000000047806 */ /* 0x000fe200030e0100 */
[----:B01----:R-:W-:Y:S06]  /*7860*/  ENDCOLLECTIVE ;  /* 0x000000000000791b */ /* 0x003fec0003800000 */
.L_x_2074:
[----:B------:R-:W-:Y:S05]  /*7870*/  BSYNC B2 ;  /* 0x0000000000027941 */ /* 0x000fea0003800000 */
.L_x_2073:
[----:B------:R-:W-:Y:S05]  /*7880*/  BRA `(.L_x_2075) ;  /* 0xffffffb000487947 */ /* 0x000fea000383ffff */
.L_x_1747:
[----:B------:R-:W-:Y:S01]  /*7890*/  BSSY B2, `(.L_x_2076) ;  /* 0x0000006000027945 */ /* 0x000fe20003800000 */
[----:B------:R-:W-:Y:S01]  /*78a0*/  PLOP3.LUT P6, PT, P0, PT, PT, 0x80, 0x8 ;  /* 0x000000000008781c */ /* 0x000fe200007cf070 */
[----:B--2---:R-:W-:-:S12]  /*78b0*/  IMAD.MOV.U32 R6, RZ, RZ, -0x1 ;  /* 0xffffffffff067424 */ /* 0x004fd800078e00ff */
[----:B01----:R-:W-:Y:S05]  /*78c0*/  WARPSYNC.COLLECTIVE R6, `(.L_x_2077) ;  /* 0x0000000006087348 */ /* 0x003fea0003c00000 */
[----:B------:R-:W-:Y:S01]  /*78d0*/  VOTE.ANY R4, PT, P6 ;  /* 0x0000000000047806 */ /* 0x000fe200030e0100 */
[----:B01----:R-:W-:Y:S06]  /*78e0*/  ENDCOLLECTIVE ;  /* 0x000000000000791b */ /* 0x003fec0003800000 */
.L_x_2077:
[----:B------:R-:W-:Y:S05]  /*78f0*/  BSYNC B2 ;  /* 0x0000000000027941 */ /* 0x000fea0003800000 */
.L_x_2076:
[----:B------:R-:W-:Y:S05]  /*7900*/  BRA `(.L_x_2078) ;  /* 0xffffffb000307947 */ /* 0x000fea000383ffff */
.L_x_1748:
[----:B01----:R0:W1:Y:S01]  /*7910*/  LDS R5, [R16] ;  /* 0x0000000010057984 */ /* 0x0030620000000800 */
[----:B------:R-:W-:Y:S01]  /*7920*/  BSSY B2, `(.L_x_2079) ;  /* 0x0000007000027945 */ /* 0x000fe20003800000 */
[----:B------:R-:W-:Y:S02]  /*7930*/  IMAD.MOV.U32 R8, RZ, RZ, RZ ;  /* 0x000000ffff087224 */ /* 0x000fe400078e00ff */
[----:B------:R-:W-:Y:S02]  /*7940*/  IMAD.MOV.U32 R7, RZ, RZ, 0x1f ;  /* 0x0000001fff077424 */ /* 0x000fe400078e00ff */
[----:B--2---:R-:W-:-:S07]  /*7950*/  IMAD.MOV.U32 R6, RZ, RZ, -0x1 ;  /* 0xffffffffff067424 */ /* 0x004fce00078e00ff */
[----:B01----:R-:W-:Y:S05]  /*7960*/  WARPSYNC.COLLECTIVE R6, `(.L_x_2080) ;  /* 0x0000000006087348 */ /* 0x003fea0003c00000 */
[----:B------:R2:W3:Y:S02]  /*7970*/  SHFL.IDX P0, R34, R35, R8, R7 ;  /* 0x0000000823227389 */ /* 0x0004e40000000007 */
[----:B0123--:R-:W-:Y:S05]  /*7980*/  ENDCOLLECTIVE ;  /* 0x000000000000791b */ /* 0x00ffea0003800000 */
.L_x_2080:
[----:B------:R-:W-:Y:S05]  /*7990*/  BSYNC B2 ;  /* 0x0000000000027941 */ /* 0x000fea0003800000 */
.L_x_2079:
[----:B------:R-:W-:Y:S02]  /*79a0*/  IMAD.MOV.U32 R8, RZ, RZ, RZ ;  /* 0x000000ffff087224 */ /* 0x000fe400078e00ff */
[----:B------:R-:W-:Y:S02]  /*79b0*/  IMAD.MOV.U32 R7, RZ, RZ, 0x1f ;  /* 0x0000001fff077424 */ /* 0x000fe400078e00ff */
[----:B------:R-:W-:Y:S02]  /*79c0*/  IMAD.MOV.U32 R6, RZ, RZ, -0x1 ;  /* 0xffffffffff067424 */ /* 0x000fe400078e00ff */
[----:B------:R-:W-:-:S07]  /*79d0*/  IMAD.MOV.U32 R4, RZ, RZ, R34 ;  /* 0x000000ffff047224 */ /* 0x000fce00078e0022 */
[----:B------:R-:W-:Y:S05]  /*79e0*/  WARPSYNC.COLLECTIVE R6, `(.L_x_2081) ;  /* 0x0000000006087348 */ /* 0x000fea0003c00000 */
[----:B------:R0:W1:Y:S02]  /*79f0*/  SHFL.IDX P0, R34, R35, R8, R7 ;  /* 0x0000000823227389 */ /* 0x0000640000000007 */
[----:B01----:R-:W-:Y:S05]  /*7a00*/  ENDCOLLECTIVE ;  /* 0x000000000000791b */ /* 0x003fea0003800000 */
.L_x_2081:
[----:B------:R-:W-:-:S04]  /*7a10*/  LOP3.LUT R36, R4, R5, RZ, 0xc0, !PT ;  /* 0x0000000504247212 */ /* 0x000fc800078ec0ff */
[----:B------:R0:W1:Y:S01]  /*7a20*/  POPC R4, R36 ;  /* 0x0000002400047309 */ /* 0x0000620000000000 */
[----:B------:R-:W-:-:S07]  /*7a30*/  LOP3.LUT R38, R34, R5, RZ, 0x30, !PT ;  /* 0x0000000522267212 */ /* 0x000fce00078e30ff */
[----:B01----:R-:W-:Y:S05]  /*7a40*/  WARPSYNC.COLLECTIVE R6, `(.L_x_2082) ;  /* 0x0000000006087348 */ /* 0x003fea0003c00000 */
[----:B------:R2:W3:Y:S02]  /*7a50*/  SHFL.IDX P0, R34, R35, R8, R7 ;  /* 0x0000000823227389 */ /* 0x0004e40000000007 */
[----:B0123--:R-:W-:Y:S05]  /*7a60*/  ENDCOLLECTIVE ;  /* 0x000000000000791b */ /* 0x00ffea0003800000 */
.L_x_2082:
[----:B------:R-:W0:Y:S02]  /*7a70*/  POPC R38, R38 ;  /* 0x0000002600267309 */ /* 0x000e240000000000 */
[----:B0-----:R-:W-:Y:S02]  /*7a80*/  IADD3 R23, PT, PT, -R38, R23, R4 ;  /* 0x0000001726177210 */ /* 0x001fe40007ffe104 */
[----:B------:R0:W1:Y:S01]  /*7a90*/  LDS R4, [R15] ;  /* 0x000000000f047984 */ /* 0x0000620000000800 */
[----:B------:R-:W-:-:S07]  /*7aa0*/  IMAD.MOV.U32 R37, RZ, RZ, R34 ;  /* 0x000000ffff257224 */ /* 0x000fce00078e0022 */
[----:B01----:R-:W-:Y:S05]  /*7ab0*/  WARPSYNC.COLLECTIVE R6, `(.L_x_2083) ;  /* 0x0000000006087348 */ /* 0x003fea0003c00000 */
[----:B------:R2:W3:Y:S02]  /*7ac0*/  SHFL.IDX P0, R34, R35, R8, R7 ;  /* 0x0000000823227389 */ /* 0x0004e40000000007 */
[----:B0123--:R-:W-:Y:S05]  /*7ad0*/  ENDCOLLECTIVE ;  /* 0x000000000000791b */ /* 0x00ffea0003800000 */
.L_x_2083:
[-C--:B------:R-:W-:Y:S02]  /*7ae0*/  LOP3.LUT R36, R37, R4.reuse, RZ, 0xc0, !PT ;  /* 0x0000000425247212 */ /* 0x080fe400078ec0ff */
[----:B------:R-:W-:-:S07]  /*7af0*/  LOP3.LUT R37, R34, R4, RZ, 0x30, !PT ;  /* 0x0000000422257212 */ /* 0x000fce00078e30ff */
[----:B------:R-:W-:Y:S05]  /*7b00*/  WARPSYNC.COLLECTIVE R6, `(.L_x_2084) ;  /* 0x0000000006087348 */ /* 0x000fea0003c00000 */
[----:B------:R0:W1:Y:S02]  /*7b10*/  SHFL.IDX P0, R34, R35, R8, R7 ;  /* 0x0000000823227389 */ /* 0x0000640000000007 */
[----:B01----:R-:W-:Y:S05]  /*7b20*/  ENDCOLLECTIVE ;  /* 0x000000000000791b */ /* 0x003fea0003800000 */
.L_x_2084:
[----:B------:R-:W-:Y:S08]  /*7b30*/  POPC R36, R36 ;  /* 0x0000002400247309 */ /* 0x000ff00000000000 */
[----:B------:R-:W0:Y:S01]  /*7b40*/  POPC R37, R37 ;  /* 0x0000002500257309 */ /* 0x000e220000000000 */
[----:B------:R-:W-:Y:S01]  /*7b50*/  IMAD.MOV.U32 R38, RZ, RZ, R34 ;  /* 0x000000ffff267224 */ /* 0x000fe200078e0022 */
[----:B0-----:R-:W-:-:S07]  /*7b60*/  IADD3 R27, PT, PT, -R37, R27, R36 ;  /* 0x0000001b251b7210 */ /* 0x001fce0007ffe124 */
[----:B------:R-:W-:Y:S05]  /*7b70*/  WARPSYNC.COLLECTIVE R6, `(.L_x_2085) ;  /* 0x0000000006087348 */ /* 0x000fea0003c00000 */
[----:B------:R0:W1:Y:S02]  /*7b80*/  SHFL.IDX P0, R34, R35, R8, R7 ;  /* 0x0000000823227389 */ /* 0x0000640000000007 */
[----:B01----:R-:W-:Y:S05]  /*7b90*/  ENDCOLLECTIVE ;  /* 0x000000000000791b */ /* 0x003fea0003800000 */
.L_x_2085:
[----:B------:R-:W-:-:S04]  /*7ba0*/  LOP3.LUT R38, R38, R5, RZ, 0xc0, !PT ;  /* 0x0000000526267212 */ /* 0x000fc800078ec0ff */
[----:B------:R0:W1:Y:S01]  /*7bb0*/  POPC R37, R38 ;  /* 0x0000002600257309 */ /* 0x0000620000000000 */
[----:B------:R-:W-:-:S07]  /*7bc0*/  LOP3.LUT R36, R34, R5, RZ, 0x30, !PT ;  /* 0x0000000522247212 */ /* 0x000fce00078e30ff */
[----:B01----:R-:W-:Y:S05]  /*7bd0*/  WARPSYNC.COLLECTIVE R6, `(.L_x_2086) ;  /* 0x0000000006087348 */ /* 0x003fea0003c00000 */
[----:B------:R2:W3:Y:S02]  /*7be0*/  SHFL.IDX P0, R34, R35, R8, R7 ;  /* 0x0000000823227389 */ /* 0x0004e40000000007 */
[----:B0123--:R-:W-:Y:S05]  /*7bf0*/  ENDCOLLECTIVE ;  /* 0x000000000000791b */ /* 0x00ffea0003800000 */
.L_x_2086:
[----:B------:R-:W0:Y:S02]  /*7c00*/  POPC R36, R36 ;  /* 0x0000002400247309 */ /* 0x000e240000000000 */
[----:B0-----:R-:W-:Y:S01]  /*7c10*/  IADD3 R30, PT, PT, -R36, R30, R37 ;  /* 0x0000001e241e7210 */ /* 0x001fe20007ffe125 */
[----:B------:R-:W-:-:S07]  /*7c20*/  IMAD.MOV.U32 R37, RZ, RZ, R34 ;  /* 0x000000ffff257224 */ /* 0x000fce00078e0022 */
[----:B------:R-:W-:Y:S05]  /*7c30*/  WARPSYNC.COLLECTIVE R6, `(.L_x_2087) ;  /* 0x0000000006087348 */ /* 0x000fea0003c00000 */
[----:B------:R0:W1:Y:S02]  /*7c40*/  SHFL.IDX P0, R34, R35, R8, R7 ;  /* 0x0000000823227389 */ /* 0x0000640000000007 */
[----:B01----:R-:W-:Y:S05]  /*7c50*/  ENDCOLLECTIVE ;  /* 0x000000000000791b */ /* 0x003fea0003800000 */
.L_x_2087:
[----:B------:R-:W-:-:S04]  /*7c60*/  LOP3.LUT R37, R37, R4, RZ, 0xc0, !PT ;  /* 0x0000000425257212 */ /* 0x000fc800078ec0ff */
[----:B------:R0:W1:Y:S01]  /*7c70*/  POPC R38, R37 ;  /* 0x0000002500267309 */ /* 0x0000620000000000 */
[----:B------:R-:W-:Y:S01]  /*7c80*/  IMAD.MOV.U32 R8, RZ, RZ, 0x1 ;  /* 0x00000001ff087424 */ /* 0x000fe200078e00ff */
[----:B------:R-:W-:-:S07]  /*7c90*/  LOP3.LUT R39, R34, R4, RZ, 0x30, !PT ;  /* 0x0000000422277212 */ /* 0x000fce00078e30ff */
[----:B01----:R-:W-:Y:S05]  /*7ca0*/  WARPSYNC.COLLECTIVE R6, `(.L_x_2088) ;  /* 0x0000000006087348 */ /* 0x003fea0003c00000 */
[----:B------:R2:W3:Y:S02]  /*7cb0*/  SHFL.IDX P0, R34, R35, R8, R7 ;  /* 0x0000000823227389 */ /* 0x0004e40000000007 */
[----:B0123--:R-:W-:Y:S05]  /*7cc0*/  ENDCOLLECTIVE ;  /* 0x000000000000791b */ /* 0x00ffea0003800000 */
.L_x_2088:
[----:B------:R-:W0:Y:S02]  /*7cd0*/  POPC R39, R39 ;  /* 0x0000002700277309 */ /* 0x000e240000000000 */
[----:B0-----:R-:W-:Y:S01]  /*7ce0*/  IADD3 R33, PT, PT, -R39, R33, R38 ;  /* 0x0000002127217210 */ /* 0x001fe20007ffe126 */
[----:B------:R-:W-:-:S07]  /*7cf0*/  IMAD.MOV.U32 R36, RZ, RZ, R34 ;  /* 0x000000ffff247224 */ /* 0x000fce00078e0022 */
[----:B------:R-:W-:Y:S05]  /*7d00*/  WARPSYNC.COLLECTIVE R6, `(.L_x_2089) ;  /* 0x0000000006087348 */ /* 0x000fea0003c00000 */
[----:B------:R0:W1:Y:S02]  /*7d10*/  SHFL.IDX P0, R34, R35, R8, R7 ;  /* 0x0000000823227389 */ /* 0x0000640000000007 */
[----:B01----:R-:W-:Y:S05]  /*7d20*/  ENDCOLLECTIVE ;  /* 0x000000000000791b */ /* 0x003fea0003800000 */
.L_x_2089:
[----:B------:R-:W-:Y:S01]  /*7d30*/  LOP3.LUT R36, R36, R5, RZ, 0xc0, !PT ;  /* 0x0000000524247212 */ /* 0x000fe200078ec0ff */
[----:B------:R-:W-:-:S03]  /*7d40*/  IMAD.MOV.U32 R40, RZ, RZ, R34 ;  /* 0x000000ffff287224 */ /* 0x000fc600078e0022 */
[----:B------:R-:W-:Y:S02]  /*7d50*/  POPC R34, R36 ;  /* 0x0000002400227309 */ /* 0x000fe40000000000 */
[----:B------:R-:W-:-:S06]  /*7d60*/  LOP3.LUT R40, R40, R5, RZ, 0x30, !PT ;  /* 0x0000000528287212 */ /* 0x000fcc00078e30ff */
[----:B------:R-:W0:Y:S02]  /*7d70*/  POPC R40, R40 ;  /* 0x0000002800287309 */ /* 0x000e240000000000 */
[----:B0-----:R-:W-:-:S07]  /*7d80*/  IADD3 R3, PT, PT, -R40, R3, R34 ;  /* 0x0000000328037210 */ /* 0x001fce0007ffe122 */
[----:B------:R-:W-:Y:S05]  /*7d90*/  WARPSYNC.COLLECTIVE R6, `(.L_x_2090) ;  /* 0x0000000006087348 */ /* 0x000fea0003c00000 */
[----:B------:R0:W1:Y:S02]  /*7da0*/  SHFL.IDX P0, R34, R35, R8, R7 ;  /* 0x0000000823227389 */ /* 0x0000640000000007 */
[----:B01----:R-:W-:Y:S05]  /*7db0*/  ENDCOLLECTIVE ;  /* 0x000000000000791b */ /* 0x003fea0003800000 */
.L_x_2090:
[----:B------:R-:W-:-:S07]  /*7dc0*/  IMAD.MOV.U32 R37, RZ, RZ, R34 ;  /* 0x000000ffff257224 */ /* 0x000fce00078e0022 */
[----:B------:R-:W-:Y:S05]  /*7dd0*/  WARPSYNC.COLLECTIVE R6, `(.L_x_2091) ;  /* 0x0000000006087348 */ /* 0x000fea0003c00000 */
[----:B------:R0:W1:Y:S02]  /*7de0*/  SHFL.IDX P0, R34, R35, R8, R7 ;  /* 0x0000000823227389 */ /* 0x0000640000000007 */
[----:B01----:R-:W-:Y:S05]  /*7df0*/  ENDCOLLECTIVE ;  /* 0x000000000000791b */ /* 0x003fea0003800000 */
.L_x_2091:
[----:B------:R-:W-:-:S04]  /*7e00*/  LOP3.LUT R37, R37, R4, RZ, 0xc0, !PT ;  /* 0x0000000425257212 */ /* 0x000fc800078ec0ff */
[----:B------:R0:W1:Y:S01]  /*7e10*/  POPC R39, R37 ;  /* 0x0000002500277309 */ /* 0x0000620000000000 */
[----:B------:R-:W-:-:S07]  /*7e20*/  IMAD.MOV.U32 R41, RZ, RZ, R34 ;  /* 0x000000ffff297224 */ /* 0x000fce00078e0022 */
[----:B01----:R-:W-:Y:S05]  /*7e30*/  WARPSYNC.COLLECTIVE R6, `(.L_x_2092) ;  /* 0x0000000006087348 */ /* 0x003fea0003c00000 */
[----:B------:R2:W3:Y:S02]  /*7e40*/  SHFL.IDX P0, R34, R35, R8, R7 ;  /* 0x0000000823227389 */ /* 0x0004e40000000007 */
[----:B0123--:R-:W-:Y:S05]  /*7e50*/  ENDCOLLECTIVE ;  /* 0x000000000000791b */ /* 0x00ffea0003800000 */
.L_x_2092:
[----:B------:R-:W-:-:S06]  /*7e60*/  LOP3.LUT R41, R41, R4, RZ, 0x30, !PT ;  /* 0x0000000429297212 */ /* 0x000fcc00078e30ff */
[----:B------:R-:W0:Y:S01]  /*7e70*/  POPC R41, R41 ;  /* 0x0000002900297309 */ /* 0x000e220000000000 */
[----:B------:R-:W-:Y:S01]  /*7e80*/  IMAD.MOV.U32 R38, RZ, RZ, R34 ;  /* 0x000000ffff267224 */ /* 0x000fe200078e0022 */
[----:B0-----:R-:W-:-:S07]  /*7e90*/  IADD3 R26, PT, PT, -R41, R26, R39 ;  /* 0x0000001a291a7210 */ /* 0x001fce0007ffe127 */
[----:B------:R-:W-:Y:S05]  /*7ea0*/  WARPSYNC.COLLECTIVE R6, `(.L_x_2093) ;  /* 0x0000000006087348 */ /* 0x000fea0003c00000 */
[----:B------:R0:W1:Y:S02]  /*7eb0*/  SHFL.IDX P0, R34, R35, R8, R7 ;  /* 0x0000000823227389 */ /* 0x0000640000000007 */
[----:B01----:R-:W-:Y:S05]  /*7ec0*/  ENDCOLLECTIVE ;  /* 0x000000000000791b */ /* 0x003fea0003800000 */
.L_x_2093:
[----:B------:R-:W-:-:S06]  /*7ed0*/  LOP3.LUT R38, R38, R5, RZ, 0xc0, !PT ;  /* 0x0000000526267212 */ /* 0x000fcc00078ec0ff */
[----:B------:R-:W0:Y:S01]  /*7ee0*/  POPC R38, R38 ;  /* 0x0000002600267309 */ /* 0x000e220000000000 */
[----:B------:R-:W-:-:S07]  /*7ef0*/  IMAD.MOV.U32 R42, RZ, RZ, R34 ;  /* 0x000000ffff2a7224 */ /* 0x000fce00078e0022 */
[----:B0-----:R-:W-:Y:S05]  /*7f00*/  WARPSYNC.COLLECTIVE R6, `(.L_x_2094) ;  /* 0x0000000006087348 */ /* 0x001fea0003c00000 */
[----:B------:R1:W2:Y:S02]  /*7f10*/  SHFL.IDX P0, R34, R35, R8, R7 ;  /* 0x0000000823227389 */ /* 0x0002a40000000007 */
[----:B012---:R-:W-:Y:S05]  /*7f20*/  ENDCOLLECTIVE ;  /* 0x000000000000791b */ /* 0x007fea0003800000 */
.L_x_2094:
[----:B------:R-:W-:-:S06]  /*7f30*/  LOP3.LUT R42, R42, R5, RZ, 0x30, !PT ;  /* 0x000000052a2a7212 */ /* 0x000fcc00078e30ff */
[----:B------:R-:W0:Y:S01]  /*7f40*/  POPC R42, R42 ;  /* 0x0000002a002a7309 */ /* 0x000e220000000000 */
[----:B------:R-:W-:Y:S01]  /*7f50*/  IMAD.MOV.U32 R37, RZ, RZ, R34 ;  /* 0x000000ffff257224 */ /* 0x000fe200078e0022 */
[----:B0-----:R-:W-:-:S07]  /*7f60*/  IADD3 R29, PT, PT, -R42, R29, R38 ;  /* 0x0000001d2a1d7210 */ /* 0x001fce0007ffe126 */
[----:B------:R-:W-:Y:S05]  /*7f70*/  WARPSYNC.COLLECTIVE R6, `(.L_x_2095) ;  /* 0x0000000006087348 */ /* 0x000fea0003c00000 */
[----:B------:R0:W1:Y:S02]  /*7f80*/  SHFL.IDX P0, R34, R35, R8, R7 ;  /* 0x0000000823227389 */ /* 0x0000640000000007 */
[----:B01----:R-:W-:Y:S05]  /*7f90*/  ENDCOLLECTIVE ;  /* 0x000000000000791b */ /* 0x003fea0003800000 */
.L_x_2095:
[----:B------:R-:W-:-:S04]  /*7fa0*/  LOP3.LUT R37, R37, R4, RZ, 0xc0, !PT ;  /* 0x0000000425257212 */ /* 0x000fc800078ec0ff */
[----:B------:R0:W1:Y:S01]  /*7fb0*/  POPC R39, R37 ;  /* 0x0000002500277309 */ /* 0x0000620000000000 */
[----:B------:R-:W-:Y:S02]  /*7fc0*/  IMAD.MOV.U32 R8, RZ, RZ, 0x2 ;  /* 0x00000002ff087424 */ /* 0x000fe400078e00ff */
[----:B------:R-:W-:-:S07]  /*7fd0*/  IMAD.MOV.U32 R43, RZ, RZ, R34 ;  /* 0x000000ffff2b7224 */ /* 0x000fce00078e0022 */
[----:B01----:R-:W-:Y:S05]  /*7fe0*/  WARPSYNC.COLLECTIVE R6, `(.L_x_2096) ;  /* 0x0000000006087348 */ /* 0x003fea0003c00000 */
[----:B------:R2:W3:Y:S02]  /*7ff0*/  SHFL.IDX P0, R34, R35, R8, R7 ;  /* 0x0000000823227389 */ /* 0x0004e40000000007 */
[----:B0123--:R-:W-:Y:S05]  /*8000*/  ENDCOLLECTIVE ;  /* 0x000000000000791b */ /* 0x00ffea0003800000 */
.L_x_2096:
[----:B------:R-:W-:-:S06]  /*8010*/  LOP3.LUT R43, R43, R4, RZ, 0x30, !PT ;  /* 0x000000042b2b7212 */ /* 0x000fcc00078e30ff */
[----:B------:R-:W0:Y:S01]  /*8020*/  POPC R43, R43 ;  /* 0x0000002b002b7309 */ /* 0x000e220000000000 */
[----:B------:R-:W-:Y:S01]  /*8030*/  IMAD.MOV.U32 R36, RZ, RZ, R34 ;  /* 0x000000ffff247224 */ /* 0x000fe200078e0022 */
[----:B0-----:R-:W-:-:S07]  /*8040*/  IADD3 R32, PT, PT, -R43, R32, R39 ;  /* 0x000000202b207210 */ /* 0x001fce0007ffe127 */
[----:B------:R-:W-:Y:S05]  /*8050*/  WARPSYNC.COLLECTIVE R6, `(.L_x_2097) ;  /* 0x0000000006087348 */ /* 0x000fea0003c00000 */
[----:B------:R0:W1:Y:S02]  /*8060*/  SHFL.IDX P0, R34, R35, R8, R7 ;  /* 0x0000000823227389 */ /* 0x0000640000000007 */
[----:B01----:R-:W-:Y:S05]  /*8070*/  ENDCOLLECTIVE ;  /* 0x000000000000791b */ /* 0x003fea0003800000 */
.L_x_2097:
[----:B------:R-:W-:-:S04]  /*8080*/  LOP3.LUT R36, R36, R5, RZ, 0xc0, !PT ;  /* 0x0000000524247212 */ /* 0x000fc800078ec0ff */
[----:B------:R0:W1:Y:S01]  /*8090*/  POPC R37, R36 ;  /* 0x0000002400257309 */ /* 0x0000620000000000 */
[----:B------:R-:W-:-:S07]  /*80a0*/  LOP3.LUT R38, R34, R5, RZ, 0x30, !PT ;  /* 0x0000000522267212 */ /* 0x000fce00078e30ff */
[----:B01----:R-:W-:Y:S05]  /*80b0*/  WARPSYNC.COLLECTIVE R6, `(.L_x_2098) ;  /* 0x0000000006087348 */ /* 0x003fea0003c00000 */
[----:B------:R2:W3:Y:S02]  /*80c0*/  SHFL.IDX P0, R34, R35, R8, R7 ;  /* 0x0000000823227389 */ /* 0x0004e40000000007 */
[----:B0123--:R-:W-:Y:S05]  /*80d0*/  ENDCOLLECTIVE ;  /* 0x000000000000791b */ /* 0x00ffea0003800000 */
.L_x_2098:
[----:B------:R-:W0:Y:S02]  /*80e0*/  POPC R38, R38 ;  /* 0x0000002600267309 */ /* 0x000e240000000000 */
[----:B0-----:R-:W-:Y:S01]  /*80f0*/  IADD3 R2, PT, PT, -R38, R2, R37 ;  /* 0x0000000226027210 */ /* 0x001fe20007ffe125 */
[----:B------:R-:W-:-:S07]  /*8100*/  IMAD.MOV.U32 R37, RZ, RZ, R34 ;  /* 0x000000ffff257224 */ /* 0x000fce00078e0022 */
[----:B------:R-:W-:Y:S05]  /*8110*/  WARPSYNC.COLLECTIVE R6, `(.L_x_2099) ;  /* 0x0000000006087348 */ /* 0x000fea0003c00000 */
[----:B------:R0:W1:Y:S02]  /*8120*/  SHFL.IDX P0, R34, R35, R8, R7 ;  /* 0x0000000823227389 */ /* 0x0000640000000007 */
[----:B01----:R-:W-:Y:S05]  /*8130*/  ENDCOLLECTIVE ;  /* 0x000000000000791b */ /* 0x003fea0003800000 */
.L_x_2099:
        /* <DEDUP_REMOVED lines=9> */
.L_x_2100:
[----:B------:R-:W-:-:S07]  /*81d0*/  IMAD.MOV.U32 R38, RZ, RZ, R34 ;  /* 0x000000ffff267224 */ /* 0x000fce00078e0022 */
[----:B------:R-:W-:Y:S05]  /*81e0*/  WARPSYNC.COLLECTIVE R6, `(.L_x_2101) ;  /* 0x0000000006087348 */ /* 0x000fea0003c00000 */
[----:B------:R0:W1:Y:S02]  /*81f0*/  SHFL.IDX P0, R34, R35, R8, R7 ;  /* 0x0000000823227389 */ /* 0x0000640000000007 */
[----:B01----:R-:W-:Y:S05]  /*8200*/  ENDCOLLECTIVE ;  /* 0x000000000000791b */ /* 0x003fea0003800000 */
.L_x_2101:
[----:B------:R-:W-:-:S06]  /*8210*/  LOP3.LUT R37, R38, R5, RZ, 0xc0, !PT ;  /* 0x0000000526257212 */ /* 0x000fcc00078ec0ff */
[----:B------:R-:W0:Y:S01]  /*8220*/  POPC R37, R37 ;  /* 0x0000002500257309 */ /* 0x000e220000000000 */
[----:B------:R-:W-:-:S07]  /*8230*/  IMAD.MOV.U32 R40, RZ, RZ, R34 ;  /* 0x000000ffff287224 */ /* 0x000fce00078e0022 */
[----:B0-----:R-:W-:Y:S05]  /*8240*/  WARPSYNC.COLLECTIVE R6, `(.L_x_2102) ;  /* 0x0000000006087348 */ /* 0x001fea0003c00000 */
[----:B------:R1:W2:Y:S02]  /*8250*/  SHFL.IDX P0, R34, R35, R8, R7 ;  /* 0x0000000823227389 */ /* 0x0002a40000000007 */
[----:B012---:R-:W-:Y:S05]  /*8260*/  ENDCOLLECTIVE ;  /* 0x000000000000791b */ /* 0x007fea0003800000 */
.L_x_2102:
[----:B------:R-:W-:-:S06]  /*8270*/  LOP3.LUT R40, R40, R5, RZ, 0x30, !PT ;  /* 0x0000000528287212 */ /* 0x000fcc00078e30ff */
[----:B------:R-:W0:Y:S01]  /*8280*/  POPC R40, R40 ;  /* 0x0000002800287309 */ /* 0x000e220000000000 */
[----:B------:R-:W-:Y:S01]  /*8290*/  IMAD.MOV.U32 R39, RZ, RZ, R34 ;  /* 0x000000ffff277224 */ /* 0x000fe200078e0022 */
[----:B0-----:R-:W-:-:S07]  /*82a0*/  IADD3 R28, PT, PT, -R40, R28, R37 ;  /* 0x0000001c281c7210 */ /* 0x001fce0007ffe125 */
[----:B------:R-:W-:Y:S05]  /*82b0*/  WARPSYNC.COLLECTIVE R6, `(.L_x_2103) ;  /* 0x0000000006087348 */ /* 0x000fea0003c00000 */
[----:B------:R0:W1:Y:S02]  /*82c0*/  SHFL.IDX P0, R34, R35, R8, R7 ;  /* 0x0000000823227389 */ /* 0x0000640000000007 */
[----:B01----:R-:W-:Y:S05]  /*82d0*/  ENDCOLLECTIVE ;  /* 0x000000000000791b */ /* 0x003fea0003800000 */
.L_x_2103:
[-C--:B------:R-:W-:Y:S01]  /*82e0*/  LOP3.LUT R39, R39, R4.reuse, RZ, 0xc0, !PT ;  /* 0x0000000427277212 */ /* 0x080fe200078ec0ff */
[----:B------:R-:W-:Y:S02]  /*82f0*/  IMAD.MOV.U32 R8, RZ, RZ, 0x3 ;  /* 0x00000003ff087424 */ /* 0x000fe400078e00ff */
[----:B------:R-:W-:Y:S02]  /*8300*/  IMAD.MOV.U32 R41, RZ, RZ, R34 ;  /* 0x000000ffff297224 */ /* 0x000fe400078e0022 */
[----:B------:R-:W-:Y:S03]  /*8310*/  POPC R34, R39 ;  /* 0x0000002700227309 */ /* 0x000fe60000000000 */
[----:B------:R-:W-:-:S06]  /*8320*/  LOP3.LUT R41, R41, R4, RZ, 0x30, !PT ;  /* 0x0000000429297212 */ /* 0x000fcc00078e30ff */
[----:B------:R-:W0:Y:S02]  /*8330*/  POPC R41, R41 ;  /* 0x0000002900297309 */ /* 0x000e240000000000 */
[----:B0-----:R-:W-:-:S07]  /*8340*/  IADD3 R31, PT, PT, -R41, R31, R34 ;  /* 0x0000001f291f7210 */ /* 0x001fce0007ffe122 */
[----:B------:R-:W-:Y:S05]  /*8350*/  WARPSYNC.COLLECTIVE R6, `(.L_x_2104) ;  /* 0x0000000006087348 */ /* 0x000fea0003c00000 */
[----:B------:R0:W1:Y:S02]  /*8360*/  SHFL.IDX P0, R34, R35, R8, R7 ;  /* 0x0000000823227389 */ /* 0x0000640000000007 */
[----:B01----:R-:W-:Y:S05]  /*8370*/  ENDCOLLECTIVE ;  /* 0x000000000000791b */ /* 0x003fea0003800000 */
.L_x_2104:
[----:B------:R-:W-:-:S07]  /*8380*/  IMAD.MOV.U32 R36, RZ, RZ, R34 ;  /* 0x000000ffff247224 */ /* 0x000fce00078e0022 */
[----:B------:R-:W-:Y:S05]  /*8390*/  WARPSYNC.COLLECTIVE R6, `(.L_x_2105) ;  /* 0x0000000006087348 */ /* 0x000fea0003c00000 */
[----:B------:R0:W1:Y:S02]  /*83a0*/  SHFL.IDX P0, R34, R35, R8, R7 ;  /* 0x0000000823227389 */ /* 0x0000640000000007 */
[----:B01----:R-:W-:Y:S05]  /*83b0*/  ENDCOLLECTIVE ;  /* 0x000000000000791b */ /* 0x003fea0003800000 */
.L_x_2105:
[----:B------:R-:W-:-:S04]  /*83c0*/  LOP3.LUT R36, R36, R5, RZ, 0xc0, !PT ;  /* 0x0000000524247212 */ /* 0x000fc800078ec0ff */
[----:B------:R0:W1:Y:S01]  /*83d0*/  POPC R39, R36 ;  /* 0x0000002400277309 */ /* 0x0000620000000000 */
[----:B------:R-:W-:-:S07]  /*83e0*/  LOP3.LUT R37, R34, R5, RZ, 0x30, !PT ;  /* 0x0000000522257212 */ /* 0x000fce00078e30ff */
[----:B01----:R-:W-:Y:S05]  /*83f0*/  WARPSYNC.COLLECTIVE R6, `(.L_x_2106) ;  /* 0x0000000006087348 */ /* 0x003fea0003c00000 */
[----:B------:R2:W3:Y:S02]  /*8400*/  SHFL.IDX P0, R34, R35, R8, R7 ;  /* 0x0000000823227389 */ /* 0x0004e40000000007 */
[----:B0123--:R-:W-:Y:S05]  /*8410*/  ENDCOLLECTIVE ;  /* 0x000000000000791b */ /* 0x00ffea0003800000 */
.L_x_2106:
[----:B------:R-:W0:Y:S02]  /*8420*/  POPC R37, R37 ;  /* 0x0000002500257309 */ /* 0x000e240000000000 */
[----:B0-----:R-:W-:Y:S01]  /*8430*/  IADD3 R0, PT, PT, -R37, R0, R39 ;  /* 0x0000000025007210 */ /* 0x001fe20007ffe127 */
[----:B------:R-:W-:-:S07]  /*8440*/  IMAD.MOV.U32 R43, RZ, RZ, R34 ;  /* 0x000000ffff2b7224 */ /* 0x000fce00078e0022 */
[----:B------:R-:W-:Y:S05]  /*8450*/  WARPSYNC.COLLECTIVE R6, `(.L_x_2107) ;  /* 0x0000000006087348 */ /* 0x000fea0003c00000 */
[----:B------:R0:W1:Y:S02]  /*8460*/  SHFL.IDX P0, R34, R35, R8, R7 ;  /* 0x0000000823227389 */ /* 0x0000640000000007 */
[----:B01----:R-:W-:Y:S05]  /*8470*/  ENDCOLLECTIVE ;  /* 0x000000000000791b */ /* 0x003fea0003800000 */
.L_x_2107:
[----:B------:R-:W-:-:S06]  /*8480*/  LOP3.LUT R43, R43, R4, RZ, 0xc0, !PT ;  /* 0x000000042b2b7212 */ /* 0x000fcc00078ec0ff */
[----:B------:R-:W0:Y:S01]  /*8490*/  POPC R43, R43 ;  /* 0x0000002b002b7309 */ /* 0x000e220000000000 */
[----:B------:R-:W-:-:S07]  /*84a0*/  IMAD.MOV.U32 R37, RZ, RZ, R34 ;  /* 0x000000ffff257224 */ /* 0x000fce00078e0022 */
[----:B0-----:R-:W-:Y:S05]  /*84b0*/  WARPSYNC.COLLECTIVE R6, `(.L_x_2108) ;  /* 0x0000000006087348 */ /* 0x001fea0003c00000 */
[----:B------:R1:W2:Y:S02]  /*84c0*/  SHFL.IDX P0, R34, R35, R8, R7 ;  /* 0x0000000823227389 */ /* 0x0002a40000000007 */
[----:B012---:R-:W-:Y:S05]  /*84d0*/  ENDCOLLECTIVE ;  /* 0x000000000000791b */ /* 0x007fea0003800000 */
.L_x_2108:
[----:B------:R-:W-:-:S06]  /*84e0*/  LOP3.LUT R37, R37, R4, RZ, 0x30, !PT ;  /* 0x0000000425257212 */ /* 0x000fcc00078e30ff */
[----:B------:R-:W0:Y:S01]  /*84f0*/  POPC R37, R37 ;  /* 0x0000002500257309 */ /* 0x000e220000000000 */
[----:B------:R-:W-:Y:S01]  /*8500*/  IMAD.MOV.U32 R36, RZ, RZ, R34 ;  /* 0x000000ffff247224 */ /* 0x000fe200078e0022 */
[----:B0-----:R-:W-:-:S07]  /*8510*/  IADD3 R24, PT, PT, -R37, R24, R43 ;  /* 0x0000001825187210 */ /* 0x001fce0007ffe12b */
[----:B------:R-:W-:Y:S05]  /*8520*/  WARPSYNC.COLLECTIVE R6, `(.L_x_2109) ;  /* 0x0000000006087348 */ /* 0x000fea0003c00000 */
[----:B------:R0:W1:Y:S02]  /*8530*/  SHFL.IDX P0, R34, R35, R8, R7 ;  /* 0x0000000823227389 */ /* 0x0000640000000007 */
[----:B01----:R-:W-:Y:S05]  /*8540*/  ENDCOLLECTIVE ;  /* 0x000000000000791b */ /* 0x003fea0003800000 */
.L_x_2109:
[----:B------:R-:W-:-:S04]  /*8550*/  LOP3.LUT R36, R36, R5, RZ, 0xc0, !PT ;  /* 0x0000000524247212 */ /* 0x000fc800078ec0ff */
[----:B------:R0:W1:Y:S01]  /*8560*/  POPC R39, R36 ;  /* 0x0000002400277309 */ /* 0x0000620000000000 */
[----:B------:R-:W-:-:S07]  /*8570*/  LOP3.LUT R37, R34, R5, RZ, 0x30, !PT ;  /* 0x0000000522257212 */ /* 0x000fce00078e30ff */
[----:B01----:R-:W-:Y:S05]  /*8580*/  WARPSYNC.COLLECTIVE R6, `(.L_x_2110) ;  /* 0x0000000006087348 */ /* 0x003fea0003c00000 */
[----:B------:R2:W3:Y:S02]  /*8590*/  SHFL.IDX P0, R34, R35, R8, R7 ;  /* 0x0000000823227389 */ /* 0x0004e40000000007 */
[----:B0123--:R-:W-:Y:S05]  /*85a0*/  ENDCOLLECTIVE ;  /* 0x000000000000791b */ /* 0x00ffea0003800000 */
.L_x_2110:
[----:B------:R-:W0:Y:S02]  /*85b0*/  POPC R37, R37 ;  /* 0x0000002500257309 */ /* 0x000e240000000000 */
[----:B0-----:R-:W-:Y:S01]  /*85c0*/  IADD3 R14, PT, PT, -R37, R14, R39 ;  /* 0x0000000e250e7210 */ /* 0x001fe20007ffe127 */
[----:B------:R-:W-:-:S07]  /*85d0*/  IMAD.MOV.U32 R5, RZ, RZ, R34 ;  /* 0x000000ffff057224 */ /* 0x000fce00078e0022 */
[----:B------:R-:W-:Y:S05]  /*85e0*/  WARPSYNC.COLLECTIVE R6, `(.L_x_2111) ;  /* 0x0000000006087348 */ /* 0x000fea0003c00000 */
[----:B------:R0:W1:Y:S02]  /*85f0*/  SHFL.IDX P0, R34, R35, R8, R7 ;  /* 0x0000000823227389 */ /* 0x0000640000000007 */
[----:B01----:R-:W-:Y:S05]  /*8600*/  ENDCOLLECTIVE ;  /* 0x000000000000791b */ /* 0x003fea0003800000 */
.L_x_2111:
[----:B------:R-:W-:-:S04]  /*8610*/  LOP3.LUT R5, R5, R4, RZ, 0xc0, !PT ;  /* 0x0000000405057212 */ /* 0x000fc800078ec0ff */
[----:B------:R0:W1:Y:S01]  /*8620*/  POPC R36, R5 ;  /* 0x0000000500247309 */ /* 0x0000620000000000 */
[----:B------:R-:W-:Y:S05]  /*8630*/  BRA `(.L_x_2112) ;  /* 0xffffffa800987947 */ /* 0x000fea000383ffff */
.L_x_1750:
[----:B------:R-:W-:Y:S01]  /*8640*/  BSSY B0, `(.L_x_2113) ;  /* 0x0000006000007945 */ /* 0x000fe20003800000 */
[----:B------:R-:W-:Y:S01]  /*8650*/  ISETP.NE.AND P6, PT, R16, RZ, PT ;  /* 0x000000ff1000720c */ /* 0x000fe20003fc5270 */
[----:B------:R-:W-:-:S12]  /*8660*/  IMAD.MOV.U32 R6, RZ, RZ, -0x1 ;  /* 0xffffffffff067424 */ /* 0x000fd800078e00ff */
[----:B------:R-:W-:Y:S05]  /*8670*/  WARPSYNC.COLLECTIVE R6, `(.L_x_2114) ;  /* 0x0000000006087348 */ /* 0x000fea0003c00000 */
[----:B------:R-:W-:Y:S01]  /*8680*/  VOTE.ANY R4, PT, P6 ;  /* 0x0000000000047806 */ /* 0x000fe200030e0100 */
[----:B------:R-:W-:Y:S06]  /*8690*/  ENDCOLLECTIVE ;  /* 0x000000000000791b */ /* 0x000fec0003800000 */
.L_x_2114:
[----:B------:R-:W-:Y:S05]  /*86a0*/  BSYNC B0 ;  /* 0x0000000000007941 */ /* 0x000fea0003800000 */
.L_x_2113:
[----:B------:R-:W-:Y:S01]  /*86b0*/  ISETP.NE.AND P6, PT, R15, RZ, PT ;  /* 0x000000ff0f00720c */ /* 0x000fe20003fc5270 */
[----:B------:R-:W-:Y:S02]  /*86c0*/  IMAD.MOV.U32 R6, RZ, RZ, -0x1 ;  /* 0xffffffffff067424 */ /* 0x000fe400078e00ff */
[----:B------:R-:W-:-:S06]  /*86d0*/  IMAD.MOV.U32 R24, RZ, RZ, R4 ;  /* 0x000000ffff187224 */ /* 0x000fcc00078e0004 */
[----:B------:R-:W0:Y:S04]  /*86e0*/  BREV R24, R24 ;  /* 0x0000001800187301 */ /* 0x000e280000000000 */
[----:B0-----:R-:W-:Y:S05]  /*86f0*/  WARPSYNC.COLLECTIVE R6, `(.L_x_2115) ;  /* 0x0000000006087348 */ /* 0x001fea0003c00000 */
[----:B------:R-:W-:Y:S01]  /*8700*/  VOTE.ANY R4, PT, P6 ;  /* 0x0000000000047806 */ /* 0x000fe200030e0100 */
[----:B0-----:R-:W-:Y:S06]  /*8710*/  ENDCOLLECTIVE ;  /* 0x000000000000791b */ /* 0x001fec0003800000 */
.L_x_2115:
[----:B------:R-:W-:Y:S01]  /*8720*/  ISETP.NE.AND P6, PT, R9, RZ, PT ;  /* 0x000000ff0900720c */ /* 0x000fe20003fc5270 */
[----:B------:R-:W-:-:S06]  /*8730*/  IMAD.MOV.U32 R25, RZ, RZ, R4 ;  /* 0x000000ffff197224 */ /* 0x000fcc00078e0004 */
[----:B------:R-:W0:Y:S06]  /*8740*/  BREV R25, R25 ;  /* 0x0000001900197301 */ /* 0x000e2c0000000000 */
[----:B0-----:R-:W-:Y:S05]  /*8750*/  WARPSYNC.COLLECTIVE R6, `(.L_x_2116) ;  /* 0x0000000006087348 */ /* 0x001fea0003c00000 */
[----:B------:R-:W-:Y:S01]  /*8760*/  VOTE.ANY R4, PT, P6 ;  /* 0x0000000000047806 */ /* 0x000fe200030e0100 */
[----:B0-----:R-:W-:Y:S06]  /*8770*/  ENDCOLLECTIVE ;  /* 0x000000000000791b */ /* 0x001fec0003800000 */
.L_x_2116:
[----:B------:R-:W-:Y:S01]  /*8780*/  ISETP.NE.AND P6, PT, R11, RZ, PT ;  /* 0x000000ff0b00720c */ /* 0x000fe20003fc5270 */
[----:B------:R-:W-:-:S06]  /*8790*/  IMAD.MOV.U32 R26, RZ, RZ, R4 ;  /* 0x000000ffff1a7224 */ /* 0x000fcc00078e0004 */
[----:B------:R-:W0:Y:S06]  /*87a0*/  BREV R26, R26 ;  /* 0x0000001a001a7301 */ /* 0x000e2c0000000000 */
[----:B0-----:R-:W-:Y:S05]  /*87b0*/  WARPSYNC.COLLECTIVE R6, `(.L_x_2117) ;  /* 0x0000000006087348 */ /* 0x001fea0003c00000 */
[----:B------:R-:W-:Y:S01]  /*87c0*/  VOTE.ANY R4, PT, P6 ;  /* 0x0000000000047806 */ /* 0x000fe200030e0100 */
[----:B0-----:R-:W-:Y:S06]  /*87d0*/  ENDCOLLECTIVE ;  /* 0x000000000000791b */ /* 0x001fec0003800000 */
.L_x_2117:
[----:B------:R-:W-:Y:S01]  /*87e0*/  ISETP.NE.AND P6, PT, R23, RZ, PT ;  /* 0x000000ff1700720c */ /* 0x000fe20003fc5270 */
[----:B------:R-:W-:-:S06]  /*87f0*/  IMAD.MOV.U32 R27, RZ, RZ, R4 ;  /* 0x000000ffff1b7224 */ /* 0x000fcc00078e0004 */
[----:B------:R-:W0:Y:S06]  /*8800*/  BREV R27, R27 ;  /* 0x0000001b001b7301 */ /* 0x000e2c0000000000 */
[----:B0-----:R-:W-:Y:S05]  /*8810*/  WARPSYNC.COLLECTIVE R6, `(.L_x_2118) ;  /* 0x0000000006087348 */ /* 0x001fea0003c00000 */
[----:B------:R-:W-:Y:S01]  /*8820*/  VOTE.ANY R4, PT, P6 ;  /* 0x0000000000047806 */ /* 0x000fe200030e0100 */
[----:B0-----:R-:W-:Y:S06]  /*8830*/  ENDCOLLECTIVE ;  /* 0x000000000000791b */ /* 0x001fec0003800000 */
.L_x_2118:
[----:B------:R-:W-:Y:S01]  /*8840*/  ISETP.NE.AND P6, PT, R17, RZ, PT ;  /* 0x000000ff1100720c */ /* 0x000fe20003fc5270 */
[----:B------:R-:W-:-:S06]  /*8850*/  IMAD.MOV.U32 R16, RZ, RZ, R4 ;  /* 0x000000ffff107224 */ /* 0x000fcc00078e0004 */
[----:B------:R-:W0:Y:S06]  /*8860*/  BREV R16, R16 ;  /* 0x0000001000107301 */ /* 0x000e2c0000000000 */
[----:B0-----:R-:W-:Y:S05]  /*8870*/  WARPSYNC.COLLECTIVE R6, `(.L_x_2119) ;  /* 0x0000000006087348 */ /* 0x001fea0003c00000 */
[----:B------:R-:W-:Y:S01]  /*8880*/  VOTE.ANY R4, PT, P6 ;  /* 0x0000000000047806 */ /* 0x000fe200030e0100 */
[----:B0-----:R-:W-:Y:S06]  /*8890*/  ENDCOLLECTIVE ;  /* 0x000000000000791b */ /* 0x001fec0003800000 */
.L_x_2119:
[----:B------:R-:W-:Y:S01]  /*88a0*/  ISETP.NE.AND P6, PT, R18, RZ, PT ;  /* 0x000000ff1200720c */ /* 0x000fe20003fc5270 */
[----:B------:R-:W-:-:S06]  /*88b0*/  IMAD.MOV.U32 R17, RZ, RZ, R4 ;  /* 0x000000ffff117224 */ /* 0x000fcc00078e0004 */
[----:B------:R-:W0:Y:S06]  /*88c0*/  BREV R17, R17 ;  /* 0x0000001100117301 */ /* 0x000e2c0000000000 */
[----:B0-----:R-:W-:Y:S05]  /*88d0*/  WARPSYNC.COLLECTIVE R6, `(.L_x_2120) ;  /* 0x0000000006087348 */ /* 0x001fea0003c00000 */
[----:B------:R-:W-:Y:S01]  /*88e0*/  VOTE.ANY R4, PT, P6 ;  /* 0x0000000000047806 */ /* 0x000fe200030e0100 */
[----:B0-----:R-:W-:Y:S06]  /*88f0*/  ENDCOLLECTIVE ;  /* 0x000000000000791b */ /* 0x001fec0003800000 */
.L_x_2120:
[----:B------:R-:W-:Y:S01]  /*8900*/  ISETP.NE.AND P6, PT, R19, RZ, PT ;  /* 0x000000ff1300720c */ /* 0x000fe20003fc5270 */
[----:B------:R-:W-:-:S06]  /*8910*/  IMAD.MOV.U32 R18, RZ, RZ, R4 ;  /* 0x000000ffff127224 */ /* 0x000fcc00078e0004 */
[----:B------:R-:W0:Y:S06]  /*8920*/  BREV R18, R18 ;  /* 0x0000001200127301 */ /* 0x000e2c0000000000 */
[----:B0-----:R-:W-:Y:S05]  /*8930*/  WARPSYNC.COLLECTIVE R6, `(.L_x_2121) ;  /* 0x0000000006087348 */ /* 0x001fea0003c00000 */
[----:B------:R-:W-:Y:S01]  /*8940*/  VOTE.ANY R4, PT, P6 ;  /* 0x0000000000047806 */ /* 0x000fe200030e0100 */
[----:B0-----:R-:W-:Y:S06]  /*8950*/  ENDCOLLECTIVE ;  /* 0x000000000000791b */ /* 0x001fec0003800000 */
.L_x_2121:
[----:B------:R-:W-:Y:S01]  /*8960*/  PLOP3.LUT P6, PT, P1, PT, PT, 0x80, 0x8 ;  /* 0x000000000008781c */ /* 0x000fe20000fcf070 */
[----:B------:R-:W-:-:S06]  /*8970*/  IMAD.MOV.U32 R19, RZ, RZ, R4 ;  /* 0x000000ffff137224 */ /* 0x000fcc00078e0004 */
[----:B------:R-:W0:Y:S06]  /*8980*/  BREV R19, R19 ;  /* 0x0000001300137301 */ /* 0x000e2c0000000000 */
[----:B0-----:R-:W-:Y:S05]  /*8990*/  WARPSYNC.COLLECTIVE R6, `(.L_x_2122) ;  /* 0x0000000006087348 */ /* 0x001fea0003c00000 */
[----:B------:R-:W-:Y:S01]  /*89a0*/  VOTE.ANY R4, PT, P6 ;  /* 0x0000000000047806 */ /* 0x000fe200030e0100 */
[----:B0-----:R-:W-:Y:S06]  /*89b0*/  ENDCOLLECTIVE ;  /* 0x000000000000791b */ /* 0x001fec0003800000 */
.L_x_2122:
[----:B------:R-:W-:Y:S01]  /*89c0*/  PLOP3.LUT P6, PT, P0, PT, PT, 0x80, 0x8 ;  /* 0x000000000008781c */ /* 0x000fe200007cf070 */
[----:B------:R-:W-:-:S06]  /*89d0*/  IMAD.MOV.U32 R12, RZ, RZ, R4 ;  /* 0x000000ffff0c7224 */ /* 0x000fcc00078e0004 */
[----:B------:R-:W0:Y:S06]  /*89e0*/  BREV R12, R12 ;  /* 0x0000000c000c7301 */ /* 0x000e2c0000000000 */
[----:B0-----:R-:W-:Y:S05]  /*89f0*/  WARPSYNC.COLLECTIVE R6, `(.L_x_2123) ;  /* 0x0000000006087348 */ /* 0x001fea0003c00000 */
[----:B------:R-:W-:Y:S01]  /*8a00*/  VOTE.ANY R4, PT, P6 ;  /* 0x0000000000047806 */ /* 0x000fe200030e0100 */
[----:B0-----:R-:W-:Y:S06]  /*8a10*/  ENDCOLLECTIVE ;  /* 0x000000000000791b */ /* 0x001fec0003800000 */
.L_x_2123:
[----:B------:R-:W-:Y:S01]  /*8a20*/  ISETP.NE.AND P6, PT, R7, RZ, PT ;  /* 0x000000ff0700720c */ /* 0x000fe20003fc5270 */
[----:B------:R-:W-:-:S06]  /*8a30*/  IMAD.MOV.U32 R13, RZ, RZ, R4 ;  /* 0x000000ffff0d7224 */ /* 0x000fcc00078e0004 */
[----:B------:R-:W0:Y:S06]  /*8a40*/  BREV R13, R13 ;  /* 0x0000000d000d7301 */ /* 0x000e2c0000000000 */
[----:B0-----:R-:W-:Y:S05]  /*8a50*/  WARPSYNC.COLLECTIVE R6, `(.L_x_2124) ;  /* 0x0000000006087348 */ /* 0x001fea0003c00000 */
[----:B------:R-:W-:Y:S01]  /*8a60*/  VOTE.ANY R4, PT, P6 ;  /* 0x0000000000047806 */ /* 0x000fe200030e0100 */
[----:B0-----:R-:W-:Y:S06]  /*8a70*/  ENDCOLLECTIVE ;  /* 0x000000000000791b */ /* 0x001fec0003800000 */
.L_x_2124:
[----:B------:R-:W-:Y:S01]  /*8a80*/  ISETP.NE.AND P6, PT, R5, RZ, PT ;  /* 0x000000ff0500720c */ /* 0x000fe20003fc5270 */
[----:B------:R-:W-:-:S06]  /*8a90*/  IMAD.MOV.U32 R14, RZ, RZ, R4 ;  /* 0x000000ffff0e7224 */ /* 0x000fcc00078e0004 */
[----:B------:R-:W0:Y:S06]  /*8aa0*/  BREV R14, R14 ;  /* 0x0000000e000e7301 */ /* 0x000e2c0000000000 */
[----:B0-----:R-:W-:Y:S05]  /*8ab0*/  WARPSYNC.COLLECTIVE R6, `(.L_x_2125) ;  /* 0x0000000006087348 */ /* 0x001fea0003c00000 */
[----:B------:R-:W-:Y:S01]  /*8ac0*/  VOTE.ANY R4, PT, P6 ;  /* 0x0000000000047806 */ /* 0x000fe200030e0100 */
[----:B0-----:R-:W-:Y:S06]  /*8ad0*/  ENDCOLLECTIVE ;  /* 0x000000000000791b */ /* 0x001fec0003800000 */
.L_x_2125:
[----:B------:R-:W-:Y:S01]  /*8ae0*/  PLOP3.LUT P6, PT, P5, PT, PT, 0x80, 0x8 ;  /* 0x000000000008781c */ /* 0x000fe20002fcf070 */
[----:B------:R-:W-:-:S06]  /*8af0*/  IMAD.MOV.U32 R15, RZ, RZ, R4 ;  /* 0x000000ffff0f7224 */ /* 0x000fcc00078e0004 */
[----:B------:R-:W0:Y:S06]  /*8b00*/  BREV R15, R15 ;  /* 0x0000000f000f7301 */ /* 0x000e2c0000000000 */
[----:B0-----:R-:W-:Y:S05]  /*8b10*/  WARPSYNC.COLLECTIVE R6, `(.L_x_2126) ;  /* 0x0000000006087348 */ /* 0x001fea0003c00000 */
[----:B------:R-:W-:Y:S01]  /*8b20*/  VOTE.ANY R4, PT, P6 ;  /* 0x0000000000047806 */ /* 0x000fe200030e0100 */
[----:B0-----:R-:W-:Y:S06]  /*8b30*/  ENDCOLLECTIVE ;  /* 0x000000000000791b */ /* 0x001fec0003800000 */
.L_x_2126:
[----:B------:R-:W-:Y:S01]  /*8b40*/  PLOP3.LUT P6, PT, P4, PT, PT, 0x80, 0x8 ;  /* 0x000000000008781c */ /* 0x000fe200027cf070 */
[----:B------:R-:W-:-:S06]  /*8b50*/  IMAD.MOV.U32 R8, RZ, RZ, R4 ;  /* 0x000000ffff087224 */ /* 0x000fcc00078e0004 */
[----:B------:R-:W0:Y:S06]  /*8b60*/  BREV R8, R8 ;  /* 0x0000000800087301 */ /* 0x000e2c0000000000 */
[----:B0-----:R-:W-:Y:S05]  /*8b70*/  WARPSYNC.COLLECTIVE R6, `(.L_x_2127) ;  /* 0x0000000006087348 */ /* 0x001fea0003c00000 */
[----:B------:R-:W-:Y:S01]  /*8b80*/  VOTE.ANY R4, PT, P6 ;  /* 0x0000000000047806 */ /* 0x000fe200030e0100 */
[----:B0-----:R-:W-:Y:S06]  /*8b90*/  ENDCOLLECTIVE ;  /* 0x000000000000791b */ /* 0x001fec0003800000 */
.L_x_2127:
[----:B------:R-:W-:Y:S01]  /*8ba0*/  PLOP3.LUT P6, PT, P3, PT, PT, 0x80, 0x8 ;  /* 0x000000000008781c */ /* 0x000fe20001fcf070 */
[----:B------:R-:W-:-:S06]  /*8bb0*/  IMAD.MOV.U32 R9, RZ, RZ, R4 ;  /* 0x000000ffff097224 */ /* 0x000fcc00078e0004 */
[----:B------:R-:W0:Y:S06]  /*8bc0*/  BREV R9, R9 ;  /* 0x0000000900097301 */ /* 0x000e2c0000000000 */
[----:B0-----:R-:W-:Y:S05]  /*8bd0*/  WARPSYNC.COLLECTIVE R6, `(.L_x_2128) ;  /* 0x0000000006087348 */ /* 0x001fea0003c00000 */
[----:B------:R-:W-:Y:S01]  /*8be0*/  VOTE.ANY R4, PT, P6 ;  /* 0x0000000000047806 */ /* 0x000fe200030e0100 */
[----:B0-----:R-:W-:Y:S06]  /*8bf0*/  ENDCOLLECTIVE ;  /* 0x000000000000791b */ /* 0x001fec0003800000 */
.L_x_2128:
[----:B------:R-:W-:Y:S01]  /*8c00*/  PLOP3.LUT P6, PT, P2, PT, PT, 0x80, 0x8 ;  /* 0x000000000008781c */ /* 0x000fe200017cf070 */
[----:B------:R-:W-:-:S06]  /*8c10*/  IMAD.MOV.U32 R10, RZ, RZ, R4 ;  /* 0x000000ffff0a7224 */ /* 0x000fcc00078e0004 */
[----:B------:R-:W0:Y:S06]  /*8c20*/  BREV R10, R10 ;  /* 0x0000000a000a7301 */ /* 0x000e2c0000000000 */
[----:B0-----:R-:W-:Y:S05]  /*8c30*/  WARPSYNC.COLLECTIVE R6, `(.L_x_2129) ;  /* 0x0000000006087348 */ /* 0x001fea0003c00000 */
[----:B------:R-:W-:Y:S01]  /*8c40*/  VOTE.ANY R4, PT, P6 ;  /* 0x0000000000047806 */ /* 0x000fe200030e0100 */
[----:B0-----:R-:W-:Y:S06]  /*8c50*/  ENDCOLLECTIVE ;  /* 0x000000000000791b */ /* 0x001fec0003800000 */
.L_x_2129:
[----:B------:R-:W-:Y:S01]  /*8c60*/  IMAD.MOV.U32 R11, RZ, RZ, R4 ;  /* 0x000000ffff0b7224 */ /* 0x000fe200078e0004 */
[----:B------:R-:W-:Y:S06]  /*8c70*/  BRA `(.L_x_2130) ;  /* 0xffffffa800887947 */ /* 0x000fec000383ffff */
.L_x_2131:
        /* <DEDUP_REMOVED lines=16> */
.L_x_2998:


//--------------------- .text._Z23spmm4_bin_op_8_1024_128PKhPKjPjPKiS5_ii --------------------------
	.section	.text._Z23spmm4_bin_op_8_1024_128PKhPKjPjPKiS5_ii,"ax",@progbits
	.align	128
        .global         _Z23spmm4_bin_op_8_1024_128PKhPKjPjPKiS5_ii
        .type           _Z23spmm4_bin_op_8_1024_128PKhPKjPjPKiS5_ii,@function
        .size           _Z23spmm4_bin_op_8_1024_128PKhPKjPjPKiS5_ii,(.L_x_2999 - _Z23spmm4_bin_op_8_1024_128PKhPKjPjPKiS5_ii)
        .other          _Z23spmm4_bin_op_8_1024_128PKhPKjPjPKiS5_ii,@"STO_CUDA_ENTRY STV_DEFAULT"
_Z23spmm4_bin_op_8_1024_128PKhPKjPjPKiS5_ii:
.text._Z23spmm4_bin_op_8_1024_128PKhPKjPjPKiS5_ii:
        /* <DEDUP_REMOVED lines=20> */
[----:B------:R0:W3:Y:S01]  /*0140*/  LDG.E.CONSTANT R30, desc[UR8][R2.64+0x4] ;  /* 0x00000408021e7981 */ /* 0x0000e2000c1e9900 */
[----:B------:R-:W-:Y:S01]  /*0150*/  SHF.R.U32.HI R0, RZ, 0x4, R7 ;  /* 0x00000004ff007819 */ /* 0x000fe20000011607 */
[----:B------:R-:W-:Y:S01]  /*0160*/  BSSY B0, `(.L_x_2132) ;  /* 0x000024c000007945 */ /* 0x000fe20003800000 */
[----:B------:R-:W-:Y:S02]  /*0170*/  PLOP3.LUT P2, PT, PT, PT, PT, 0x80, 0x8 ;  /* 0x000000000008781c */ /* 0x000fe40003f4f070 */
[----:B------:R-:W-:Y:S02]  /*0180*/  LOP3.LUT R0, R0, 0x6, RZ, 0xc0, !PT ;  /* 0x0000000600007812 */ /* 0x000fe400078ec0ff */
[----:B------:R-:W-:-:S02]  /*0190*/  PLOP3.LUT P3, PT, PT, PT, PT, 0x80, 0x8 ;  /* 0x000000000008781c */ /* 0x000fc40003f6f070 */
[----:B------:R-:W-:Y:S01]  /*01a0*/  PLOP3.LUT P0, PT, PT, PT, PT, 0x80, 0x8 ;  /* 0x000000000008781c */ /* 0x000fe20003f0f070 */
[----:B--2---:R-:W-:Y:S01]  /*01b0*/  IMAD R15, R0, UR4, RZ ;  /* 0x00000004000f7c24 */ /* 0x004fe2000f8e02ff */
[----:B0-----:R-:W-:Y:S02]  /*01c0*/  P2R R2, PR, RZ, 0x4 ;  /* 0x00000004ff027803 */ /* 0x001fe40000000000 */
[----:B------:R-:W-:Y:S01]  /*01d0*/  P2R R3, PR, RZ, 0x8 ;  /* 0x00000008ff037803 */ /* 0x000fe20000000000 */
[----:B------:R-:W-:Y:S01]  /*01e0*/  IMAD R28, R5, 0x4, R15 ;  /* 0x00000004051c7824 */ /* 0x000fe200078e020f */
[----:B------:R-:W-:Y:S02]  /*01f0*/  PLOP3.LUT P1, PT, PT, PT, PT, 0x80, 0x8 ;  /* 0x000000000008781c */ /* 0x000fe40003f2f070 */
[----:B------:R-:W-:Y:S02]  /*0200*/  PLOP3.LUT P2, PT, PT, PT, PT, 0x80, 0x8 ;  /* 0x000000000008781c */ /* 0x000fe40003f4f070 */
[----:B------:R-:W-:-:S02]  /*0210*/  PLOP3.LUT P3, PT, PT, PT, PT, 0x80, 0x8 ;  /* 0x000000000008781c */ /* 0x000fc40003f6f070 */
[----:B------:R-:W-:Y:S02]  /*0220*/  PLOP3.LUT P4, PT, PT, PT, PT, 0x80, 0x8 ;  /* 0x000000000008781c */ /* 0x000fe40003f8f070 */
[----:B------:R-:W-:Y:S01]  /*0230*/  PLOP3.LUT P6, PT, PT, PT, PT, 0x80, 0x8 ;  /* 0x000000000008781c */ /* 0x000fe20003fcf070 */
[----:B---3--:R-:W-:-:S05]  /*0240*/  IMAD.IADD R30, R30, 0x1, -R29 ;  /* 0x000000011e1e7824 */ /* 0x008fca00078e0a1d */
[----:B------:R-:W-:-:S13]  /*0250*/  ISETP.GE.AND P5, PT, R30, 0x1, PT ;  /* 0x000000011e00780c */ /* 0x000fda0003fa6270 */
[----:B------:R-:W-:Y:S05]  /*0260*/  @!P5 BRA `(.L_x_2133) ;  /* 0x0000002000ecd947 */ /* 0x000fea0003800000 */
[----:B------:R-:W0:Y:S01]  /*0270*/  S2R R31, SR_LANEID ;  /* 0x00000000001f7919 */ /* 0x000e220000000000 */
[----:B------:R-:W1:Y:S01]  /*0280*/  S2UR UR5, SR_CgaCtaId ;  /* 0x00000000000579c3 */ /* 0x000e620000008800 */
[----:B------:R-:W2:Y:S01]  /*0290*/  LDCU.64 UR6, c[0x0][0x3a0] ;  /* 0x00007400ff0677ac */ /* 0x000ea20008000a00 */
[----:B------:R-:W-:Y:S01]  /*02a0*/  SHF.R.U32.HI R0, RZ, 0x5, R7 ;  /* 0x00000005ff007819 */ /* 0x000fe20000011607 */
[----:B------:R-:W-:Y:S01]  /*02b0*/  VIADD R2, R30, 0x7 ;  /* 0x000000071e027836 */ /* 0x000fe20000000000 */
[----:B------:R-:W-:Y:S01]  /*02c0*/  BSSY B1, `(.L_x_2134) ;  /* 0x000022b000017945 */ /* 0x000fe20003800000 */
[----:B------:R-:W-:Y:S01]  /*02d0*/  UMOV UR4, 0x400 ;  /* 0x0000040000047882 */ /* 0x000fe20000000000 */
[----:B------:R-:W-:Y:S01]  /*02e0*/  CS2R R26, SRZ ;  /* 0x00000000001a7805 */ /* 0x000fe2000001ff00 */
[----:B------:R-:W-:Y:S01]  /*02f0*/  IMAD.SHL.U32 R0, R0, 0x20, RZ ;  /* 0x0000002000007824 */ /* 0x000fe200078e00ff */
[----:B------:R-:W-:Y:S02]  /*0300*/  SHF.R.S32.HI R3, RZ, 0x1f, R2 ;  /* 0x0000001fff037819 */ /* 0x000fe40000011402 */
[----:B------:R-:W-:-:S02]  /*0310*/  CS2R R24, SRZ ;  /* 0x0000000000187805 */ /* 0x000fc4000001ff00 */
[----:B------:R-:W-:Y:S02]  /*0320*/  CS2R R22, SRZ ;  /* 0x0000000000167805 */ /* 0x000fe4000001ff00 */
[----:B------:R-:W-:Y:S02]  /*0330*/  CS2R R20, SRZ ;  /* 0x0000000000147805 */ /* 0x000fe4000001ff00 */
[----:B------:R-:W-:Y:S01]  /*0340*/  LOP3.LUT R0, R0, 0x60, RZ, 0xc0, !PT ;  /* 0x0000006000007812 */ /* 0x000fe200078ec0ff */
[----:B------:R-:W-:Y:S01]  /*0350*/  IMAD.MOV.U32 R19, RZ, RZ, RZ ;  /* 0x000000ffff137224 */ /* 0x000fe200078e00ff */
[----:B------:R-:W-:Y:S02]  /*0360*/  LEA.HI R3, R3, R2, RZ, 0x3 ;  /* 0x0000000203037211 */ /* 0x000fe400078f18ff */
[----:B------:R-:W-:Y:S02]  /*0370*/  LOP3.LUT R0, R0, 0x380, R7, 0xf8, !PT ;  /* 0x0000038000007812 */ /* 0x000fe400078ef807 */
[----:B------:R-:W-:-:S02]  /*0380*/  LOP3.LUT R13, R3, 0xfffffff8, RZ, 0xc0, !PT ;  /* 0xfffffff8030d7812 */ /* 0x000fc400078ec0ff */
[C---:B0-----:R-:W-:Y:S01]  /*0390*/  SHF.R.U64 R4, R31.reuse, 0x2, RZ ;  /* 0x000000021f047819 */ /* 0x041fe200000012ff */
[C---:B------:R-:W-:Y:S01]  /*03a0*/  IMAD.IADD R2, R31.reuse, 0x1, R0 ;  /* 0x000000011f027824 */ /* 0x040fe200078e0200 */
[----:B------:R-:W-:Y:S02]  /*03b0*/  LOP3.LUT R18, R31, 0x3, RZ, 0xc0, !PT ;  /* 0x000000031f127812 */ /* 0x000fe400078ec0ff */
[----:B------:R-:W-:Y:S02]  /*03c0*/  IADD3 R9, P0, PT, R29, R4, RZ ;  /* 0x000000041d097210 */ /* 0x000fe40007f1e0ff */
[----:B------:R-:W-:Y:S01]  /*03d0*/  SHF.R.U32.HI R17, RZ, 0x2, R31 ;  /* 0x00000002ff117819 */ /* 0x000fe2000001161f */
[----:B------:R-:W-:Y:S01]  /*03e0*/  IMAD.IADD R15, R15, 0x1, R18 ;  /* 0x000000010f0f7824 */ /* 0x000fe200078e0212 */
[C---:B------:R-:W-:Y:S01]  /*03f0*/  LEA.HI.X.SX32 R4, R29.reuse, RZ, 0x1, P0 ;  /* 0x000000ff1d047211 */ /* 0x040fe200000f0eff */
[----:B------:R-:W-:Y:S01]  /*0400*/  IMAD.SHL.U32 R29, R29, 0x4, RZ ;  /* 0x000000041d1d7824 */ /* 0x000fe200078e00ff */
[C---:B--2---:R-:W-:Y:S01]  /*0410*/  LEA R8, P0, R9.reuse, UR6, 0x2 ;  /* 0x0000000609087c11 */ /* 0x044fe2000f8010ff */
[----:B-1----:R-:W-:Y:S01]  /*0420*/  ULEA UR6, UR5, UR4, 0x18 ;  /* 0x0000000405067291 */ /* 0x002fe2000f8ec0ff */
[----:B------:R-:W-:Y:S01]  /*0430*/  LOP3.LUT R14, R18, 0x1c, RZ, 0xfc, !PT ;  /* 0x0000001c120e7812 */ /* 0x000fe200078efcff */
[----:B------:R-:W-:Y:S01]  /*0440*/  UIADD3 UR4, UPT, UPT, UR4, 0x1000, URZ ;  /* 0x0000100004047890 */ /* 0x000fe2000fffe0ff */
[----:B------:R-:W-:-:S02]  /*0450*/  LEA.HI.X R9, R9, UR7, R4, 0x2, P0 ;  /* 0x0000000709097c11 */ /* 0x000fc400080f1404 */
[----:B------:R-:W-:Y:S01]  /*0460*/  SHF.R.S32.HI R16, RZ, 0x1f, R29 ;  /* 0x0000001fff107819 */ /* 0x000fe2000001141d */
[----:B------:R-:W-:Y:S01]  /*0470*/  ULEA UR4, UR5, UR4, 0x18 ;  /* 0x0000000405047291 */ /* 0x000fe2000f8ec0ff */
[----:B------:R-:W-:Y:S02]  /*0480*/  LEA R12, R0, UR6, 0x2 ;  /* 0x00000006000c7c11 */ /* 0x000fe4000f8e10ff */
[----:B------:R-:W-:-:S03]  /*0490*/  LEA R10, R2, UR6, 0x2 ;  /* 0x00000006020a7c11 */ /* 0x000fc6000f8e10ff */
[----:B------:R-:W-:Y:S02]  /*04a0*/  LEA R11, R0, UR4, 0x2 ;  /* 0x00000004000b7c11 */ /* 0x000fe4000f8e10ff */
[----:B------:R-:W-:-:S07]  /*04b0*/  LEA R0, R2, UR4, 0x2 ;  /* 0x0000000402007c11 */ /* 0x000fce000f8e10ff */
.L_x_2136:
[----:B------:R-:W-:-:S13]  /*04c0*/  ISETP.GE.U32.AND P0, PT, R17, R30, PT ;  /* 0x0000001e1100720c */ /* 0x000fda0003f06070 */
[----:B--2---:R-:W2:Y:S01]  /*04d0*/  @!P0 LDG.E.CONSTANT R32, desc[UR8][R8.64] ;  /* 0x0000000808208981 */ /* 0x004ea2000c1e9900 */
[----:B0-----:R-:W0:Y:S01]  /*04e0*/  @!P0 LDC.64 R2, c[0x0][0x380] ;  /* 0x0000e000ff028b82 */ /* 0x001e220000000a00 */
[----:B------:R-:W-:-:S07]  /*04f0*/  @!P0 LOP3.LUT R6, R18, 0xfffffffc, R31, 0xf8, !PT ;  /* 0xfffffffc12068812 */ /* 0x000fce00078ef81f */
        /* <DEDUP_REMOVED lines=8> */
[----:B------:R-:W-:Y:S02]  /*0580*/  IMAD.MOV.U32 R32, RZ, RZ, RZ ;  /* 0x000000ffff207224 */ /* 0x000fe400078e00ff */
[----:B------:R-:W-:-:S05]  /*0590*/  @!P0 IMAD.WIDE.U32 R4, R33, 0x4, R4 ;  /* 0x0000000421048825 */ /* 0x000fca00078e0004 */
[----:B------:R-:W5:Y:S04]  /*05a0*/  @!P0 LDG.E.CONSTANT R32, desc[UR8][R4.64] ;  /* 0x0000000804208981 */ /* 0x000f68000c1e9900 */
[----:B------:R0:W-:Y:S04]  /*05b0*/  STS [R10], RZ ;  /* 0x000000ff0a007388 */ /* 0x0001e80000000800 */
[----:B------:R0:W-:Y:S01]  /*05c0*/  STS [R0], RZ ;  /* 0x000000ff00007388 */ /* 0x0001e20000000800 */
[----:B------:R-:W-:Y:S01]  /*05d0*/  IMAD.MOV.U32 R34, RZ, RZ, RZ ;  /* 0x000000ffff227224 */ /* 0x000fe200078e00ff */
[----:B------:R-:W-:-:S05]  /*05e0*/  UMOV UR4, 0xffffffff ;  /* 0xffffffff00047882 */ /* 0x000fca0000000000 */
[----:B------:R1:W5:Y:S02]  /*05f0*/  @!P0 LDG.E.CONSTANT R34, desc[UR8][R6.64] ;  /* 0x0000000806228981 */ /* 0x000364000c1e9900 */
[----:B-1----:R-:W-:Y:S01]  /*0600*/  IMAD.MOV.U32 R7, RZ, RZ, RZ ;  /* 0x000000ffff077224 */ /* 0x002fe200078e00ff */
[----:B----4-:R-:W-:Y:S01]  /*0610*/  @!P0 LOP3.LUT R7, R2, 0xf, RZ, 0xc0, !PT ;  /* 0x0000000f02078812 */ /* 0x010fe200078ec0ff */
[----:B0-----:R-:W-:Y:S06]  /*0620*/  BRA.DIV UR4, `(.L_x_2135) ;  /* 0x0000002204787947 */ /* 0x001fec000b800000 */
[C---:B------:R-:W-:Y:S01]  /*0630*/  LOP3.LUT R37, R18.reuse, 0x4, RZ, 0xfc, !PT ;  /* 0x0000000412257812 */ /* 0x040fe200078efcff */
[----:B------:R-:W0:Y:S01]  /*0640*/  SHFL.IDX PT, R35, R7, R18, 0x1f ;  /* 0x00001f1207237589 */ /* 0x000e2200000e0000 */
[C---:B------:R-:W-:Y:S02]  /*0650*/  LOP3.LUT R36, R18.reuse, 0x8, RZ, 0xfc, !PT ;  /* 0x0000000812247812 */ /* 0x040fe400078efcff */
[----:B------:R-:W-:Y:S01]  /*0660*/  LOP3.LUT R5, R18, 0xc, RZ, 0xfc, !PT ;  /* 0x0000000c12057812 */ /* 0x000fe200078efcff */
[----:B------:R-:W1:Y:S01]  /*0670*/  SHFL.IDX PT, R6, R7, R37, 0x1f ;  /* 0x00001f2507067589 */ /* 0x000e6200000e0000 */
[----:B-----5:R-:W-:Y:S02]  /*0680*/  SHF.R.U32.HI R3, RZ, 0x1e, R34 ;  /* 0x0000001eff037819 */ /* 0x020fe40000011622 */
[----:B------:R-:W-:Y:S01]  /*0690*/  SHF.R.U32.HI R4, RZ, 0x1e, R32 ;  /* 0x0000001eff047819 */ /* 0x000fe20000011620 */
[----:B------:R2:W3:Y:S01]  /*06a0*/  SHFL.IDX PT, R37, R7, R36, 0x1f ;  /* 0x00001f2407257589 */ /* 0x0004e200000e0000 */
[----:B------:R-:W-:-:S02]  /*06b0*/  LOP3.LUT R3, R3, 0x1, RZ, 0xc0, !PT ;  /* 0x0000000103037812 */ /* 0x000fc400078ec0ff */
[----:B------:R-:W-:Y:S01]  /*06c0*/  LOP3.LUT R4, R4, 0x1, RZ, 0xc0, !PT ;  /* 0x0000000104047812 */ /* 0x000fe200078ec0ff */
[----:B------:R-:W4:Y:S01]  /*06d0*/  SHFL.IDX PT, R5, R7, R5, 0x1f ;  /* 0x00001f0507057589 */ /* 0x000f2200000e0000 */
[----:B------:R-:W-:Y:S02]  /*06e0*/  ISETP.NE.U32.AND P6, PT, R3, 0x1, PT ;  /* 0x000000010300780c */ /* 0x000fe40003fc5070 */
[--C-:B------:R-:W-:Y:S02]  /*06f0*/  SHF.R.U32.HI R3, RZ, 0x1d, R32.reuse ;  /* 0x0000001dff037819 */ /* 0x100fe40000011620 */
[----:B------:R-:W-:Y:S02]  /*0700*/  ISETP.NE.U32.AND P5, PT, R4, 0x1, PT ;  /* 0x000000010400780c */ /* 0x000fe40003fa5070 */
[----:B--2---:R-:W-:Y:S02]  /*0710*/  LOP3.LUT R36, R18, 0x10, RZ, 0xfc, !PT ;  /* 0x0000001012247812 */ /* 0x004fe400078efcff */
[----:B------:R-:W-:-:S02]  /*0720*/  SHF.R.U32.HI R4, RZ, 0x1f, R32 ;  /* 0x0000001fff047819 */ /* 0x000fc40000011620 */
[----:B------:R-:W-:Y:S01]  /*0730*/  LOP3.LUT R3, R3, 0x1, RZ, 0xc0, !PT ;  /* 0x0000000103037812 */ /* 0x000fe200078ec0ff */
[----:B0-----:R-:W-:Y:S01]  /*0740*/  IMAD.SHL.U32 R35, R35, 0x10000000, RZ ;  /* 0x1000000023237824 */ /* 0x001fe200078e00ff */
[----:B------:R-:W0:Y:S01]  /*0750*/  SHFL.IDX PT, R33, R7, R36, 0x1f ;  /* 0x00001f2407217589 */ /* 0x000e2200000e0000 */
[----:B------:R-:W-:Y:S01]  /*0760*/  ISETP.NE.U32.AND P4, PT, R4, 0x1, PT ;  /* 0x000000010400780c */ /* 0x000fe20003f85070 */
[----:B-1----:R-:W-:Y:S01]  /*0770*/  IMAD.SHL.U32 R6, R6, 0x1000000, RZ ;  /* 0x0100000006067824 */ /* 0x002fe200078e00ff */
[----:B------:R-:W-:Y:S02]  /*0780*/  ISETP.NE.U32.AND P0, PT, R3, 0x1, PT ;  /* 0x000000010300780c */ /* 0x000fe40003f05070 */
[----:B------:R-:W-:Y:S01]  /*0790*/  SHF.R.U32.HI R3, RZ, 0x1c, R32 ;  /* 0x0000001cff037819 */ /* 0x000fe20000011620 */
[----:B---3--:R-:W-:-:S03]  /*07a0*/  IMAD.SHL.U32 R2, R37, 0x100000, RZ ;  /* 0x0010000025027824 */ /* 0x008fc600078e00ff */
[----:B------:R-:W-:Y:S02]  /*07b0*/  LOP3.LUT R3, R3, 0x1, RZ, 0xc0, !PT ;  /* 0x0000000103037812 */ /* 0x000fe400078ec0ff */
[----:B------:R-:W-:Y:S01]  /*07c0*/  LOP3.LUT R6, R2, R6, R35, 0xfe, !PT ;  /* 0x0000000602067212 */ /* 0x000fe200078efe23 */
[----:B----4-:R-:W-:Y:S01]  /*07d0*/  IMAD.U32 R35, R5, 0x10000, RZ ;  /* 0x0001000005237824 */ /* 0x010fe200078e00ff */
[----:B------:R-:W-:-:S04]  /*07e0*/  SHF.R.U32.HI R2, RZ, 0x1f, R34 ;  /* 0x0000001fff027819 */ /* 0x000fc80000011622 */
[----:B------:R-:W-:Y:S02]  /*07f0*/  ISETP.NE.U32.AND P2, PT, R2, 0x1, PT ;  /* 0x000000010200780c */ /* 0x000fe40003f45070 */
[----:B------:R-:W-:-:S04]  /*0800*/  SHF.R.U32.HI R2, RZ, 0x1d, R34 ;  /* 0x0000001dff027819 */ /* 0x000fc80000011622 */
[----:B------:R-:W-:Y:S01]  /*0810*/  LOP3.LUT R2, R2, 0x1, RZ, 0xc0, !PT ;  /* 0x0000000102027812 */ /* 0x000fe200078ec0ff */
[----:B0-----:R-:W-:-:S03]  /*0820*/  IMAD.SHL.U32 R33, R33, 0x1000, RZ ;  /* 0x0000100021217824 */ /* 0x001fc600078e00ff */
[----:B------:R-:W-:Y:S02]  /*0830*/  ISETP.NE.U32.AND P3, PT, R2, 0x1, PT ;  /* 0x000000010200780c */ /* 0x000fe40003f65070 */
[----:B------:R-:W-:Y:S02]  /*0840*/  SHF.R.U32.HI R2, RZ, 0x1c, R34 ;  /* 0x0000001cff027819 */ /* 0x000fe40000011622 */
[----:B------:R-:W-:Y:S02]  /*0850*/  VOTE.ANY R36, PT, !P2 ;  /* 0x0000000000247806 */ /* 0x000fe400050e0100 */
[----:B------:R-:W-:Y:S02]  /*0860*/  LOP3.LUT R2, R2, 0x1, RZ, 0xc0, !PT ;  /* 0x0000000102027812 */ /* 0x000fe400078ec0ff */
[----:B------:R-:W-:Y:S01]  /*0870*/  ISETP.NE.U32.AND P2, PT, R3, 0x1, PT ;  /* 0x000000010300780c */ /* 0x000fe20003f45070 */
[----:B------:R-:W0:Y:S01]  /*0880*/  BREV R4, R36 ;  /* 0x0000002400047301 */ /* 0x000e220000000000 */
[----:B------:R-:W-:-:S02]  /*0890*/  ISETP.NE.U32.AND P1, PT, R2, 0x1, PT ;  /* 0x000000010200780c */ /* 0x000fc40003f25070 */
[----:B------:R-:W-:Y:S02]  /*08a0*/  LOP3.LUT R3, R34, 0x1, RZ, 0xc0, !PT ;  /* 0x0000000122037812 */ /* 0x000fe400078ec0ff */
[----:B------:R-:W-:Y:S02]  /*08b0*/  SHF.R.U32.HI R2, RZ, 0x1b, R34 ;  /* 0x0000001bff027819 */ /* 0x000fe40000011622 */
[----:B------:R-:W-:Y:S02]  /*08c0*/  LOP3.LUT R6, R33, R6, R35, 0xfe, !PT ;  /* 0x0000000621067212 */ /* 0x000fe400078efe23 */
[----:B------:R-:W-:Y:S02]  /*08d0*/  VOTE.ANY R35, PT, !P4 ;  /* 0x0000000000237806 */ /* 0x000fe400060e0100 */
[----:B------:R-:W-:Y:S02]  /*08e0*/  ISETP.NE.U32.AND P4, PT, R3, 0x1, PT ;  /* 0x000000010300780c */ /* 0x000fe40003f85070 */
[----:B------:R-:W-:-:S02]  /*08f0*/  LOP3.LUT R2, R2, 0x1, RZ, 0xc0, !PT ;  /* 0x0000000102027812 */ /* 0x000fc400078ec0ff */
[----:B------:R-:W-:Y:S01]  /*0900*/  VOTE.ANY R3, PT, !P6 ;  /* 0x0000000000037806 */ /* 0x000fe200070e0100 */
[----:B0-----:R0:W-:Y:S01]  /*0910*/  STS [R12], R4 ;  /* 0x000000040c007388 */ /* 0x0011e20000000800 */
[----:B------:R-:W-:Y:S02]  /*0920*/  ISETP.NE.U32.AND P6, PT, R2, 0x1, PT ;  /* 0x000000010200780c */ /* 0x000fe40003fc5070 */
[--C-:B------:R-:W-:Y:S02]  /*0930*/  SHF.R.U32.HI R2, RZ, 0x1b, R32.reuse ;  /* 0x0000001bff027819 */ /* 0x100fe40000011620 */
[----:B------:R-:W-:Y:S01]  /*0940*/  SHF.R.U32.HI R36, RZ, 0x1a, R32 ;  /* 0x0000001aff247819 */ /* 0x000fe20000011620 */
[----:B------:R-:W-:Y:S01]  /*0950*/  BREV R3, R3 ;  /* 0x0000000300037301 */ /* 0x000fe20000000000 */
[----:B------:R-:W-:Y:S02]  /*0960*/  LOP3.LUT R2, R2, 0x1, RZ, 0xc0, !PT ;  /* 0x0000000102027812 */ /* 0x000fe400078ec0ff */
[----:B------:R-:W-:-:S02]  /*0970*/  VOTE.ANY R33, PT, !P4 ;  /* 0x0000000000217806 */ /* 0x000fc400060e0100 */
[----:B------:R-:W-:Y:S02]  /*0980*/  ISETP.NE.U32.AND P4, PT, R2, 0x1, PT ;  /* 0x000000010200780c */ /* 0x000fe40003f85070 */
[----:B------:R-:W-:Y:S02]  /*0990*/  SHF.R.U32.HI R2, RZ, 0x1a, R34 ;  /* 0x0000001aff027819 */ /* 0x000fe40000011622 */
[----:B------:R-:W-:Y:S01]  /*09a0*/  P2R R37, PR, RZ, 0x40 ;  /* 0x00000040ff257803 */ /* 0x000fe20000000000 */
[----:B------:R-:W-:Y:S01]  /*09b0*/  BREV R33, R33 ;  /* 0x0000002100217301 */ /* 0x000fe20000000000 */
[----:B------:R-:W-:Y:S02]  /*09c0*/  LOP3.LUT R2, R2, 0x1, RZ, 0xc0, !PT ;  /* 0x0000000102027812 */ /* 0x000fe400078ec0ff */
[----:B------:R-:W-:Y:S02]  /*09d0*/  LOP3.LUT R36, R36, 0x1, RZ, 0xc0, !PT ;  /* 0x0000000124247812 */ /* 0x000fe400078ec0ff */
[----:B------:R-:W-:-:S02]  /*09e0*/  ISETP.NE.U32.AND P6, PT, R2, 0x1, PT ;  /* 0x000000010200780c */ /* 0x000fc40003fc5070 */
[----:B------:R-:W-:Y:S02]  /*09f0*/  VOTE.ANY R2, PT, !P5 ;  /* 0x0000000000027806 */ /* 0x000fe400068e0100 */
[----:B------:R-:W-:Y:S02]  /*0a00*/  ISETP.NE.U32.AND P5, PT, R36, 0x1, PT ;  /* 0x000000012400780c */ /* 0x000fe40003fa5070 */
[----:B------:R-:W-:Y:S02]  /*0a10*/  P2R R5, PR, RZ, 0x40 ;  /* 0x00000040ff057803 */ /* 0x000fe40000000000 */
[----:B0-----:R-:W-:Y:S02]  /*0a20*/  P2R R4, PR, RZ, 0x20 ;  /* 0x00000020ff047803 */ /* 0x001fe40000000000 */
[----:B------:R-:W-:Y:S02]  /*0a30*/  ISETP.NE.AND P5, PT, R5, RZ, PT ;  /* 0x000000ff0500720c */ /* 0x000fe40003fa5270 */
[----:B------:R-:W-:-:S02]  /*0a40*/  VOTE.ANY R5, PT, !P3 ;  /* 0x0000000000057806 */ /* 0x000fc400058e0100 */
[----:B------:R-:W-:Y:S02]  /*0a50*/  ISETP.NE.AND P3, PT, R37, RZ, PT ;  /* 0x000000ff2500720c */ /* 0x000fe40003f65270 */
[----:B------:R0:W1:Y:S01]  /*0a60*/  BREV R37, R35 ;  /* 0x0000002300257301 */ /* 0x0000620000000000 */
[----:B------:R-:W-:-:S07]  /*0a70*/  VOTE.ANY R36, PT, !P0 ;  /* 0x0000000000247806 */ /* 0x000fce00040e0100 */
[----:B------:R-:W-:Y:S01]  /*0a80*/  BREV R5, R5 ;  /* 0x0000000500057301 */ /* 0x000fe20000000000 */
[----:B0-----:R-:W-:-:S04]  /*0a90*/  SHF.R.U32.HI R35, RZ, 0x19, R34 ;  /* 0x00000019ff237819 */ /* 0x001fc80000011622 */
[----:B------:R-:W-:Y:S01]  /*0aa0*/  LOP3.LUT R35, R35, 0x1, RZ, 0xc0, !PT ;  /* 0x0000000123237812 */ /* 0x000fe200078ec0ff */
[----:B-1----:R0:W-:Y:S03]  /*0ab0*/  STS [R11], R37 ;  /* 0x000000250b007388 */ /* 0x0021e60000000800 */
[----:B------:R-:W-:Y:S02]  /*0ac0*/  ISETP.NE.U32.AND P6, PT, R35, 0x1, PT ;  /* 0x000000012300780c */ /* 0x000fe40003fc5070 */
[----:B------:R-:W-:Y:S01]  /*0ad0*/  SHF.R.U32.HI R35, RZ, 0x19, R32 ;  /* 0x00000019ff237819 */ /* 0x000fe20000011620 */
[----:B------:R1:W-:Y:S03]  /*0ae0*/  STS [R12+0x4], R3 ;  /* 0x000004030c007388 */ /* 0x0003e60000000800 */
[----:B------:R-:W-:Y:S01]  /*0af0*/  LOP3.LUT R35, R35, 0x1, RZ, 0xc0, !PT ;  /* 0x0000000123237812 */ /* 0x000fe200078ec0ff */
[----:B0-----:R0:W2:Y:S03]  /*0b00*/  BREV R37, R2 ;  /* 0x0000000200257301 */ /* 0x0010a60000000000 */
[----:B------:R-:W-:-:S02]  /*0b10*/  ISETP.NE.U32.AND P0, PT, R35, 0x1, PT ;  /* 0x000000012300780c */ /* 0x000fc40003f05070 */
[----:B------:R-:W-:Y:S02]  /*0b20*/  VOTE.ANY R35, PT, !P1 ;  /* 0x0000000000237806 */ /* 0x000fe400048e0100 */
[----:B-1----:R-:W-:Y:S02]  /*0b30*/  VOTE.ANY R3, PT, !P2 ;  /* 0x0000000000037806 */ /* 0x002fe400050e0100 */
[----:B0-----:R-:W-:Y:S02]  /*0b40*/  SHF.R.U32.HI R2, RZ, 0x18, R34 ;  /* 0x00000018ff027819 */ /* 0x001fe40000011622 */
[----:B------:R-:W-:Y:S02]  /*0b50*/  BREV R35, R35 ;  /* 0x0000002300237301 */ /* 0x000fe40000000000 */
[----:B------:R-:W-:Y:S01]  /*0b60*/  LOP3.LUT R2, R2, 0x1, RZ, 0xc0, !PT ;  /* 0x0000000102027812 */ /* 0x000fe200078ec0ff */
[----:B--2---:R0:W-:Y:S03]  /*0b70*/  STS [R11+0x4], R37 ;  /* 0x000004250b007388 */ /* 0x0041e60000000800 */
[----:B------:R-:W-:-:S02]  /*0b80*/  ISETP.NE.U32.AND P1, PT, R2, 0x1, PT ;  /* 0x000000010200780c */ /* 0x000fc40003f25070 */
[----:B------:R-:W-:Y:S01]  /*0b90*/  SHF.R.U32.HI R2, RZ, 0x18, R32 ;  /* 0x00000018ff027819 */ /* 0x000fe20000011620 */
[----:B------:R1:W-:Y:S03]  /*0ba0*/  STS [R12+0x8], R5 ;  /* 0x000008050c007388 */ /* 0x0003e60000000800 */
[----:B------:R-:W-:Y:S01]  /*0bb0*/  LOP3.LUT R2, R2, 0x1, RZ, 0xc0, !PT ;  /* 0x0000000102027812 */ /* 0x000fe200078ec0ff */
[----:B0-----:R0:W2:Y:S03]  /*0bc0*/  BREV R37, R36 ;  /* 0x0000002400257301 */ /* 0x0010a60000000000 */
[----:B------:R-:W-:Y:S02]  /*0bd0*/  ISETP.NE.U32.AND P2, PT, R2, 0x1, PT ;  /* 0x000000010200780c */ /* 0x000fe40003f45070 */
[----:B------:R-:W-:-:S02]  /*0be0*/  VOTE.ANY R2, PT, !P3 ;  /* 0x0000000000027806 */ /* 0x000fc400058e0100 */
[----:B-1----:R-:W-:Y:S02]  /*0bf0*/  VOTE.ANY R5, PT, !P4 ;  /* 0x0000000000057806 */ /* 0x002fe400060e0100 */
[----:B0-----:R-:W-:-:S04]  /*0c00*/  SHF.R.U32.HI R36, RZ, 0x17, R34 ;  /* 0x00000017ff247819 */ /* 0x001fc80000011622 */
[----:B------:R-:W-:Y:S01]  /*0c10*/  LOP3.LUT R36, R36, 0x1, RZ, 0xc0, !PT ;  /* 0x0000000124247812 */ /* 0x000fe200078ec0ff */
[----:B--2---:R0:W-:Y:S03]  /*0c20*/  STS [R11+0x8], R37 ;  /* 0x000008250b007388 */ /* 0x0041e60000000800 */
[----:B------:R-:W-:Y:S02]  /*0c30*/  ISETP.NE.U32.AND P3, PT, R36, 0x1, PT ;  /* 0x000000012400780c */ /* 0x000fe40003f65070 */
[----:B------:R-:W-:Y:S01]  /*0c40*/  SHF.R.U32.HI R36, RZ, 0x17, R32 ;  /* 0x00000017ff247819 */ /* 0x000fe20000011620 */
[----:B------:R-:W-:Y:S03]  /*0c50*/  STS [R12+0xc], R35 ;  /* 0x00000c230c007388 */ /* 0x000fe60000000800 */
[----:B------:R-:W-:Y:S01]  /*0c60*/  LOP3.LUT R36, R36, 0x1, RZ, 0xc0, !PT ;  /* 0x0000000124247812 */ /* 0x000fe200078ec0ff */
[----:B0-----:R0:W1:Y:S03]  /*0c70*/  BREV R37, R3 ;  /* 0x0000000300257301 */ /* 0x0010660000000000 */
[----:B------:R-:W-:-:S02]  /*0c80*/  ISETP.NE.U32.AND P4, PT, R36, 0x1, PT ;  /* 0x000000012400780c */ /* 0x000fc40003f85070 */
[----:B------:R-:W-:Y:S02]  /*0c90*/  VOTE.ANY R36, PT, !P5 ;  /* 0x0000000000247806 */ /* 0x000fe400068e0100 */
[----:B0-----:R-:W-:-:S04]  /*0ca0*/  SHF.R.U32.HI R3, RZ, 0x16, R34 ;  /* 0x00000016ff037819 */ /* 0x001fc80000011622 */
[----:B------:R-:W-:Y:S01]  /*0cb0*/  LOP3.LUT R3, R3, 0x1, RZ, 0xc0, !PT ;  /* 0x0000000103037812 */ /* 0x000fe200078ec0ff */
[----:B-1----:R0:W-:Y:S03]  /*0cc0*/  STS [R11+0xc], R37 ;  /* 0x00000c250b007388 */ /* 0x0021e60000000800 */
[----:B------:R-:W-:-:S04]  /*0cd0*/  ISETP.NE.U32.AND P5, PT, R3, 0x1, PT ;  /* 0x000000010300780c */ /* 0x000fc80003fa5070 */
[----:B------:R-:W-:Y:S02]  /*0ce0*/  P2R R3, PR, RZ, 0x20 ;  /* 0x00000020ff037803 */ /* 0x000fe40000000000 */
[----:B------:R-:W-:Y:S02]  /*0cf0*/  ISETP.NE.AND P5, PT, R4, RZ, PT ;  /* 0x000000ff0400720c */ /* 0x000fe40003fa5270 */
[----:B------:R1:W2:Y:S08]  /*0d00*/  BREV R4, R2 ;  /* 0x0000000200047301 */ /* 0x0002b00000000000 */
[----:B0-----:R0:W3:Y:S01]  /*0d10*/  BREV R37, R5 ;  /* 0x0000000500257301 */ /* 0x0010e20000000000 */
[----:B-1----:R-:W-:-:S02]  /*0d20*/  SHF.R.U32.HI R2, RZ, 0x16, R32 ;  /* 0x00000016ff027819 */ /* 0x002fc40000011620 */
[----:B------:R-:W-:Y:S02]  /*0d30*/  VOTE.ANY R35, PT, !P5 ;  /* 0x0000000000237806 */ /* 0x000fe400068e0100 */
[----:B------:R-:W-:Y:S01]  /*0d40*/  LOP3.LUT R2, R2, 0x1, RZ, 0xc0, !PT ;  /* 0x0000000102027812 */ /* 0x000fe200078ec0ff */
[----:B--2---:R1:W-:Y:S03]  /*0d50*/  STS [R12+0x10], R4 ;  /* 0x000010040c007388 */ /* 0x0043e60000000800 */
[----:B------:R-:W-:Y:S01]  /*0d60*/  ISETP.NE.U32.AND P5, PT, R2, 0x1, PT ;  /* 0x000000010200780c */ /* 0x000fe20003fa5070 */
[----:B------:R-:W-:Y:S01]  /*0d70*/  BREV R35, R35 ;  /* 0x0000002300237301 */ /* 0x000fe20000000000 */
[----:B------:R-:W-:Y:S02]  /*0d80*/  SHF.R.U32.HI R2, RZ, 0x15, R34 ;  /* 0x00000015ff027819 */ /* 0x000fe40000011622 */
[----:B0-----:R-:W-:Y:S01]  /*0d90*/  SHF.R.U32.HI R5, RZ, 0x15, R32 ;  /* 0x00000015ff057819 */ /* 0x001fe20000011620 */
[----:B---3--:R0:W-:Y:S01]  /*0da0*/  STS [R11+0x10], R37 ;  /* 0x000010250b007388 */ /* 0x0081e20000000800 */
[----:B------:R-:W-:-:S02]  /*0db0*/  LOP3.LUT R2, R2, 0x1, RZ, 0xc0, !PT ;  /* 0x0000000102027812 */ /* 0x000fc400078ec0ff */
[----:B-1----:R-:W-:Y:S02]  /*0dc0*/  P2R R4, PR, RZ, 0x20 ;  /* 0x00000020ff047803 */ /* 0x002fe40000000000 */
[----:B------:R-:W-:Y:S02]  /*0dd0*/  ISETP.NE.AND P5, PT, R3, RZ, PT ;  /* 0x000000ff0300720c */ /* 0x000fe40003fa5270 */
[----:B------:R-:W-:Y:S02]  /*0de0*/  VOTE.ANY R3, PT, !P6 ;  /* 0x0000000000037806 */ /* 0x000fe400070e0100 */
[----:B------:R-:W-:Y:S01]  /*0df0*/  LOP3.LUT R5, R5, 0x1, RZ, 0xc0, !PT ;  /* 0x0000000105057812 */ /* 0x000fe200078ec0ff */
[----:B0-----:R0:W1:Y:S01]  /*0e00*/  BREV R37, R36 ;  /* 0x0000002400257301 */ /* 0x0010620000000000 */
[----:B------:R-:W-:Y:S02]  /*0e10*/  ISETP.NE.U32.AND P6, PT, R2, 0x1, PT ;  /* 0x000000010200780c */ /* 0x000fe40003fc5070 */
[----:B------:R-:W-:-:S02]  /*0e20*/  VOTE.ANY R2, PT, !P0 ;  /* 0x0000000000027806 */ /* 0x000fc400040e0100 */
[----:B------:R-:W-:Y:S02]  /*0e30*/  ISETP.NE.U32.AND P0, PT, R5, 0x1, PT ;  /* 0x000000010500780c */ /* 0x000fe40003f05070 */
[----:B------:R-:W-:Y:S02]  /*0e40*/  VOTE.ANY R5, PT, !P1 ;  /* 0x0000000000057806 */ /* 0x000fe400048e0100 */
[----:B0-----:R-:W-:Y:S01]  /*0e50*/  SHF.R.U32.HI R36, RZ, 0x14, R34 ;  /* 0x00000014ff247819 */ /* 0x001fe20000011622 */
[----:B------:R-:W-:Y:S03]  /*0e60*/  BREV R2, R2 ;  /* 0x0000000200027301 */ /* 0x000fe60000000000 */
[----:B------:R-:W-:Y:S01]  /*0e70*/  LOP3.LUT R36, R36, 0x1, RZ, 0xc0, !PT ;  /* 0x0000000124247812 */ /* 0x000fe200078ec0ff */
[----:B-1----:R0:W-:Y:S03]  /*0e80*/  STS [R12+0x14], R37 ;  /* 0x000014250c007388 */ /* 0x0021e60000000800 */
[----:B------:R-:W-:Y:S01]  /*0e90*/  ISETP.NE.U32.AND P1, PT, R36, 0x1, PT ;  /* 0x000000012400780c */ /* 0x000fe20003f25070 */
[----:B------:R1:W-:Y:S01]  /*0ea0*/  STS [R11+0x14], R35 ;  /* 0x000014230b007388 */ /* 0x0003e20000000800 */
[----:B------:R-:W-:Y:S01]  /*0eb0*/  VOTE.ANY R36, PT, !P2 ;  /* 0x0000000000247806 */ /* 0x000fe200050e0100 */
[----:B0-----:R0:W2:Y:S01]  /*0ec0*/  BREV R37, R3 ;  /* 0x0000000300257301 */ /* 0x0010a20000000000 */
[----:B-1----:R-:W-:-:S07]  /*0ed0*/  VOTE.ANY R35, PT, !P3 ;  /* 0x0000000000237806 */ /* 0x002fce00058e0100 */
[----:B------:R-:W-:Y:S01]  /*0ee0*/  BREV R36, R36 ;  /* 0x0000002400247301 */ /* 0x000fe20000000000 */
[----:B0-----:R-:W-:-:S04]  /*0ef0*/  SHF.R.U32.HI R3, RZ, 0x14, R32 ;  /* 0x00000014ff037819 */ /* 0x001fc80000011620 */
[----:B------:R-:W-:Y:S01]  /*0f00*/  LOP3.LUT R3, R3, 0x1, RZ, 0xc0, !PT ;  /* 0x0000000103037812 */ /* 0x000fe200078ec0ff */
[----:B--2---:R0:W-:Y:S03]  /*0f10*/  STS [R12+0x18], R37 ;  /* 0x000018250c007388 */ /* 0x0041e60000000800 */
        /* <DEDUP_REMOVED lines=17> */
[----:B------:R-:W-:-:S04]  /*1030*/  ISETP.NE.U32.AND P5, PT, R5, 0x1, PT ;  /* 0x000000010500780c */ /* 0x000fc80003fa5070 */
[----:B-1----:R-:W-:Y:S02]  /*1040*/  P2R R36, PR, RZ, 0x20 ;  /* 0x00000020ff247803 */ /* 0x002fe40000000000 */
[----:B------:R-:W-:Y:S02]  /*1050*/  ISETP.NE.AND P5, PT, R4, RZ, PT ;  /* 0x000000ff0400720c */ /* 0x000fe40003fa5270 */
[----:B------:R-:W-:Y:S02]  /*1060*/  SHF.R.U32.HI R4, RZ, 0x12, R32 ;  /* 0x00000012ff047819 */ /* 0x000fe40000011620 */
[----:B0-----:R-:W-:Y:S02]  /*1070*/  SHF.R.U32.HI R35, RZ, 0x11, R34 ;  /* 0x00000011ff237819 */ /* 0x001fe40000011622 */
[----:B------:R-:W-:Y:S01]  /*1080*/  LOP3.LUT R4, R4, 0x1, RZ, 0xc0, !PT ;  /* 0x0000000104047812 */ /* 0x000fe200078ec0ff */
[----:B--2---:R0:W-:Y:S01]  /*1090*/  STS [R12+0x20], R37 ;  /* 0x000020250c007388 */ /* 0x0041e20000000800 */
[----:B------:R-:W-:-:S03]  /*10a0*/  LOP3.LUT R35, R35, 0x1, RZ, 0xc0, !PT ;  /* 0x0000000123237812 */ /* 0x000fc600078ec0ff */
[----:B------:R1:W-:Y:S02]  /*10b0*/  STS [R11+0x20], R3 ;  /* 0x000020030b007388 */ /* 0x0003e40000000800 */
[----:B------:R-:W-:Y:S02]  /*10c0*/  VOTE.ANY R5, PT, !P5 ;  /* 0x0000000000057806 */ /* 0x000fe400068e0100 */
[----:B------:R-:W-:Y:S01]  /*10d0*/  ISETP.NE.U32.AND P5, PT, R4, 0x1, PT ;  /* 0x000000010400780c */ /* 0x000fe20003fa5070 */
[----:B0-----:R0:W2:Y:S03]  /*10e0*/  BREV R37, R2 ;  /* 0x0000000200257301 */ /* 0x0010a60000000000 */
[----:B------:R-:W-:Y:S02]  /*10f0*/  P2R R4, PR, RZ, 0x20 ;  /* 0x00000020ff047803 */ /* 0x000fe40000000000 */
[----:B------:R-:W-:-:S02]  /*1100*/  ISETP.NE.AND P5, PT, R36, RZ, PT ;  /* 0x000000ff2400720c */ /* 0x000fc40003fa5270 */
[----:B------:R-:W-:Y:S01]  /*1110*/  VOTE.ANY R36, PT, !P6 ;  /* 0x0000000000247806 */ /* 0x000fe200070e0100 */
[----:B------:R-:W3:Y:S01]  /*1120*/  BREV R5, R5 ;  /* 0x0000000500057301 */ /* 0x000ee20000000000 */
[----:B0-----:R-:W-:Y:S02]  /*1130*/  SHF.R.U32.HI R2, RZ, 0x11, R32 ;  /* 0x00000011ff027819 */ /* 0x001fe40000011620 */
[----:B------:R-:W-:Y:S02]  /*1140*/  ISETP.NE.U32.AND P6, PT, R35, 0x1, PT ;  /* 0x000000012300780c */ /* 0x000fe40003fc5070 */
[----:B------:R-:W-:Y:S01]  /*1150*/  LOP3.LUT R2, R2, 0x1, RZ, 0xc0, !PT ;  /* 0x0000000102027812 */ /* 0x000fe200078ec0ff */
[----:B--2---:R0:W-:Y:S01]  /*1160*/  STS [R12+0x24], R37 ;  /* 0x000024250c007388 */ /* 0x0041e20000000800 */
[----:B------:R-:W-:Y:S02]  /*1170*/  VOTE.ANY R35, PT, !P0 ;  /* 0x0000000000237806 */ /* 0x000fe400040e0100 */
[----:B------:R-:W-:-:S02]  /*1180*/  ISETP.NE.U32.AND P0, PT, R2, 0x1, PT ;  /* 0x000000010200780c */ /* 0x000fc40003f05070 */
[----:B------:R-:W-:Y:S02]  /*1190*/  SHF.R.U32.HI R2, RZ, 0x10, R34 ;  /* 0x00000010ff027819 */ /* 0x000fe40000011622 */
[----:B-1----:R-:W-:Y:S01]  /*11a0*/  VOTE.ANY R3, PT, !P1 ;  /* 0x0000000000037806 */ /* 0x002fe200048e0100 */
[----:B---3--:R1:W-:Y:S01]  /*11b0*/  STS [R11+0x24], R5 ;  /* 0x000024050b007388 */ /* 0x0083e20000000800 */
[----:B------:R-:W-:Y:S01]  /*11c0*/  LOP3.LUT R2, R2, 0x1, RZ, 0xc0, !PT ;  /* 0x0000000102027812 */ /* 0x000fe200078ec0ff */
[----:B0-----:R0:W2:Y:S03]  /*11d0*/  BREV R37, R36 ;  /* 0x0000002400257301 */ /* 0x0010a60000000000 */
[----:B------:R-:W-:Y:S02]  /*11e0*/  ISETP.NE.U32.AND P1, PT, R2, 0x1, PT ;  /* 0x000000010200780c */ /* 0x000fe40003f25070 */
[----:B------:R-:W-:-:S03]  /*11f0*/  VOTE.ANY R2, PT, !P2 ;  /* 0x0000000000027806 */ /* 0x000fc600050e0100 */
[----:B------:R-:W3:Y:S01]  /*1200*/  BREV R35, R35 ;  /* 0x0000002300237301 */ /* 0x000ee20000000000 */
[----:B0-----:R-:W-:Y:S02]  /*1210*/  SHF.R.U32.HI R36, RZ, 0x10, R32 ;  /* 0x00000010ff247819 */ /* 0x001fe40000011620 */
[----:B-1----:R-:W-:Y:S02]  /*1220*/  VOTE.ANY R5, PT, !P3 ;  /* 0x0000000000057806 */ /* 0x002fe400058e0100 */
[----:B------:R-:W-:Y:S01]  /*1230*/  LOP3.LUT R36, R36, 0x1, RZ, 0xc0, !PT ;  /* 0x0000000124247812 */ /* 0x000fe200078ec0ff */
[----:B--2---:R0:W-:Y:S02]  /*1240*/  STS [R12+0x28], R37 ;  /* 0x000028250c007388 */ /* 0x0041e40000000800 */
[----:B------:R-:W-:Y:S01]  /*1250*/  BREV R2, R2 ;  /* 0x0000000200027301 */ /* 0x000fe20000000000 */
[----:B------:R-:W-:Y:S02]  /*1260*/  ISETP.NE.U32.AND P2, PT, R36, 0x1, PT ;  /* 0x000000012400780c */ /* 0x000fe40003f45070 */
[----:B------:R-:W-:-:S04]  /*1270*/  SHF.R.U32.HI R36, RZ, 0xf, R34 ;  /* 0x0000000fff247819 */ /* 0x000fc80000011622 */
[----:B------:R-:W-:Y:S01]  /*1280*/  LOP3.LUT R36, R36, 0x1, RZ, 0xc0, !PT ;  /* 0x0000000124247812 */ /* 0x000fe200078ec0ff */
[----:B---3--:R1:W-:Y:S01]  /*1290*/  STS [R11+0x28], R35 ;  /* 0x000028230b007388 */ /* 0x0083e20000000800 */
[----:B0-----:R0:W2:Y:S02]  /*12a0*/  BREV R37, R3 ;  /* 0x0000000300257301 */ /* 0x0010a40000000000 */
[----:B------:R-:W-:Y:S02]  /*12b0*/  ISETP.NE.U32.AND P3, PT, R36, 0x1, PT ;  /* 0x000000012400780c */ /* 0x000fe40003f65070 */
[----:B------:R-:W-:Y:S02]  /*12c0*/  VOTE.ANY R36, PT, !P4 ;  /* 0x0000000000247806 */ /* 0x000fe400060e0100 */
[----:B0-----:R-:W-:-:S04]  /*12d0*/  SHF.R.U32.HI R3, RZ, 0xf, R32 ;  /* 0x0000000fff037819 */ /* 0x001fc80000011620 */
[----:B------:R-:W-:Y:S01]  /*12e0*/  BREV R36, R36 ;  /* 0x0000002400247301 */ /* 0x000fe20000000000 */
[----:B-1----:R-:W-:Y:S02]  /*12f0*/  VOTE.ANY R35, PT, !P5 ;  /* 0x0000000000237806 */ /* 0x002fe400068e0100 */
[----:B------:R-:W-:Y:S01]  /*1300*/  LOP3.LUT R3, R3, 0x1, RZ, 0xc0, !PT ;  /* 0x0000000103037812 */ /* 0x000fe200078ec0ff */
[----:B--2---:R0:W-:Y:S03]  /*1310*/  STS [R12+0x2c], R37 ;  /* 0x00002c250c007388 */ /* 0x0041e60000000800 */
[----:B------:R-:W-:Y:S02]  /*1320*/  ISETP.NE.U32.AND P4, PT, R3, 0x1, PT ;  /* 0x000000010300780c */ /* 0x000fe40003f85070 */
        /* <DEDUP_REMOVED lines=98> */
[----:B0-----:R-:W-:Y:S02]  /*1950*/  SHF.R.U32.HI R2, RZ, 0x7, R32 ;  /* 0x00000007ff027819 */ /* 0x001fe40000011620 */
[----:B-1----:R-:W-:-:S02]  /*1960*/  VOTE.ANY R3, PT, !P5 ;  /* 0x0000000000037806 */ /* 0x002fc400068e0100 */
[----:B------:R-:W-:Y:S01]  /*1970*/  LOP3.LUT R2, R2, 0x1, RZ, 0xc0, !PT ;  /* 0x0000000102027812 */ /* 0x000fe200078ec0ff */
[----:B--2---:R-:W-:Y:S03]  /*1980*/  STS [R12+0x4c], R37 ;  /* 0x00004c250c007388 */ /* 0x004fe60000000800 */
[----:B------:R-:W-:Y:S02]  /*1990*/  ISETP.NE.U32.AND P4, PT, R2, 0x1, PT ;  /* 0x000000010200780c */ /* 0x000fe40003f85070 */
[----:B------:R-:W-:Y:S01]  /*19a0*/  SHF.R.U32.HI R2, RZ, 0x6, R34 ;  /* 0x00000006ff027819 */ /* 0x000fe20000011622 */
[----:B------:R0:W-:Y:S03]  /*19b0*/  STS [R11+0x4c], R5 ;  /* 0x00004c050b007388 */ /* 0x0001e60000000800 */
[----:B------:R-:W-:-:S04]  /*19c0*/  LOP3.LUT R2, R2, 0x1, RZ, 0xc0, !PT ;  /* 0x0000000102027812 */ /* 0x000fc800078ec0ff */
[----:B------:R-:W-:Y:S02]  /*19d0*/  ISETP.NE.U32.AND P5, PT, R2, 0x1, PT ;  /* 0x000000010200780c */ /* 0x000fe40003fa5070 */
[----:B0-----:R-:W-:Y:S02]  /*19e0*/  VOTE.ANY R5, PT, !P6 ;  /* 0x0000000000057806 */ /* 0x001fe400070e0100 */
[----:B------:R-:W-:Y:S02]  /*19f0*/  P2R R37, PR, RZ, 0x20 ;  /* 0x00000020ff257803 */ /* 0x000fe40000000000 */
[----:B------:R-:W-:Y:S02]  /*1a00*/  ISETP.NE.AND P5, PT, R4, RZ, PT ;  /* 0x000000ff0400720c */ /* 0x000fe40003fa5270 */
[----:B------:R0:W1:Y:S02]  /*1a10*/  BREV R4, R36 ;  /* 0x0000002400047301 */ /* 0x0000640000000000 */
[----:B0-----:R-:W-:-:S09]  /*1a20*/  SHF.R.U32.HI R36, RZ, 0x6, R32 ;  /* 0x00000006ff247819 */ /* 0x001fd20000011620 */
[----:B------:R-:W-:Y:S02]  /*1a30*/  VOTE.ANY R2, PT, !P5 ;  /* 0x0000000000027806 */ /* 0x000fe400068e0100 */
[----:B------:R-:W-:Y:S01]  /*1a40*/  LOP3.LUT R36, R36, 0x1, RZ, 0xc0, !PT ;  /* 0x0000000124247812 */ /* 0x000fe200078ec0ff */
[----:B-1----:R0:W-:Y:S03]  /*1a50*/  STS [R12+0x50], R4 ;  /* 0x000050040c007388 */ /* 0x0021e60000000800 */
[----:B------:R-:W-:Y:S01]  /*1a60*/  ISETP.NE.U32.AND P5, PT, R36, 0x1, PT ;  /* 0x000000012400780c */ /* 0x000fe20003fa5070 */
[----:B------:R-:W-:Y:S03]  /*1a70*/  BREV R2, R2 ;  /* 0x0000000200027301 */ /* 0x000fe60000000000 */
[----:B------:R-:W-:-:S02]  /*1a80*/  P2R R36, PR, RZ, 0x20 ;  /* 0x00000020ff247803 */ /* 0x000fc40000000000 */
[----:B------:R-:W-:-:S03]  /*1a90*/  ISETP.NE.AND P5, PT, R37, RZ, PT ;  /* 0x000000ff2500720c */ /* 0x000fc60003fa5270 */
[----:B0-----:R0:W1:Y:S08]  /*1aa0*/  BREV R4, R35 ;  /* 0x0000002300047301 */ /* 0x0010700000000000 */
[----:B------:R2:W3:Y:S01]  /*1ab0*/  BREV R37, R3 ;  /* 0x0000000300257301 */ /* 0x0004e20000000000 */
[----:B0-----:R-:W-:-:S04]  /*1ac0*/  SHF.R.U32.HI R35, RZ, 0x5, R34 ;  /* 0x00000005ff237819 */ /* 0x001fc80000011622 */
[----:B------:R-:W-:Y:S01]  /*1ad0*/  LOP3.LUT R35, R35, 0x1, RZ, 0xc0, !PT ;  /* 0x0000000123237812 */ /* 0x000fe200078ec0ff */
[----:B-1----:R0:W-:Y:S01]  /*1ae0*/  STS [R11+0x50], R4 ;  /* 0x000050040b007388 */ /* 0x0021e20000000800 */
[----:B--2---:R-:W-:Y:S02]  /*1af0*/  SHF.R.U32.HI R3, RZ, 0x5, R32 ;  /* 0x00000005ff037819 */ /* 0x004fe40000011620 */
[----:B------:R-:W-:Y:S02]  /*1b00*/  ISETP.NE.U32.AND P6, PT, R35, 0x1, PT ;  /* 0x000000012300780c */ /* 0x000fe40003fc5070 */
[----:B------:R-:W-:Y:S02]  /*1b10*/  LOP3.LUT R3, R3, 0x1, RZ, 0xc0, !PT ;  /* 0x0000000103037812 */ /* 0x000fe400078ec0ff */
[----:B------:R-:W-:Y:S01]  /*1b20*/  P2R R35, PR, RZ, 0x40 ;  /* 0x00000040ff237803 */ /* 0x000fe20000000000 */
[----:B---3--:R1:W-:Y:S01]  /*1b30*/  STS [R12+0x54], R37 ;  /* 0x000054250c007388 */ /* 0x0083e20000000800 */
[----:B------:R-:W-:-:S02]  /*1b40*/  ISETP.NE.AND P6, PT, R36, RZ, PT ;  /* 0x000000ff2400720c */ /* 0x000fc40003fc5270 */
[----:B------:R-:W-:Y:S01]  /*1b50*/  VOTE.ANY R36, PT, !P0 ;  /* 0x0000000000247806 */ /* 0x000fe200040e0100 */
[----:B------:R2:W-:Y:S01]  /*1b60*/  STS [R11+0x54], R2 ;  /* 0x000054020b007388 */ /* 0x0005e20000000800 */
[----:B------:R-:W-:Y:S02]  /*1b70*/  ISETP.NE.U32.AND P0, PT, R3, 0x1, PT ;  /* 0x000000010300780c */ /* 0x000fe40003f05070 */
[----:B------:R-:W-:Y:S02]  /*1b80*/  SHF.R.U32.HI R3, RZ, 0x4, R34 ;  /* 0x00000004ff037819 */ /* 0x000fe40000011622 */
[----:B0-----:R-:W-:Y:S01]  /*1b90*/  P2R R4, PR, RZ, 0x1 ;  /* 0x00000001ff047803 */ /* 0x001fe20000000000 */
[----:B-1----:R0:W1:Y:S01]  /*1ba0*/  BREV R37, R5 ;  /* 0x0000000500257301 */ /* 0x0020620000000000 */
[----:B------:R-:W-:Y:S02]  /*1bb0*/  LOP3.LUT R3, R3, 0x1, RZ, 0xc0, !PT ;  /* 0x0000000103037812 */ /* 0x000fe400078ec0ff */
[----:B------:R-:W-:-:S02]  /*1bc0*/  ISETP.NE.AND P0, PT, R35, RZ, PT ;  /* 0x000000ff2300720c */ /* 0x000fc40003f05270 */
[----:B------:R-:W-:Y:S02]  /*1bd0*/  VOTE.ANY R35, PT, !P1 ;  /* 0x0000000000237806 */ /* 0x000fe400048e0100 */
[----:B------:R-:W-:Y:S01]  /*1be0*/  ISETP.NE.U32.AND P1, PT, R3, 0x1, PT ;  /* 0x000000010300780c */ /* 0x000fe20003f25070 */
[----:B------:R-:W3:Y:S01]  /*1bf0*/  BREV R36, R36 ;  /* 0x0000002400247301 */ /* 0x000ee20000000000 */
[----:B------:R-:W-:Y:S02]  /*1c00*/  VOTE.ANY R3, PT, !P2 ;  /* 0x0000000000037806 */ /* 0x000fe400050e0100 */
[----:B0-----:R-:W-:Y:S02]  /*1c10*/  SHF.R.U32.HI R5, RZ, 0x4, R32 ;  /* 0x00000004ff057819 */ /* 0x001fe40000011620 */
[----:B--2---:R-:W-:Y:S01]  /*1c20*/  VOTE.ANY R2, PT, !P3 ;  /* 0x0000000000027806 */ /* 0x004fe200058e0100 */
[----:B-1----:R0:W-:Y:S01]  /*1c30*/  STS [R12+0x58], R37 ;  /* 0x000058250c007388 */ /* 0x0021e20000000800 */
[----:B------:R-:W-:Y:S01]  /*1c40*/  LOP3.LUT R5, R5, 0x1, RZ, 0xc0, !PT ;  /* 0x0000000105057812 */ /* 0x000fe200078ec0ff */
[----:B------:R-:W-:Y:S03]  /*1c50*/  BREV R3, R3 ;  /* 0x0000000300037301 */ /* 0x000fe60000000000 */
[----:B------:R-:W-:-:S02]  /*1c60*/  ISETP.NE.U32.AND P2, PT, R5, 0x1, PT ;  /* 0x000000010500780c */ /* 0x000fc40003f45070 */
[----:B------:R-:W-:Y:S01]  /*1c70*/  SHF.R.U32.HI R5, RZ, 0x3, R34 ;  /* 0x00000003ff057819 */ /* 0x000fe20000011622 */
[----:B---3--:R1:W-:Y:S02]  /*1c80*/  STS [R11+0x58], R36 ;  /* 0x000058240b007388 */ /* 0x0083e40000000800 */
[----:B0-----:R0:W2:Y:S01]  /*1c90*/  BREV R37, R35 ;  /* 0x0000002300257301 */ /* 0x0010a20000000000 */
[----:B------:R-:W-:-:S04]  /*1ca0*/  LOP3.LUT R5, R5, 0x1, RZ, 0xc0, !PT ;  /* 0x0000000105057812 */ /* 0x000fc800078ec0ff */
[----:B------:R-:W-:Y:S02]  /*1cb0*/  ISETP.NE.U32.AND P3, PT, R5, 0x1, PT ;  /* 0x000000010500780c */ /* 0x000fe40003f65070 */
[----:B------:R-:W-:Y:S01]  /*1cc0*/  VOTE.ANY R5, PT, !P4 ;  /* 0x0000000000057806 */ /* 0x000fe200060e0100 */
[----:B------:R-:W3:Y:S01]  /*1cd0*/  BREV R2, R2 ;  /* 0x0000000200027301 */ /* 0x000ee20000000000 */
[----:B0-----:R-:W-:Y:S02]  /*1ce0*/  SHF.R.U32.HI R35, RZ, 0x3, R32 ;  /* 0x00000003ff237819 */ /* 0x001fe40000011620 */
[----:B-1----:R-:W-:Y:S02]  /*1cf0*/  VOTE.ANY R36, PT, !P5 ;  /* 0x0000000000247806 */ /* 0x002fe400068e0100 */
[----:B------:R-:W-:Y:S01]  /*1d00*/  LOP3.LUT R35, R35, 0x1, RZ, 0xc0, !PT ;  /* 0x0000000123237812 */ /* 0x000fe200078ec0ff */
[----:B--2---:R0:W-:Y:S03]  /*1d10*/  STS [R12+0x5c], R37 ;  /* 0x00005c250c007388 */ /* 0x0041e60000000800 */
[----:B------:R-:W-:Y:S01]  /*1d20*/  ISETP.NE.U32.AND P4, PT, R35, 0x1, PT ;  /* 0x000000012300780c */ /* 0x000fe20003f85070 */
[----:B------:R1:W-:Y:S01]  /*1d30*/  STS [R11+0x5c], R3 ;  /* 0x00005c030b007388 */ /* 0x0003e20000000800 */
[----:B------:R-:W-:-:S02]  /*1d40*/  SHF.R.U32.HI R35, RZ, 0x2, R34 ;  /* 0x00000002ff237819 */ /* 0x000fc40000011622 */
[----:B------:R-:W-:Y:S01]  /*1d50*/  SHF.R.U32.HI R34, RZ, 0x1, R34 ;  /* 0x00000001ff227819 */ /* 0x000fe20000011622 */
[----:B---3--:R2:W-:Y:S01]  /*1d60*/  STS [R12+0x60], R2 ;  /* 0x000060020c007388 */ /* 0x0085e20000000800 */
[----:B------:R-:W-:Y:S02]  /*1d70*/  LOP3.LUT R35, R35, 0x1, RZ, 0xc0, !PT ;  /* 0x0000000123237812 */ /* 0x000fe400078ec0ff */
[----:B0-----:R-:W-:Y:S02]  /*1d80*/  SHF.R.U32.HI R37, RZ, 0x2, R32 ;  /* 0x00000002ff257819 */ /* 0x001fe40000011620 */
[----:B------:R-:W-:Y:S02]  /*1d90*/  ISETP.NE.U32.AND P5, PT, R35, 0x1, PT ;  /* 0x000000012300780c */ /* 0x000fe40003fa5070 */
[----:B-1----:R-:W-:Y:S02]  /*1da0*/  VOTE.ANY R3, PT, !P0 ;  /* 0x0000000000037806 */ /* 0x002fe400040e0100 */
[----:B------:R-:W-:-:S02]  /*1db0*/  ISETP.NE.AND P0, PT, R4, RZ, PT ;  /* 0x000000ff0400720c */ /* 0x000fc40003f05270 */
[----:B------:R0:W1:Y:S01]  /*1dc0*/  BREV R4, R5 ;  /* 0x0000000500047301 */ /* 0x0000620000000000 */
[----:B------:R-:W-:Y:S02]  /*1dd0*/  LOP3.LUT R37, R37, 0x1, RZ, 0xc0, !PT ;  /* 0x0000000125257812 */ /* 0x000fe400078ec0ff */
[----:B------:R-:W-:Y:S02]  /*1de0*/  VOTE.ANY R35, PT, !P6 ;  /* 0x0000000000237806 */ /* 0x000fe400070e0100 */
[----:B------:R-:W-:Y:S02]  /*1df0*/  LOP3.LUT R34, R34, 0x1, RZ, 0xc0, !PT ;  /* 0x0000000122227812 */ /* 0x000fe400078ec0ff */
[----:B------:R-:W-:Y:S01]  /*1e00*/  ISETP.NE.U32.AND P6, PT, R37, 0x1, PT ;  /* 0x000000012500780c */ /* 0x000fe20003fc5070 */
[----:B------:R-:W-:Y:S01]  /*1e10*/  BREV R3, R3 ;  /* 0x0000000300037301 */ /* 0x000fe20000000000 */
[----:B0-----:R-:W-:Y:S02]  /*1e20*/  LOP3.LUT R5, R32, 0x1, RZ, 0xc0, !PT ;  /* 0x0000000120057812 */ /* 0x001fe400078ec0ff */
[----:B--2---:R-:W-:-:S02]  /*1e30*/  VOTE.ANY R2, PT, !P0 ;  /* 0x0000000000027806 */ /* 0x004fc400040e0100 */
[----:B------:R-:W-:Y:S01]  /*1e40*/  ISETP.NE.U32.AND P0, PT, R34, 0x1, PT ;  /* 0x000000012200780c */ /* 0x000fe20003f05070 */
[----:B-1----:R0:W-:Y:S02]  /*1e50*/  STS [R11+0x60], R4 ;  /* 0x000060040b007388 */ /* 0x0021e40000000800 */
[----:B------:R1:W2:Y:S08]  /*1e60*/  BREV R37, R36 ;  /* 0x0000002400257301 */ /* 0x0002b00000000000 */
[----:B------:R-:W3:Y:S01]  /*1e70*/  BREV R35, R35 ;  /* 0x0000002300237301 */ /* 0x000ee20000000000 */
[----:B0-----:R-:W-:-:S02]  /*1e80*/  SHF.R.U32.HI R4, RZ, 0x1, R32 ;  /* 0x00000001ff047819 */ /* 0x001fc40000011620 */
[----:B-1----:R-:W-:Y:S02]  /*1e90*/  VOTE.ANY R36, PT, !P1 ;  /* 0x0000000000247806 */ /* 0x002fe400048e0100 */
[----:B------:R-:W-:Y:S02]  /*1ea0*/  ISETP.NE.U32.AND P1, PT, R5, 0x1, PT ;  /* 0x000000010500780c */ /* 0x000fe40003f25070 */
[----:B------:R-:W-:Y:S01]  /*1eb0*/  LOP3.LUT R5, R4, 0x1, RZ, 0xc0, !PT ;  /* 0x0000000104057812 */ /* 0x000fe200078ec0ff */
[----:B------:R0:W1:Y:S01]  /*1ec0*/  BREV R34, R2 ;  /* 0x0000000200227301 */ /* 0x0000620000000000 */
[----:B------:R-:W-:Y:S01]  /*1ed0*/  VOTE.ANY R4, PT, !P2 ;  /* 0x0000000000047806 */ /* 0x000fe200050e0100 */
[----:B--2---:R-:W-:Y:S01]  /*1ee0*/  STS [R12+0x64], R37 ;  /* 0x000064250c007388 */ /* 0x004fe20000000800 */
[----:B------:R-:W-:Y:S02]  /*1ef0*/  ISETP.NE.U32.AND P2, PT, R5, 0x1, PT ;  /* 0x000000010500780c */ /* 0x000fe40003f45070 */
[----:B------:R-:W-:Y:S01]  /*1f00*/  VOTE.ANY R5, PT, !P3 ;  /* 0x0000000000057806 */ /* 0x000fe200058e0100 */
[----:B---3--:R2:W-:Y:S02]  /*1f10*/  STS [R11+0x64], R35 ;  /* 0x000064230b007388 */ /* 0x0085e40000000800 */
[----:B------:R3:W4:Y:S01]  /*1f20*/  BREV R32, R36 ;  /* 0x0000002400207301 */ /* 0x0007220000000000 */
[----:B0-----:R-:W-:Y:S01]  /*1f30*/  VOTE.ANY R2, PT, !P6 ;  /* 0x0000000000027806 */ /* 0x001fe200070e0100 */
[----:B------:R0:W-:Y:S04]  /*1f40*/  STS [R12+0x68], R3 ;  /* 0x000068030c007388 */ /* 0x0001e80000000800 */
[----:B-1----:R1:W-:Y:S02]  /*1f50*/  STS [R11+0x68], R34 ;  /* 0x000068220b007388 */ /* 0x0023e40000000800 */
[----:B------:R-:W1:Y:S01]  /*1f60*/  BREV R4, R4 ;  /* 0x0000000400047301 */ /* 0x000e620000000000 */
[----:B--2---:R-:W-:-:S02]  /*1f70*/  VOTE.ANY R35, PT, !P4 ;  /* 0x0000000000237806 */ /* 0x004fc400060e0100 */
[----:B---3--:R-:W-:Y:S02]  /*1f80*/  VOTE.ANY R36, PT, !P5 ;  /* 0x0000000000247806 */ /* 0x008fe400068e0100 */
[----:B0-----:R-:W-:Y:S01]  /*1f90*/  VOTE.ANY R3, PT, !P0 ;  /* 0x0000000000037806 */ /* 0x001fe200040e0100 */
[----:B----4-:R0:W-:Y:S02]  /*1fa0*/  STS [R12+0x6c], R32 ;  /* 0x00006c200c007388 */ /* 0x0101e40000000800 */
[----:B------:R-:W2:Y:S01]  /*1fb0*/  BREV R5, R5 ;  /* 0x0000000500057301 */ /* 0x000ea20000000000 */
[----:B-1----:R-:W-:Y:S01]  /*1fc0*/  VOTE.ANY R34, PT, !P2 ;  /* 0x0000000000227806 */ /* 0x002fe200050e0100 */
[----:B------:R1:W-:Y:S06]  /*1fd0*/  STS [R11+0x6c], R4 ;  /* 0x00006c040b007388 */ /* 0x0003ec0000000800 */
[----:B------:R3:W4:Y:S01]  /*1fe0*/  BREV R37, R35 ;  /* 0x0000002300257301 */ /* 0x0007220000000000 */
[----:B--2---:R-:W-:Y:S07]  /*1ff0*/  STS [R12+0x70], R5 ;  /* 0x000070050c007388 */ /* 0x004fee0000000800 */
[----:B0-----:R0:W2:Y:S01]  /*2000*/  BREV R32, R36 ;  /* 0x0000002400207301 */ /* 0x0010a20000000000 */
[----:B---3--:R-:W-:-:S06]  /*2010*/  LOP3.LUT R35, R18, 0x14, RZ, 0xfc, !PT ;  /* 0x0000001412237812 */ /* 0x008fcc00078efcff */
[----:B------:R-:W3:Y:S01]  /*2020*/  SHFL.IDX PT, R35, R7, R35, 0x1f ;  /* 0x00001f2307237589 */ /* 0x000ee200000e0000 */
[----:B-1----:R1:W-:Y:S01]  /*2030*/  BREV R4, R34 ;  /* 0x0000002200047301 */ /* 0x0023e20000000000 */
[----:B0-----:R-:W-:Y:S02]  /*2040*/  LOP3.LUT R36, R18, 0x18, RZ, 0xfc, !PT ;  /* 0x0000001812247812 */ /* 0x001fe400078efcff */
[----:B----4-:R-:W-:Y:S04]  /*2050*/  STS [R11+0x70], R37 ;  /* 0x000070250b007388 */ /* 0x010fe80000000800 */
[----:B------:R-:W0:Y:S01]  /*2060*/  SHFL.IDX PT, R36, R7, R36, 0x1f ;  /* 0x00001f2407247589 */ /* 0x000e2200000e0000 */
[----:B------:R-:W4:Y:S01]  /*2070*/  BREV R2, R2 ;  /* 0x0000000200027301 */ /* 0x000f220000000000 */
[----:B-1----:R-:W-:-:S02]  /*2080*/  VOTE.ANY R34, PT, !P1 ;  /* 0x0000000000227806 */ /* 0x002fc400048e0100 */
[----:B------:R-:W1:Y:S04]  /*2090*/  SHFL.IDX PT, R37, R7, R14, 0x1f ;  /* 0x00001f0e07257589 */ /* 0x000e6800000e0000 */
[----:B--2---:R-:W-:Y:S01]  /*20a0*/  STS [R12+0x74], R32 ;  /* 0x000074200c007388 */ /* 0x004fe20000000800 */
[----:B------:R-:W2:Y:S03]  /*20b0*/  BREV R3, R3 ;  /* 0x0000000300037301 */ /* 0x000ea60000000000 */
[----:B----4-:R-:W-:Y:S05]  /*20c0*/  STS [R11+0x74], R2 ;  /* 0x000074020b007388 */ /* 0x010fea0000000800 */
[----:B------:R-:W4:Y:S01]  /*20d0*/  BREV R34, R34 ;  /* 0x0000002200227301 */ /* 0x000f220000000000 */
[----:B---3--:R-:W-:Y:S01]  /*20e0*/  IMAD.SHL.U32 R35, R35, 0x100, RZ ;  /* 0x0000010023237824 */ /* 0x008fe200078e00ff */
[----:B--2---:R-:W-:Y:S01]  /*20f0*/  STS [R12+0x78], R3 ;  /* 0x000078030c007388 */ /* 0x004fe20000000800 */
[----:B0-----:R-:W-:-:S03]  /*2100*/  IMAD.SHL.U32 R36, R36, 0x10, RZ ;  /* 0x0000001024247824 */ /* 0x001fc600078e00ff */
[----:B------:R-:W-:Y:S02]  /*2110*/  STS [R11+0x78], R4 ;  /* 0x000078040b007388 */ /* 0x000fe40000000800 */
[----:B------:R-:W-:Y:S02]  /*2120*/  LOP3.LUT R6, R36, R6, R35, 0xfe, !PT ;  /* 0x0000000624067212 */ /* 0x000fe400078efe23 */
[----:B------:R-:W-:Y:S02]  /*2130*/  STS [R12+0x7c], R33 ;  /* 0x00007c210c007388 */ /* 0x000fe40000000800 */
[----:B-1----:R-:W-:Y:S02]  /*2140*/  LOP3.LUT R7, R6, R37, RZ, 0xfc, !PT ;  /* 0x0000002506077212 */ /* 0x002fe400078efcff */
[----:B----4-:R-:W-:Y:S04]  /*2150*/  STS [R11+0x7c], R34 ;  /* 0x00007c220b007388 */ /* 0x010fe80000000800 */
[----:B------:R-:W-:Y:S04]  /*2160*/  LDS R5, [R10] ;  /* 0x000000000a057984 */ /* 0x000fe80000000800 */
[----:B------:R-:W0:Y:S04]  /*2170*/  SHFL.IDX PT, R6, R7, RZ, 0x1f ;  /* 0x00001fff07067589 */ /* 0x000e2800000e0000 */
[----:B------:R-:W1:Y:S04]  /*2180*/  SHFL.IDX PT, R36, R7, RZ, 0x1f ;  /* 0x00001fff07247589 */ /* 0x000e6800000e0000 */
[----:B------:R-:W2:Y:S04]  /*2190*/  SHFL.IDX PT, R33, R7, 0x1, 0x1f ;  /* 0x00201f0007217f89 */ /* 0x000ea800000e0000 */
[----:B------:R-:W3:Y:S01]  /*21a0*/  SHFL.IDX PT, R32, R7, 0x1, 0x1f ;  /* 0x00201f0007207f89 */ /* 0x000ee200000e0000 */
[----:B0-----:R-:W-:-:S02]  /*21b0*/  LOP3.LUT R35, R6, R5, RZ, 0xc0, !PT ;  /* 0x0000000506237212 */ /* 0x001fc400078ec0ff */
[-C--:B-1----:R-:W-:Y:S01]  /*21c0*/  LOP3.LUT R2, R36, R5.reuse, RZ, 0x30, !PT ;  /* 0x0000000524027212 */ /* 0x082fe200078e30ff */
[----:B------:R-:W-:Y:S01]  /*21d0*/  LDS R6, [R0] ;  /* 0x0000000000067984 */ /* 0x000fe20000000800 */
[-C--:B--2---:R-:W-:Y:S02]  /*21e0*/  LOP3.LUT R3, R33, R5.reuse, RZ, 0x30, !PT ;  /* 0x0000000521037212 */ /* 0x084fe400078e30ff */
[----:B------:R-:W-:Y:S01]  /*21f0*/  POPC R35, R35 ;  /* 0x0000002300237309 */ /* 0x000fe20000000000 */
[----:B---3--:R-:W-:Y:S01]  /*2200*/  LOP3.LUT R34, R32, R5, RZ, 0xc0, !PT ;  /* 0x0000000520227212 */ /* 0x008fe200078ec0ff */
[----:B------:R-:W-:Y:S04]  /*2210*/  SHFL.IDX PT, R33, R7, RZ, 0x1f ;  /* 0x00001fff07217589 */ /* 0x000fe800000e0000 */
[----:B------:R-:W0:Y:S02]  /*2220*/  SHFL.IDX PT, R32, R7, 0x2, 0x1f ;  /* 0x00401f0007207f89 */ /* 0x000e2400000e0000 */
[----:B------:R-:W1:Y:S02]  /*2230*/  POPC R2, R2 ;  /* 0x0000000200027309 */ /* 0x000e640000000000 */
[----:B------:R-:W2:Y:S06]  /*2240*/  SHFL.IDX PT, R36, R7, 0x2, 0x1f ;  /* 0x00401f0007247f89 */ /* 0x000eac00000e0000 */
[----:B------:R-:W-:Y:S01]  /*2250*/  POPC R34, R34 ;  /* 0x0000002200227309 */ /* 0x000fe20000000000 */
[----:B-1----:R-:W-:-:S07]  /*2260*/  IADD3 R24, PT, PT, -R2, R24, R35 ;  /* 0x0000001802187210 */ /* 0x002fce0007ffe123 */
[----:B------:R-:W1:Y:S01]  /*2270*/  POPC R3, R3 ;  /* 0x0000000300037309 */ /* 0x000e620000000000 */
[----:B------:R-:W3:Y:S01]  /*2280*/  SHFL.IDX PT, R35, R7, RZ, 0x1f ;  /* 0x00001fff07237589 */ /* 0x000ee200000e0000 */
[----:B0-----:R-:W-:-:S03]  /*2290*/  LOP3.LUT R37, R32, R5, RZ, 0xc0, !PT ;  /* 0x0000000520257212 */ /* 0x001fc600078ec0ff */
[----:B------:R-:W0:Y:S01]  /*22a0*/  SHFL.IDX PT, R32, R7, 0x3, 0x1f ;  /* 0x00601f0007207f89 */ /* 0x000e2200000e0000 */
[----:B--2---:R-:W-:Y:S02]  /*22b0*/  LOP3.LUT R2, R36, R5, RZ, 0x30, !PT ;  /* 0x0000000524027212 */ /* 0x004fe400078e30ff */
[----:B------:R-:W-:Y:S01]  /*22c0*/  POPC R37, R37 ;  /* 0x0000002500257309 */ /* 0x000fe20000000000 */
[----:B-1----:R-:W-:Y:S02]  /*22d0*/  IADD3 R25, PT, PT, -R3, R25, R34 ;  /* 0x0000001903197210 */ /* 0x002fe40007ffe122 */
[-C--:B------:R-:W-:Y:S02]  /*22e0*/  LOP3.LUT R3, R33, R6.reuse, RZ, 0x30, !PT ;  /* 0x0000000621037212 */ /* 0x080fe400078e30ff */
[----:B------:R-:W1:Y:S03]  /*22f0*/  SHFL.IDX PT, R33, R7, 0x3, 0x1f ;  /* 0x00601f0007217f89 */ /* 0x000e6600000e0000 */
[----:B------:R-:W2:Y:S01]  /*2300*/  POPC R2, R2 ;  /* 0x0000000200027309 */ /* 0x000ea20000000000 */
[----:B---3--:R-:W-:-:S02]  /*2310*/  LOP3.LUT R34, R35, R6, RZ, 0xc0, !PT ;  /* 0x0000000623227212 */ /* 0x008fc400078ec0ff */
[----:B------:R-:W3:Y:S05]  /*2320*/  SHFL.IDX PT, R35, R7, 0x2, 0x1f ;  /* 0x00401f0007237f89 */ /* 0x000eea00000e0000 */
[----:B------:R-:W-:Y:S01]  /*2330*/  POPC R3, R3 ;  /* 0x0000000300037309 */ /* 0x000fe20000000000 */
[----:B0-----:R-:W-:Y:S02]  /*2340*/  LOP3.LUT R4, R32, R5, RZ, 0xc0, !PT ;  /* 0x0000000520047212 */ /* 0x001fe400078ec0ff */
[----:B--2---:R-:W-:-:S05]  /*2350*/  IADD3 R26, PT, PT, -R2, R26, R37 ;  /* 0x0000001a021a7210 */ /* 0x004fca0007ffe125 */
[----:B------:R-:W0:Y:S01]  /*2360*/  POPC R34, R34 ;  /* 0x0000002200227309 */ /* 0x000e220000000000 */
[----:B------:R-:W2:Y:S01]  /*2370*/  SHFL.IDX PT, R37, R7, 0x1, 0x1f ;  /* 0x00201f0007257f89 */ /* 0x000ea200000e0000 */
[----:B-1----:R-:W-:-:S06]  /*2380*/  LOP3.LUT R36, R33, R5, RZ, 0x30, !PT ;  /* 0x0000000521247212 */ /* 0x002fcc00078e30ff */
[----:B------:R-:W-:Y:S01]  /*2390*/  POPC R32, R4 ;  /* 0x0000000400207309 */ /* 0x000fe20000000000 */
[----:B------:R-:W1:Y:S04]  /*23a0*/  SHFL.IDX PT, R33, R7, 0x2, 0x1f ;  /* 0x00401f0007217f89 */ /* 0x000e6800000e0000 */
[----:B------:R-:W4:Y:S01]  /*23b0*/  SHFL.IDX PT, R5, R7, 0x3, 0x1f ;  /* 0x00601f0007057f89 */ /* 0x000f2200000e0000 */
[----:B0-----:R-:W-:Y:S02]  /*23c0*/  IADD3 R19, PT, PT, -R3, R19, R34 ;  /* 0x0000001303137210 */ /* 0x001fe40007ffe122 */
[----:B------:R-:W0:Y:S01]  /*23d0*/  POPC R36, R36 ;  /* 0x0000002400247309 */ /* 0x000e220000000000 */
[----:B------:R-:W4:Y:S01]  /*23e0*/  SHFL.IDX PT, R34, R7, 0x1, 0x1f ;  /* 0x00201f0007227f89 */ /* 0x000f2200000e0000 */
[----:B---3--:R-:W-:-:S06]  /*23f0*/  LOP3.LUT R35, R35, R6, RZ, 0xc0, !PT ;  /* 0x0000000623237212 */ /* 0x008fcc00078ec0ff */
[----:B------:R-:W-:Y:S01]  /*2400*/  POPC R35, R35 ;  /* 0x0000002300237309 */ /* 0x000fe20000000000 */
[----:B0-----:R-:W-:Y:S02]  /*2410*/  IADD3 R27, PT, PT, -R36, R27, R32 ;  /* 0x0000001b241b7210 */ /* 0x001fe40007ffe120 */
[-C--:B--2---:R-:W-:Y:S02]  /*2420*/  LOP3.LUT R32, R37, R6.reuse, RZ, 0xc0, !PT ;  /* 0x0000000625207212 */ /* 0x084fe400078ec0ff */
[-C--:B-1----:R-:W-:Y:S02]  /*2430*/  LOP3.LUT R3, R33, R6.reuse, RZ, 0x30, !PT ;  /* 0x0000000621037212 */ /* 0x082fe400078e30ff */
[----:B------:R2:W3:Y:S01]  /*2440*/  SHFL.IDX PT, R33, R7, 0x3, 0x1f ;  /* 0x00601f0007217f89 */ /* 0x0004e200000e0000 */
[-C--:B----4-:R-:W-:Y:S01]  /*2450*/  LOP3.LUT R5, R5, R6.reuse, RZ, 0xc0, !PT ;  /* 0x0000000605057212 */ /* 0x090fe200078ec0ff */
[----:B------:R-:W-:Y:S01]  /*2460*/  POPC R32, R32 ;  /* 0x0000002000207309 */ /* 0x000fe20000000000 */
[----:B------:R-:W-:-:S07]  /*2470*/  LOP3.LUT R2, R34, R6, RZ, 0x30, !PT ;  /* 0x0000000622027212 */ /* 0x000fce00078e30ff */
[----:B------:R-:W0:Y:S08]  /*2480*/  POPC R2, R2 ;  /* 0x0000000200027309 */ /* 0x000e300000000000 */
[----:B------:R-:W1:Y:S01]  /*2490*/  POPC R3, R3 ;  /* 0x0000000300037309 */ /* 0x000e620000000000 */
[----:B0-----:R-:W-:-:S07]  /*24a0*/  IADD3 R21, PT, PT, -R2, R21, R32 ;  /* 0x0000001502157210 */ /* 0x001fce0007ffe120 */
[----:B------:R2:W4:Y:S01]  /*24b0*/  POPC R32, R5 ;  /* 0x0000000500207309 */ /* 0x0005220000000000 */
[----:B-1-3--:R-:W-:-:S07]  /*24c0*/  IADD3 R22, PT, PT, -R3, R22, R35 ;  /* 0x0000001603167210 */ /* 0x00afce0007ffe123 */
.L_x_2227:
[----:B------:R-:W-:Y:S01]  /*24d0*/  LOP3.LUT R33, R33, R6, RZ, 0x30, !PT ;  /* 0x0000000621217212 */ /* 0x000fe200078e30ff */
[----:B------:R-:W-:Y:S01]  /*24e0*/  VIADD R20, R20, 0x8 ;  /* 0x0000000814147836 */ /* 0x000fe20000000000 */
[----:B------:R-:W-:Y:S01]  /*24f0*/  IADD3 R8, P1, PT, R8, 0x20, RZ ;  /* 0x0000002008087810 */ /* 0x000fe20007f3e0ff */
[----:B------:R-:W-:Y:S02]  /*2500*/  VIADD R31, R31, 0x20 ;  /* 0x000000201f1f7836 */ /* 0x000fe40000000000 */
[----:B------:R-:W-:Y:S01]  /*2510*/  VIADD R17, R17, 0x8 ;  /* 0x0000000811117836 */ /* 0x000fe20000000000 */
[----:B------:R-:W1:Y:S01]  /*2520*/  POPC R33, R33 ;  /* 0x0000002100217309 */ /* 0x000e620000000000 */
[----:B------:R-:W-:Y:S01]  /*2530*/  ISETP.GE.AND P0, PT, R20, R13, PT ;  /* 0x0000000d1400720c */ /* 0x000fe20003f06270 */
[----:B------:R-:W-:Y:S01]  /*2540*/  IMAD.X R9, RZ, RZ, R9, P1 ;  /* 0x000000ffff097224 */ /* 0x000fe200008e0609 */
[----:B-1--4-:R-:W-:-:S11]  /*2550*/  IADD3 R23, PT, PT, -R33, R23, R32 ;  /* 0x0000001721177210 */ /* 0x012fd60007ffe120 */
[----:B------:R-:W-:Y:S05]  /*2560*/  @!P0 BRA `(.L_x_2136) ;  /* 0xffffffdc00d48947 */ /* 0x000fea000383ffff */
[----:B------:R-:W-:Y:S05]  /*2570*/  BSYNC B1 ;  /* 0x0000000000017941 */ /* 0x000fea0003800000 */
.L_x_2134:
        /* <DEDUP_REMOVED lines=8> */
[----:B------:R-:W-:Y:S02]  /*2600*/  ISETP.GT.AND P3, PT, R22, -0x1, PT ;  /* 0xffffffff1600780c */ /* 0x000fe40003f64270 */
[----:B------:R-:W-:-:S13]  /*2610*/  ISETP.GT.AND P2, PT, R23, -0x1, PT ;  /* 0xffffffff1700780c */ /* 0x000fda0003f44270 */
.L_x_2133:
[----:B------:R-:W-:Y:S05]  /*2620*/  BSYNC B0 ;  /* 0x0000000000007941 */ /* 0x000fea0003800000 */
.L_x_2132:
[----:B------:R-:W-:-:S03]  /*2630*/  UMOV UR4, 0xffffffff ;  /* 0xffffffff00047882 */ /* 0x000fc60000000000 */
[----:B------:R-:W-:Y:S05]  /*2640*/  BRA.DIV UR4, `(.L_x_2137) ;  /* 0x00000036044c7947 */ /* 0x000fea000b800000 */
[----:B------:R-:W-:Y:S02]  /*2650*/  P2R R0, PR, RZ, 0x4 ;  /* 0x00000004ff007803 */ /* 0x000fe40000000000 */
[----:B------:R-:W-:Y:S02]  /*2660*/  ISETP.NE.AND P2, PT, R3, RZ, PT ;  /* 0x000000ff0300720c */ /* 0x000fe40003f45270 */
[----:B------:R-:W-:Y:S02]  /*2670*/  ISETP.NE.AND P5, PT, R2, RZ, PT ;  /* 0x000000ff0200720c */ /* 0x000fe40003fa5270 */
[----:B------:R-:W-:Y:S02]  /*2680*/  VOTE.ANY R9, PT, P1 ;  /* 0x0000000000097806 */ /* 0x000fe400008e0100 */
[----:B------:R-:W-:Y:S02]  /*2690*/  VOTE.ANY R10, PT, P0 ;  /* 0x00000000000a7806 */ /* 0x000fe400000e0100 */
[----:B------:R-:W-:-:S02]  /*26a0*/  VOTE.ANY R12, PT, P6 ;  /* 0x00000000000c7806 */ /* 0x000fc400030e0100 */
[----:B------:R-:W-:Y:S01]  /*26b0*/  VOTE.ANY R13, PT, P4 ;  /* 0x00000000000d7806 */ /* 0x000fe200020e0100 */
[----:B------:R-:W1:Y:S01]  /*26c0*/  BREV R9, R9 ;  /* 0x0000000900097301 */ /* 0x000e620000000000 */
[----:B------:R-:W-:Y:S02]  /*26d0*/  VOTE.ANY R14, PT, P3 ;  /* 0x00000000000e7806 */ /* 0x000fe400018e0100 */
[----:B------:R-:W-:Y:S02]  /*26e0*/  VOTE.ANY R8, PT, P2 ;  /* 0x0000000000087806 */ /* 0x000fe400010e0100 */
[----:B------:R-:W-:Y:S02]  /*26f0*/  VOTE.ANY R11, PT, P5 ;  /* 0x00000000000b7806 */ /* 0x000fe400028e0100 */
[----:B------:R-:W-:Y:S01]  /*2700*/  ISETP.NE.AND P2, PT, R0, RZ, PT ;  /* 0x000000ff0000720c */ /* 0x000fe20003f45270 */
[----:B------:R-:W3:Y:S08]  /*2710*/  BREV R10, R10 ;  /* 0x0000000a000a7301 */ /* 0x000ef00000000000 */
[----:B------:R-:W4:Y:S04]  /*2720*/  BREV R8, R8 ;  /* 0x0000000800087301 */ /* 0x000f280000000000 */
[----:B------:R-:W-:-:S04]  /*2730*/  VOTE.ANY R15, PT, P2 ;  /* 0x00000000000f7806 */ /* 0x000fc800010e0100 */
[----:B------:R-:W0:Y:S08]  /*2740*/  BREV R11, R11 ;  /* 0x0000000b000b7301 */ /* 0x000e300000000000 */
[----:B------:R-:W0:Y:S08]  /*2750*/  BREV R12, R12 ;  /* 0x0000000c000c7301 */ /* 0x000e300000000000 */
[----:B------:R-:W0:Y:S08]  /*2760*/  BREV R13, R13 ;  /* 0x0000000d000d7301 */ /* 0x000e300000000000 */
[----:B-1-34-:R-:W0:Y:S02]  /*2770*/  BREV R14, R14 ;  /* 0x0000000e000e7301 */ /* 0x01ae240000000000 */
.L_x_2237:
[----:B------:R-:W1:Y:S01]  /*2780*/  LDC.64 R2, c[0x0][0x390] ;  /* 0x0000e400ff027b82 */ /* 0x000e620000000a00 */
[----:B------:R-:W0:Y:S01]  /*2790*/  LDCU UR4, c[0x0][0x3ac] ;  /* 0x00007580ff0477ac */ /* 0x000e220008000800 */
[----:B------:R-:W3:Y:S01]  /*27a0*/  BREV R15, R15 ;  /* 0x0000000f000f7301 */ /* 0x000ee20000000000 */
[C---:B0-2---:R-:W-:Y:S02]  /*27b0*/  VIADD R5, R28.reuse, UR4 ;  /* 0x000000041c057c36 */ /* 0x045fe40008000000 */
[----:B-1----:R-:W-:-:S04]  /*27c0*/  IMAD.WIDE.U32 R28, R28, 0x4, R2 ;  /* 0x000000041c1c7825 */ /* 0x002fc800078e0002 */
[----:B------:R-:W-:Y:S01]  /*27d0*/  IMAD.WIDE.U32 R2, R5, 0x4, R2 ;  /* 0x0000000405027825 */ /* 0x000fe200078e0002 */
[----:B------:R-:W-:Y:S04]  /*27e0*/  STG.E.128 desc[UR8][R28.64], R8 ;  /* 0x000000081c007986 */ /* 0x000fe8000c101d08 */
[----:B---3--:R-:W-:Y:S01]  /*27f0*/  STG.E.128 desc[UR8][R2.64], R12 ;  /* 0x0000000c02007986 */ /* 0x008fe2000c101d08 */
[----:B------:R-:W-:Y:S05]  /*2800*/  EXIT ;  /* 0x000000000000794d */ /* 0x000fea0003800000 */
.L_x_2135:
        /* <DEDUP_REMOVED lines=9> */
.L_x_2139:
[----:B------:R-:W-:Y:S05]  /*28a0*/  BSYNC B2 ;  /* 0x0000000000027941 */ /* 0x000fea0003800000 */
.L_x_2138:
        /* <DEDUP_REMOVED lines=8> */
.L_x_2140:
[----:B------:R-:W-:Y:S02]  /*2930*/  IMAD.SHL.U32 R35, R35, 0x10000000, RZ ;  /* 0x1000000023237824 */ /* 0x000fe400078e00ff */
[----:B------:R-:W-:Y:S01]  /*2940*/  IMAD.MOV.U32 R2, RZ, RZ, R36 ;  /* 0x000000ffff027224 */ /* 0x000fe200078e0024 */
[----:B------:R-:W-:Y:S01]  /*2950*/  LOP3.LUT R36, R18, 0x10, RZ, 0xfc, !PT ;  /* 0x0000001012247812 */ /* 0x000fe200078efcff */
[----:B------:R-:W-:-:S07]  /*2960*/  IMAD.MOV.U32 R6, RZ, RZ, R33 ;  /* 0x000000ffff067224 */ /* 0x000fce00078e0021 */
[----:B------:R-:W-:Y:S05]  /*2970*/  WARPSYNC.COLLECTIVE R4, `(.L_x_2141) ;  /* 0x0000000004087348 */ /* 0x000fea0003c00000 */
[----:B------:R0:W1:Y:S02]  /*2980*/  SHFL.IDX P0, R33, R7, R2, R3 ;  /* 0x0000000207217389 */ /* 0x0000640000000003 */
[----:B01----:R-:W-:Y:S05]  /*2990*/  ENDCOLLECTIVE ;  /* 0x000000000000791b */ /* 0x003fea0003800000 */
.L_x_2141:
[----:B------:R-:W-:Y:S02]  /*29a0*/  IMAD.SHL.U32 R6, R6, 0x1000000, RZ ;  /* 0x0100000006067824 */ /* 0x000fe400078e00ff */
[----:B------:R-:W-:Y:S02]  /*29b0*/  IMAD.MOV.U32 R2, RZ, RZ, R5 ;  /* 0x000000ffff027224 */ /* 0x000fe400078e0005 */
[----:B------:R-:W-:-:S07]  /*29c0*/  IMAD.MOV.U32 R37, RZ, RZ, R33 ;  /* 0x000000ffff257224 */ /* 0x000fce00078e0021 */
[----:B------:R-:W-:Y:S05]  /*29d0*/  WARPSYNC.COLLECTIVE R4, `(.L_x_2142) ;  /* 0x0000000004087348 */ /* 0x000fea0003c00000 */
[----:B------:R0:W1:Y:S02]  /*29e0*/  SHFL.IDX P0, R33, R7, R2, R3 ;  /* 0x0000000207217389 */ /* 0x0000640000000003 */
[----:B01----:R-:W-:Y:S05]  /*29f0*/  ENDCOLLECTIVE ;  /* 0x000000000000791b */ /* 0x003fea0003800000 */
.L_x_2142:
[----:B------:R-:W-:-:S05]  /*2a00*/  IMAD.SHL.U32 R37, R37, 0x100000, RZ ;  /* 0x0010000025257824 */ /* 0x000fca00078e00ff */
[----:B------:R-:W-:Y:S01]  /*2a10*/  LOP3.LUT R6, R37, R6, R35, 0xfe, !PT ;  /* 0x0000000625067212 */ /* 0x000fe200078efe23 */
[----:B------:R-:W-:Y:S01]  /*2a20*/  IMAD.MOV.U32 R2, RZ, RZ, R36 ;  /* 0x000000ffff027224 */ /* 0x000fe200078e0024 */
[----:B------:R-:W-:Y:S01]  /*2a30*/  LOP3.LUT R36, R18, 0x18, RZ, 0xfc, !PT ;  /* 0x0000001812247812 */ /* 0x000fe200078efcff */
[----:B------:R-:W-:-:S07]  /*2a40*/  IMAD.MOV.U32 R5, RZ, RZ, R33 ;  /* 0x000000ffff057224 */ /* 0x000fce00078e0021 */
[----:B------:R-:W-:Y:S05]  /*2a50*/  WARPSYNC.COLLECTIVE R4, `(.L_x_2143) ;  /* 0x0000000004087348 */ /* 0x000fea0003c00000 */
[----:B------:R0:W1:Y:S02]  /*2a60*/  SHFL.IDX P0, R33, R7, R2, R3 ;  /* 0x0000000207217389 */ /* 0x0000640000000003 */
[----:B01----:R-:W-:Y:S05]  /*2a70*/  ENDCOLLECTIVE ;  /* 0x000000000000791b */ /* 0x003fea0003800000 */
.L_x_2143:
[----:B------:R-:W-:Y:S01]  /*2a80*/  IMAD.U32 R35, R5, 0x10000, RZ ;  /* 0x0001000005237824 */ /* 0x000fe200078e00ff */
[----:B------:R-:W-:-:S04]  /*2a90*/  SHF.R.U32.HI R5, RZ, 0x1f, R34 ;  /* 0x0000001fff057819 */ /* 0x000fc80000011622 */
[----:B------:R-:W-:-:S04]  /*2aa0*/  ISETP.NE.U32.AND P2, PT, R5, 0x1, PT ;  /* 0x000000010500780c */ /* 0x000fc80003f45070 */
[----:B------:R-:W-:Y:S01]  /*2ab0*/  PLOP3.LUT P5, PT, P2, PT, PT, 0x8, 0x80 ;  /* 0x000000000080781c */ /* 0x000fe200017ae170 */
[----:B------:R-:W-:-:S05]  /*2ac0*/  IMAD.SHL.U32 R33, R33, 0x1000, RZ ;  /* 0x0000100021217824 */ /* 0x000fca00078e00ff */
[----:B------:R-:W-:Y:S02]  /*2ad0*/  LOP3.LUT R6, R33, R6, R35, 0xfe, !PT ;  /* 0x0000000621067212 */ /* 0x000fe400078efe23 */
[----:B------:R-:W-:-:S05]  /*2ae0*/  LOP3.LUT R35, R18, 0x14, RZ, 0xfc, !PT ;  /* 0x0000001412237812 */ /* 0x000fca00078efcff */
[----:B------:R-:W-:-:S07]  /*2af0*/  IMAD.MOV.U32 R2, RZ, RZ, R35 ;  /* 0x000000ffff027224 */ /* 0x000fce00078e0023 */
[----:B------:R-:W-:Y:S05]  /*2b00*/  WARPSYNC.COLLECTIVE R4, `(.L_x_2144) ;  /* 0x0000000004087348 */ /* 0x000fea0003c00000 */
[----:B------:R0:W1:Y:S02]  /*2b10*/  SHFL.IDX P0, R33, R7, R2, R3 ;  /* 0x0000000207217389 */ /* 0x0000640000000003 */
[----:B01----:R-:W-:Y:S05]  /*2b20*/  ENDCOLLECTIVE ;  /* 0x000000000000791b */ /* 0x003fea0003800000 */
.L_x_2144:
[----:B------:R-:W-:Y:S02]  /*2b30*/  IMAD.MOV.U32 R2, RZ, RZ, R36 ;  /* 0x000000ffff027224 */ /* 0x000fe400078e0024 */
[----:B------:R-:W-:-:S07]  /*2b40*/  IMAD.MOV.U32 R35, RZ, RZ, R33 ;  /* 0x000000ffff237224 */ /* 0x000fce00078e0021 */
[----:B------:R-:W-:Y:S05]  /*2b50*/  WARPSYNC.COLLECTIVE R4, `(.L_x_2145) ;  /* 0x0000000004087348 */ /* 0x000fea0003c00000 */
[----:B------:R0:W1:Y:S02]  /*2b60*/  SHFL.IDX P0, R33, R7, R2, R3 ;  /* 0x0000000207217389 */ /* 0x0000640000000003 */
[----:B01----:R-:W-:Y:S05]  /*2b70*/  ENDCOLLECTIVE ;  /* 0x000000000000791b */ /* 0x003fea0003800000 */
.L_x_2145:
[----:B------:R-:W-:Y:S02]  /*2b80*/  IMAD.SHL.U32 R35, R35, 0x100, RZ ;  /* 0x0000010023237824 */ /* 0x000fe400078e00ff */
[----:B------:R-:W-:Y:S02]  /*2b90*/  IMAD.MOV.U32 R2, RZ, RZ, R14 ;  /* 0x000000ffff027224 */ /* 0x000fe400078e000e */
[----:B------:R-:W-:-:S07]  /*2ba0*/  IMAD.MOV.U32 R36, RZ, RZ, R33 ;  /* 0x000000ffff247224 */ /* 0x000fce00078e0021 */
[----:B------:R-:W-:Y:S05]  /*2bb0*/  WARPSYNC.COLLECTIVE R4, `(.L_x_2146) ;  /* 0x0000000004087348 */ /* 0x000fea0003c00000 */
[----:B------:R0:W1:Y:S02]  /*2bc0*/  SHFL.IDX P0, R33, R7, R2, R3 ;  /* 0x0000000207217389 */ /* 0x0000640000000003 */
[----:B01----:R-:W-:Y:S05]  /*2bd0*/  ENDCOLLECTIVE ;  /* 0x000000000000791b */ /* 0x003fea0003800000 */
.L_x_2146:
[----:B------:R-:W-:-:S05]  /*2be0*/  IMAD.SHL.U32 R36, R36, 0x10, RZ ;  /* 0x0000001024247824 */ /* 0x000fca00078e00ff */
[----:B------:R-:W-:Y:S02]  /*2bf0*/  LOP3.LUT R6, R36, R6, R35, 0xfe, !PT ;  /* 0x0000000624067212 */ /* 0x000fe400078efe23 */
[----:B------:R-:W-:Y:S02]  /*2c00*/  SHF.R.U32.HI R2, RZ, 0x1f, R32 ;  /* 0x0000001fff027819 */ /* 0x000fe40000011620 */
[----:B------:R-:W-:Y:S02]  /*2c10*/  SHF.R.U32.HI R3, RZ, 0x1e, R34 ;  /* 0x0000001eff037819 */ /* 0x000fe40000011622 */
[----:B------:R-:W-:Y:S02]  /*2c20*/  ISETP.NE.U32.AND P4, PT, R2, 0x1, PT ;  /* 0x000000010200780c */ /* 0x000fe40003f85070 */
[----:B------:R-:W-:Y:S01]  /*2c30*/  LOP3.LUT R3, R3, 0x1, RZ, 0xc0, !PT ;  /* 0x0000000103037812 */ /* 0x000fe200078ec0ff */
[----:B------:R-:W-:-:S03]  /*2c40*/  IMAD.MOV.U32 R37, RZ, RZ, R33 ;  /* 0x000000ffff257224 */ /* 0x000fc600078e0021 */
[----:B------:R-:W-:Y:S02]  /*2c50*/  ISETP.NE.U32.AND P6, PT, R3, 0x1, PT ;  /* 0x000000010300780c */ /* 0x000fe40003fc5070 */
[----:B------:R-:W-:-:S11]  /*2c60*/  LOP3.LUT R7, R6, R37, RZ, 0xfc, !PT ;  /* 0x0000002506077212 */ /* 0x000fd600078efcff */
[----:B------:R-:W-:Y:S05]  /*2c70*/  WARPSYNC.COLLECTIVE R4, `(.L_x_2147) ;  /* 0x0000000004087348 */ /* 0x000fea0003c00000 */
[----:B------:R-:W-:Y:S01]  /*2c80*/  VOTE.ANY R37, PT, P5 ;  /* 0x0000000000257806 */ /* 0x000fe200028e0100 */
[----:B------:R-:W-:Y:S06]  /*2c90*/  ENDCOLLECTIVE ;  /* 0x000000000000791b */ /* 0x000fec0003800000 */
.L_x_2147:
[----:B------:R-:W-:Y:S01]  /*2ca0*/  PLOP3.LUT P5, PT, P4, PT, PT, 0x8, 0x80 ;  /* 0x000000000080781c */ /* 0x000fe200027ae170 */
[----:B------:R-:W-:-:S04]  /*2cb0*/  IMAD.MOV.U32 R36, RZ, RZ, R37 ;  /* 0x000000ffff247224 */ /* 0x000fc800078e0025 */
[----:B------:R0:W1:Y:S08]  /*2cc0*/  BREV R5, R36 ;  /* 0x0000002400057301 */ /* 0x0000700000000000 */
[----:B01----:R-:W-:Y:S05]  /*2cd0*/  WARPSYNC.COLLECTIVE R4, `(.L_x_2148) ;  /* 0x0000000004087348 */ /* 0x003fea0003c00000 */
[----:B------:R-:W-:Y:S01]  /*2ce0*/  VOTE.ANY R37, PT, P5 ;  /* 0x0000000000257806 */ /* 0x000fe200028e0100 */
[----:B01----:R-:W-:Y:S06]  /*2cf0*/  ENDCOLLECTIVE ;  /* 0x000000000000791b */ /* 0x003fec0003800000 */
.L_x_2148:
[----:B------:R-:W-:Y:S01]  /*2d00*/  PLOP3.LUT P5, PT, P6, PT, PT, 0x8, 0x80 ;  /* 0x000000000080781c */ /* 0x000fe200037ae170 */
[----:B------:R-:W-:-:S04]  /*2d10*/  IMAD.MOV.U32 R35, RZ, RZ, R37 ;  /* 0x000000ffff237224 */ /* 0x000fc800078e0025 */
[----:B------:R0:W1:Y:S01]  /*2d20*/  BREV R2, R35 ;  /* 0x0000002300027301 */ /* 0x0000620000000000 */
[----:B------:R0:W-:Y:S07]  /*2d30*/  STS [R12], R5 ;  /* 0x000000050c007388 */ /* 0x0001ee0000000800 */
[----:B01----:R-:W-:Y:S05]  /*2d40*/  WARPSYNC.COLLECTIVE R4, `(.L_x_2149) ;  /* 0x0000000004087348 */ /* 0x003fea0003c00000 */
[----:B------:R-:W-:Y:S01]  /*2d50*/  VOTE.ANY R37, PT, P5 ;  /* 0x0000000000257806 */ /* 0x000fe200028e0100 */
[----:B01----:R-:W-:Y:S06]  /*2d60*/  ENDCOLLECTIVE ;  /* 0x000000000000791b */ /* 0x003fec0003800000 */
.L_x_2149:
[----:B------:R-:W-:Y:S01]  /*2d70*/  SHF.R.U32.HI R4, RZ, 0x1e, R32 ;  /* 0x0000001eff047819 */ /* 0x000fe20000011620 */
[----:B------:R-:W-:-:S03]  /*2d80*/  IMAD.MOV.U32 R3, RZ, RZ, R37 ;  /* 0x000000ffff037224 */ /* 0x000fc600078e0025 */
[----:B------:R-:W-:Y:S01]  /*2d90*/  LOP3.LUT R4, R4, 0x1, RZ, 0xc0, !PT ;  /* 0x0000000104047812 */ /* 0x000fe200078ec0ff */
[----:B------:R0:W-:Y:S03]  /*2da0*/  STS [R11], R2 ;  /* 0x000000020b007388 */ /* 0x0001e60000000800 */
[----:B------:R-:W-:Y:S01]  /*2db0*/  ISETP.NE.U32.AND P5, PT, R4, 0x1, PT ;  /* 0x000000010400780c */ /* 0x000fe20003fa5070 */
[----:B------:R-:W-:Y:S01]  /*2dc0*/  IMAD.MOV.U32 R4, RZ, RZ, -0x1 ;  /* 0xffffffffff047424 */ /* 0x000fe200078e00ff */
[----:B------:R-:W1:Y:S02]  /*2dd0*/  BREV R3, R3 ;  /* 0x0000000300037301 */ /* 0x000e640000000000 */
[----:B------:R-:W-:-:S13]  /*2de0*/  PLOP3.LUT P5, PT, P5, PT, PT, 0x8, 0x80 ;  /* 0x000000000080781c */ /* 0x000fda0002fae170 */
[----:B01----:R-:W-:Y:S05]  /*2df0*/  WARPSYNC.COLLECTIVE R4, `(.L_x_2150) ;  /* 0x0000000004087348 */ /* 0x003fea0003c00000 */
[----:B------:R-:W-:Y:S01]  /*2e00*/  VOTE.ANY R37, PT, P5 ;  /* 0x0000000000257806 */ /* 0x000fe200028e0100 */
[----:B01----:R-:W-:Y:S06]  /*2e10*/  ENDCOLLECTIVE ;  /* 0x000000000000791b */ /* 0x003fec0003800000 */
.L_x_2150:
[----:B------:R0:W-:Y:S01]  /*2e20*/  STS [R12+0x4], R3 ;  /* 0x000004030c007388 */ /* 0x0001e20000000800 */
[----:B------:R-:W-:Y:S01]  /*2e30*/  SHF.R.U32.HI R4, RZ, 0x1d, R34 ;  /* 0x0000001dff047819 */ /* 0x000fe20000011622 */
[----:B------:R-:W-:-:S03]  /*2e40*/  IMAD.MOV.U32 R2, RZ, RZ, R37 ;  /* 0x000000ffff027224 */ /* 0x000fc600078e0025 */
[----:B------:R-:W-:-:S04]  /*2e50*/  LOP3.LUT R4, R4, 0x1, RZ, 0xc0, !PT ;  /* 0x0000000104047812 */ /* 0x000fc800078ec0ff */
[----:B------:R-:W-:Y:S01]  /*2e60*/  ISETP.NE.U32.AND P3, PT, R4, 0x1, PT ;  /* 0x000000010400780c */ /* 0x000fe20003f65070 */
[----:B------:R-:W1:Y:S01]  /*2e70*/  BREV R2, R2 ;  /* 0x0000000200027301 */ /* 0x000e620000000000 */
[----:B0-----:R-:W-:Y:S01]  /*2e80*/  SHF.R.U32.HI R3, RZ, 0x1d, R32 ;  /* 0x0000001dff037819 */ /* 0x001fe20000011620 */
[----:B------:R-:W-:Y:S01]  /*2e90*/  IMAD.MOV.U32 R4, RZ, RZ, -0x1 ;  /* 0xffffffffff047424 */ /* 0x000fe200078e00ff */
[----:B------:R-:W-:Y:S02]  /*2ea0*/  PLOP3.LUT P5, PT, P3, PT, PT, 0x8, 0x80 ;  /* 0x000000000080781c */ /* 0x000fe40001fae170 */
[----:B------:R-:W-:-:S04]  /*2eb0*/  LOP3.LUT R3, R3, 0x1, RZ, 0xc0, !PT ;  /* 0x0000000103037812 */ /* 0x000fc800078ec0ff */
[----:B------:R-:W-:Y:S01]  /*2ec0*/  ISETP.NE.U32.AND P0, PT, R3, 0x1, PT ;  /* 0x000000010300780c */ /* 0x000fe20003f05070 */
[----:B-1----:R0:W-:-:S12]  /*2ed0*/  STS [R11+0x4], R2 ;  /* 0x000004020b007388 */ /* 0x0021d80000000800 */
[----:B0-----:R-:W-:Y:S05]  /*2ee0*/  WARPSYNC.COLLECTIVE R4, `(.L_x_2151) ;  /* 0x0000000004087348 */ /* 0x001fea0003c00000 */
[----:B------:R-:W-:Y:S01]  /*2ef0*/  VOTE.ANY R37, PT, P5 ;  /* 0x0000000000257806 */ /* 0x000fe200028e0100 */
[----:B0-----:R-:W-:Y:S06]  /*2f00*/  ENDCOLLECTIVE ;  /* 0x000000000000791b */ /* 0x001fec0003800000 */
.L_x_2151:
[----:B------:R-:W-:Y:S01]  /*2f10*/  PLOP3.LUT P5, PT, P0, PT, PT, 0x8, 0x80 ;  /* 0x000000000080781c */ /* 0x000fe200007ae170 */
[----:B------:R-:W-:Y:S01]  /*2f20*/  IMAD.MOV.U32 R5, RZ, RZ, R37 ;  /* 0x000000ffff057224 */ /* 0x000fe200078e0025 */
[----:B------:R-:W-:-:S05]  /*2f30*/  SHF.R.U32.HI R2, RZ, 0x1c, R34 ;  /* 0x0000001cff027819 */ /* 0x000fca0000011622 */
[----:B------:R-:W0:Y:S01]  /*2f40*/  BREV R5, R5 ;  /* 0x0000000500057301 */ /* 0x000e220000000000 */
[----:B------:R-:W-:-:S07]  /*2f50*/  LOP3.LUT R2, R2, 0x1, RZ, 0xc0, !PT ;  /* 0x0000000102027812 */ /* 0x000fce00078ec0ff */
[----:B0-----:R-:W-:Y:S05]  /*2f60*/  WARPSYNC.COLLECTIVE R4, `(.L_x_2152) ;  /* 0x0000000004087348 */ /* 0x001fea0003c00000 */
[----:B------:R-:W-:Y:S01]  /*2f70*/  VOTE.ANY R37, PT, P5 ;  /* 0x0000000000257806 */ /* 0x000fe200028e0100 */
[----:B0-----:R-:W-:Y:S06]  /*2f80*/  ENDCOLLECTIVE ;  /* 0x000000000000791b */ /* 0x001fec0003800000 */
.L_x_2152:
        /* <DEDUP_REMOVED lines=13> */
.L_x_2153:
        /* <DEDUP_REMOVED lines=8> */
.L_x_2154:
[----:B------:R-:W-:Y:S01]  /*30e0*/  PLOP3.LUT P5, PT, P4, PT, PT, 0x8, 0x80 ;  /* 0x000000000080781c */ /* 0x000fe200027ae170 */
[----:B------:R-:W-:-:S04]  /*30f0*/  IMAD.MOV.U32 R3, RZ, RZ, R37 ;  /* 0x000000ffff037224 */ /* 0x000fc800078e0025 */
[----:B------:R0:W1:Y:S01]  /*3100*/  BREV R6, R3 ;  /* 0x0000000300067301 */ /* 0x0000620000000000 */
[----:B------:R0:W-:Y:S07]  /*3110*/  STS [R12+0xc], R35 ;  /* 0x00000c230c007388 */ /* 0x0001ee0000000800 */
[----:B01----:R-:W-:Y:S05]  /*3120*/  WARPSYNC.COLLECTIVE R4, `(.L_x_2155) ;  /* 0x0000000004087348 */ /* 0x003fea0003c00000 */
[----:B------:R-:W-:Y:S01]  /*3130*/  VOTE.ANY R37, PT, P5 ;  /* 0x0000000000257806 */ /* 0x000fe200028e0100 */
[----:B01----:R-:W-:Y:S06]  /*3140*/  ENDCOLLECTIVE ;  /* 0x000000000000791b */ /* 0x003fec0003800000 */
.L_x_2155:
[----:B------:R-:W-:Y:S01]  /*3150*/  SHF.R.U32.HI R3, RZ, 0x1b, R32 ;  /* 0x0000001bff037819 */ /* 0x000fe20000011620 */
[----:B------:R-:W-:-:S03]  /*3160*/  IMAD.MOV.U32 R2, RZ, RZ, R37 ;  /* 0x000000ffff027224 */ /* 0x000fc600078e0025 */
[----:B------:R-:W-:Y:S01]  /*3170*/  LOP3.LUT R3, R3, 0x1, RZ, 0xc0, !PT ;  /* 0x0000000103037812 */ /* 0x000fe200078ec0ff */
[----:B------:R0:W1:Y:S01]  /*3180*/  BREV R33, R2 ;  /* 0x0000000200217301 */ /* 0x0000620000000000 */
[----:B------:R2:W-:Y:S02]  /*3190*/  STS [R11+0xc], R6 ;  /* 0x00000c060b007388 */ /* 0x0005e40000000800 */
[----:B------:R-:W-:-:S04]  /*31a0*/  ISETP.NE.U32.AND P4, PT, R3, 0x1, PT ;  /* 0x000000010300780c */ /* 0x000fc80003f85070 */
        /* <DEDUP_REMOVED lines=8> */
.L_x_2156:
[----:B------:R-:W-:Y:S02]  /*3230*/  PLOP3.LUT P5, PT, P0, PT, PT, 0x8, 0x80 ;  /* 0x000000000080781c */ /* 0x000fe400007ae170 */
[----:B------:R-:W-:Y:S01]  /*3240*/  SHF.R.U32.HI R2, RZ, 0x1a, R32 ;  /* 0x0000001aff027819 */ /* 0x000fe20000011620 */
[----:B------:R-:W-:-:S03]  /*3250*/  IMAD.MOV.U32 R5, RZ, RZ, R37 ;  /* 0x000000ffff057224 */ /* 0x000fc600078e0025 */
[----:B------:R-:W-:Y:S01]  /*3260*/  LOP3.LUT R2, R2, 0x1, RZ, 0xc0, !PT ;  /* 0x0000000102027812 */ /* 0x000fe200078ec0ff */
[----:B------:R0:W1:Y:S06]  /*3270*/  BREV R6, R5 ;  /* 0x0000000500067301 */ /* 0x00006c0000000000 */
[----:B01----:R-:W-:Y:S05]  /*3280*/  WARPSYNC.COLLECTIVE R4, `(.L_x_2157) ;  /* 0x0000000004087348 */ /* 0x003fea0003c00000 */
[----:B------:R-:W-:Y:S01]  /*3290*/  VOTE.ANY R37, PT, P5 ;  /* 0x0000000000257806 */ /* 0x000fe200028e0100 */
[----:B01----:R-:W-:Y:S06]  /*32a0*/  ENDCOLLECTIVE ;  /* 0x000000000000791b */ /* 0x003fec0003800000 */
.L_x_2157:
[----:B------:R-:W-:Y:S01]  /*32b0*/  ISETP.NE.U32.AND P5, PT, R2, 0x1, PT ;  /* 0x000000010200780c */ /* 0x000fe20003fa5070 */
[----:B------:R-:W-:-:S03]  /*32c0*/  IMAD.MOV.U32 R36, RZ, RZ, R37 ;  /* 0x000000ffff247224 */ /* 0x000fc600078e0025 */
[----:B------:R-:W-:Y:S01]  /*32d0*/  PLOP3.LUT P5, PT, P5, PT, PT, 0x8, 0x80 ;  /* 0x000000000080781c */ /* 0x000fe20002fae170 */
[----:B------:R0:W1:Y:S01]  /*32e0*/  BREV R3, R36 ;  /* 0x0000002400037301 */ /* 0x0000620000000000 */
[----:B------:R0:W-:Y:S11]  /*32f0*/  STS [R11+0x10], R6 ;  /* 0x000010060b007388 */ /* 0x0001f60000000800 */
[----:B01----:R-:W-:Y:S05]  /*3300*/  WARPSYNC.COLLECTIVE R4, `(.L_x_2158) ;  /* 0x0000000004087348 */ /* 0x003fea0003c00000 */
[----:B------:R-:W-:Y:S01]  /*3310*/  VOTE.ANY R37, PT, P5 ;  /* 0x0000000000257806 */ /* 0x000fe200028e0100 */
[----:B01----:R-:W-:Y:S06]  /*3320*/  ENDCOLLECTIVE ;  /* 0x000000000000791b */ /* 0x003fec0003800000 */
.L_x_2158:
[----:B------:R-:W-:Y:S01]  /*3330*/  SHF.R.U32.HI R4, RZ, 0x19, R34 ;  /* 0x00000019ff047819 */ /* 0x000fe20000011622 */
[----:B------:R-:W-:-:S03]  /*3340*/  IMAD.MOV.U32 R35, RZ, RZ, R37 ;  /* 0x000000ffff237224 */ /* 0x000fc600078e0025 */
[----:B------:R-:W-:Y:S01]  /*3350*/  LOP3.LUT R4, R4, 0x1, RZ, 0xc0, !PT ;  /* 0x0000000104047812 */ /* 0x000fe200078ec0ff */
[----:B------:R0:W-:Y:S01]  /*3360*/  STS [R12+0x14], R3 ;  /* 0x000014030c007388 */ /* 0x0001e20000000800 */
[----:B------:R-:W1:Y:S02]  /*3370*/  BREV R2, R35 ;  /* 0x0000002300027301 */ /* 0x000e640000000000 */
[----:B------:R-:W-:Y:S01]  /*3380*/  ISETP.NE.U32.AND P6, PT, R4, 0x1, PT ;  /* 0x000000010400780c */ /* 0x000fe20003fc5070 */
[----:B------:R-:W-:-:S03]  /*3390*/  IMAD.MOV.U32 R4, RZ, RZ, -0x1 ;  /* 0xffffffffff047424 */ /* 0x000fc600078e00ff */
[----:B------:R-:W-:Y:S01]  /*33a0*/  PLOP3.LUT P5, PT, P6, PT, PT, 0x8, 0x80 ;  /* 0x000000000080781c */ /* 0x000fe200037ae170 */
[----:B-1----:R0:W-:-:S12]  /*33b0*/  STS [R11+0x14], R2 ;  /* 0x000014020b007388 */ /* 0x0021d80000000800 */
[----:B0-----:R-:W-:Y:S05]  /*33c0*/  WARPSYNC.COLLECTIVE R4, `(.L_x_2159) ;  /* 0x0000000004087348 */ /* 0x001fea0003c00000 */
[----:B------:R-:W-:Y:S01]  /*33d0*/  VOTE.ANY R37, PT, P5 ;  /* 0x0000000000257806 */ /* 0x000fe200028e0100 */
[----:B0-----:R-:W-:Y:S06]  /*33e0*/  ENDCOLLECTIVE ;  /* 0x000000000000791b */ /* 0x001fec0003800000 */
.L_x_2159:
[----:B------:R-:W-:Y:S01]  /*33f0*/  SHF.R.U32.HI R4, RZ, 0x19, R32 ;  /* 0x00000019ff047819 */ /* 0x000fe20000011620 */
[----:B------:R-:W-:-:S03]  /*3400*/  IMAD.MOV.U32 R3, RZ, RZ, R37 ;  /* 0x000000ffff037224 */ /* 0x000fc600078e0025 */
[----:B------:R-:W-:-:S04]  /*3410*/  LOP3.LUT R4, R4, 0x1, RZ, 0xc0, !PT ;  /* 0x0000000104047812 */ /* 0x000fc800078ec0ff */
[----:B------:R-:W-:Y:S01]  /*3420*/  ISETP.NE.U32.AND P0, PT, R4, 0x1, PT ;  /* 0x000000010400780c */ /* 0x000fe20003f05070 */
[----:B------:R-:W-:Y:S01]  /*3430*/  IMAD.MOV.U32 R4, RZ, RZ, -0x1 ;  /* 0xffffffffff047424 */ /* 0x000fe200078e00ff */
[----:B------:R-:W0:Y:S02]  /*3440*/  BREV R3, R3 ;  /* 0x0000000300037301 */ /* 0x000e240000000000 */
[----:B------:R-:W-:-:S13]  /*3450*/  PLOP3.LUT P5, PT, P0, PT, PT, 0x8, 0x80 ;  /* 0x000000000080781c */ /* 0x000fda00007ae170 */
[----:B0-----:R-:W-:Y:S05]  /*3460*/  WARPSYNC.COLLECTIVE R4, `(.L_x_2160) ;  /* 0x0000000004087348 */ /* 0x001fea0003c00000 */
[----:B------:R-:W-:Y:S01]  /*3470*/  VOTE.ANY R37, PT, P5 ;  /* 0x0000000000257806 */ /* 0x000fe200028e0100 */
[----:B0-----:R-:W-:Y:S06]  /*3480*/  ENDCOLLECTIVE ;  /* 0x000000000000791b */ /* 0x001fec0003800000 */
.L_x_2160:
        /* <DEDUP_REMOVED lines=15> */
.L_x_2161:
        /* <DEDUP_REMOVED lines=8> */
.L_x_2162:
[----:B------:R-:W-:Y:S02]  /*3600*/  ISETP.NE.U32.AND P3, PT, R2, 0x1, PT ;  /* 0x000000010200780c */ /* 0x000fe40003f65070 */
[----:B------:R-:W-:Y:S01]  /*3610*/  SHF.R.U32.HI R2, RZ, 0x17, R32 ;  /* 0x00000017ff027819 */ /* 0x000fe20000011620 */
[----:B------:R-:W-:Y:S01]  /*3620*/  IMAD.MOV.U32 R36, RZ, RZ, R37 ;  /* 0x000000ffff247224 */ /* 0x000fe200078e0025 */
[----:B------:R-:W-:Y:S02]  /*3630*/  PLOP3.LUT P5, PT, P3, PT, PT, 0x8, 0x80 ;  /* 0x000000000080781c */ /* 0x000fe40001fae170 */
[----:B------:R-:W-:-:S03]  /*3640*/  LOP3.LUT R2, R2, 0x1, RZ, 0xc0, !PT ;  /* 0x0000000102027812 */ /* 0x000fc600078ec0ff */
[----:B------:R-:W0:Y:S01]  /*3650*/  BREV R36, R36 ;  /* 0x0000002400247301 */ /* 0x000e220000000000 */
[----:B------:R-:W-:Y:S01]  /*3660*/  ISETP.NE.U32.AND P4, PT, R2, 0x1, PT ;  /* 0x000000010200780c */ /* 0x000fe20003f85070 */
[----:B------:R1:W-:Y:S01]  /*3670*/  STS [R12+0x1c], R5 ;  /* 0x00001c050c007388 */ /* 0x0003e20000000800 */
[----:B------:R-:W-:-:S04]  /*3680*/  SHF.R.U32.HI R2, RZ, 0x16, R34 ;  /* 0x00000016ff027819 */ /* 0x000fc80000011622 */
[----:B------:R-:W-:-:S07]  /*3690*/  LOP3.LUT R2, R2, 0x1, RZ, 0xc0, !PT ;  /* 0x0000000102027812 */ /* 0x000fce00078ec0ff */
[----:B01----:R-:W-:Y:S05]  /*36a0*/  WARPSYNC.COLLECTIVE R4, `(.L_x_2163) ;  /* 0x0000000004087348 */ /* 0x003fea0003c00000 */
[----:B------:R-:W-:Y:S01]  /*36b0*/  VOTE.ANY R37, PT, P5 ;  /* 0x0000000000257806 */ /* 0x000fe200028e0100 */
[----:B01----:R-:W-:Y:S06]  /*36c0*/  ENDCOLLECTIVE ;  /* 0x000000000000791b */ /* 0x003fec0003800000 */
.L_x_2163:
        /* <DEDUP_REMOVED lines=8> */
.L_x_2164:
[----:B------:R-:W-:Y:S01]  /*3750*/  PLOP3.LUT P5, PT, P6, PT, PT, 0x8, 0x80 ;  /* 0x000000000080781c */ /* 0x000fe200037ae170 */
[----:B------:R-:W-:-:S04]  /*3760*/  IMAD.MOV.U32 R3, RZ, RZ, R37 ;  /* 0x000000ffff037224 */ /* 0x000fc800078e0025 */
[----:B------:R0:W1:Y:S01]  /*3770*/  BREV R6, R3 ;  /* 0x0000000300067301 */ /* 0x0000620000000000 */
[----:B------:R0:W-:Y:S07]  /*3780*/  STS [R12+0x20], R35 ;  /* 0x000020230c007388 */ /* 0x0001ee0000000800 */
[----:B01----:R-:W-:Y:S05]  /*3790*/  WARPSYNC.COLLECTIVE R4, `(.L_x_2165) ;  /* 0x0000000004087348 */ /* 0x003fea0003c00000 */
[----:B------:R-:W-:Y:S01]  /*37a0*/  VOTE.ANY R37, PT, P5 ;  /* 0x0000000000257806 */ /* 0x000fe200028e0100 */
[----:B01----:R-:W-:Y:S06]  /*37b0*/  ENDCOLLECTIVE ;  /* 0x000000000000791b */ /* 0x003fec0003800000 */
.L_x_2165:
        /* <DEDUP_REMOVED lines=14> */
.L_x_2166:
        /* <DEDUP_REMOVED lines=9> */
.L_x_2167:
[----:B------:R-:W-:Y:S01]  /*3930*/  PLOP3.LUT P5, PT, P0, PT, PT, 0x8, 0x80 ;  /* 0x000000000080781c */ /* 0x000fe200007ae170 */
[----:B------:R-:W-:-:S04]  /*3940*/  IMAD.MOV.U32 R36, RZ, RZ, R37 ;  /* 0x000000ffff247224 */ /* 0x000fc800078e0025 */
[----:B------:R0:W1:Y:S01]  /*3950*/  BREV R3, R36 ;  /* 0x0000002400037301 */ /* 0x0000620000000000 */
[----:B------:R0:W-:Y:S07]  /*3960*/  STS [R11+0x24], R6 ;  /* 0x000024060b007388 */ /* 0x0001ee0000000800 */
[----:B01----:R-:W-:Y:S05]  /*3970*/  WARPSYNC.COLLECTIVE R4, `(.L_x_2168) ;  /* 0x0000000004087348 */ /* 0x003fea0003c00000 */
[----:B------:R-:W-:Y:S01]  /*3980*/  VOTE.ANY R37, PT, P5 ;  /* 0x0000000000257806 */ /* 0x000fe200028e0100 */
[----:B01----:R-:W-:Y:S06]  /*3990*/  ENDCOLLECTIVE ;  /* 0x000000000000791b */ /* 0x003fec0003800000 */
.L_x_2168:
[----:B------:R-:W-:Y:S01]  /*39a0*/  SHF.R.U32.HI R4, RZ, 0x14, R34 ;  /* 0x00000014ff047819 */ /* 0x000fe20000011622 */
[----:B------:R-:W-:-:S03]  /*39b0*/  IMAD.MOV.U32 R35, RZ, RZ, R37 ;  /* 0x000000ffff237224 */ /* 0x000fc600078e0025 */
[----:B------:R-:W-:Y:S01]  /*39c0*/  LOP3.LUT R4, R4, 0x1, RZ, 0xc0, !PT ;  /* 0x0000000104047812 */ /* 0x000fe200078ec0ff */
[----:B------:R-:W0:Y:S03]  /*39d0*/  BREV R2, R35 ;  /* 0x0000002300027301 */ /* 0x000e260000000000 */
[----:B------:R-:W-:Y:S01]  /*39e0*/  ISETP.NE.U32.AND P1, PT, R4, 0x1, PT ;  /* 0x000000010400780c */ /* 0x000fe20003f25070 */
[----:B------:R-:W-:Y:S01]  /*39f0*/  IMAD.MOV.U32 R4, RZ, RZ, -0x1 ;  /* 0xffffffffff047424 */ /* 0x000fe200078e00ff */
[----:B------:R1:W-:Y:S02]  /*3a00*/  STS [R12+0x28], R3 ;  /* 0x000028030c007388 */ /* 0x0003e40000000800 */
[----:B------:R-:W-:Y:S02]  /*3a10*/  PLOP3.LUT P5, PT, P1, PT, PT, 0x8, 0x80 ;  /* 0x000000000080781c */ /* 0x000fe40000fae170 */
[----:B0-----:R1:W-:Y:S11]  /*3a20*/  STS [R11+0x28], R2 ;  /* 0x000028020b007388 */ /* 0x0013f60000000800 */
[----:B-1----:R-:W-:Y:S05]  /*3a30*/  WARPSYNC.COLLECTIVE R4, `(.L_x_2169) ;  /* 0x0000000004087348 */ /* 0x002fea0003c00000 */
[----:B------:R-:W-:Y:S01]  /*3a40*/  VOTE.ANY R37, PT, P5 ;  /* 0x0000000000257806 */ /* 0x000fe200028e0100 */
[----:B-1----:R-:W-:Y:S06]  /*3a50*/  ENDCOLLECTIVE ;  /* 0x000000000000791b */ /* 0x002fec0003800000 */
.L_x_2169:
        /* <DEDUP_REMOVED lines=10> */
.L_x_2170:
        /* <DEDUP_REMOVED lines=15> */
.L_x_2171:
        /* <DEDUP_REMOVED lines=8> */
.L_x_2172:
[----:B------:R-:W-:Y:S02]  /*3c70*/  ISETP.NE.U32.AND P6, PT, R2, 0x1, PT ;  /* 0x000000010200780c */ /* 0x000fe40003fc5070 */
[----:B------:R-:W-:Y:S01]  /*3c80*/  SHF.R.U32.HI R2, RZ, 0x12, R32 ;  /* 0x00000012ff027819 */ /* 0x000fe20000011620 */
[----:B------:R-:W-:Y:S01]  /*3c90*/  IMAD.MOV.U32 R36, RZ, RZ, R37 ;  /* 0x000000ffff247224 */ /* 0x000fe200078e0025 */
[----:B------:R-:W-:Y:S02]  /*3ca0*/  PLOP3.LUT P5, PT, P6, PT, PT, 0x8, 0x80 ;  /* 0x000000000080781c */ /* 0x000fe400037ae170 */
[----:B------:R-:W-:-:S03]  /*3cb0*/  LOP3.LUT R2, R2, 0x1, RZ, 0xc0, !PT ;  /* 0x0000000102027812 */ /* 0x000fc600078ec0ff */
[----:B------:R-:W0:Y:S01]  /*3cc0*/  BREV R36, R36 ;  /* 0x0000002400247301 */ /* 0x000e220000000000 */
[----:B------:R1:W-:Y:S07]  /*3cd0*/  STS [R12+0x30], R5 ;  /* 0x000030050c007388 */ /* 0x0003ee0000000800 */
[----:B01----:R-:W-:Y:S05]  /*3ce0*/  WARPSYNC.COLLECTIVE R4, `(.L_x_2173) ;  /* 0x0000000004087348 */ /* 0x003fea0003c00000 */
[----:B------:R-:W-:Y:S01]  /*3cf0*/  VOTE.ANY R37, PT, P5 ;  /* 0x0000000000257806 */ /* 0x000fe200028e0100 */
[----:B01----:R-:W-:Y:S06]  /*3d00*/  ENDCOLLECTIVE ;  /* 0x000000000000791b */ /* 0x003fec0003800000 */
.L_x_2173:
[----:B------:R-:W-:Y:S02]  /*3d10*/  ISETP.NE.U32.AND P5, PT, R2, 0x1, PT ;  /* 0x000000010200780c */ /* 0x000fe40003fa5070 */
[----:B------:R-:W-:Y:S01]  /*3d20*/  SHF.R.U32.HI R2, RZ, 0x11, R34 ;  /* 0x00000011ff027819 */ /* 0x000fe20000011622 */
[----:B------:R-:W-:Y:S01]  /*3d30*/  IMAD.MOV.U32 R35, RZ, RZ, R37 ;  /* 0x000000ffff237224 */ /* 0x000fe200078e0025 */
[----:B------:R-:W-:Y:S01]  /*3d40*/  PLOP3.LUT P5, PT, P5, PT, PT, 0x8, 0x80 ;  /* 0x000000000080781c */ /* 0x000fe20002fae170 */
[----:B------:R0:W-:Y:S01]  /*3d50*/  STS [R11+0x30], R36 ;  /* 0x000030240b007388 */ /* 0x0001e20000000800 */
[----:B------:R-:W-:-:S03]  /*3d60*/  LOP3.LUT R2, R2, 0x1, RZ, 0xc0, !PT ;  /* 0x0000000102027812 */ /* 0x000fc600078ec0ff */
[----:B------:R-:W1:Y:S01]  /*3d70*/  BREV R35, R35 ;  /* 0x0000002300237301 */ /* 0x000e620000000000 */
[----:B------:R-:W-:-:S13]  /*3d80*/  ISETP.NE.U32.AND P6, PT, R2, 0x1, PT ;  /* 0x000000010200780c */ /* 0x000fda0003fc5070 */
[----:B01----:R-:W-:Y:S05]  /*3d90*/  WARPSYNC.COLLECTIVE R4, `(.L_x_2174) ;  /* 0x0000000004087348 */ /* 0x003fea0003c00000 */
[----:B------:R-:W-:Y:S01]  /*3da0*/  VOTE.ANY R37, PT, P5 ;  /* 0x0000000000257806 */ /* 0x000fe200028e0100 */
[----:B01----:R-:W-:Y:S06]  /*3db0*/  ENDCOLLECTIVE ;  /* 0x000000000000791b */ /* 0x003fec0003800000 */
.L_x_2174:
[----:B------:R-:W-:Y:S01]  /*3dc0*/  PLOP3.LUT P5, PT, P6, PT, PT, 0x8, 0x80 ;  /* 0x000000000080781c */ /* 0x000fe200037ae170 */
[----:B------:R-:W-:Y:S01]  /*3dd0*/  IMAD.MOV.U32 R3, RZ, RZ, R37 ;  /* 0x000000ffff037224 */ /* 0x000fe200078e0025 */
[----:B------:R0:W-:Y:S03]  /*3de0*/  STS [R12+0x34], R35 ;  /* 0x000034230c007388 */ /* 0x0001e60000000800 */
[----:B------:R0:W1:Y:S08]  /*3df0*/  BREV R6, R3 ;  /* 0x0000000300067301 */ /* 0x0000700000000000 */
[----:B01----:R-:W-:Y:S05]  /*3e00*/  WARPSYNC.COLLECTIVE R4, `(.L_x_2175) ;  /* 0x0000000004087348 */ /* 0x003fea0003c00000 */
[----:B------:R-:W-:Y:S01]  /*3e10*/  VOTE.ANY R37, PT, P5 ;  /* 0x0000000000257806 */ /* 0x000fe200028e0100 */
[----:B01----:R-:W-:Y:S06]  /*3e20*/  ENDCOLLECTIVE ;  /* 0x000000000000791b */ /* 0x003fec0003800000 */
.L_x_2175:
        /* <DEDUP_REMOVED lines=14> */
.L_x_2176:
        /* <DEDUP_REMOVED lines=9> */
.L_x_2177:
[----:B------:R-:W-:Y:S01]  /*3fa0*/  PLOP3.LUT P5, PT, P2, PT, PT, 0x8, 0x80 ;  /* 0x000000000080781c */ /* 0x000fe200017ae170 */
[----:B------:R-:W-:-:S04]  /*3fb0*/  IMAD.MOV.U32 R36, RZ, RZ, R37 ;  /* 0x000000ffff247224 */ /* 0x000fc800078e0025 */
[----:B------:R0:W1:Y:S01]  /*3fc0*/  BREV R3, R36 ;  /* 0x0000002400037301 */ /* 0x0000620000000000 */
[----:B------:R0:W-:Y:S07]  /*3fd0*/  STS [R11+0x38], R6 ;  /* 0x000038060b007388 */ /* 0x0001ee0000000800 */
[----:B01----:R-:W-:Y:S05]  /*3fe0*/  WARPSYNC.COLLECTIVE R4, `(.L_x_2178) ;  /* 0x0000000004087348 */ /* 0x003fea0003c00000 */
[----:B------:R-:W-:Y:S01]  /*3ff0*/  VOTE.ANY R37, PT, P5 ;  /* 0x0000000000257806 */ /* 0x000fe200028e0100 */
[----:B01----:R-:W-:Y:S06]  /*4000*/  ENDCOLLECTIVE ;  /* 0x000000000000791b */ /* 0x003fec0003800000 */
.L_x_2178:
        /* <DEDUP_REMOVED lines=12> */
.L_x_2179:
        /* <DEDUP_REMOVED lines=10> */
.L_x_2180:
        /* <DEDUP_REMOVED lines=9> */
[----:B------:R-:W-:Y:S01]  /*4200*/  LOP3.LUT R3, R3, 0x1, RZ, 0xc0, !PT ;  /* 0x0000000103037812 */ /* 0x000fe200078ec0ff */
[----:B-1----:R0:W-:Y:S10]  /*4210*/  STS [R11+0x40], R2 ;  /* 0x000040020b007388 */ /* 0x0021f40000000800 */
[----:B0-----:R-:W-:Y:S05]  /*4220*/  WARPSYNC.COLLECTIVE R4, `(.L_x_2181) ;  /* 0x0000000004087348 */ /* 0x001fea0003c00000 */
[----:B------:R-:W-:Y:S01]  /*4230*/  VOTE.ANY R37, PT, P5 ;  /* 0x0000000000257806 */ /* 0x000fe200028e0100 */
[----:B0-----:R-:W-:Y:S06]  /*4240*/  ENDCOLLECTIVE ;  /* 0x000000000000791b */ /* 0x001fec0003800000 */
.L_x_2181:
[----:B------:R-:W-:Y:S01]  /*4250*/  ISETP.NE.U32.AND P5, PT, R3, 0x1, PT ;  /* 0x000000010300780c */ /* 0x000fe20003fa5070 */
[----:B------:R-:W-:-:S03]  /*4260*/  IMAD.MOV.U32 R5, RZ, RZ, R37 ;  /* 0x000000ffff057224 */ /* 0x000fc600078e0025 */
[----:B------:R-:W-:Y:S02]  /*4270*/  PLOP3.LUT P5, PT, P5, PT, PT, 0x8, 0x80 ;  /* 0x000000000080781c */ /* 0x000fe40002fae170 */
[----:B------:R-:W-:Y:S01]  /*4280*/  SHF.R.U32.HI R2, RZ, 0xd, R34 ;  /* 0x0000000dff027819 */ /* 0x000fe20000011622 */
[----:B------:R-:W0:Y:S03]  /*4290*/  BREV R5, R5 ;  /* 0x0000000500057301 */ /* 0x000e260000000000 */
[----:B------:R-:W-:-:S04]  /*42a0*/  LOP3.LUT R2, R2, 0x1, RZ, 0xc0, !PT ;  /* 0x0000000102027812 */ /* 0x000fc800078ec0ff */
[----:B------:R-:W-:-:S13]  /*42b0*/  ISETP.NE.U32.AND P6, PT, R2, 0x1, PT ;  /* 0x000000010200780c */ /* 0x000fda0003fc5070 */
[----:B0-----:R-:W-:Y:S05]  /*42c0*/  WARPSYNC.COLLECTIVE R4, `(.L_x_2182) ;  /* 0x0000000004087348 */ /* 0x001fea0003c00000 */
[----:B------:R-:W-:Y:S01]  /*42d0*/  VOTE.ANY R37, PT, P5 ;  /* 0x0000000000257806 */ /* 0x000fe200028e0100 */
[----:B0-----:R-:W-:Y:S06]  /*42e0*/  ENDCOLLECTIVE ;  /* 0x000000000000791b */ /* 0x001fec0003800000 */
.L_x_2182:
[----:B------:R-:W-:Y:S02]  /*42f0*/  PLOP3.LUT P5, PT, P6, PT, PT, 0x8, 0x80 ;  /* 0x000000000080781c */ /* 0x000fe400037ae170 */
[----:B------:R-:W-:Y:S01]  /*4300*/  SHF.R.U32.HI R2, RZ, 0xd, R32 ;  /* 0x0000000dff027819 */ /* 0x000fe20000011620 */
[----:B------:R-:W-:Y:S01]  /*4310*/  IMAD.MOV.U32 R36, RZ, RZ, R37 ;  /* 0x000000ffff247224 */ /* 0x000fe200078e0025 */
[----:B------:R0:W-:Y:S02]  /*4320*/  STS [R12+0x44], R5 ;  /* 0x000044050c007388 */ /* 0x0001e40000000800 */
[----:B------:R-:W-:-:S03]  /*4330*/  LOP3.LUT R2, R2, 0x1, RZ, 0xc0, !PT ;  /* 0x0000000102027812 */ /* 0x000fc600078ec0ff */
[----:B------:R-:W1:Y:S01]  /*4340*/  BREV R36, R36 ;  /* 0x0000002400247301 */ /* 0x000e620000000000 */
[----:B------:R-:W-:Y:S02]  /*4350*/  ISETP.NE.U32.AND P0, PT, R2, 0x1, PT ;  /* 0x000000010200780c */ /* 0x000fe40003f05070 */
[----:B------:R-:W-:-:S11]  /*4360*/  SHF.R.U32.HI R2, RZ, 0xc, R34 ;  /* 0x0000000cff027819 */ /* 0x000fd60000011622 */
[----:B01----:R-:W-:Y:S05]  /*4370*/  WARPSYNC.COLLECTIVE R4, `(.L_x_2183) ;  /* 0x0000000004087348 */ /* 0x003fea0003c00000 */
[----:B------:R-:W-:Y:S01]  /*4380*/  VOTE.ANY R37, PT, P5 ;  /* 0x0000000000257806 */ /* 0x000fe200028e0100 */
[----:B01----:R-:W-:Y:S06]  /*4390*/  ENDCOLLECTIVE ;  /* 0x000000000000791b */ /* 0x003fec0003800000 */
.L_x_2183:
[----:B------:R-:W-:Y:S02]  /*43a0*/  PLOP3.LUT P5, PT, P0, PT, PT, 0x8, 0x80 ;  /* 0x000000000080781c */ /* 0x000fe400007ae170 */
[----:B------:R-:W-:Y:S01]  /*43b0*/  LOP3.LUT R2, R2, 0x1, RZ, 0xc0, !PT ;  /* 0x0000000102027812 */ /* 0x000fe200078ec0ff */
[----:B------:R-:W-:-:S03]  /*43c0*/  IMAD.MOV.U32 R35, RZ, RZ, R37 ;  /* 0x000000ffff237224 */ /* 0x000fc600078e0025 */
[----:B------:R-:W-:Y:S01]  /*43d0*/  ISETP.NE.U32.AND P1, PT, R2, 0x1, PT ;  /* 0x000000010200780c */ /* 0x000fe20003f25070 */
[----:B------:R0:W-:Y:S02]  /*43e0*/  STS [R11+0x44], R36 ;  /* 0x000044240b007388 */ /* 0x0001e40000000800 */
[----:B------:R-:W1:Y:S10]  /*43f0*/  BREV R35, R35 ;  /* 0x0000002300237301 */ /* 0x000e740000000000 */
[----:B01----:R-:W-:Y:S05]  /*4400*/  WARPSYNC.COLLECTIVE R4, `(.L_x_2184) ;  /* 0x0000000004087348 */ /* 0x003fea0003c00000 */
[----:B------:R-:W-:Y:S01]  /*4410*/  VOTE.ANY R37, PT, P5 ;  /* 0x0000000000257806 */ /* 0x000fe200028e0100 */
[----:B01----:R-:W-:Y:S06]  /*4420*/  ENDCOLLECTIVE ;  /* 0x000000000000791b */ /* 0x003fec0003800000 */
.L_x_2184:
[----:B------:R-:W-:Y:S01]  /*4430*/  PLOP3.LUT P5, PT, P1, PT, PT, 0x8, 0x80 ;  /* 0x000000000080781c */ /* 0x000fe20000fae170 */
[----:B------:R-:W-:-:S04]  /*4440*/  IMAD.MOV.U32 R3, RZ, RZ, R37 ;  /* 0x000000ffff037224 */ /* 0x000fc800078e0025 */
[----:B------:R0:W1:Y:S01]  /*4450*/  BREV R6, R3 ;  /* 0x0000000300067301 */ /* 0x0000620000000000 */
[----:B------:R0:W-:Y:S07]  /*4460*/  STS [R12+0x48], R35 ;  /* 0x000048230c007388 */ /* 0x0001ee0000000800 */
[----:B01----:R-:W-:Y:S05]  /*4470*/  WARPSYNC.COLLECTIVE R4, `(.L_x_2185) ;  /* 0x0000000004087348 */ /* 0x003fea0003c00000 */
[----:B------:R-:W-:Y:S01]  /*4480*/  VOTE.ANY R37, PT, P5 ;  /* 0x0000000000257806 */ /* 0x000fe200028e0100 */
[----:B01----:R-:W-:Y:S06]  /*4490*/  ENDCOLLECTIVE ;  /* 0x000000000000791b */ /* 0x003fec0003800000 */
.L_x_2185:
        /* <DEDUP_REMOVED lines=14> */
.L_x_2186:
        /* <DEDUP_REMOVED lines=9> */
.L_x_2187:
[----:B------:R-:W-:Y:S01]  /*4610*/  PLOP3.LUT P5, PT, P4, PT, PT, 0x8, 0x80 ;  /* 0x000000000080781c */ /* 0x000fe200027ae170 */
[----:B------:R-:W-:-:S04]  /*4620*/  IMAD.MOV.U32 R36, RZ, RZ, R37 ;  /* 0x000000ffff247224 */ /* 0x000fc800078e0025 */
[----:B------:R0:W1:Y:S01]  /*4630*/  BREV R3, R36 ;  /* 0x0000002400037301 */ /* 0x0000620000000000 */
[----:B------:R0:W-:Y:S07]  /*4640*/  STS [R11+0x4c], R6 ;  /* 0x00004c060b007388 */ /* 0x0001ee0000000800 */
[----:B01----:R-:W-:Y:S05]  /*4650*/  WARPSYNC.COLLECTIVE R4, `(.L_x_2188) ;  /* 0x0000000004087348 */ /* 0x003fea0003c00000 */
[----:B------:R-:W-:Y:S01]  /*4660*/  VOTE.ANY R37, PT, P5 ;  /* 0x0000000000257806 */ /* 0x000fe200028e0100 */
[----:B01----:R-:W-:Y:S06]  /*4670*/  ENDCOLLECTIVE ;  /* 0x000000000000791b */ /* 0x003fec0003800000 */
.L_x_2188:
        /* <DEDUP_REMOVED lines=12> */
.L_x_2189:
        /* <DEDUP_REMOVED lines=10> */
.L_x_2190:
        /* <DEDUP_REMOVED lines=15> */
.L_x_2191:
        /* <DEDUP_REMOVED lines=8> */
.L_x_2192:
        /* <DEDUP_REMOVED lines=13> */
.L_x_2193:
        /* <DEDUP_REMOVED lines=8> */
.L_x_2194:
[----:B------:R-:W-:Y:S01]  /*4aa0*/  PLOP3.LUT P5, PT, P3, PT, PT, 0x8, 0x80 ;  /* 0x000000000080781c */ /* 0x000fe20001fae170 */
[----:B------:R-:W-:-:S04]  /*4ab0*/  IMAD.MOV.U32 R3, RZ, RZ, R37 ;  /* 0x000000ffff037224 */ /* 0x000fc800078e0025 */
[----:B------:R0:W1:Y:S01]  /*4ac0*/  BREV R6, R3 ;  /* 0x0000000300067301 */ /* 0x0000620000000000 */
[----:B------:R0:W-:Y:S07]  /*4ad0*/  STS [R12+0x5c], R35 ;  /* 0x00005c230c007388 */ /* 0x0001ee0000000800 */
[----:B01----:R-:W-:Y:S05]  /*4ae0*/  WARPSYNC.COLLECTIVE R4, `(.L_x_2195) ;  /* 0x0000000004087348 */ /* 0x003fea0003c00000 */
[----:B------:R-:W-:Y:S01]  /*4af0*/  VOTE.ANY R37, PT, P5 ;  /* 0x0000000000257806 */ /* 0x000fe200028e0100 */
[----:B01----:R-:W-:Y:S06]  /*4b00*/  ENDCOLLECTIVE ;  /* 0x000000000000791b */ /* 0x003fec0003800000 */
.L_x_2195:
        /* <DEDUP_REMOVED lines=14> */
.L_x_2196:
        /* <DEDUP_REMOVED lines=9> */
.L_x_2197:
[----:B------:R-:W-:Y:S02]  /*4c80*/  PLOP3.LUT P5, PT, P0, PT, PT, 0x8, 0x80 ;  /* 0x000000000080781c */ /* 0x000fe400007ae170 */
[----:B------:R-:W-:Y:S01]  /*4c90*/  SHF.R.U32.HI R5, RZ, 0x3, R34 ;  /* 0x00000003ff057819 */ /* 0x000fe20000011622 */
[----:B------:R-:W-:-:S03]  /*4ca0*/  IMAD.MOV.U32 R36, RZ, RZ, R37 ;  /* 0x000000ffff247224 */ /* 0x000fc600078e0025 */
[----:B------:R-:W-:Y:S01]  /*4cb0*/  LOP3.LUT R5, R5, 0x1, RZ, 0xc0, !PT ;  /* 0x0000000105057812 */ /* 0x000fe200078ec0ff */
[----:B------:R0:W1:Y:S01]  /*4cc0*/  BREV R3, R36 ;  /* 0x0000002400037301 */ /* 0x0000620000000000 */
[----:B------:R0:W-:Y:S02]  /*4cd0*/  STS [R11+0x60], R6 ;  /* 0x000060060b007388 */ /* 0x0001e40000000800 */
[----:B------:R-:W-:-:S13]  /*4ce0*/  ISETP.NE.U32.AND P3, PT, R5, 0x1, PT ;  /* 0x000000010500780c */ /* 0x000fda0003f65070 */
[----:B01----:R-:W-:Y:S05]  /*4cf0*/  WARPSYNC.COLLECTIVE R4, `(.L_x_2198) ;  /* 0x0000000004087348 */ /* 0x003fea0003c00000 */
[----:B------:R-:W-:Y:S01]  /*4d00*/  VOTE.ANY R37, PT, P5 ;  /* 0x0000000000257806 */ /* 0x000fe200028e0100 */
[----:B01----:R-:W-:Y:S06]  /*4d10*/  ENDCOLLECTIVE ;  /* 0x000000000000791b */ /* 0x003fec0003800000 */
.L_x_2198:
[----:B------:R-:W-:Y:S01]  /*4d20*/  SHF.R.U32.HI R4, RZ, 0x5, R34 ;  /* 0x00000005ff047819 */ /* 0x000fe20000011622 */
[----:B------:R-:W-:-:S03]  /*4d30*/  IMAD.MOV.U32 R35, RZ, RZ, R37 ;  /* 0x000000ffff237224 */ /* 0x000fc600078e0025 */
[----:B------:R-:W-:Y:S01]  /*4d40*/  LOP3.LUT R4, R4, 0x1, RZ, 0xc0, !PT ;  /* 0x0000000104047812 */ /* 0x000fe200078ec0ff */
[----:B------:R0:W-:Y:S03]  /*4d50*/  STS [R12+0x64], R3 ;  /* 0x000064030c007388 */ /* 0x0001e60000000800 */
[----:B------:R-:W-:Y:S01]  /*4d60*/  ISETP.NE.U32.AND P0, PT, R4, 0x1, PT ;  /* 0x000000010400780c */ /* 0x000fe20003f05070 */
[----:B------:R-:W-:Y:S01]  /*4d70*/  IMAD.MOV.U32 R4, RZ, RZ, -0x1 ;  /* 0xffffffffff047424 */ /* 0x000fe200078e00ff */
[----:B------:R0:W1:Y:S02]  /*4d80*/  BREV R2, R35 ;  /* 0x0000002300027301 */ /* 0x0000640000000000 */
[----:B------:R-:W-:-:S13]  /*4d90*/  PLOP3.LUT P5, PT, P0, PT, PT, 0x8, 0x80 ;  /* 0x000000000080781c */ /* 0x000fda00007ae170 */
[----:B01----:R-:W-:Y:S05]  /*4da0*/  WARPSYNC.COLLECTIVE R4, `(.L_x_2199) ;  /* 0x0000000004087348 */ /* 0x003fea0003c00000 */
[----:B------:R-:W-:Y:S01]  /*4db0*/  VOTE.ANY R37, PT, P5 ;  /* 0x0000000000257806 */ /* 0x000fe200028e0100 */
[----:B01----:R-:W-:Y:S06]  /*4dc0*/  ENDCOLLECTIVE ;  /* 0x000000000000791b */ /* 0x003fec0003800000 */
.L_x_2199:
[----:B------:R0:W-:Y:S01]  /*4dd0*/  STS [R11+0x64], R2 ;  /* 0x000064020b007388 */ /* 0x0001e20000000800 */
[----:B------:R-:W-:Y:S01]  /*4de0*/  SHF.R.U32.HI R4, RZ, 0x5, R32 ;  /* 0x00000005ff047819 */ /* 0x000fe20000011620 */
[----:B------:R-:W-:-:S03]  /*4df0*/  IMAD.MOV.U32 R3, RZ, RZ, R37 ;  /* 0x000000ffff037224 */ /* 0x000fc600078e0025 */
[----:B------:R-:W-:-:S04]  /*4e00*/  LOP3.LUT R4, R4, 0x1, RZ, 0xc0, !PT ;  /* 0x0000000104047812 */ /* 0x000fc800078ec0ff */
[----:B------:R-:W-:Y:S01]  /*4e10*/  ISETP.NE.U32.AND P0, PT, R4, 0x1, PT ;  /* 0x000000010400780c */ /* 0x000fe20003f05070 */
[----:B------:R-:W-:Y:S01]  /*4e20*/  IMAD.MOV.U32 R4, RZ, RZ, -0x1 ;  /* 0xffffffffff047424 */ /* 0x000fe200078e00ff */
[----:B------:R-:W1:Y:S02]  /*4e30*/  BREV R3, R3 ;  /* 0x0000000300037301 */ /* 0x000e640000000000 */
[----:B0-----:R-:W-:-:S13]  /*4e40*/  PLOP3.LUT P5, PT, P0, PT, PT, 0x8, 0x80 ;  /* 0x000000000080781c */ /* 0x001fda00007ae170 */
[----:B-1----:R-:W-:Y:S05]  /*4e50*/  WARPSYNC.COLLECTIVE R4, `(.L_x_2200) ;  /* 0x0000000004087348 */ /* 0x002fea0003c00000 */
[----:B------:R-:W-:Y:S01]  /*4e60*/  VOTE.ANY R37, PT, P5 ;  /* 0x0000000000257806 */ /* 0x000fe200028e0100 */
[----:B-1----:R-:W-:Y:S06]  /*4e70*/  ENDCOLLECTIVE ;  /* 0x000000000000791b */ /* 0x002fec0003800000 */
.L_x_2200:
        /* <DEDUP_REMOVED lines=11> */
.L_x_2201:
[----:B------:R0:W-:Y:S01]  /*4f30*/  STS [R11+0x68], R2 ;  /* 0x000068020b007388 */ /* 0x0001e20000000800 */
[----:B------:R-:W-:Y:S01]  /*4f40*/  SHF.R.U32.HI R4, RZ, 0x4, R32 ;  /* 0x00000004ff047819 */ /* 0x000fe20000011620 */
[----:B------:R-:W-:-:S03]  /*4f50*/  IMAD.MOV.U32 R36, RZ, RZ, R37 ;  /* 0x000000ffff247224 */ /* 0x000fc600078e0025 */
[----:B------:R-:W-:Y:S01]  /*4f60*/  LOP3.LUT R4, R4, 0x1, RZ, 0xc0, !PT ;  /* 0x0000000104047812 */ /* 0x000fe200078ec0ff */
[----:B------:R-:W1:Y:S03]  /*4f70*/  BREV R3, R36 ;  /* 0x0000002400037301 */ /* 0x000e660000000000 */
[----:B------:R-:W-:Y:S01]  /*4f80*/  ISETP.NE.U32.AND P2, PT, R4, 0x1, PT ;  /* 0x000000010400780c */ /* 0x000fe20003f45070 */
[----:B------:R-:W-:-:S03]  /*4f90*/  IMAD.MOV.U32 R4, RZ, RZ, -0x1 ;  /* 0xffffffffff047424 */ /* 0x000fc600078e00ff */
[----:B------:R-:W-:Y:S01]  /*4fa0*/  PLOP3.LUT P5, PT, P2, PT, PT, 0x8, 0x80 ;  /* 0x000000000080781c */ /* 0x000fe200017ae170 */
[----:B-1----:R0:W-:-:S12]  /*4fb0*/  STS [R12+0x6c], R3 ;  /* 0x00006c030c007388 */ /* 0x0021d80000000800 */
[----:B0-----:R-:W-:Y:S05]  /*4fc0*/  WARPSYNC.COLLECTIVE R4, `(.L_x_2202) ;  /* 0x0000000004087348 */ /* 0x001fea0003c00000 */
[----:B------:R-:W-:Y:S01]  /*4fd0*/  VOTE.ANY R37, PT, P5 ;  /* 0x0000000000257806 */ /* 0x000fe200028e0100 */
[----:B0-----:R-:W-:Y:S06]  /*4fe0*/  ENDCOLLECTIVE ;  /* 0x000000000000791b */ /* 0x001fec0003800000 */
.L_x_2202:
[----:B------:R-:W-:Y:S01]  /*4ff0*/  PLOP3.LUT P5, PT, P3, PT, PT, 0x8, 0x80 ;  /* 0x000000000080781c */ /* 0x000fe20001fae170 */
[----:B------:R-:W-:Y:S01]  /*5000*/  IMAD.MOV.U32 R4, RZ, RZ, R37 ;  /* 0x000000ffff047224 */ /* 0x000fe200078e0025 */
[----:B------:R-:W-:-:S03]  /*5010*/  SHF.R.U32.HI R3, RZ, 0x3, R32 ;  /* 0x00000003ff037819 */ /* 0x000fc60000011620 */
[----:B------:R0:W1:Y:S01]  /*5020*/  BREV R2, R4 ;  /* 0x0000000400027301 */ /* 0x0000620000000000 */
[----:B------:R-:W-:-:S04]  /*5030*/  LOP3.LUT R3, R3, 0x1, RZ, 0xc0, !PT ;  /* 0x0000000103037812 */ /* 0x000fc800078ec0ff */
[----:B------:R-:W-:Y:S02]  /*5040*/  ISETP.NE.U32.AND P4, PT, R3, 0x1, PT ;  /* 0x000000010300780c */ /* 0x000fe40003f85070 */
[----:B------:R-:W-:Y:S01]  /*5050*/  SHF.R.U32.HI R3, RZ, 0x2, R34 ;  /* 0x00000002ff037819 */ /* 0x000fe20000011622 */
[----:B0-----:R-:W-:-:S03]  /*5060*/  IMAD.MOV.U32 R4, RZ, RZ, -0x1 ;  /* 0xffffffffff047424 */ /* 0x001fc600078e00ff */
[----:B------:R-:W-:-:S07]  /*5070*/  LOP3.LUT R3, R3, 0x1, RZ, 0xc0, !PT ;  /* 0x0000000103037812 */ /* 0x000fce00078ec0ff */
[----:B-1----:R-:W-:Y:S05]  /*5080*/  WARPSYNC.COLLECTIVE R4, `(.L_x_2203) ;  /* 0x0000000004087348 */ /* 0x002fea0003c00000 */
[----:B------:R-:W-:Y:S01]  /*5090*/  VOTE.ANY R37, PT, P5 ;  /* 0x0000000000257806 */ /* 0x000fe200028e0100 */
[----:B-1----:R-:W-:Y:S06]  /*50a0*/  ENDCOLLECTIVE ;  /* 0x000000000000791b */ /* 0x002fec0003800000 */
.L_x_2203:
[----:B------:R0:W-:Y:S01]  /*50b0*/  STS [R11+0x6c], R2 ;  /* 0x00006c020b007388 */ /* 0x0001e20000000800 */
[----:B------:R-:W-:Y:S01]  /*50c0*/  PLOP3.LUT P5, PT, P4, PT, PT, 0x8, 0x80 ;  /* 0x000000000080781c */ /* 0x000fe200027ae170 */
[----:B------:R-:W-:-:S06]  /*50d0*/  IMAD.MOV.U32 R5, RZ, RZ, R37 ;  /* 0x000000ffff057224 */ /* 0x000fcc00078e0025 */
[----:B------:R-:W1:Y:S06]  /*50e0*/  BREV R5, R5 ;  /* 0x0000000500057301 */ /* 0x000e6c0000000000 */
[----:B01----:R-:W-:Y:S05]  /*50f0*/  WARPSYNC.COLLECTIVE R4, `(.L_x_2204) ;  /* 0x0000000004087348 */ /* 0x003fea0003c00000 */
[----:B------:R-:W-:Y:S01]  /*5100*/  VOTE.ANY R37, PT, P5 ;  /* 0x0000000000257806 */ /* 0x000fe200028e0100 */
[----:B01----:R-:W-:Y:S06]  /*5110*/  ENDCOLLECTIVE ;  /* 0x000000000000791b */ /* 0x003fec0003800000 */
.L_x_2204:
        /* <DEDUP_REMOVED lines=8> */
.L_x_2205:
        /* <DEDUP_REMOVED lines=12> */
.L_x_2206:
[----:B------:R-:W-:Y:S02]  /*5260*/  SHF.R.U32.HI R4, RZ, 0x1, R34 ;  /* 0x00000001ff047819 */ /* 0x000fe40000011622 */
[----:B------:R-:W-:Y:S01]  /*5270*/  LOP3.LUT R34, R34, 0x1, RZ, 0xc0, !PT ;  /* 0x0000000122227812 */ /* 0x000fe200078ec0ff */
[----:B------:R-:W-:Y:S01]  /*5280*/  IMAD.MOV.U32 R2, RZ, RZ, R37 ;  /* 0x000000ffff027224 */ /* 0x000fe200078e0025 */
[----:B------:R-:W-:Y:S02]  /*5290*/  LOP3.LUT R4, R4, 0x1, RZ, 0xc0, !PT ;  /* 0x0000000104047812 */ /* 0x000fe400078ec0ff */
[----:B------:R-:W-:Y:S02]  /*52a0*/  ISETP.NE.U32.AND P4, PT, R34, 0x1, PT ;  /* 0x000000012200780c */ /* 0x000fe40003f85070 */
[----:B------:R-:W-:Y:S01]  /*52b0*/  ISETP.NE.U32.AND P0, PT, R4, 0x1, PT ;  /* 0x000000010400780c */ /* 0x000fe20003f05070 */
[----:B------:R-:W0:Y:S01]  /*52c0*/  BREV R2, R2 ;  /* 0x0000000200027301 */ /* 0x000e220000000000 */
[----:B------:R-:W-:-:S02]  /*52d0*/  IMAD.MOV.U32 R4, RZ, RZ, -0x1 ;  /* 0xffffffffff047424 */ /* 0x000fc400078e00ff */
[----:B------:R-:W-:Y:S01]  /*52e0*/  PLOP3.LUT P5, PT, P0, PT, PT, 0x8, 0x80 ;  /* 0x000000000080781c */ /* 0x000fe200007ae170 */
[----:B0-----:R0:W-:-:S12]  /*52f0*/  STS [R11+0x74], R2 ;  /* 0x000074020b007388 */ /* 0x0011d80000000800 */
[----:B0-----:R-:W-:Y:S05]  /*5300*/  WARPSYNC.COLLECTIVE R4, `(.L_x_2207) ;  /* 0x0000000004087348 */ /* 0x001fea0003c00000 */
[----:B------:R-:W-:Y:S01]  /*5310*/  VOTE.ANY R37, PT, P5 ;  /* 0x0000000000257806 */ /* 0x000fe200028e0100 */
[----:B0-----:R-:W-:Y:S06]  /*5320*/  ENDCOLLECTIVE ;  /* 0x000000000000791b */ /* 0x001fec0003800000 */
.L_x_2207:
[----:B------:R-:W-:Y:S01]  /*5330*/  IMAD.MOV.U32 R3, RZ, RZ, R37 ;  /* 0x000000ffff037224 */ /* 0x000fe200078e0025 */
[----:B------:R-:W-:Y:S02]  /*5340*/  SHF.R.U32.HI R2, RZ, 0x1, R32 ;  /* 0x00000001ff027819 */ /* 0x000fe40000011620 */
[----:B------:R-:W-:-:S03]  /*5350*/  LOP3.LUT R32, R32, 0x1, RZ, 0xc0, !PT ;  /* 0x0000000120207812 */ /* 0x000fc600078ec0ff */
[----:B------:R-:W0:Y:S01]  /*5360*/  BREV R3, R3 ;  /* 0x0000000300037301 */ /* 0x000e220000000000 */
[----:B------:R-:W-:Y:S02]  /*5370*/  LOP3.LUT R2, R2, 0x1, RZ, 0xc0, !PT ;  /* 0x0000000102027812 */ /* 0x000fe400078ec0ff */
[----:B------:R-:W-:Y:S02]  /*5380*/  ISETP.NE.U32.AND P1, PT, R32, 0x1, PT ;  /* 0x000000012000780c */ /* 0x000fe40003f25070 */
[----:B------:R-:W-:Y:S01]  /*5390*/  ISETP.NE.U32.AND P2, PT, R2, 0x1, PT ;  /* 0x000000010200780c */ /* 0x000fe20003f45070 */
[----:B------:R-:W-:-:S03]  /*53a0*/  IMAD.MOV.U32 R2, RZ, RZ, RZ ;  /* 0x000000ffff027224 */ /* 0x000fc600078e00ff */
[----:B------:R-:W-:Y:S01]  /*53b0*/  PLOP3.LUT P5, PT, P2, PT, PT, 0x8, 0x80 ;  /* 0x000000000080781c */ /* 0x000fe200017ae170 */
[----:B0-----:R0:W-:-:S12]  /*53c0*/  STS [R12+0x78], R3 ;  /* 0x000078030c007388 */ /* 0x0011d80000000800 */
[----:B0-----:R-:W-:Y:S05]  /*53d0*/  WARPSYNC.COLLECTIVE R4, `(.L_x_2208) ;  /* 0x0000000004087348 */ /* 0x001fea0003c00000 */
[----:B------:R-:W-:Y:S01]  /*53e0*/  VOTE.ANY R37, PT, P5 ;  /* 0x0000000000257806 */ /* 0x000fe200028e0100 */
[----:B0-----:R-:W-:Y:S06]  /*53f0*/  ENDCOLLECTIVE ;  /* 0x000000000000791b */ /* 0x001fec0003800000 */
.L_x_2208:
[----:B------:R-:W-:Y:S01]  /*5400*/  PLOP3.LUT P5, PT, P4, PT, PT, 0x8, 0x80 ;  /* 0x000000000080781c */ /* 0x000fe200027ae170 */
[----:B------:R-:W-:Y:S02]  /*5410*/  IMAD.MOV.U32 R3, RZ, RZ, 0x1f ;  /* 0x0000001fff037424 */ /* 0x000fe400078e00ff */
[----:B------:R-:W-:-:S06]  /*5420*/  IMAD.MOV.U32 R34, RZ, RZ, R37 ;  /* 0x000000ffff227224 */ /* 0x000fcc00078e0025 */
[----:B------:R-:W0:Y:S04]  /*5430*/  BREV R34, R34 ;  /* 0x0000002200227301 */ /* 0x000e280000000000 */
[----:B0-----:R-:W-:Y:S05]  /*5440*/  WARPSYNC.COLLECTIVE R4, `(.L_x_2209) ;  /* 0x0000000004087348 */ /* 0x001fea0003c00000 */
[----:B------:R-:W-:Y:S01]  /*5450*/  VOTE.ANY R37, PT, P5 ;  /* 0x0000000000257806 */ /* 0x000fe200028e0100 */
[----:B0-----:R-:W-:Y:S06]  /*5460*/  ENDCOLLECTIVE ;  /* 0x000000000000791b */ /* 0x001fec0003800000 */
.L_x_2209:
[----:B------:R-:W-:Y:S01]  /*5470*/  PLOP3.LUT P5, PT, P1, PT, PT, 0x8, 0x80 ;  /* 0x000000000080781c */ /* 0x000fe20000fae170 */
[----:B------:R-:W-:-:S06]  /*5480*/  IMAD.MOV.U32 R33, RZ, RZ, R37 ;  /* 0x000000ffff217224 */ /* 0x000fcc00078e0025 */
[----:B------:R-:W0:Y:S01]  /*5490*/  BREV R33, R33 ;  /* 0x0000002100217301 */ /* 0x000e220000000000 */
[----:B------:R1:W-:Y:S05]  /*54a0*/  STS [R11+0x78], R34 ;  /* 0x000078220b007388 */ /* 0x0003ea0000000800 */
[----:B01----:R-:W-:Y:S05]  /*54b0*/  WARPSYNC.COLLECTIVE R4, `(.L_x_2210) ;  /* 0x0000000004087348 */ /* 0x003fea0003c00000 */
[----:B------:R-:W-:Y:S01]  /*54c0*/  VOTE.ANY R37, PT, P5 ;  /* 0x0000000000257806 */ /* 0x000fe200028e0100 */
[----:B01----:R-:W-:Y:S06]  /*54d0*/  ENDCOLLECTIVE ;  /* 0x000000000000791b */ /* 0x003fec0003800000 */
.L_x_2210:
[----:B------:R-:W-:Y:S01]  /*54e0*/  IMAD.MOV.U32 R34, RZ, RZ, R37 ;  /* 0x000000ffff227224 */ /* 0x000fe200078e0025 */
[----:B------:R0:W-:Y:S05]  /*54f0*/  STS [R12+0x7c], R33 ;  /* 0x00007c210c007388 */ /* 0x0001ea0000000800 */
[----:B------:R-:W1:Y:S02]  /*5500*/  BREV R34, R34 ;  /* 0x0000002200227301 */ /* 0x000e640000000000 */
[----:B01----:R-:W-:Y:S05]  /*5510*/  WARPSYNC.COLLECTIVE R4, `(.L_x_2211) ;  /* 0x0000000004087348 */ /* 0x003fea0003c00000 */
[----:B0-----:R0:W2:Y:S02]  /*5520*/  SHFL.IDX P0, R33, R7, R2, R3 ;  /* 0x0000000207217389 */ /* 0x0010a40000000003 */
[----:B012---:R-:W-:Y:S05]  /*5530*/  ENDCOLLECTIVE ;  /* 0x000000000000791b */ /* 0x007fea0003800000 */
.L_x_2211:
[----:B------:R0:W-:Y:S04]  /*5540*/  STS [R11+0x7c], R34 ;  /* 0x00007c220b007388 */ /* 0x0001e80000000800 */
[----:B------:R0:W1:Y:S01]  /*5550*/  LDS R5, [R10] ;  /* 0x000000000a057984 */ /* 0x0000620000000800 */
[----:B------:R-:W-:-:S07]  /*5560*/  IMAD.MOV.U32 R6, RZ, RZ, R33 ;  /* 0x000000ffff067224 */ /* 0x000fce00078e0021 */
[----:B01----:R-:W-:Y:S05]  /*5570*/  WARPSYNC.COLLECTIVE R4, `(.L_x_2212) ;  /* 0x0000000004087348 */ /* 0x003fea0003c00000 */
[----:B------:R2:W3:Y:S02]  /*5580*/  SHFL.IDX P0, R33, R7, R2, R3 ;  /* 0x0000000207217389 */ /* 0x0004e40000000003 */
[----:B0123--:R-:W-:Y:S05]  /*5590*/  ENDCOLLECTIVE ;  /* 0x000000000000791b */ /* 0x00ffea0003800000 */
.L_x_2212:
[----:B------:R-:W-:-:S07]  /*55a0*/  IMAD.MOV.U32 R36, RZ, RZ, R33 ;  /* 0x000000ffff247224 */ /* 0x000fce00078e0021 */
[----:B------:R-:W-:Y:S05]  /*55b0*/  WARPSYNC.COLLECTIVE R4, `(.L_x_2213) ;  /* 0x0000000004087348 */ /* 0x000fea0003c00000 */
[----:B------:R0:W1:Y:S02]  /*55c0*/  SHFL.IDX P0, R33, R7, R2, R3 ;  /* 0x0000000207217389 */ /* 0x0000640000000003 */
[----:B01----:R-:W-:Y:S05]  /*55d0*/  ENDCOLLECTIVE ;  /* 0x000000000000791b */ /* 0x003fea0003800000 */
.L_x_2213:
[-C--:B------:R-:W-:Y:S02]  /*55e0*/  LOP3.LUT R36, R36, R5.reuse, RZ, 0x30, !PT ;  /* 0x0000000524247212 */ /* 0x080fe400078e30ff */
[----:B------:R-:W-:Y:S02]  /*55f0*/  LOP3.LUT R32, R6, R5, RZ, 0xc0, !PT ;  /* 0x0000000506207212 */ /* 0x000fe400078ec0ff */
[----:B------:R0:W1:Y:S02]  /*5600*/  LDS R6, [R0] ;  /* 0x0000000000067984 */ /* 0x0000640000000800 */
[----:B------:R-:W-:Y:S08]  /*5610*/  POPC R35, R32 ;  /* 0x0000002000237309 */ /* 0x000ff00000000000 */
[----:B------:R-:W2:Y:S02]  /*5620*/  POPC R36, R36 ;  /* 0x0000002400247309 */ /* 0x000ea40000000000 */
[----:B--2---:R-:W-:Y:S01]  /*5630*/  IADD3 R24, PT, PT, -R36, R24, R35 ;  /* 0x0000001824187210 */ /* 0x004fe20007ffe123 */
[----:B0-----:R-:W-:-:S07]  /*5640*/  IMAD.MOV.U32 R35, RZ, RZ, R33 ;  /* 0x000000ffff237224 */ /* 0x001fce00078e0021 */
[----:B-1----:R-:W-:Y:S05]  /*5650*/  WARPSYNC.COLLECTIVE R4, `(.L_x_2214) ;  /* 0x0000000004087348 */ /* 0x002fea0003c00000 */
[----:B------:R0:W2:Y:S02]  /*5660*/  SHFL.IDX P0, R33, R7, R2, R3 ;  /* 0x0000000207217389 */ /* 0x0000a40000000003 */
[----:B012---:R-:W-:Y:S05]  /*5670*/  ENDCOLLECTIVE ;  /* 0x000000000000791b */ /* 0x007fea0003800000 */
.L_x_2214:
[----:B------:R-:W-:Y:S01]  /*5680*/  LOP3.LUT R34, R35, R6, RZ, 0xc0, !PT ;  /* 0x0000000623227212 */ /* 0x000fe200078ec0ff */
[----:B------:R-:W-:-:S05]  /*5690*/  IMAD.MOV.U32 R2, RZ, RZ, 0x1 ;  /* 0x00000001ff027424 */ /* 0x000fca00078e00ff */
[----:B------:R-:W0:Y:S01]  /*56a0*/  POPC R34, R34 ;  /* 0x0000002200227309 */ /* 0x000e220000000000 */
[----:B------:R-:W-:-:S07]  /*56b0*/  LOP3.LUT R35, R33, R6, RZ, 0x30, !PT ;  /* 0x0000000621237212 */ /* 0x000fce00078e30ff */
[----:B0-----:R-:W-:Y:S05]  /*56c0*/  WARPSYNC.COLLECTIVE R4, `(.L_x_2215) ;  /* 0x0000000004087348 */ /* 0x001fea0003c00000 */
[----:B------:R1:W2:Y:S02]  /*56d0*/  SHFL.IDX P0, R33, R7, R2, R3 ;  /* 0x0000000207217389 */ /* 0x0002a40000000003 */
[----:B012---:R-:W-:Y:S05]  /*56e0*/  ENDCOLLECTIVE ;  /* 0x000000000000791b */ /* 0x007fea0003800000 */
.L_x_2215:
[----:B------:R-:W0:Y:S02]  /*56f0*/  POPC R35, R35 ;  /* 0x0000002300237309 */ /* 0x000e240000000000 */
[----:B0-----:R-:W-:Y:S01]  /*5700*/  IADD3 R19, PT, PT, -R35, R19, R34 ;  /* 0x0000001323137210 */ /* 0x001fe20007ffe122 */
[----:B------:R-:W-:-:S07]  /*5710*/  IMAD.MOV.U32 R32, RZ, RZ, R33 ;  /* 0x000000ffff207224 */ /* 0x000fce00078e0021 */
[----:B------:R-:W-:Y:S05]  /*5720*/  WARPSYNC.COLLECTIVE R4, `(.L_x_2216) ;  /* 0x0000000004087348 */ /* 0x000fea0003c00000 */
[----:B------:R0:W1:Y:S02]  /*5730*/  SHFL.IDX P0, R33, R7, R2, R3 ;  /* 0x0000000207217389 */ /* 0x0000640000000003 */
[----:B01----:R-:W-:Y:S05]  /*5740*/  ENDCOLLECTIVE ;  /* 0x000000000000791b */ /* 0x003fea0003800000 */
.L_x_2216:
[----:B------:R-:W-:-:S04]  /*5750*/  LOP3.LUT R32, R32, R5, RZ, 0xc0, !PT ;  /* 0x0000000520207212 */ /* 0x000fc800078ec0ff */
[----:B------:R0:W1:Y:S01]  /*5760*/  POPC R34, R32 ;  /* 0x0000002000227309 */ /* 0x0000620000000000 */
[----:B------:R-:W-:-:S07]  /*5770*/  LOP3.LUT R35, R33, R5, RZ, 0x30, !PT ;  /* 0x0000000521237212 */ /* 0x000fce00078e30ff */
[----:B01----:R-:W-:Y:S05]  /*5780*/  WARPSYNC.COLLECTIVE R4, `(.L_x_2217) ;  /* 0x0000000004087348 */ /* 0x003fea0003c00000 */
[----:B------:R2:W3:Y:S02]  /*5790*/  SHFL.IDX P0, R33, R7, R2, R3 ;  /* 0x0000000207217389 */ /* 0x0004e40000000003 */
[----:B0123--:R-:W-:Y:S05]  /*57a0*/  ENDCOLLECTIVE ;  /* 0x000000000000791b */ /* 0x00ffea0003800000 */
.L_x_2217:
[----:B------:R-:W0:Y:S02]  /*57b0*/  POPC R35, R35 ;  /* 0x0000002300237309 */ /* 0x000e240000000000 */
[----:B0-----:R-:W-:Y:S01]  /*57c0*/  IADD3 R25, PT, PT, -R35, R25, R34 ;  /* 0x0000001923197210 */ /* 0x001fe20007ffe122 */
[----:B------:R-:W-:-:S07]  /*57d0*/  IMAD.MOV.U32 R37, RZ, RZ, R33 ;  /* 0x000000ffff257224 */ /* 0x000fce00078e0021 */
[----:B------:R-:W-:Y:S05]  /*57e0*/  WARPSYNC.COLLECTIVE R4, `(.L_x_2218) ;  /* 0x0000000004087348 */ /* 0x000fea0003c00000 */
[----:B------:R0:W1:Y:S02]  /*57f0*/  SHFL.IDX P0, R33, R7, R2, R3 ;  /* 0x0000000207217389 */ /* 0x0000640000000003 */
[----:B01----:R-:W-:Y:S05]  /*5800*/  ENDCOLLECTIVE ;  /* 0x000000000000791b */ /* 0x003fea0003800000 */
.L_x_2218:
[----:B------:R-:W-:-:S04]  /*5810*/  LOP3.LUT R37, R37, R6, RZ, 0xc0, !PT ;  /* 0x0000000625257212 */ /* 0x000fc800078ec0ff */
[----:B------:R0:W1:Y:S01]  /*5820*/  POPC R32, R37 ;  /* 0x0000002500207309 */ /* 0x0000620000000000 */
[----:B------:R-:W-:Y:S02]  /*5830*/  IMAD.MOV.U32 R2, RZ, RZ, 0x2 ;  /* 0x00000002ff027424 */ /* 0x000fe400078e00ff */
[----:B------:R-:W-:-:S07]  /*5840*/  IMAD.MOV.U32 R34, RZ, RZ, R33 ;  /* 0x000000ffff227224 */ /* 0x000fce00078e0021 */
[----:B01----:R-:W-:Y:S05]  /*5850*/  WARPSYNC.COLLECTIVE R4, `(.L_x_2219) ;  /* 0x0000000004087348 */ /* 0x003fea0003c00000 */
[----:B------:R2:W3:Y:S02]  /*5860*/  SHFL.IDX P0, R33, R7, R2, R3 ;  /* 0x0000000207217389 */ /* 0x0004e40000000003 */
[----:B0123--:R-:W-:Y:S05]  /*5870*/  ENDCOLLECTIVE ;  /* 0x000000000000791b */ /* 0x00ffea0003800000 */
.L_x_2219:
[----:B------:R-:W-:-:S06]  /*5880*/  LOP3.LUT R34, R34, R6, RZ, 0x30, !PT ;  /* 0x0000000622227212 */ /* 0x000fcc00078e30ff */
[----:B------:R-:W0:Y:S02]  /*5890*/  POPC R34, R34 ;  /* 0x0000002200227309 */ /* 0x000e240000000000 */
[----:B0-----:R-:W-:Y:S01]  /*58a0*/  IADD3 R21, PT, PT, -R34, R21, R32 ;  /* 0x0000001522157210 */ /* 0x001fe20007ffe120 */
[----:B------:R-:W-:-:S07]  /*58b0*/  IMAD.MOV.U32 R32, RZ, RZ, R33 ;  /* 0x000000ffff207224 */ /* 0x000fce00078e0021 */
[----:B------:R-:W-:Y:S05]  /*58c0*/  WARPSYNC.COLLECTIVE R4, `(.L_x_2220) ;  /* 0x0000000004087348 */ /* 0x000fea0003c00000 */
[----:B------:R0:W1:Y:S02]  /*58d0*/  SHFL.IDX P0, R33, R7, R2, R3 ;  /* 0x0000000207217389 */ /* 0x0000640000000003 */
[----:B01----:R-:W-:Y:S05]  /*58e0*/  ENDCOLLECTIVE ;  /* 0x000000000000791b */ /* 0x003fea0003800000 */
.L_x_2220:
[----:B------:R-:W-:-:S04]  /*58f0*/  LOP3.LUT R32, R32, R5, RZ, 0xc0, !PT ;  /* 0x0000000520207212 */ /* 0x000fc800078ec0ff */
[----:B------:R0:W1:Y:S01]  /*5900*/  POPC R37, R32 ;  /* 0x0000002000257309 */ /* 0x0000620000000000 */
[----:B------:R-:W-:-:S07]  /*5910*/  IMAD.MOV.U32 R36, RZ, RZ, R33 ;  /* 0x000000ffff247224 */ /* 0x000fce00078e0021 */
[----:B01----:R-:W-:Y:S05]  /*5920*/  WARPSYNC.COLLECTIVE R4, `(.L_x_2221) ;  /* 0x0000000004087348 */ /* 0x003fea0003c00000 */
[----:B------:R2:W3:Y:S02]  /*5930*/  SHFL.IDX P0, R33, R7, R2, R3 ;  /* 0x0000000207217389 */ /* 0x0004e40000000003 */
[----:B0123--:R-:W-:Y:S05]  /*5940*/  ENDCOLLECTIVE ;  /* 0x000000000000791b */ /* 0x00ffea0003800000 */
.L_x_2221:
[----:B------:R-:W-:-:S06]  /*5950*/  LOP3.LUT R36, R36, R5, RZ, 0x30, !PT ;  /* 0x0000000524247212 */ /* 0x000fcc00078e30ff */
[----:B------:R-:W0:Y:S01]  /*5960*/  POPC R36, R36 ;  /* 0x0000002400247309 */ /* 0x000e220000000000 */
[----:B------:R-:W-:Y:S01]  /*5970*/  IMAD.MOV.U32 R35, RZ, RZ, R33 ;  /* 0x000000ffff237224 */ /* 0x000fe200078e0021 */
[----:B0-----:R-:W-:-:S07]  /*5980*/  IADD3 R26, PT, PT, -R36, R26, R37 ;  /* 0x0000001a241a7210 */ /* 0x001fce0007ffe125 */
[----:B------:R-:W-:Y:S05]  /*5990*/  WARPSYNC.COLLECTIVE R4, `(.L_x_2222) ;  /* 0x0000000004087348 */ /* 0x000fea0003c00000 */
[----:B------:R0:W1:Y:S02]  /*59a0*/  SHFL.IDX P0, R33, R7, R2, R3 ;  /* 0x0000000207217389 */ /* 0x0000640000000003 */
[----:B01----:R-:W-:Y:S05]  /*59b0*/  ENDCOLLECTIVE ;  /* 0x000000000000791b */ /* 0x003fea0003800000 */
.L_x_2222:
[----:B------:R-:W-:-:S06]  /*59c0*/  LOP3.LUT R35, R35, R6, RZ, 0xc0, !PT ;  /* 0x0000000623237212 */ /* 0x000fcc00078ec0ff */
[----:B------:R-:W0:Y:S01]  /*59d0*/  POPC R35, R35 ;  /* 0x0000002300237309 */ /* 0x000e220000000000 */
[----:B------:R-:W-:Y:S01]  /*59e0*/  IMAD.MOV.U32 R2, RZ, RZ, 0x3 ;  /* 0x00000003ff027424 */ /* 0x000fe200078e00ff */
[----:B------:R-:W-:-:S07]  /*59f0*/  LOP3.LUT R34, R33, R6, RZ, 0x30, !PT ;  /* 0x0000000621227212 */ /* 0x000fce00078e30ff */
[----:B0-----:R-:W-:Y:S05]  /*5a00*/  WARPSYNC.COLLECTIVE R4, `(.L_x_2223) ;  /* 0x0000000004087348 */ /* 0x001fea0003c00000 */
[----:B------:R1:W2:Y:S02]  /*5a10*/  SHFL.IDX P0, R33, R7, R2, R3 ;  /* 0x0000000207217389 */ /* 0x0002a40000000003 */
[----:B012---:R-:W-:Y:S05]  /*5a20*/  ENDCOLLECTIVE ;  /* 0x000000000000791b */ /* 0x007fea0003800000 */
.L_x_2223:
[----:B------:R-:W0:Y:S02]  /*5a30*/  POPC R34, R34 ;  /* 0x0000002200227309 */ /* 0x000e240000000000 */
[----:B0-----:R-:W-:Y:S01]  /*5a40*/  IADD3 R22, PT, PT, -R34, R22, R35 ;  /* 0x0000001622167210 */ /* 0x001fe20007ffe123 */
[----:B------:R-:W-:-:S07]  /*5a50*/  IMAD.MOV.U32 R32, RZ, RZ, R33 ;  /* 0x000000ffff207224 */ /* 0x000fce00078e0021 */
[----:B------:R-:W-:Y:S05]  /*5a60*/  WARPSYNC.COLLECTIVE R4, `(.L_x_2224) ;  /* 0x0000000004087348 */ /* 0x000fea0003c00000 */
[----:B------:R0:W1:Y:S02]  /*5a70*/  SHFL.IDX P0, R33, R7, R2, R3 ;  /* 0x0000000207217389 */ /* 0x0000640000000003 */
[----:B01----:R-:W-:Y:S05]  /*5a80*/  ENDCOLLECTIVE ;  /* 0x000000000000791b */ /* 0x003fea0003800000 */
.L_x_2224:
[----:B------:R-:W-:-:S06]  /*5a90*/  LOP3.LUT R32, R32, R5, RZ, 0xc0, !PT ;  /* 0x0000000520207212 */ /* 0x000fcc00078ec0ff */
[----:B------:R-:W0:Y:S01]  /*5aa0*/  POPC R32, R32 ;  /* 0x0000002000207309 */ /* 0x000e220000000000 */
[----:B------:R-:W-:-:S07]  /*5ab0*/  LOP3.LUT R34, R33, R5, RZ, 0x30, !PT ;  /* 0x0000000521227212 */ /* 0x000fce00078e30ff */
[----:B0-----:R-:W-:Y:S05]  /*5ac0*/  WARPSYNC.COLLECTIVE R4, `(.L_x_2225) ;  /* 0x0000000004087348 */ /* 0x001fea0003c00000 */
[----:B------:R1:W2:Y:S02]  /*5ad0*/  SHFL.IDX P0, R33, R7, R2, R3 ;  /* 0x0000000207217389 */ /* 0x0002a40000000003 */
[----:B012---:R-:W-:Y:S05]  /*5ae0*/  ENDCOLLECTIVE ;  /* 0x000000000000791b */ /* 0x007fea0003800000 */
.L_x_2225:
[----:B------:R-:W0:Y:S02]  /*5af0*/  POPC R34, R34 ;  /* 0x0000002200227309 */ /* 0x000e240000000000 */
[----:B0-----:R-:W-:Y:S01]  /*5b00*/  IADD3 R27, PT, PT, -R34, R27, R32 ;  /* 0x0000001b221b7210 */ /* 0x001fe20007ffe120 */
[----:B------:R-:W-:-:S07]  /*5b10*/  IMAD.MOV.U32 R5, RZ, RZ, R33 ;  /* 0x000000ffff057224 */ /* 0x000fce00078e0021 */
[----:B------:R-:W-:Y:S05]  /*5b20*/  WARPSYNC.COLLECTIVE R4, `(.L_x_2226) ;  /* 0x0000000004087348 */ /* 0x000fea0003c00000 */
[----:B------:R0:W1:Y:S02]  /*5b30*/  SHFL.IDX P0, R33, R7, R2, R3 ;  /* 0x0000000207217389 */ /* 0x0000640000000003 */
[----:B01----:R-:W-:Y:S05]  /*5b40*/  ENDCOLLECTIVE ;  /* 0x000000000000791b */ /* 0x003fea0003800000 */
.L_x_2226:
[----:B------:R-:W-:-:S04]  /*5b50*/  LOP3.LUT R5, R5, R6, RZ, 0xc0, !PT ;  /* 0x0000000605057212 */ /* 0x000fc800078ec0ff */
[----:B------:R0:W1:Y:S01]  /*5b60*/  POPC R32, R5 ;  /* 0x0000000500207309 */ /* 0x0000620000000000 */
[----:B------:R-:W-:Y:S05]  /*5b70*/  BRA `(.L_x_2227) ;  /* 0xffffffc800547947 */ /* 0x000fea000383ffff */
.L_x_2137:
[----:B------:R-:W-:Y:S01]  /*5b80*/  BSSY B0, `(.L_x_2228) ;  /* 0x0000006000007945 */ /* 0x000fe20003800000 */
[----:B------:R-:W-:Y:S01]  /*5b90*/  ISETP.NE.AND P5, PT, R3, RZ, PT ;  /* 0x000000ff0300720c */ /* 0x000fe20003fa5270 */
[----:B------:R-:W-:-:S12]  /*5ba0*/  IMAD.MOV.U32 R4, RZ, RZ, -0x1 ;  /* 0xffffffffff047424 */ /* 0x000fd800078e00ff */
[----:B0-2---:R-:W-:Y:S05]  /*5bb0*/  WARPSYNC.COLLECTIVE R4, `(.L_x_2229) ;  /* 0x0000000004087348 */ /* 0x005fea0003c00000 */
[----:B------:R-:W-:Y:S01]  /*5bc0*/  VOTE.ANY R37, PT, P5 ;  /* 0x0000000000257806 */ /* 0x000fe200028e0100 */
[----:B0-2---:R-:W-:Y:S06]  /*5bd0*/  ENDCOLLECTIVE ;  /* 0x000000000000791b */ /* 0x005fec0003800000 */
.L_x_2229:
[----:B------:R-:W-:Y:S05]  /*5be0*/  BSYNC B0 ;  /* 0x0000000000007941 */ /* 0x000fea0003800000 */
.L_x_2228:
[----:B------:R-:W-:Y:S01]  /*5bf0*/  PLOP3.LUT P5, PT, P1, PT, PT, 0x80, 0x8 ;  /* 0x000000000008781c */ /* 0x000fe20000faf070 */
[----:B------:R-:W-:Y:S02]  /*5c00*/  IMAD.MOV.U32 R4, RZ, RZ, -0x1 ;  /* 0xffffffffff047424 */ /* 0x000fe400078e00ff */
[----:B------:R-:W-:-:S06]  /*5c10*/  IMAD.MOV.U32 R8, RZ, RZ, R37 ;  /* 0x000000ffff087224 */ /* 0x000fcc00078e0025 */
[----:B------:R-:W0:Y:S04]  /*5c20*/  BREV R8, R8 ;  /* 0x0000000800087301 */ /* 0x000e280000000000 */
[----:B0-----:R-:W-:Y:S05]  /*5c30*/  WARPSYNC.COLLECTIVE R4, `(.L_x_2230) ;  /* 0x0000000004087348 */ /* 0x001fea0003c00000 */
[----:B------:R-:W-:Y:S01]  /*5c40*/  VOTE.ANY R37, PT, P5 ;  /* 0x0000000000257806 */ /* 0x000fe200028e0100 */
[----:B0-----:R-:W-:Y:S06]  /*5c50*/  ENDCOLLECTIVE ;  /* 0x000000000000791b */ /* 0x001fec0003800000 */
.L_x_2230:
[----:B------:R-:W-:Y:S01]  /*5c60*/  PLOP3.LUT P5, PT, P0, PT, PT, 0x80, 0x8 ;  /* 0x000000000008781c */ /* 0x000fe200007af070 */
[----:B------:R-:W-:-:S06]  /*5c70*/  IMAD.MOV.U32 R9, RZ, RZ, R37 ;  /* 0x000000ffff097224 */ /* 0x000fcc00078e0025 */
[----:B------:R-:W0:Y:S06]  /*5c80*/  BREV R9, R9 ;  /* 0x0000000900097301 */ /* 0x000e2c0000000000 */
[----:B0-----:R-:W-:Y:S05]  /*5c90*/  WARPSYNC.COLLECTIVE R4, `(.L_x_2231) ;  /* 0x0000000004087348 */ /* 0x001fea0003c00000 */
[----:B------:R-:W-:Y:S01]  /*5ca0*/  VOTE.ANY R37, PT, P5 ;  /* 0x0000000000257806 */ /* 0x000fe200028e0100 */
[----:B0-----:R-:W-:Y:S06]  /*5cb0*/  ENDCOLLECTIVE ;  /* 0x000000000000791b */ /* 0x001fec0003800000 */
.L_x_2231:
[----:B------:R-:W-:Y:S01]  /*5cc0*/  ISETP.NE.AND P5, PT, R2, RZ, PT ;  /* 0x000000ff0200720c */ /* 0x000fe20003fa5270 */
[----:B------:R-:W-:-:S06]  /*5cd0*/  IMAD.MOV.U32 R10, RZ, RZ, R37 ;  /* 0x000000ffff0a7224 */ /* 0x000fcc00078e0025 */
[----:B------:R-:W0:Y:S06]  /*5ce0*/  BREV R10, R10 ;  /* 0x0000000a000a7301 */ /* 0x000e2c0000000000 */
[----:B0-----:R-:W-:Y:S05]  /*5cf0*/  WARPSYNC.COLLECTIVE R4, `(.L_x_2232) ;  /* 0x0000000004087348 */ /* 0x001fea0003c00000 */
[----:B------:R-:W-:Y:S01]  /*5d00*/  VOTE.ANY R37, PT, P5 ;  /* 0x0000000000257806 */ /* 0x000fe200028e0100 */
[----:B0-----:R-:W-:Y:S06]  /*5d10*/  ENDCOLLECTIVE ;  /* 0x000000000000791b */ /* 0x001fec0003800000 */
.L_x_2232:
[----:B------:R-:W-:Y:S01]  /*5d20*/  PLOP3.LUT P5, PT, P6, PT, PT, 0x80, 0x8 ;  /* 0x000000000008781c */ /* 0x000fe200037af070 */
[----:B------:R-:W-:-:S06]  /*5d30*/  IMAD.MOV.U32 R11, RZ, RZ, R37 ;  /* 0x000000ffff0b7224 */ /* 0x000fcc00078e0025 */
[----:B------:R-:W0:Y:S06]  /*5d40*/  BREV R11, R11 ;  /* 0x0000000b000b7301 */ /* 0x000e2c0000000000 */
[----:B0-----:R-:W-:Y:S05]  /*5d50*/  WARPSYNC.COLLECTIVE R4, `(.L_x_2233) ;  /* 0x0000000004087348 */ /* 0x001fea0003c00000 */
[----:B------:R-:W-:Y:S01]  /*5d60*/  VOTE.ANY R37, PT, P5 ;  /* 0x0000000000257806 */ /* 0x000fe200028e0100 */
[----:B0-----:R-:W-:Y:S06]  /*5d70*/  ENDCOLLECTIVE ;  /* 0x000000000000791b */ /* 0x001fec0003800000 */
.L_x_2233:
[----:B------:R-:W-:Y:S01]  /*5d80*/  PLOP3.LUT P5, PT, P4, PT, PT, 0x80, 0x8 ;  /* 0x000000000008781c */ /* 0x000fe200027af070 */
[----:B------:R-:W-:-:S06]  /*5d90*/  IMAD.MOV.U32 R12, RZ, RZ, R37 ;  /* 0x000000ffff0c7224 */ /* 0x000fcc00078e0025 */
[----:B------:R-:W0:Y:S06]  /*5da0*/  BREV R12, R12 ;  /* 0x0000000c000c7301 */ /* 0x000e2c0000000000 */
[----:B0-----:R-:W-:Y:S05]  /*5db0*/  WARPSYNC.COLLECTIVE R4, `(.L_x_2234) ;  /* 0x0000000004087348 */ /* 0x001fea0003c00000 */
[----:B------:R-:W-:Y:S01]  /*5dc0*/  VOTE.ANY R37, PT, P5 ;  /* 0x0000000000257806 */ /* 0x000fe200028e0100 */
[----:B0-----:R-:W-:Y:S06]  /*5dd0*/  ENDCOLLECTIVE ;  /* 0x000000000000791b */ /* 0x001fec0003800000 */
.L_x_2234:
[----:B------:R-:W-:Y:S01]  /*5de0*/  PLOP3.LUT P5, PT, P3, PT, PT, 0x80, 0x8 ;  /* 0x000000000008781c */ /* 0x000fe20001faf070 */
[----:B------:R-:W-:-:S06]  /*5df0*/  IMAD.MOV.U32 R13, RZ, RZ, R37 ;  /* 0x000000ffff0d7224 */ /* 0x000fcc00078e0025 */
[----:B------:R-:W0:Y:S06]  /*5e00*/  BREV R13, R13 ;  /* 0x0000000d000d7301 */ /* 0x000e2c0000000000 */
[----:B0-----:R-:W-:Y:S05]  /*5e10*/  WARPSYNC.COLLECTIVE R4, `(.L_x_2235) ;  /* 0x0000000004087348 */ /* 0x001fea0003c00000 */
[----:B------:R-:W-:Y:S01]  /*5e20*/  VOTE.ANY R37, PT, P5 ;  /* 0x0000000000257806 */ /* 0x000fe200028e0100 */
[----:B0-----:R-:W-:Y:S06]  /*5e30*/  ENDCOLLECTIVE ;  /* 0x000000000000791b */ /* 0x001fec0003800000 */
.L_x_2235:
[----:B------:R-:W-:Y:S01]  /*5e40*/  PLOP3.LUT P5, PT, P2, PT, PT, 0x80, 0x8 ;  /* 0x000000000008781c */ /* 0x000fe200017af070 */
[----:B------:R-:W-:-:S06]  /*5e50*/  IMAD.MOV.U32 R14, RZ, RZ, R37 ;  /* 0x000000ffff0e7224 */ /* 0x000fcc00078e0025 */
[----:B------:R-:W0:Y:S06]  /*5e60*/  BREV R14, R14 ;  /* 0x0000000e000e7301 */ /* 0x000e2c0000000000 */
[----:B0-----:R-:W-:Y:S05]  /*5e70*/  WARPSYNC.COLLECTIVE R4, `(.L_x_2236) ;  /* 0x0000000004087348 */ /* 0x001fea0003c00000 */
[----:B------:R-:W-:Y:S01]  /*5e80*/  VOTE.ANY R37, PT, P5 ;  /* 0x0000000000257806 */ /* 0x000fe200028e0100 */
[----:B0-----:R-:W-:Y:S06]  /*5e90*/  ENDCOLLECTIVE ;  /* 0x000000000000791b */ /* 0x001fec0003800000 */
.L_x_2236:
[----:B------:R-:W-:Y:S01]  /*5ea0*/  IMAD.MOV.U32 R15, RZ, RZ, R37 ;  /* 0x000000ffff0f7224 */ /* 0x000fe200078e0025 */
[----:B------:R-:W-:Y:S06]  /*5eb0*/  BRA `(.L_x_2237) ;  /* 0xffffffc800307947 */ /* 0x000fec000383ffff */
.L_x_2238:
        /* <DEDUP_REMOVED lines=12> */
.L_x_2999:


//--------------------- .text._Z19spmm4_bin_op_8_1024PKhPKjPjPKiS5_ii --------------------------
	.section	.text._Z19spmm4_bin_op_8_1024PKhPKjPjPKiS5_ii,"ax",@progbits
	.align	128
        .global         _Z19spmm4_bin_op_8_1024PKhPKjPjPKiS5_ii
        .type           _Z19spmm4_bin_op_8_1024PKhPKjPjPKiS5_ii,@function
        .size           _Z19spmm4_bin_op_8_1024PKhPKjPjPKiS5_ii,(.L_x_3000 - _Z19spmm4_bin_op_8_1024PKhPKjPjPKiS5_ii)
        .other          _Z19spmm4_bin_op_8_1024PKhPKjPjPKiS5_ii,@"STO_CUDA_ENTRY STV_DEFAULT"
_Z19spmm4_bin_op_8_1024PKhPKjPjPKiS5_ii:
.text._Z19spmm4_bin_op_8_1024PKhPKjPjPKiS5_ii:
        /* <DEDUP_REMOVED lines=21> */
[----:B------:R-:W-:Y:S01]  /*0150*/  PLOP3.LUT P0, PT, PT, PT, PT, 0x80, 0x8 ;  /* 0x000000000008781c */ /* 0x000fe20003f0f070 */
[----:B------:R-:W-:Y:S01]  /*0160*/  BSSY B1, `(.L_x_2239) ;  /* 0x000017c000017945 */ /* 0x000fe20003800000 */
[----:B------:R-:W-:Y:S02]  /*0170*/  PLOP3.LUT P2, PT, PT, PT, PT, 0x80, 0x8 ;  /* 0x000000000008781c */ /* 0x000fe40003f4f070 */
[----:B------:R-:W-:Y:S02]  /*0180*/  P2R R7, PR, RZ, 0x1 ;  /* 0x00000001ff077803 */ /* 0x000fe40000000000 */
[----:B------:R-:W-:-:S02]  /*0190*/  PLOP3.LUT P1, PT, PT, PT, PT, 0x80, 0x8 ;  /* 0x000000000008781c */ /* 0x000fc40003f2f070 */
[----:B------:R-:W-:Y:S02]  /*01a0*/  PLOP3.LUT P0, PT, PT, PT, PT, 0x80, 0x8 ;  /* 0x000000000008781c */ /* 0x000fe40003f0f070 */
[----:B------:R-:W-:Y:S02]  /*01b0*/  SHF.R.U32.HI R0, RZ, 0x3, R6 ;  /* 0x00000003ff007819 */ /* 0x000fe40000011606 */
[----:B------:R-:W-:Y:S02]  /*01c0*/  P2R R8, PR, RZ, 0x4 ;  /* 0x00000004ff087803 */ /* 0x000fe40000000000 */
[----:B------:R-:W-:Y:S02]  /*01d0*/  P2R R9, PR, RZ, 0x2 ;  /* 0x00000002ff097803 */ /* 0x000fe40000000000 */
[----:B------:R-:W-:Y:S02]  /*01e0*/  P2R R10, PR, RZ, 0x1 ;  /* 0x00000001ff0a7803 */ /* 0x000fe40000000000 */
[----:B------:R-:W-:-:S02]  /*01f0*/  PLOP3.LUT P2, PT, PT, PT, PT, 0x80, 0x8 ;  /* 0x000000000008781c */ /* 0x000fc40003f4f070 */
[----:B------:R-:W-:Y:S02]  /*0200*/  PLOP3.LUT P1, PT, PT, PT, PT, 0x80, 0x8 ;  /* 0x000000000008781c */ /* 0x000fe40003f2f070 */
[----:B------:R-:W-:Y:S02]  /*0210*/  PLOP3.LUT P0, PT, PT, PT, PT, 0x80, 0x8 ;  /* 0x000000000008781c */ /* 0x000fe40003f0f070 */
[----:B------:R-:W-:Y:S02]  /*0220*/  LOP3.LUT R0, R0, 0x4, RZ, 0xc0, !PT ;  /* 0x0000000400007812 */ /* 0x000fe400078ec0ff */
[----:B------:R-:W-:Y:S02]  /*0230*/  P2R R12, PR, RZ, 0x4 ;  /* 0x00000004ff0c7803 */ /* 0x000fe40000000000 */
[----:B------:R-:W-:Y:S01]  /*0240*/  P2R R11, PR, RZ, 0x2 ;  /* 0x00000002ff0b7803 */ /* 0x000fe20000000000 */
[----:B--2---:R-:W-:Y:S01]  /*0250*/  IMAD R0, R0, UR6, RZ ;  /* 0x0000000600007c24 */ /* 0x004fe2000f8e02ff */
[----:B------:R-:W-:-:S02]  /*0260*/  P2R R15, PR, RZ, 0x1 ;  /* 0x00000001ff0f7803 */ /* 0x000fc40000000000 */
[----:B------:R-:W-:Y:S01]  /*0270*/  PLOP3.LUT P0, PT, PT, PT, PT, 0x80, 0x8 ;  /* 0x000000000008781c */ /* 0x000fe20003f0f070 */
[----:B------:R-:W-:Y:S01]  /*0280*/  IMAD R36, R5, 0x4, R0 ;  /* 0x0000000405247824 */ /* 0x000fe200078e0200 */
[----:B------:R-:W-:Y:S02]  /*0290*/  PLOP3.LUT P1, PT, PT, PT, PT, 0x80, 0x8 ;  /* 0x000000000008781c */ /* 0x000fe40003f2f070 */
[----:B------:R-:W-:Y:S02]  /*02a0*/  PLOP3.LUT P2, PT, PT, PT, PT, 0x80, 0x8 ;  /* 0x000000000008781c */ /* 0x000fe40003f4f070 */
[----:B------:R-:W-:Y:S02]  /*02b0*/  P2R R24, PR, RZ, 0x1 ;  /* 0x00000001ff187803 */ /* 0x000fe40000000000 */
[----:B------:R-:W-:Y:S02]  /*02c0*/  P2R R25, PR, RZ, 0x2 ;  /* 0x00000002ff197803 */ /* 0x000fe40000000000 */
[----:B------:R-:W-:-:S02]  /*02d0*/  P2R R26, PR, RZ, 0x4 ;  /* 0x00000004ff1a7803 */ /* 0x000fc40000000000 */
[----:B------:R-:W-:Y:S02]  /*02e0*/  PLOP3.LUT P0, PT, PT, PT, PT, 0x80, 0x8 ;  /* 0x000000000008781c */ /* 0x000fe40003f0f070 */
[----:B------:R-:W-:Y:S02]  /*02f0*/  PLOP3.LUT P1, PT, PT, PT, PT, 0x80, 0x8 ;  /* 0x000000000008781c */ /* 0x000fe40003f2f070 */
[----:B------:R-:W-:Y:S02]  /*0300*/  PLOP3.LUT P2, PT, PT, PT, PT, 0x80, 0x8 ;  /* 0x000000000008781c */ /* 0x000fe40003f4f070 */
[----:B------:R-:W-:Y:S02]  /*0310*/  PLOP3.LUT P3, PT, PT, PT, PT, 0x80, 0x8 ;  /* 0x000000000008781c */ /* 0x000fe40003f6f070 */
[----:B------:R-:W-:Y:S02]  /*0320*/  PLOP3.LUT P4, PT, PT, PT, PT, 0x80, 0x8 ;  /* 0x000000000008781c */ /* 0x000fe40003f8f070 */
[----:B------:R-:W-:Y:S01]  /*0330*/  PLOP3.LUT P5, PT, PT, PT, PT, 0x80, 0x8 ;  /* 0x000000000008781c */ /* 0x000fe20003faf070 */
[----:B---3--:R-:W-:-:S05]  /*0340*/  IMAD.IADD R34, R34, 0x1, -R37 ;  /* 0x0000000122227824 */ /* 0x008fca00078e0a25 */
[----:B------:R-:W-:-:S13]  /*0350*/  ISETP.GE.AND P6, PT, R34, 0x1, PT ;  /* 0x000000012200780c */ /* 0x000fda0003fc6270 */
[----:B------:R-:W-:Y:S05]  /*0360*/  @!P6 BRA `(.L_x_2240) ;  /* 0x00000014006ce947 */ /* 0x000fea0003800000 */
[----:B------:R-:W0:Y:S01]  /*0370*/  S2R R8, SR_CgaCtaId ;  /* 0x0000000000087919 */ /* 0x000e220000008800 */
[----:B------:R-:W-:Y:S01]  /*0380*/  SHF.R.U32.HI R2, RZ, 0x5, R6 ;  /* 0x00000005ff027819 */ /* 0x000fe20000011606 */
[----:B------:R-:W-:Y:S01]  /*0390*/  BSSY B0, `(.L_x_2241) ;  /* 0x000013e000007945 */ /* 0x000fe20003800000 */
[----:B------:R-:W-:Y:S01]  /*03a0*/  MOV R5, 0x400 ;  /* 0x0000040000057802 */ /* 0x000fe20000000f00 */
[----:B------:R-:W1:Y:S01]  /*03b0*/  S2R R35, SR_LANEID ;  /* 0x0000000000237919 */ /* 0x000e620000000000 */
[----:B------:R-:W-:Y:S01]  /*03c0*/  CS2R R24, SRZ ;  /* 0x0000000000187805 */ /* 0x000fe2000001ff00 */
[C---:B------:R-:W-:Y:S01]  /*03d0*/  IMAD.SHL.U32 R3, R2.reuse, 0x20, RZ ;  /* 0x0000002002037824 */ /* 0x040fe200078e00ff */
[----:B------:R-:W-:Y:S01]  /*03e0*/  CS2R R40, SRZ ;  /* 0x0000000000287805 */ /* 0x000fe2000001ff00 */
[----:B------:R-:W-:Y:S01]  /*03f0*/  IMAD.SHL.U32 R2, R2, 0x80, RZ ;  /* 0x0000008002027824 */ /* 0x000fe200078e00ff */
[----:B------:R-:W-:Y:S02]  /*0400*/  CS2R R22, SRZ ;  /* 0x0000000000167805 */ /* 0x000fe4000001ff00 */
[----:B------:R-:W-:-:S02]  /*0410*/  CS2R R20, SRZ ;  /* 0x0000000000147805 */ /* 0x000fc4000001ff00 */
[----:B------:R-:W-:Y:S02]  /*0420*/  LOP3.LUT R3, R3, 0x20, RZ, 0xc0, !PT ;  /* 0x0000002003037812 */ /* 0x000fe400078ec0ff */
[----:B------:R-:W-:Y:S02]  /*0430*/  CS2R R18, SRZ ;  /* 0x0000000000127805 */ /* 0x000fe4000001ff00 */
[----:B------:R-:W-:Y:S02]  /*0440*/  LOP3.LUT R7, R2, 0x80, RZ, 0xc0, !PT ;  /* 0x0000008002077812 */ /* 0x000fe400078ec0ff */
[----:B------:R-:W-:Y:S02]  /*0450*/  CS2R R38, SRZ ;  /* 0x0000000000267805 */ /* 0x000fe4000001ff00 */
[----:B------:R-:W-:Y:S01]  /*0460*/  LOP3.LUT R2, R3, 0x3c0, R6, 0xf8, !PT ;  /* 0x000003c003027812 */ /* 0x000fe200078ef806 */
[C---:B------:R-:W-:Y:S01]  /*0470*/  VIADD R3, R5.reuse, 0x1000 ;  /* 0x0000100005037836 */ /* 0x040fe20000000000 */
[----:B------:R-:W-:Y:S01]  /*0480*/  CS2R R16, SRZ ;  /* 0x0000000000107805 */ /* 0x000fe2000001ff00 */
[----:B------:R-:W-:Y:S01]  /*0490*/  IMAD R30, R4, 0x100, R7 ;  /* 0x00000100041e7824 */ /* 0x000fe200078e0207 */
[----:B------:R-:W-:Y:S01]  /*04a0*/  CS2R R12, SRZ ;  /* 0x00000000000c7805 */ /* 0x000fe2000001ff00 */
[----:B------:R-:W-:-:S02]  /*04b0*/  VIADD R4, R5, 0x2000 ;  /* 0x0000200005047836 */ /* 0x000fc40000000000 */
[----:B------:R-:W-:Y:S02]  /*04c0*/  VIADD R6, R5, 0x3000 ;  /* 0x0000300005067836 */ /* 0x000fe40000000000 */
[----:B------:R-:W-:Y:S01]  /*04d0*/  IMAD.MOV.U32 R14, RZ, RZ, RZ ;  /* 0x000000ffff0e7224 */ /* 0x000fe200078e00ff */
[C---:B0-----:R-:W-:Y:S02]  /*04e0*/  LEA R5, R8.reuse, R5, 0x18 ;  /* 0x0000000508057211 */ /* 0x041fe400078ec0ff */
[C---:B------:R-:W-:Y:S02]  /*04f0*/  LEA R3, R8.reuse, R3, 0x18 ;  /* 0x0000000308037211 */ /* 0x040fe400078ec0ff */
[----:B------:R-:W-:Y:S01]  /*0500*/  LEA R27, R8, R4, 0x18 ;  /* 0x00000004081b7211 */ /* 0x000fe200078ec0ff */
[----:B-1----:R-:W-:Y:S01]  /*0510*/  IMAD.IADD R2, R2, 0x1, R35 ;  /* 0x0000000102027824 */ /* 0x002fe200078e0223 */
[----:B------:R-:W-:Y:S01]  /*0520*/  LEA R7, R8, R6, 0x18 ;  /* 0x0000000608077211 */ /* 0x000fe200078ec0ff */
[--C-:B------:R-:W-:Y:S01]  /*0530*/  IMAD.IADD R33, R5, 0x1, R30.reuse ;  /* 0x0000000105217824 */ /* 0x100fe200078e021e */
[----:B------:R-:W-:Y:S01]  /*0540*/  LOP3.LUT R15, R35, 0x3, RZ, 0xc0, !PT ;  /* 0x00000003230f7812 */ /* 0x000fe200078ec0ff */
[----:B------:R-:W-:-:S02]  /*0550*/  IMAD.IADD R32, R3, 0x1, R30 ;  /* 0x0000000103207824 */ /* 0x000fc400078e021e */
[----:B------:R-:W-:Y:S01]  /*0560*/  IMAD.IADD R31, R27, 0x1, R30 ;  /* 0x000000011b1f7824 */ /* 0x000fe200078e021e */
[----:B------:R-:W-:Y:S01]  /*0570*/  IADD3 R30, PT, PT, R30, 0x8, R7 ;  /* 0x000000081e1e7810 */ /* 0x000fe20007ffe007 */
[C---:B------:R-:W-:Y:S02]  /*0580*/  IMAD R29, R2.reuse, 0x4, R5 ;  /* 0x00000004021d7824 */ /* 0x040fe400078e0205 */
[C---:B------:R-:W-:Y:S02]  /*0590*/  IMAD R28, R2.reuse, 0x4, R3 ;  /* 0x00000004021c7824 */ /* 0x040fe400078e0203 */
[C---:B------:R-:W-:Y:S02]  /*05a0*/  IMAD R27, R2.reuse, 0x4, R27 ;  /* 0x00000004021b7824 */ /* 0x040fe400078e021b */
[----:B------:R-:W-:Y:S02]  /*05b0*/  IMAD R26, R2, 0x4, R7 ;  /* 0x00000004021a7824 */ /* 0x000fe400078e0207 */
[----:B------:R-:W-:-:S07]  /*05c0*/  IMAD.IADD R0, R0, 0x1, R15 ;  /* 0x0000000100007824 */ /* 0x000fce00078e020f */
.L_x_2248:
[----:B------:R0:W-:Y:S01]  /*05d0*/  STS [R29], RZ ;  /* 0x000000ff1d007388 */ /* 0x0001e20000000800 */
[----:B------:R-:W-:Y:S01]  /*05e0*/  LEA.HI R3, R35, R12, RZ, 0x1e ;  /* 0x0000000c23037211 */ /* 0x000fe200078ff0ff */
[----:B------:R-:W-:Y:S01]  /*05f0*/  BSSY.RECONVERGENT B2, `(.L_x_2242) ;  /* 0x0000028000027945 */ /* 0x000fe20003800200 */
[----:B------:R-:W-:Y:S01]  /*0600*/  CS2R R8, SRZ ;  /* 0x0000000000087805 */ /* 0x000fe2000001ff00 */
[----:B------:R0:W-:Y:S01]  /*0610*/  STS [R28], RZ ;  /* 0x000000ff1c007388 */ /* 0x0001e20000000800 */
[----:B------:R-:W-:Y:S01]  /*0620*/  ISETP.GE.U32.AND P0, PT, R3, R34, PT ;  /* 0x000000220300720c */ /* 0x000fe20003f06070 */
[----:B------:R-:W-:Y:S02]  /*0630*/  IMAD.MOV.U32 R42, RZ, RZ, RZ ;  /* 0x000000ffff2a7224 */ /* 0x000fe400078e00ff */
[----:B------:R0:W-:Y:S01]  /*0640*/  STS [R27], RZ ;  /* 0x000000ff1b007388 */ /* 0x0001e20000000800 */
[----:B------:R-:W-:Y:S02]  /*0650*/  IMAD.MOV.U32 R7, RZ, RZ, RZ ;  /* 0x000000ffff077224 */ /* 0x000fe400078e00ff */
[----:B------:R-:W-:Y:S01]  /*0660*/  IMAD.MOV.U32 R2, RZ, RZ, RZ ;  /* 0x000000ffff027224 */ /* 0x000fe200078e00ff */
[----:B------:R0:W-:Y:S06]  /*0670*/  STS [R26], RZ ;  /* 0x000000ff1a007388 */ /* 0x0001ec0000000800 */
[----:B------:R-:W-:Y:S05]  /*0680*/  @P0 BRA `(.L_x_2243) ;  /* 0x0000000000780947 */ /* 0x000fea0003800000 */
[----:B------:R-:W1:Y:S01]  /*0690*/  LDCU.64 UR6, c[0x0][0x3a0] ;  /* 0x00007400ff0677ac */ /* 0x000e620008000a00 */
[C---:B------:R-:W-:Y:S01]  /*06a0*/  IADD3 R2, P0, PT, R37.reuse, R3, RZ ;  /* 0x0000000325027210 */ /* 0x040fe20007f1e0ff */
[----:B------:R-:W2:Y:S03]  /*06b0*/  LDCU UR8, c[0x0][0x3ac] ;  /* 0x00007580ff0877ac */ /* 0x000ea60008000800 */
[----:B------:R-:W-:Y:S02]  /*06c0*/  LEA.HI.X.SX32 R3, R37, RZ, 0x1, P0 ;  /* 0x000000ff25037211 */ /* 0x000fe400000f0eff */
[----:B-1----:R-:W-:-:S04]  /*06d0*/  LEA R4, P0, R2, UR6, 0x2 ;  /* 0x0000000602047c11 */ /* 0x002fc8000f8010ff */
[----:B------:R-:W-:Y:S01]  /*06e0*/  LEA.HI.X R5, R2, UR7, R3, 0x2, P0 ;  /* 0x0000000702057c11 */ /* 0x000fe200080f1403 */
[----:B------:R-:W1:Y:S01]  /*06f0*/  LDCU.64 UR6, c[0x0][0x380] ;  /* 0x00007000ff0677ac */ /* 0x000e620008000a00 */
[----:B------:R-:W-:Y:S01]  /*0700*/  IMAD R6, R12, 0x4, R35 ;  /* 0x000000040c067824 */ /* 0x000fe200078e0223 */
[----:B------:R-:W3:Y:S03]  /*0710*/  LDC.64 R2, c[0x0][0x388] ;  /* 0x0000e200ff027b82 */ /* 0x000ee60000000a00 */
[----:B------:R-:W4:Y:S01]  /*0720*/  LDG.E.CONSTANT R5, desc[UR4][R4.64] ;  /* 0x0000000404057981 */ /* 0x000f22000c1e9900 */
[----:B------:R-:W-:Y:S01]  /*0730*/  LOP3.LUT R6, R6, 0xfffffffc, RZ, 0xc0, !PT ;  /* 0xfffffffc06067812 */ /* 0x000fe200078ec0ff */
[----:B------:R-:W-:-:S03]  /*0740*/  IMAD.SHL.U32 R9, R37, 0x4, RZ ;  /* 0x0000000425097824 */ /* 0x000fc600078e00ff */
[----:B------:R-:W-:-:S04]  /*0750*/  LOP3.LUT R6, R6, 0x3, R35, 0xf8, !PT ;  /* 0x0000000306067812 */ /* 0x000fc800078ef823 */
[--C-:B-1----:R-:W-:Y:S02]  /*0760*/  IADD3 R10, P0, P1, R6, UR6, R9.reuse ;  /* 0x00000006060a7c10 */ /* 0x102fe4000f91e009 */
[----:B------:R-:W-:-:S04]  /*0770*/  SHF.R.S32.HI R6, RZ, 0x1f, R9 ;  /* 0x0000001fff067819 */ /* 0x000fc80000011409 */
[----:B------:R-:W-:-:S05]  /*0780*/  IADD3.X R11, PT, PT, RZ, UR7, R6, P0, P1 ;  /* 0x00000007ff0b7c10 */ /* 0x000fca00087e2406 */
[----:B------:R-:W3:Y:S01]  /*0790*/  LDG.E.U8.CONSTANT R10, desc[UR4][R10.64] ;  /* 0x000000040a0a7981 */ /* 0x000ee2000c1e9100 */
[----:B----4-:R-:W-:-:S04]  /*07a0*/  IMAD R7, R5, 0x4, R0 ;  /* 0x0000000405077824 */ /* 0x010fc800078e0200 */
[----:B--2---:R-:W-:-:S04]  /*07b0*/  VIADD R9, R7, UR8 ;  /* 0x0000000807097c36 */ /* 0x004fc80008000000 */
[----:B------:R-:W-:Y:S02]  /*07c0*/  VIADD R43, R9, UR8 ;  /* 0x00000008092b7c36 */ /* 0x000fe40008000000 */
[----:B---3--:R-:W-:-:S04]  /*07d0*/  IMAD.WIDE.U32 R4, R7, 0x4, R2 ;  /* 0x0000000407047825 */ /* 0x008fc800078e0002 */
[----:B------:R-:W-:Y:S01]  /*07e0*/  VIADD R45, R43, UR8 ;  /* 0x000000082b2d7c36 */ /* 0x000fe20008000000 */
[----:B------:R-:W5:Y:S01]  /*07f0*/  LDG.E.CONSTANT R42, desc[UR4][R4.64] ;  /* 0x00000004042a7981 */ /* 0x000f62000c1e9900 */
[----:B------:R-:W-:-:S04]  /*0800*/  IMAD.WIDE.U32 R6, R9, 0x4, R2 ;  /* 0x0000000409067825 */ /* 0x000fc800078e0002 */
[--C-:B------:R-:W-:Y:S02]  /*0810*/  IMAD.WIDE.U32 R8, R43, 0x4, R2.reuse ;  /* 0x000000042b087825 */ /* 0x100fe400078e0002 */
[----:B------:R-:W5:Y:S02]  /*0820*/  LDG.E.CONSTANT R7, desc[UR4][R6.64] ;  /* 0x0000000406077981 */ /* 0x000f64000c1e9900 */
[----:B------:R-:W-:Y:S02]  /*0830*/  IMAD.WIDE.U32 R2, R45, 0x4, R2 ;  /* 0x000000042d027825 */ /* 0x000fe400078e0002 */
[----:B------:R1:W5:Y:S04]  /*0840*/  LDG.E.CONSTANT R9, desc[UR4][R8.64] ;  /* 0x0000000408097981 */ /* 0x000368000c1e9900 */
[----:B------:R2:W5:Y:S01]  /*0850*/  LDG.E.CONSTANT R2, desc[UR4][R2.64] ;  /* 0x0000000402027981 */ /* 0x000562000c1e9900 */
[----:B-1----:R-:W-:-:S07]  /*0860*/  LOP3.LUT R8, R10, 0xf, RZ, 0xc0, !PT ;  /* 0x0000000f0a087812 */ /* 0x002fce00078ec0ff */
.L_x_2243:
[----:B------:R-:W-:Y:S05]  /*0870*/  BSYNC.RECONVERGENT B2 ;  /* 0x0000000000027941 */ /* 0x000fea0003800200 */
.L_x_2242:
[----:B------:R-:W-:Y:S01]  /*0880*/  UMOV UR6, 0xffffffff ;  /* 0xffffffff00067882 */ /* 0x000fe20000000000 */
[C---:B------:R-:W-:Y:S02]  /*0890*/  LOP3.LUT R49, R15.reuse, 0x8, RZ, 0xfc, !PT ;  /* 0x000000080f317812 */ /* 0x040fe400078efcff */
[C---:B------:R-:W-:Y:S02]  /*08a0*/  LOP3.LUT R45, R15.reuse, 0xc, RZ, 0xfc, !PT ;  /* 0x0000000c0f2d7812 */ /* 0x040fe400078efcff */
[C---:B--2---:R-:W-:Y:S02]  /*08b0*/  LOP3.LUT R3, R15.reuse, 0x10, RZ, 0xfc, !PT ;  /* 0x000000100f037812 */ /* 0x044fe400078efcff */
[C---:B------:R-:W-:Y:S02]  /*08c0*/  LOP3.LUT R44, R15.reuse, 0x14, RZ, 0xfc, !PT ;  /* 0x000000140f2c7812 */ /* 0x040fe400078efcff */
[C---:B------:R-:W-:Y:S02]  /*08d0*/  LOP3.LUT R43, R15.reuse, 0x18, RZ, 0xfc, !PT ;  /* 0x000000180f2b7812 */ /* 0x040fe400078efcff */
[----:B------:R-:W-:Y:S01]  /*08e0*/  LOP3.LUT R10, R15, 0x1c, RZ, 0xfc, !PT ;  /* 0x0000001c0f0a7812 */ /* 0x000fe200078efcff */
[----:B------:R-:W-:Y:S06]  /*08f0*/  BRA.DIV UR6, `(.L_x_2244) ;  /* 0x0000001606347947 */ /* 0x000fec000b800000 */
[----:B------:R-:W-:Y:S01]  /*0900*/  LOP3.LUT R47, R15, 0x4, RZ, 0xfc, !PT ;  /* 0x000000040f2f7812 */ /* 0x000fe200078efcff */
[----:B------:R-:W1:Y:S04]  /*0910*/  SHFL.IDX PT, R48, R8, R49, 0x1f ;  /* 0x00001f3108307589 */ /* 0x000e6800000e0000 */
[----:B------:R-:W2:Y:S04]  /*0920*/  SHFL.IDX PT, R46, R8, R15, 0x1f ;  /* 0x00001f0f082e7589 */ /* 0x000ea800000e0000 */
[----:B------:R-:W3:Y:S04]  /*0930*/  SHFL.IDX PT, R47, R8, R47, 0x1f ;  /* 0x00001f2f082f7589 */ /* 0x000ee800000e0000 */
[----:B------:R-:W4:Y:S04]  /*0940*/  SHFL.IDX PT, R45, R8, R45, 0x1f ;  /* 0x00001f2d082d7589 */ /* 0x000f2800000e0000 */
[----:B------:R-:W0:Y:S04]  /*0950*/  SHFL.IDX PT, R3, R8, R3, 0x1f ;  /* 0x00001f0308037589 */ /* 0x000e2800000e0000 */
[----:B------:R-:W0:Y:S04]  /*0960*/  SHFL.IDX PT, R44, R8, R44, 0x1f ;  /* 0x00001f2c082c7589 */ /* 0x000e2800000e0000 */
[----:B------:R-:W0:Y:S01]  /*0970*/  SHFL.IDX PT, R43, R8, R43, 0x1f ;  /* 0x00001f2b082b7589 */ /* 0x000e2200000e0000 */
[----:B-1----:R-:W-:-:S03]  /*0980*/  IMAD.SHL.U32 R48, R48, 0x100000, RZ ;  /* 0x0010000030307824 */ /* 0x002fc600078e00ff */
[----:B------:R1:W1:Y:S01]  /*0990*/  SHFL.IDX PT, R49, R8, R10, 0x1f ;  /* 0x00001f0a08317589 */ /* 0x00026200000e0000 */
[----:B--2---:R-:W-:Y:S02]  /*09a0*/  IMAD.SHL.U32 R46, R46, 0x10000000, RZ ;  /* 0x100000002e2e7824 */ /* 0x004fe400078e00ff */
[----:B---3--:R-:W-:-:S05]  /*09b0*/  IMAD.SHL.U32 R11, R47, 0x1000000, RZ ;  /* 0x010000002f0b7824 */ /* 0x008fca00078e00ff */
[----:B------:R-:W-:Y:S01]  /*09c0*/  LOP3.LUT R46, R48, R11, R46, 0xfe, !PT ;  /* 0x0000000b302e7212 */ /* 0x000fe200078efe2e */
[----:B----4-:R-:W-:Y:S02]  /*09d0*/  IMAD.U32 R11, R45, 0x10000, RZ ;  /* 0x000100002d0b7824 */ /* 0x010fe400078e00ff */
[----:B0-----:R-:W-:-:S05]  /*09e0*/  IMAD.SHL.U32 R4, R3, 0x1000, RZ ;  /* 0x0000100003047824 */ /* 0x001fca00078e00ff */
[----:B------:R-:W-:Y:S01]  /*09f0*/  LOP3.LUT R46, R4, R46, R11, 0xfe, !PT ;  /* 0x0000002e042e7212 */ /* 0x000fe200078efe0b */
[----:B------:R-:W-:Y:S02]  /*0a00*/  IMAD.SHL.U32 R11, R44, 0x100, RZ ;  /* 0x000001002c0b7824 */ /* 0x000fe400078e00ff */
[----:B------:R-:W-:-:S05]  /*0a10*/  IMAD.SHL.U32 R4, R43, 0x10, RZ ;  /* 0x000000102b047824 */ /* 0x000fca00078e00ff */
[----:B-1----:R-:W-:-:S07]  /*0a20*/  LOP3.LUT R46, R4, R46, R11, 0xfe, !PT ;  /* 0x0000002e042e7212 */ /* 0x002fce00078efe0b */
.L_x_2259:
[----:B------:R-:W-:Y:S01]  /*0a30*/  LOP3.LUT R8, R46, R49, RZ, 0xfc, !PT ;  /* 0x000000312e087212 */ /* 0x000fe200078efcff */
[----:B------:R-:W-:Y:S02]  /*0a40*/  IMAD.MOV.U32 R5, RZ, RZ, -0x20 ;  /* 0xffffffe0ff057424 */ /* 0x000fe400078e00ff */
[----:B------:R-:W-:Y:S02]  /*0a50*/  IMAD.MOV.U32 R6, RZ, RZ, 0x8 ;  /* 0x00000008ff067424 */ /* 0x000fe400078e00ff */
[----:B------:R-:W-:-:S07]  /*0a60*/  IMAD.MOV.U32 R3, RZ, RZ, R30 ;  /* 0x000000ffff037224 */ /* 0x000fce00078e001e */
.L_x_2246:
[----:B------:R-:W-:Y:S01]  /*0a70*/  VIADD R11, R5, 0x20 ;  /* 0x00000020050b7836 */ /* 0x000fe20000000000 */
[----:B------:R-:W-:Y:S01]  /*0a80*/  UMOV UR6, 0xffffffff ;  /* 0xffffffff00067882 */ /* 0x000fe20000000000 */
[----:B-1----:R-:W-:-:S05]  /*0a90*/  IMAD.MOV.U32 R44, RZ, RZ, -0x80000000 ;  /* 0x80000000ff2c7424 */ /* 0x002fca00078e00ff */
[----:B------:R-:W-:-:S04]  /*0aa0*/  SHF.R.U32.HI R44, RZ, R11, R44 ;  /* 0x0000000bff2c7219 */ /* 0x000fc8000001162c */
[----:B-----5:R-:W-:Y:S01]  /*0ab0*/  LOP3.LUT P6, RZ, R44, R42, RZ, 0xc0, !PT ;  /* 0x0000002a2cff7212 */ /* 0x020fe200078cc0ff */
[----:B------:R-:W-:-:S12]  /*0ac0*/  BRA.DIV UR6, `(.L_x_2245) ;  /* 0x0000001606a87947 */ /* 0x000fd8000b800000 */
[----:B------:R-:W-:Y:S01]  /*0ad0*/  VOTE.ANY R45, PT, P6 ;  /* 0x00000000002d7806 */ /* 0x000fe200030e0100 */
[--C-:B------:R-:W-:Y:S01]  /*0ae0*/  IMAD.IADD R10, R33, 0x1, R6.reuse ;  /* 0x00000001210a7824 */ /* 0x100fe200078e0206 */
[C---:B------:R-:W-:Y:S01]  /*0af0*/  LOP3.LUT P6, RZ, R44.reuse, R7, RZ, 0xc0, !PT ;  /* 0x000000072cff7212 */ /* 0x040fe200078cc0ff */
[----:B------:R-:W-:Y:S01]  /*0b00*/  IMAD.MOV.U32 R4, RZ, RZ, 0x40000000 ;  /* 0x40000000ff047424 */ /* 0x000fe200078e00ff */
[----:B------:R-:W-:Y:S01]  /*0b10*/  LOP3.LUT P0, RZ, R44, R2, RZ, 0xc0, !PT ;  /* 0x000000022cff7212 */ /* 0x000fe2000780c0ff */
[----:B------:R-:W-:Y:S01]  /*0b20*/  IMAD.IADD R43, R32, 0x1, R6 ;  /* 0x00000001202b7824 */ /* 0x000fe200078e0206 */
[----:B------:R-:W0:Y:S09]  /*0b30*/  BREV R45, R45 ;  /* 0x0000002d002d7301 */ /* 0x000e320000000000 */
[----:B------:R-:W-:-:S02]  /*0b40*/  VOTE.ANY R46, PT, P6 ;  /* 0x00000000002e7806 */ /* 0x000fc400030e0100 */
[----:B------:R-:W-:Y:S01]  /*0b50*/  LOP3.LUT P6, RZ, R44, R9, RZ, 0xc0, !PT ;  /* 0x000000092cff7212 */ /* 0x000fe200078cc0ff */
[----:B------:R-:W-:Y:S01]  /*0b60*/  IMAD.IADD R44, R31, 0x1, R6 ;  /* 0x000000011f2c7824 */ /* 0x000fe200078e0206 */
[----:B------:R-:W-:Y:S01]  /*0b70*/  VOTE.ANY R48, PT, P0 ;  /* 0x0000000000307806 */ /* 0x000fe200000e0100 */
[----:B0-----:R0:W-:Y:S01]  /*0b80*/  STS [R10+-0x8], R45 ;  /* 0xfffff82d0a007388 */ /* 0x0011e20000000800 */
[----:B------:R-:W1:Y:S09]  /*0b90*/  BREV R46, R46 ;  /* 0x0000002e002e7301 */ /* 0x000e720000000000 */
[----:B------:R-:W-:Y:S01]  /*0ba0*/  VOTE.ANY R47, PT, P6 ;  /* 0x00000000002f7806 */ /* 0x000fe200030e0100 */
[----:B------:R-:W-:Y:S01]  /*0bb0*/  BREV R48, R48 ;  /* 0x0000003000307301 */ /* 0x000fe20000000000 */
[----:B0-----:R-:W-:Y:S01]  /*0bc0*/  SHF.R.U32.HI R45, RZ, R11, R4 ;  /* 0x0000000bff2d7219 */ /* 0x001fe20000011604 */
[----:B------:R-:W-:-:S03]  /*0bd0*/  IMAD.MOV.U32 R4, RZ, RZ, 0x20000000 ;  /* 0x20000000ff047424 */ /* 0x000fc600078e00ff */
[----:B------:R-:W-:Y:S01]  /*0be0*/  LOP3.LUT P6, RZ, R45, R42, RZ, 0xc0, !PT ;  /* 0x0000002a2dff7212 */ /* 0x000fe200078cc0ff */
[----:B-1----:R0:W-:Y:S02]  /*0bf0*/  STS [R43+-0x8], R46 ;  /* 0xfffff82e2b007388 */ /* 0x0021e40000000800 */
[----:B------:R-:W1:Y:S10]  /*0c00*/  BREV R47, R47 ;  /* 0x0000002f002f7301 */ /* 0x000e740000000000 */
[----:B0-----:R-:W-:-:S02]  /*0c10*/  VOTE.ANY R46, PT, P6 ;  /* 0x00000000002e7806 */ /* 0x001fc400030e0100 */
[----:B------:R-:W-:Y:S02]  /*0c20*/  LOP3.LUT P6, RZ, R45, R7, RZ, 0xc0, !PT ;  /* 0x000000072dff7212 */ /* 0x000fe400078cc0ff */
[----:B------:R-:W0:Y:S01]  /*0c30*/  BREV R49, R46 ;  /* 0x0000002e00317301 */ /* 0x000e220000000000 */
[----:B-1----:R1:W-:Y:S04]  /*0c40*/  STS [R44+-0x8], R47 ;  /* 0xfffff82f2c007388 */ /* 0x0023e80000000800 */
[----:B------:R-:W-:Y:S06]  /*0c50*/  STS [R3+-0x8], R48 ;  /* 0xfffff83003007388 */ /* 0x000fec0000000800 */
[----:B------:R-:W-:-:S02]  /*0c60*/  VOTE.ANY R50, PT, P6 ;  /* 0x0000000000327806 */ /* 0x000fc400030e0100 */
[----:B------:R-:W-:Y:S01]  /*0c70*/  LOP3.LUT P6, RZ, R45, R9, RZ, 0xc0, !PT ;  /* 0x000000092dff7212 */ /* 0x000fe200078cc0ff */
[----:B0-----:R-:W-:Y:S03]  /*0c80*/  STS [R10+-0x4], R49 ;  /* 0xfffffc310a007388 */ /* 0x001fe60000000800 */
[----:B------:R-:W0:Y:S09]  /*0c90*/  BREV R50, R50 ;  /* 0x0000003200327301 */ /* 0x000e320000000000 */
[----:B-1----:R-:W-:-:S02]  /*0ca0*/  VOTE.ANY R47, PT, P6 ;  /* 0x00000000002f7806 */ /* 0x002fc400030e0100 */
[----:B------:R-:W-:Y:S02]  /*0cb0*/  LOP3.LUT P6, RZ, R45, R2, RZ, 0xc0, !PT ;  /* 0x000000022dff7212 */ /* 0x000fe400078cc0ff */
[----:B------:R-:W-:Y:S02]  /*0cc0*/  SHF.R.U32.HI R45, RZ, R11, R4 ;  /* 0x0000000bff2d7219 */ /* 0x000fe40000011604 */
[----:B------:R-:W1:Y:S01]  /*0cd0*/  BREV R47, R47 ;  /* 0x0000002f002f7301 */ /* 0x000e620000000000 */
[----:B0-----:R0:W-:Y:S08]  /*0ce0*/  STS [R43+-0x4], R50 ;  /* 0xfffffc322b007388 */ /* 0x0011f00000000800 */
[----:B------:R-:W-:-:S02]  /*0cf0*/  VOTE.ANY R46, PT, P6 ;  /* 0x00000000002e7806 */ /* 0x000fc400030e0100 */
[----:B------:R-:W-:Y:S01]  /*0d00*/  LOP3.LUT P6, RZ, R45, R42, RZ, 0xc0, !PT ;  /* 0x0000002a2dff7212 */ /* 0x000fe200078cc0ff */
[----:B0-----:R-:W-:-:S03]  /*0d10*/  IMAD.MOV.U32 R50, RZ, RZ, 0x10000000 ;  /* 0x10000000ff327424 */ /* 0x001fc600078e00ff */
[----:B------:R-:W0:Y:S01]  /*0d20*/  BREV R46, R46 ;  /* 0x0000002e002e7301 */ /* 0x000e220000000000 */
[----:B-1----:R1:W-:Y:S01]  /*0d30*/  STS [R44+-0x4], R47 ;  /* 0xfffffc2f2c007388 */ /* 0x0023e20000000800 */
[----:B------:R-:W-:-:S07]  /*0d40*/  SHF.R.U32.HI R11, RZ, R11, R50 ;  /* 0x0000000bff0b7219 */ /* 0x000fce0000011632 */
[----:B------:R-:W-:Y:S02]  /*0d50*/  VOTE.ANY R48, PT, P6 ;  /* 0x0000000000307806 */ /* 0x000fe400030e0100 */
[----:B------:R-:W-:Y:S02]  /*0d60*/  LOP3.LUT P6, RZ, R45, R7, RZ, 0xc0, !PT ;  /* 0x000000072dff7212 */ /* 0x000fe400078cc0ff */
[----:B------:R-:W2:Y:S01]  /*0d70*/  BREV R49, R48 ;  /* 0x0000003000317301 */ /* 0x000ea20000000000 */
[----:B0-----:R0:W-:Y:S10]  /*0d80*/  STS [R3+-0x4], R46 ;  /* 0xfffffc2e03007388 */ /* 0x0011f40000000800 */
[----:B-1----:R-:W-:-:S02]  /*0d90*/  VOTE.ANY R47, PT, P6 ;  /* 0x00000000002f7806 */ /* 0x002fc400030e0100 */
[----:B------:R-:W-:Y:S02]  /*0da0*/  LOP3.LUT P6, RZ, R45, R9, RZ, 0xc0, !PT ;  /* 0x000000092dff7212 */ /* 0x000fe400078cc0ff */
[----:B------:R-:W1:Y:S01]  /*0db0*/  BREV R4, R47 ;  /* 0x0000002f00047301 */ /* 0x000e620000000000 */
[----:B--2---:R-:W-:Y:S10]  /*0dc0*/  STS [R10], R49 ;  /* 0x000000310a007388 */ /* 0x004ff40000000800 */
[----:B0-----:R-:W-:-:S02]  /*0dd0*/  VOTE.ANY R46, PT, P6 ;  /* 0x00000000002e7806 */ /* 0x001fc400030e0100 */
[----:B------:R-:W-:Y:S02]  /*0de0*/  LOP3.LUT P6, RZ, R45, R2, RZ, 0xc0, !PT ;  /* 0x000000022dff7212 */ /* 0x000fe400078cc0ff */
[----:B------:R-:W0:Y:S01]  /*0df0*/  BREV R51, R46 ;  /* 0x0000002e00337301 */ /* 0x000e220000000000 */
[----:B-1----:R1:W-:Y:S10]  /*0e00*/  STS [R43], R4 ;  /* 0x000000042b007388 */ /* 0x0023f40000000800 */
[----:B------:R-:W-:-:S02]  /*0e10*/  VOTE.ANY R45, PT, P6 ;  /* 0x00000000002d7806 */ /* 0x000fc400030e0100 */
[----:B------:R-:W-:Y:S02]  /*0e20*/  LOP3.LUT P6, RZ, R11, R42, RZ, 0xc0, !PT ;  /* 0x0000002a0bff7212 */ /* 0x000fe400078cc0ff */
[----:B------:R-:W2:Y:S01]  /*0e30*/  BREV R48, R45 ;  /* 0x0000002d00307301 */ /* 0x000ea20000000000 */
[----:B0-----:R0:W-:Y:S10]  /*0e40*/  STS [R44], R51 ;  /* 0x000000332c007388 */ /* 0x0011f40000000800 */
[----:B------:R-:W-:-:S02]  /*0e50*/  VOTE.ANY R47, PT, P6 ;  /* 0x00000000002f7806 */ /* 0x000fc400030e0100 */
[----:B------:R-:W-:Y:S01]  /*0e60*/  LOP3.LUT P6, RZ, R11, R7, RZ, 0xc0, !PT ;  /* 0x000000070bff7212 */ /* 0x000fe200078cc0ff */
[----:B--2---:R0:W-:Y:S03]  /*0e70*/  STS [R3], R48 ;  /* 0x0000003003007388 */ /* 0x0041e60000000800 */
[----:B------:R-:W2:Y:S09]  /*0e80*/  BREV R47, R47 ;  /* 0x0000002f002f7301 */ /* 0x000eb20000000000 */
[----:B------:R-:W-:-:S02]  /*0e90*/  VOTE.ANY R46, PT, P6 ;  /* 0x00000000002e7806 */ /* 0x000fc400030e0100 */
[----:B------:R-:W-:-:S04]  /*0ea0*/  LOP3.LUT P6, RZ, R11, R9, RZ, 0xc0, !PT ;  /* 0x000000090bff7212 */ /* 0x000fc800078cc0ff */
[----:B------:R-:W3:Y:S01]  /*0eb0*/  BREV R46, R46 ;  /* 0x0000002e002e7301 */ /* 0x000ee20000000000 */
[----:B--2---:R0:W-:Y:S08]  /*0ec0*/  STS [R10+0x4], R47 ;  /* 0x0000042f0a007388 */ /* 0x0041f00000000800 */
[----:B------:R-:W-:Y:S02]  /*0ed0*/  VOTE.ANY R45, PT, P6 ;  /* 0x00000000002d7806 */ /* 0x000fe400030e0100 */
[----:B------:R-:W-:-:S04]  /*0ee0*/  LOP3.LUT P6, RZ, R11, R2, RZ, 0xc0, !PT ;  /* 0x000000020bff7212 */ /* 0x000fc800078cc0ff */
[----:B------:R-:W2:Y:S01]  /*0ef0*/  BREV R45, R45 ;  /* 0x0000002d002d7301 */ /* 0x000ea20000000000 */
[----:B---3--:R0:W-:Y:S08]  /*0f00*/  STS [R43+0x4], R46 ;  /* 0x0000042e2b007388 */ /* 0x0081f00000000800 */
[----:B-1----:R-:W-:Y:S01]  /*0f10*/  VOTE.ANY R4, PT, P6 ;  /* 0x0000000000047806 */ /* 0x002fe200030e0100 */
[----:B--2---:R0:W-:Y:S06]  /*0f20*/  STS [R44+0x4], R45 ;  /* 0x0000042d2c007388 */ /* 0x0041ec0000000800 */
.L_x_2277:
[----:B------:R-:W-:Y:S01]  /*0f30*/  VIADD R6, R6, 0x10 ;  /* 0x0000001006067836 */ /* 0x000fe20000000000 */
[----:B------:R-:W2:Y:S01]  /*0f40*/  BREV R4, R4 ;  /* 0x0000000400047301 */ /* 0x000ea20000000000 */
[----:B------:R-:W-:-:S03]  /*0f50*/  VIADD R5, R5, 0x4 ;  /* 0x0000000405057836 */ /* 0x000fc60000000000 */
[----:B------:R-:W-:Y:S01]  /*0f60*/  ISETP.NE.AND P0, PT, R6, 0x88, PT ;  /* 0x000000880600780c */ /* 0x000fe20003f05270 */
[----:B--2---:R0:W-:Y:S02]  /*0f70*/  STS [R3+0x4], R4 ;  /* 0x0000040403007388 */ /* 0x0041e40000000800 */
[----:B0-----:R-:W-:-:S10]  /*0f80*/  VIADD R3, R3, 0x10 ;  /* 0x0000001003037836 */ /* 0x001fd40000000000 */
[----:B------:R-:W-:Y:S05]  /*0f90*/  @P0 BRA `(.L_x_2246) ;  /* 0xfffffff800b40947 */ /* 0x000fea000383ffff */
[----:B------:R-:W-:-:S03]  /*0fa0*/  UMOV UR6, 0xffffffff ;  /* 0xffffffff00067882 */ /* 0x000fc60000000000 */
[----:B------:R-:W-:Y:S05]  /*0fb0*/  BRA.DIV UR6, `(.L_x_2247) ;  /* 0x0000001a06907947 */ /* 0x000fea000b800000 */
[----:B------:R-:W-:Y:S04]  /*0fc0*/  LDS R9, [R29] ;  /* 0x000000001d097984 */ /* 0x000fe80000000800 */
[----:B------:R-:W0:Y:S04]  /*0fd0*/  SHFL.IDX PT, R2, R8, RZ, 0x1f ;  /* 0x00001fff08027589 */ /* 0x000e2800000e0000 */
[----:B------:R-:W2:Y:S04]  /*0fe0*/  SHFL.IDX PT, R11, R8, RZ, 0x1f ;  /* 0x00001fff080b7589 */ /* 0x000ea800000e0000 */
[----:B------:R-:W3:Y:S04]  /*0ff0*/  SHFL.IDX PT, R10, R8, 0x1, 0x1f ;  /* 0x00201f00080a7f89 */ /* 0x000ee800000e0000 */
[----:B-1----:R-:W-:Y:S04]  /*1000*/  SHFL.IDX PT, R44, R8, 0x2, 0x1f ;  /* 0x00401f00082c7f89 */ /* 0x002fe800000e0000 */
[----:B------:R-:W1:Y:S04]  /*1010*/  SHFL.IDX PT, R46, R8, 0x1, 0x1f ;  /* 0x00201f00082e7f89 */ /* 0x000e6800000e0000 */
[----:B------:R-:W4:Y:S04]  /*1020*/  SHFL.IDX PT, R42, R8, 0x2, 0x1f ;  /* 0x00401f00082a7f89 */ /* 0x000f2800000e0000 */
[----:B------:R-:W-:Y:S04]  /*1030*/  LDS R3, [R28] ;  /* 0x000000001c037984 */ /* 0x000fe80000000800 */
[----:B------:R-:W5:Y:S04]  /*1040*/  SHFL.IDX PT, R48, R8, RZ, 0x1f ;  /* 0x00001fff08307589 */ /* 0x000f6800000e0000 */
[----:B------:R-:W-:Y:S01]  /*1050*/  LDS R7, [R27] ;  /* 0x000000001b077984 */ /* 0x000fe20000000800 */
[----:B0-----:R-:W-:-:S03]  /*1060*/  LOP3.LUT R2, R2, R9, RZ, 0xc0, !PT ;  /* 0x0000000902027212 */ /* 0x001fc600078ec0ff */
[----:B------:R-:W-:Y:S01]  /*1070*/  SHFL.IDX PT, R45, R8, RZ, 0x1f ;  /* 0x00001fff082d7589 */ /* 0x000fe200000e0000 */
[-C--:B--2---:R-:W-:Y:S02]  /*1080*/  LOP3.LUT R4, R11, R9.reuse, RZ, 0x30, !PT ;  /* 0x000000090b047212 */ /* 0x084fe400078e30ff */
[-C--:B---3--:R-:W-:Y:S01]  /*1090*/  LOP3.LUT R5, R10, R9.reuse, RZ, 0xc0, !PT ;  /* 0x000000090a057212 */ /* 0x088fe200078ec0ff */
[----:B------:R-:W-:Y:S01]  /*10a0*/  SHFL.IDX PT, R11, R8, 0x3, 0x1f ;  /* 0x00601f00080b7f89 */ /* 0x000fe200000e0000 */
[----:B------:R-:W-:Y:S01]  /*10b0*/  POPC R2, R2 ;  /* 0x0000000200027309 */ /* 0x000fe20000000000 */
[-C--:B-1----:R-:W-:Y:S02]  /*10c0*/  LOP3.LUT R6, R46, R9.reuse, RZ, 0x30, !PT ;  /* 0x000000092e067212 */ /* 0x082fe400078e30ff */
[----:B------:R-:W0:Y:S01]  /*10d0*/  SHFL.IDX PT, R10, R8, 0x3, 0x1f ;  /* 0x00601f00080a7f89 */ /* 0x000e2200000e0000 */
[----:B----4-:R-:W-:-:S03]  /*10e0*/  LOP3.LUT R46, R42, R9, RZ, 0xc0, !PT ;  /* 0x000000092a2e7212 */ /* 0x010fc600078ec0ff */
[----:B------:R-:W-:Y:S01]  /*10f0*/  SHFL.IDX PT, R47, R8, 0x1, 0x1f ;  /* 0x00201f00082f7f89 */ /* 0x000fe200000e0000 */
[----:B------:R-:W1:Y:S03]  /*1100*/  POPC R4, R4 ;  /* 0x0000000400047309 */ /* 0x000e660000000000 */
[----:B------:R-:W-:Y:S05]  /*1110*/  SHFL.IDX PT, R49, R8, 0x2, 0x1f ;  /* 0x00401f0008317f89 */ /* 0x000fea00000e0000 */
[----:B------:R-:W-:Y:S01]  /*1120*/  POPC R46, R46 ;  /* 0x0000002e002e7309 */ /* 0x000fe20000000000 */
[----:B-----5:R-:W-:-:S02]  /*1130*/  LOP3.LUT R48, R48, R3, RZ, 0x30, !PT ;  /* 0x0000000330307212 */ /* 0x020fc400078e30ff */
[----:B-1----:R-:W-:-:S05]  /*1140*/  IADD3 R23, PT, PT, -R4, R23, R2 ;  /* 0x0000001704177210 */ /* 0x002fca0007ffe102 */
[----:B------:R-:W-:Y:S01]  /*1150*/  POPC R43, R5 ;  /* 0x00000005002b7309 */ /* 0x000fe20000000000 */
[-C--:B------:R-:W-:Y:S01]  /*1160*/  LOP3.LUT R4, R44, R9.reuse, RZ, 0x30, !PT ;  /* 0x000000092c047212 */ /* 0x080fe200078e30ff */
[----:B------:R-:W1:Y:S01]  /*1170*/  SHFL.IDX PT, R2, R8, RZ, 0x1f ;  /* 0x00001fff08027589 */ /* 0x000e6200000e0000 */
[-C--:B0-----:R-:W-:Y:S02]  /*1180*/  LOP3.LUT R42, R10, R9.reuse, RZ, 0xc0, !PT ;  /* 0x000000090a2a7212 */ /* 0x081fe400078ec0ff */
[----:B------:R-:W-:Y:S01]  /*1190*/  LOP3.LUT R9, R11, R9, RZ, 0x30, !PT ;  /* 0x000000090b097212 */ /* 0x000fe200078e30ff */
[----:B------:R-:W0:Y:S02]  /*11a0*/  SHFL.IDX PT, R44, R8, 0x1, 0x1f ;  /* 0x00201f00082c7f89 */ /* 0x000e2400000e0000 */
[----:B------:R-:W2:Y:S02]  /*11b0*/  POPC R4, R4 ;  /* 0x0000000400047309 */ /* 0x000ea40000000000 */
[----:B------:R-:W3:Y:S04]  /*11c0*/  SHFL.IDX PT, R11, R8, 0x1, 0x1f ;  /* 0x00201f00080b7f89 */ /* 0x000ee800000e0000 */
[----:B------:R-:W-:Y:S02]  /*11d0*/  SHFL.IDX PT, R10, R8, 0x2, 0x1f ;  /* 0x00401f00080a7f89 */ /* 0x000fe400000e0000 */
[----:B------:R-:W-:Y:S01]  /*11e0*/  POPC R42, R42 ;  /* 0x0000002a002a7309 */ /* 0x000fe20000000000 */
[----:B--2---:R-:W-:-:S07]  /*11f0*/  IADD3 R41, PT, PT, -R4, R41, R46 ;  /* 0x0000002904297210 */ /* 0x004fce0007ffe12e */
[----:B------:R-:W2:Y:S01]  /*1200*/  POPC R9, R9 ;  /* 0x0000000900097309 */ /* 0x000ea20000000000 */
[-C--:B-1----:R-:W-:Y:S02]  /*1210*/  LOP3.LUT R2, R2, R3.reuse, RZ, 0xc0, !PT ;  /* 0x0000000302027212 */ /* 0x082fe400078ec0ff */
[-C--:B0-----:R-:W-:Y:S02]  /*1220*/  LOP3.LUT R46, R44, R3.reuse, RZ, 0xc0, !PT ;  /* 0x000000032c2e7212 */ /* 0x081fe400078ec0ff */
[----:B------:R-:W0:Y:S03]  /*1230*/  SHFL.IDX PT, R44, R8, 0x2, 0x1f ;  /* 0x00401f00082c7f89 */ /* 0x000e2600000e0000 */
[----:B------:R-:W1:Y:S01]  /*1240*/  POPC R6, R6 ;  /* 0x0000000600067309 */ /* 0x000e620000000000 */
[----:B---3--:R-:W-:Y:S02]  /*1250*/  LOP3.LUT R4, R11, R3, RZ, 0x30, !PT ;  /* 0x000000030b047212 */ /* 0x008fe400078e30ff */
[----:B------:R-:W-:Y:S01]  /*1260*/  SHFL.IDX PT, R11, R8, 0x3, 0x1f ;  /* 0x00601f00080b7f89 */ /* 0x000fe200000e0000 */
[----:B--2---:R-:W-:-:S03]  /*1270*/  IADD3 R25, PT, PT, -R9, R25, R42 ;  /* 0x0000001909197210 */ /* 0x004fc60007ffe12a */
[----:B------:R-:W2:Y:S01]  /*1280*/  SHFL.IDX PT, R42, R8, 0x3, 0x1f ;  /* 0x00601f00082a7f89 */ /* 0x000ea200000e0000 */
[----:B------:R-:W-:Y:S01]  /*1290*/  POPC R48, R48 ;  /* 0x0000003000307309 */ /* 0x000fe20000000000 */
[----:B-1----:R-:W-:-:S07]  /*12a0*/  IADD3 R24, PT, PT, -R6, R24, R43 ;  /* 0x0000001806187210 */ /* 0x002fce0007ffe12b */
[----:B------:R1:W3:Y:S01]  /*12b0*/  POPC R43, R2 ;  /* 0x00000002002b7309 */ /* 0x0002e20000000000 */
[----:B0-----:R-:W-:-:S07]  /*12c0*/  LOP3.LUT R5, R44, R3, RZ, 0x30, !PT ;  /* 0x000000032c057212 */ /* 0x001fce00078e30ff */
[----:B------:R-:W-:Y:S01]  /*12d0*/  POPC R46, R46 ;  /* 0x0000002e002e7309 */ /* 0x000fe20000000000 */
[----:B------:R-:W0:Y:S04]  /*12e0*/  SHFL.IDX PT, R44, R8, RZ, 0x1f ;  /* 0x00001fff082c7589 */ /* 0x000e2800000e0000 */
[----:B-1----:R-:W1:Y:S01]  /*12f0*/  SHFL.IDX PT, R2, R8, RZ, 0x1f ;  /* 0x00001fff08027589 */ /* 0x002e6200000e0000 */
[----:B---3--:R-:W-:Y:S02]  /*1300*/  IADD3 R20, PT, PT, -R48, R20, R43 ;  /* 0x0000001430147210 */ /* 0x008fe40007ffe12b */
[----:B------:R-:W3:Y:S01]  /*1310*/  POPC R4, R4 ;  /* 0x0000000400047309 */ /* 0x000ee20000000000 */
[-C--:B------:R-:W-:Y:S02]  /*1320*/  LOP3.LUT R43, R10, R3.reuse, RZ, 0xc0, !PT ;  /* 0x000000030a2b7212 */ /* 0x080fe400078ec0ff */
[----:B------:R-:W4:Y:S01]  /*1330*/  SHFL.IDX PT, R10, R8, 0x1, 0x1f ;  /* 0x00201f00080a7f89 */ /* 0x000f2200000e0000 */
[----:B--2---:R-:W-:-:S03]  /*1340*/  LOP3.LUT R9, R42, R3, RZ, 0xc0, !PT ;  /* 0x000000032a097212 */ /* 0x004fc600078ec0ff */
[----:B------:R-:W2:Y:S01]  /*1350*/  SHFL.IDX PT, R42, R8, 0x2, 0x1f ;  /* 0x00401f00082a7f89 */ /* 0x000ea200000e0000 */
[----:B------:R-:W-:Y:S01]  /*1360*/  POPC R43, R43 ;  /* 0x0000002b002b7309 */ /* 0x000fe20000000000 */
[----:B---3--:R-:W-:-:S07]  /*1370*/  IADD3 R21, PT, PT, -R4, R21, R46 ;  /* 0x0000001504157210 */ /* 0x008fce0007ffe12e */
[----:B------:R-:W3:Y:S01]  /*1380*/  POPC R5, R5 ;  /* 0x0000000500057309 */ /* 0x000ee20000000000 */
[----:B------:R-:W-:Y:S02]  /*1390*/  LOP3.LUT R4, R11, R3, RZ, 0x30, !PT ;  /* 0x000000030b047212 */ /* 0x000fe400078e30ff */
[----:B------:R-:W5:Y:S01]  /*13a0*/  SHFL.IDX PT, R11, R8, 0x1, 0x1f ;  /* 0x00201f00080b7f89 */ /* 0x000f6200000e0000 */
[-C--:B0-----:R-:W-:Y:S02]  /*13b0*/  LOP3.LUT R3, R44, R7.reuse, RZ, 0x30, !PT ;  /* 0x000000072c037212 */ /* 0x081fe400078e30ff */
[----:B-1----:R-:W-:Y:S01]  /*13c0*/  LOP3.LUT R2, R2, R7, RZ, 0xc0, !PT ;  /* 0x0000000702027212 */ /* 0x002fe200078ec0ff */
[----:B------:R-:W0:Y:S01]  /*13d0*/  SHFL.IDX PT, R44, R8, 0x2, 0x1f ;  /* 0x00401f00082c7f89 */ /* 0x000e2200000e0000 */
[----:B------:R-:W-:Y:S01]  /*13e0*/  POPC R9, R9 ;  /* 0x0000000900097309 */ /* 0x000fe20000000000 */
[----:B---3--:R-:W-:-:S07]  /*13f0*/  IADD3 R40, PT, PT, -R5, R40, R43 ;  /* 0x0000002805287210 */ /* 0x008fce0007ffe12b */
[----:B------:R-:W1:Y:S01]  /*1400*/  POPC R4, R4 ;  /* 0x0000000400047309 */ /* 0x000e620000000000 */
[-C--:B----4-:R-:W-:Y:S02]  /*1410*/  LOP3.LUT R43, R10, R7.reuse, RZ, 0xc0, !PT ;  /* 0x000000070a2b7212 */ /* 0x090fe400078ec0ff */
[----:B------:R-:W3:Y:S01]  /*1420*/  SHFL.IDX PT, R10, R8, 0x3, 0x1f ;  /* 0x00601f00080a7f89 */ /* 0x000ee200000e0000 */
[----:B--2---:R-:W-:-:S04]  /*1430*/  LOP3.LUT R42, R42, R7, RZ, 0xc0, !PT ;  /* 0x000000072a2a7212 */ /* 0x004fc800078ec0ff */
[----:B------:R-:W-:Y:S01]  /*1440*/  POPC R2, R2 ;  /* 0x0000000200027309 */ /* 0x000fe20000000000 */
[----:B-1----:R-:W-:-:S07]  /*1450*/  IADD3 R22, PT, PT, -R4, R22, R9 ;  /* 0x0000001604167210 */ /* 0x002fce0007ffe109 */
[----:B------:R-:W1:Y:S01]  /*1460*/  POPC R3, R3 ;  /* 0x0000000300037309 */ /* 0x000e620000000000 */
[-C--:B-----5:R-:W-:Y:S02]  /*1470*/  LOP3.LUT R4, R11, R7.reuse, RZ, 0x30, !PT ;  /* 0x000000070b047212 */ /* 0x0a0fe400078e30ff */
[----:B------:R-:W2:Y:S01]  /*1480*/  SHFL.IDX PT, R11, R8, 0x3, 0x1f ;  /* 0x00601f00080b7f89 */ /* 0x000ea200000e0000 */
[----:B0-----:R-:W-:-:S04]  /*1490*/  LOP3.LUT R44, R44, R7, RZ, 0x30, !PT ;  /* 0x000000072c2c7212 */ /* 0x001fc800078e30ff */
[----:B------:R-:W-:Y:S01]  /*14a0*/  POPC R43, R43 ;  /* 0x0000002b002b7309 */ /* 0x000fe20000000000 */
[----:B-1----:R-:W-:-:S07]  /*14b0*/  IADD3 R17, PT, PT, -R3, R17, R2 ;  /* 0x0000001103117210 */ /* 0x002fce0007ffe102 */
[----:B------:R-:W0:Y:S01]  /*14c0*/  POPC R4, R4 ;  /* 0x0000000400047309 */ /* 0x000e220000000000 */
[----:B------:R-:W1:Y:S01]  /*14d0*/  LDS R2, [R26] ;  /* 0x000000001a027984 */ /* 0x000e620000000800 */
[----:B---3--:R-:W-:-:S06]  /*14e0*/  LOP3.LUT R3, R10, R7, RZ, 0xc0, !PT ;  /* 0x000000070a037212 */ /* 0x008fcc00078ec0ff */
[----:B------:R-:W-:Y:S01]  /*14f0*/  POPC R46, R3 ;  /* 0x00000003002e7309 */ /* 0x000fe20000000000 */
[----:B--2---:R-:W-:Y:S02]  /*1500*/  LOP3.LUT R7, R11, R7, RZ, 0x30, !PT ;  /* 0x000000070b077212 */ /* 0x004fe400078e30ff */
[----:B------:R-:W2:Y:S01]  /*1510*/  SHFL.IDX PT, R11, R8, RZ, 0x1f ;  /* 0x00001fff080b7589 */ /* 0x000ea200000e0000 */
[----:B0-----:R-:W-:-:S04]  /*1520*/  IADD3 R18, PT, PT, -R4, R18, R43 ;  /* 0x0000001204127210 */ /* 0x001fc80007ffe12b */
[----:B------:R-:W-:Y:S01]  /*1530*/  POPC R42, R42 ;  /* 0x0000002a002a7309 */ /* 0x000fe20000000000 */
[----:B------:R-:W0:Y:S07]  /*1540*/  SHFL.IDX PT, R43, R8, 0x1, 0x1f ;  /* 0x00201f00082b7f89 */ /* 0x000e2e00000e0000 */
[----:B------:R-:W3:Y:S08]  /*1550*/  POPC R7, R7 ;  /* 0x0000000700077309 */ /* 0x000ef00000000000 */
[----:B------:R-:W4:Y:S01]  /*1560*/  POPC R44, R44 ;  /* 0x0000002c002c7309 */ /* 0x000f220000000000 */
[----:B---3--:R-:W-:-:S02]  /*1570*/  IADD3 R19, PT, PT, -R7, R19, R46 ;  /* 0x0000001307137210 */ /* 0x008fc40007ffe12e */
[-C--:B-1----:R-:W-:Y:S01]  /*1580*/  LOP3.LUT R10, R45, R2.reuse, RZ, 0xc0, !PT ;  /* 0x000000022d0a7212 */ /* 0x082fe200078ec0ff */
[----:B------:R-:W1:Y:S01]  /*1590*/  SHFL.IDX PT, R7, R8, 0x3, 0x1f ;  /* 0x00601f0008077f89 */ /* 0x000e6200000e0000 */
[-C--:B--2---:R-:W-:Y:S02]  /*15a0*/  LOP3.LUT R3, R11, R2.reuse, RZ, 0x30, !PT ;  /* 0x000000020b037212 */ /* 0x084fe400078e30ff */
[-C--:B0-----:R-:W-:Y:S01]  /*15b0*/  LOP3.LUT R11, R43, R2.reuse, RZ, 0xc0, !PT ;  /* 0x000000022b0b7212 */ /* 0x081fe200078ec0ff */
[----:B------:R-:W0:Y:S01]  /*15c0*/  SHFL.IDX PT, R45, R8, 0x2, 0x1f ;  /* 0x00401f00082d7f89 */ /* 0x000e2200000e0000 */
[-C--:B------:R-:W-:Y:S01]  /*15d0*/  LOP3.LUT R47, R47, R2.reuse, RZ, 0x30, !PT ;  /* 0x000000022f2f7212 */ /* 0x080fe200078e30ff */
[----:B------:R-:W-:Y:S01]  /*15e0*/  POPC R10, R10 ;  /* 0x0000000a000a7309 */ /* 0x000fe20000000000 */
[----:B------:R-:W-:Y:S02]  /*15f0*/  LOP3.LUT R49, R49, R2, RZ, 0x30, !PT ;  /* 0x0000000231317212 */ /* 0x000fe400078e30ff */
[----:B----4-:R-:W-:-:S05]  /*1600*/  IADD3 R39, PT, PT, -R44, R39, R42 ;  /* 0x000000272c277210 */ /* 0x010fca0007ffe12a */
[----:B------:R-:W-:Y:S08]  /*1610*/  POPC R11, R11 ;  /* 0x0000000b000b7309 */ /* 0x000ff00000000000 */
[----:B------:R-:W2:Y:S01]  /*1620*/  POPC R47, R47 ;  /* 0x0000002f002f7309 */ /* 0x000ea20000000000 */
[-C--:B-1----:R-:W-:Y:S02]  /*1630*/  LOP3.LUT R7, R7, R2.reuse, RZ, 0xc0, !PT ;  /* 0x0000000207077212 */ /* 0x082fe400078ec0ff */
[----:B0-----:R-:W-:-:S05]  /*1640*/  LOP3.LUT R43, R45, R2, RZ, 0xc0, !PT ;  /* 0x000000022d2b7212 */ /* 0x001fca00078ec0ff */
[----:B------:R-:W0:Y:S01]  /*1650*/  POPC R3, R3 ;  /* 0x0000000300037309 */ /* 0x000e220000000000 */
[----:B--2---:R-:W-:-:S07]  /*1660*/  IADD3 R14, PT, PT, -R47, R14, R11 ;  /* 0x0000000e2f0e7210 */ /* 0x004fce0007ffe10b */
[----:B------:R-:W-:Y:S01]  /*1670*/  POPC R43, R43 ;  /* 0x0000002b002b7309 */ /* 0x000fe20000000000 */
[----:B------:R1:W2:Y:S01]  /*1680*/  SHFL.IDX PT, R11, R8, 0x3, 0x1f ;  /* 0x00601f00080b7f89 */ /* 0x0002a200000e0000 */
[----:B0-----:R-:W-:-:S06]  /*1690*/  IADD3 R13, PT, PT, -R3, R13, R10 ;  /* 0x0000000d030d7210 */ /* 0x001fcc0007ffe10a */
[----:B------:R-:W0:Y:S01]  /*16a0*/  POPC R49, R49 ;  /* 0x0000003100317309 */ /* 0x000e220000000000 */
[----:B------:R-:W-:-:S05]  /*16b0*/  VIADD R3, R34, 0x7 ;  /* 0x0000000722037836 */ /* 0x000fca0000000000 */
[----:B------:R-:W-:Y:S02]  /*16c0*/  SHF.R.S32.HI R4, RZ, 0x1f, R3 ;  /* 0x0000001fff047819 */ /* 0x000fe40000011403 */
[----:B------:R-:W3:Y:S02]  /*16d0*/  POPC R7, R7 ;  /* 0x0000000700077309 */ /* 0x000ee40000000000 */
[----:B------:R-:W-:-:S04]  /*16e0*/  LEA.HI R3, R4, R3, RZ, 0x3 ;  /* 0x0000000304037211 */ /* 0x000fc800078f18ff */
[----:B------:R-:W-:Y:S02]  /*16f0*/  LOP3.LUT R3, R3, 0xfffffff8, RZ, 0xc0, !PT ;  /* 0xfffffff803037812 */ /* 0x000fe400078ec0ff */
[----:B012---:R-:W-:-:S07]  /*1700*/  IADD3 R38, PT, PT, -R49, R38, R43 ;  /* 0x0000002631267210 */ /* 0x007fce0007ffe12b */
.L_x_2311:
[----:B------:R-:W-:Y:S01]  /*1710*/  LOP3.LUT R11, R11, R2, RZ, 0x30, !PT ;  /* 0x000000020b0b7212 */ /* 0x000fe200078e30ff */
[----:B------:R-:W-:-:S05]  /*1720*/  VIADD R12, R12, 0x8 ;  /* 0x000000080c0c7836 */ /* 0x000fca0000000000 */
[----:B------:R-:W0:Y:S01]  /*1730*/  POPC R11, R11 ;  /* 0x0000000b000b7309 */ /* 0x000e220000000000 */
[----:B------:R-:W-:Y:S02]  /*1740*/  ISETP.GE.AND P0, PT, R12, R3, PT ;  /* 0x000000030c00720c */ /* 0x000fe40003f06270 */
[----:B0--3--:R-:W-:-:S11]  /*1750*/  IADD3 R16, PT, PT, -R11, R16, R7 ;  /* 0x000000100b107210 */ /* 0x009fd60007ffe107 */
[----:B------:R-:W-:Y:S05]  /*1760*/  @!P0 BRA `(.L_x_2248) ;  /* 0xffffffec00988947 */ /* 0x000fea000383ffff */
[----:B------:R-:W-:Y:S05]  /*1770*/  BSYNC B0 ;  /* 0x0000000000007941 */ /* 0x000fea0003800000 */
.L_x_2241:
        /* <DEDUP_REMOVED lines=19> */
[----:B------:R-:W-:Y:S02]  /*18b0*/  P2R R25, PR, RZ, 0x4 ;  /* 0x00000004ff197803 */ /* 0x000fe40000000000 */
[----:B------:R-:W-:Y:S02]  /*18c0*/  ISETP.GT.AND P1, PT, R17, -0x1, PT ;  /* 0xffffffff1100780c */ /* 0x000fe40003f24270 */
[----:B------:R-:W-:Y:S02]  /*18d0*/  ISETP.GT.AND P0, PT, R18, -0x1, PT ;  /* 0xffffffff1200780c */ /* 0x000fe40003f04270 */
[----:B------:R-:W-:Y:S02]  /*18e0*/  ISETP.GT.AND P5, PT, R13, -0x1, PT ;  /* 0xffffffff0d00780c */ /* 0x000fe40003fa4270 */
[----:B------:R-:W-:-:S02]  /*18f0*/  ISETP.GT.AND P4, PT, R14, -0x1, PT ;  /* 0xffffffff0e00780c */ /* 0x000fc40003f84270 */
[----:B------:R-:W-:Y:S02]  /*1900*/  ISETP.GT.AND P3, PT, R38, -0x1, PT ;  /* 0xffffffff2600780c */ /* 0x000fe40003f64270 */
[----:B------:R-:W-:-:S13]  /*1910*/  ISETP.GT.AND P2, PT, R16, -0x1, PT ;  /* 0xffffffff1000780c */ /* 0x000fda0003f44270 */
.L_x_2240:
[----:B------:R-:W-:Y:S05]  /*1920*/  BSYNC B1 ;  /* 0x0000000000017941 */ /* 0x000fea0003800000 */
.L_x_2239:
        /* <DEDUP_REMOVED lines=10> */
[----:B------:R-:W-:-:S02]  /*19d0*/  ISETP.NE.AND P0, PT, R8, RZ, PT ;  /* 0x000000ff0800720c */ /* 0x000fc40003f05270 */
[----:B------:R-:W-:Y:S02]  /*19e0*/  P2R R4, PR, RZ, 0x2 ;  /* 0x00000002ff047803 */ /* 0x000fe40000000000 */
[----:B------:R-:W-:Y:S02]  /*19f0*/  ISETP.NE.AND P1, PT, R10, RZ, PT ;  /* 0x000000ff0a00720c */ /* 0x000fe40003f25270 */
[----:B------:R-:W-:Y:S02]  /*1a00*/  P2R R8, PR, RZ, 0x20 ;  /* 0x00000020ff087803 */ /* 0x000fe40000000000 */
[----:B------:R-:W-:Y:S02]  /*1a10*/  P2R R9, PR, RZ, 0x10 ;  /* 0x00000010ff097803 */ /* 0x000fe40000000000 */
[----:B------:R-:W-:Y:S02]  /*1a20*/  P2R R10, PR, RZ, 0x8 ;  /* 0x00000008ff0a7803 */ /* 0x000fe40000000000 */
[----:B------:R-:W-:-:S02]  /*1a30*/  ISETP.NE.AND P5, PT, R24, RZ, PT ;  /* 0x000000ff1800720c */ /* 0x000fc40003fa5270 */
[----:B------:R-:W-:Y:S02]  /*1a40*/  ISETP.NE.AND P4, PT, R15, RZ, PT ;  /* 0x000000ff0f00720c */ /* 0x000fe40003f85270 */
[----:B------:R-:W-:Y:S02]  /*1a50*/  ISETP.NE.AND P3, PT, R11, RZ, PT ;  /* 0x000000ff0b00720c */ /* 0x000fe40003f65270 */
[----:B------:R-:W-:Y:S02]  /*1a60*/  VOTE.ANY R20, PT, P1 ;  /* 0x0000000000147806 */ /* 0x000fe400008e0100 */
[----:B------:R-:W-:Y:S02]  /*1a70*/  ISETP.NE.AND P1, PT, R4, RZ, PT ;  /* 0x000000ff0400720c */ /* 0x000fe40003f25270 */
[----:B------:R-:W-:Y:S02]  /*1a80*/  P2R R11, PR, RZ, 0x4 ;  /* 0x00000004ff0b7803 */ /* 0x000fe40000000000 */
[----:B------:R-:W-:Y:S01]  /*1a90*/  ISETP.NE.AND P2, PT, R12, RZ, PT ;  /* 0x000000ff0c00720c */ /* 0x000fe20003f45270 */
[----:B------:R-:W0:Y:S01]  /*1aa0*/  BREV R20, R20 ;  /* 0x0000001400147301 */ /* 0x000e220000000000 */
[----:B------:R-:W-:-:S02]  /*1ab0*/  VOTE.ANY R23, PT, P0 ;  /* 0x0000000000177806 */ /* 0x000fc400000e0100 */
[----:B------:R-:W-:Y:S02]  /*1ac0*/  VOTE.ANY R16, PT, P5 ;  /* 0x0000000000107806 */ /* 0x000fe400028e0100 */
[----:B------:R-:W-:Y:S02]  /*1ad0*/  VOTE.ANY R17, PT, P4 ;  /* 0x0000000000117806 */ /* 0x000fe400020e0100 */
[----:B------:R-:W-:Y:S01]  /*1ae0*/  VOTE.ANY R18, PT, P3 ;  /* 0x0000000000127806 */ /* 0x000fe200018e0100 */
[----:B------:R-:W1:Y:S01]  /*1af0*/  BREV R23, R23 ;  /* 0x0000001700177301 */ /* 0x000e620000000000 */
[----:B------:R-:W-:Y:S02]  /*1b00*/  VOTE.ANY R21, PT, P1 ;  /* 0x0000000000157806 */ /* 0x000fe400008e0100 */
[----:B------:R-:W-:Y:S02]  /*1b10*/  ISETP.NE.AND P1, PT, R5, RZ, PT ;  /* 0x000000ff0500720c */ /* 0x000fe40003f25270 */
[----:B------:R-:W-:-:S02]  /*1b20*/  ISETP.NE.AND P6, PT, R25, RZ, PT ;  /* 0x000000ff1900720c */ /* 0x000fc40003fc5270 */
        /* <DEDUP_REMOVED lines=9> */
[----:B------:R-:W-:Y:S02]  /*1bc0*/  VOTE.ANY R13, PT, P0 ;  /* 0x00000000000d7806 */ /* 0x000fe400000e0100 */
[----:B------:R-:W-:Y:S01]  /*1bd0*/  VOTE.ANY R15, PT, P6 ;  /* 0x00000000000f7806 */ /* 0x000fe200030e0100 */
[----:B------:R-:W4:Y:S01]  /*1be0*/  BREV R22, R22 ;  /* 0x0000001600167301 */ /* 0x000f220000000000 */
[----:B------:R-:W-:Y:S02]  /*1bf0*/  VOTE.ANY R8, PT, P5 ;  /* 0x0000000000087806 */ /* 0x000fe400028e0100 */
[----:B------:R-:W-:Y:S02]  /*1c00*/  VOTE.ANY R9, PT, P4 ;  /* 0x0000000000097806 */ /* 0x000fe400020e0100 */
[----:B------:R-:W-:-:S02]  /*1c10*/  VOTE.ANY R10, PT, P3 ;  /* 0x00000000000a7806 */ /* 0x000fc400018e0100 */
[----:B------:R-:W-:Y:S01]  /*1c20*/  ISETP.NE.AND P2, PT, R11, RZ, PT ;  /* 0x000000ff0b00720c */ /* 0x000fe20003f45270 */
[----:B------:R-:W0:Y:S01]  /*1c30*/  BREV R17, R17 ;  /* 0x0000001100117301 */ /* 0x000e220000000000 */
[----:B------:R-:W-:Y:S02]  /*1c40*/  VOTE.ANY R12, PT, P1 ;  /* 0x00000000000c7806 */ /* 0x000fe400008e0100 */
[----:B------:R-:W-:-:S05]  /*1c50*/  ISETP.NE.AND P1, PT, R26, RZ, PT ;  /* 0x000000ff1a00720c */ /* 0x000fca0003f25270 */
[----:B------:R-:W0:Y:S04]  /*1c60*/  BREV R18, R18 ;  /* 0x0000001200127301 */ /* 0x000e280000000000 */
[----:B------:R-:W-:-:S04]  /*1c70*/  VOTE.ANY R11, PT, P2 ;  /* 0x00000000000b7806 */ /* 0x000fc800010e0100 */
        /* <DEDUP_REMOVED lines=9> */
.L_x_2329:
        /* <DEDUP_REMOVED lines=12> */
.L_x_2244:
[----:B------:R-:W-:Y:S01]  /*1dd0*/  BSSY B2, `(.L_x_2250) ;  /* 0x0000008000027945 */ /* 0x000fe20003800000 */
[----:B------:R-:W-:Y:S01]  /*1de0*/  LOP3.LUT R47, R15, 0x4, RZ, 0xfc, !PT ;  /* 0x000000040f2f7812 */ /* 0x000fe200078efcff */
[----:B------:R-:W-:Y:S02]  /*1df0*/  IMAD.MOV.U32 R6, RZ, RZ, R15 ;  /* 0x000000ffff067224 */ /* 0x000fe400078e000f */
[----:B------:R-:W-:Y:S02]  /*1e00*/  IMAD.MOV.U32 R5, RZ, RZ, 0x1f ;  /* 0x0000001fff057424 */ /* 0x000fe400078e00ff */
[----:B------:R-:W-:-:S07]  /*1e10*/  IMAD.MOV.U32 R4, RZ, RZ, -0x1 ;  /* 0xffffffffff047424 */ /* 0x000fce00078e00ff */
[----:B0----5:R-:W-:Y:S05]  /*1e20*/  WARPSYNC.COLLECTIVE R4, `(.L_x_2251) ;  /* 0x0000000004087348 */ /* 0x021fea0003c00000 */
[----:B------:R1:W2:Y:S02]  /*1e30*/  SHFL.IDX P0, R11, R8, R6, R5 ;  /* 0x00000006080b7389 */ /* 0x0002a40000000005 */
[----:B012--5:R-:W-:Y:S05]  /*1e40*/  ENDCOLLECTIVE ;  /* 0x000000000000791b */ /* 0x027fea0003800000 */
.L_x_2251:
[----:B------:R-:W-:Y:S05]  /*1e50*/  BSYNC B2 ;  /* 0x0000000000027941 */ /* 0x000fea0003800000 */
.L_x_2250:
[----:B------:R-:W-:Y:S02]  /*1e60*/  IMAD.MOV.U32 R6, RZ, RZ, R47 ;  /* 0x000000ffff067224 */ /* 0x000fe400078e002f */
[----:B------:R-:W-:Y:S02]  /*1e70*/  IMAD.MOV.U32 R5, RZ, RZ, 0x1f ;  /* 0x0000001fff057424 */ /* 0x000fe400078e00ff */
[----:B------:R-:W-:Y:S02]  /*1e80*/  IMAD.MOV.U32 R4, RZ, RZ, -0x1 ;  /* 0xffffffffff047424 */ /* 0x000fe400078e00ff */
[----:B------:R-:W-:-:S07]  /*1e90*/  IMAD.MOV.U32 R46, RZ, RZ, R11 ;  /* 0x000000ffff2e7224 */ /* 0x000fce00078e000b */
[----:B------:R-:W-:Y:S05]  /*1ea0*/  WARPSYNC.COLLECTIVE R4, `(.L_x_2252) ;  /* 0x0000000004087348 */ /* 0x000fea0003c00000 */
[----:B------:R0:W1:Y:S02]  /*1eb0*/  SHFL.IDX P0, R11, R8, R6, R5 ;  /* 0x00000006080b7389 */ /* 0x0000640000000005 */
[----:B01----:R-:W-:Y:S05]  /*1ec0*/  ENDCOLLECTIVE ;  /* 0x000000000000791b */ /* 0x003fea0003800000 */
.L_x_2252:
[----:B------:R-:W-:Y:S02]  /*1ed0*/  IMAD.SHL.U32 R46, R46, 0x10000000, RZ ;  /* 0x100000002e2e7824 */ /* 0x000fe400078e00ff */
[----:B------:R-:W-:Y:S02]  /*1ee0*/  IMAD.MOV.U32 R6, RZ, RZ, R49 ;  /* 0x000000ffff067224 */ /* 0x000fe400078e0031 */
[----:B------:R-:W-:-:S07]  /*1ef0*/  IMAD.MOV.U32 R47, RZ, RZ, R11 ;  /* 0x000000ffff2f7224 */ /* 0x000fce00078e000b */
[----:B------:R-:W-:Y:S05]  /*1f00*/  WARPSYNC.COLLECTIVE R4, `(.L_x_2253) ;  /* 0x0000000004087348 */ /* 0x000fea0003c00000 */
[----:B------:R0:W1:Y:S02]  /*1f10*/  SHFL.IDX P0, R11, R8, R6, R5 ;  /* 0x00000006080b7389 */ /* 0x0000640000000005 */
[----:B01----:R-:W-:Y:S05]  /*1f20*/  ENDCOLLECTIVE ;  /* 0x000000000000791b */ /* 0x003fea0003800000 */
.L_x_2253:
        /* <DEDUP_REMOVED lines=8> */
.L_x_2254:
[----:B------:R-:W-:Y:S02]  /*1fb0*/  IMAD.MOV.U32 R6, RZ, RZ, R3 ;  /* 0x000000ffff067224 */ /* 0x000fe400078e0003 */
[----:B------:R-:W-:-:S07]  /*1fc0*/  IMAD.MOV.U32 R45, RZ, RZ, R11 ;  /* 0x000000ffff2d7224 */ /* 0x000fce00078e000b */
[----:B------:R-:W-:Y:S05]  /*1fd0*/  WARPSYNC.COLLECTIVE R4, `(.L_x_2255) ;  /* 0x0000000004087348 */ /* 0x000fea0003c00000 */
[----:B------:R0:W1:Y:S02]  /*1fe0*/  SHFL.IDX P0, R11, R8, R6, R5 ;  /* 0x00000006080b7389 */ /* 0x0000640000000005 */
[----:B01----:R-:W-:Y:S05]  /*1ff0*/  ENDCOLLECTIVE ;  /* 0x000000000000791b */ /* 0x003fea0003800000 */
.L_x_2255:
        /* <DEDUP_REMOVED lines=8> */
.L_x_2256:
[----:B------:R-:W-:Y:S02]  /*2080*/  IMAD.MOV.U32 R6, RZ, RZ, R43 ;  /* 0x000000ffff067224 */ /* 0x000fe400078e002b */
[----:B------:R-:W-:-:S07]  /*2090*/  IMAD.MOV.U32 R44, RZ, RZ, R11 ;  /* 0x000000ffff2c7224 */ /* 0x000fce00078e000b */
[----:B------:R-:W-:Y:S05]  /*20a0*/  WARPSYNC.COLLECTIVE R4, `(.L_x_2257) ;  /* 0x0000000004087348 */ /* 0x000fea0003c00000 */
[----:B------:R0:W1:Y:S02]  /*20b0*/  SHFL.IDX P0, R11, R8, R6, R5 ;  /* 0x00000006080b7389 */ /* 0x0000640000000005 */
[----:B01----:R-:W-:Y:S05]  /*20c0*/  ENDCOLLECTIVE ;  /* 0x000000000000791b */ /* 0x003fea0003800000 */
.L_x_2257:
        /* <DEDUP_REMOVED lines=8> */
.L_x_2258:
[----:B------:R-:W-:Y:S01]  /*2150*/  IMAD.MOV.U32 R49, RZ, RZ, R11 ;  /* 0x000000ffff317224 */ /* 0x000fe200078e000b */
[----:B------:R-:W-:Y:S06]  /*2160*/  BRA `(.L_x_2259) ;  /* 0xffffffe800307947 */ /* 0x000fec000383ffff */
.L_x_2245:
[----:B------:R-:W-:Y:S01]  /*2170*/  BSSY B2, `(.L_x_2260) ;  /* 0x0000005000027945 */ /* 0x000fe20003800000 */
[----:B------:R-:W-:-:S07]  /*2180*/  IMAD.MOV.U32 R4, RZ, RZ, -0x1 ;  /* 0xffffffffff047424 */ /* 0x000fce00078e00ff */
[----:B------:R-:W-:Y:S05]  /*2190*/  WARPSYNC.COLLECTIVE R4, `(.L_x_2261) ;  /* 0x0000000004087348 */ /* 0x000fea0003c00000 */
[----:B------:R-:W-:Y:S01]  /*21a0*/  VOTE.ANY R4, PT, P6 ;  /* 0x0000000000047806 */ /* 0x000fe200030e0100 */
[----:B------:R-:W-:Y:S06]  /*21b0*/  ENDCOLLECTIVE ;  /* 0x000000000000791b */ /* 0x000fec0003800000 */
.L_x_2261:
[----:B------:R-:W-:Y:S05]  /*21c0*/  BSYNC B2 ;  /* 0x0000000000027941 */ /* 0x000fea0003800000 */
.L_x_2260:
[C---:B------:R-:W-:Y:S01]  /*21d0*/  LOP3.LUT P6, RZ, R44.reuse, R7, RZ, 0xc0, !PT ;  /* 0x000000072cff7212 */ /* 0x040fe200078cc0ff */
[----:B------:R-:W-:Y:S01]  /*21e0*/  IMAD.MOV.U32 R45, RZ, RZ, R4 ;  /* 0x000000ffff2d7224 */ /* 0x000fe200078e0004 */
[----:B------:R-:W-:Y:S01]  /*21f0*/  LOP3.LUT P0, RZ, R44, R2, RZ, 0xc0, !PT ;  /* 0x000000022cff7212 */ /* 0x000fe2000780c0ff */
[----:B------:R-:W-:Y:S02]  /*2200*/  IMAD.MOV.U32 R4, RZ, RZ, -0x1 ;  /* 0xffffffffff047424 */ /* 0x000fe400078e00ff */
[--C-:B------:R-:W-:Y:S02]  /*2210*/  IMAD.IADD R10, R33, 0x1, R6.reuse ;  /* 0x00000001210a7824 */ /* 0x100fe400078e0206 */
[----:B------:R-:W0:Y:S01]  /*2220*/  BREV R45, R45 ;  /* 0x0000002d002d7301 */ /* 0x000e220000000000 */
[----:B------:R-:W-:-:S07]  /*2230*/  IMAD.IADD R43, R32, 0x1, R6 ;  /* 0x00000001202b7824 */ /* 0x000fce00078e0206 */
[----:B0-----:R-:W-:Y:S05]  /*2240*/  WARPSYNC.COLLECTIVE R4, `(.L_x_2262) ;  /* 0x0000000004087348 */ /* 0x001fea0003c00000 */
[----:B------:R-:W-:Y:S01]  /*2250*/  VOTE.ANY R4, PT, P6 ;  /* 0x0000000000047806 */ /* 0x000fe200030e0100 */
[----:B0-----:R-:W-:Y:S06]  /*2260*/  ENDCOLLECTIVE ;  /* 0x000000000000791b */ /* 0x001fec0003800000 */
.L_x_2262:
[----:B------:R-:W-:Y:S01]  /*2270*/  LOP3.LUT P6, RZ, R44, R9, RZ, 0xc0, !PT ;  /* 0x000000092cff7212 */ /* 0x000fe200078cc0ff */
[----:B------:R-:W-:Y:S02]  /*2280*/  IMAD.IADD R44, R31, 0x1, R6 ;  /* 0x000000011f2c7824 */ /* 0x000fe400078e0206 */
[----:B------:R-:W-:Y:S02]  /*2290*/  IMAD.MOV.U32 R46, RZ, RZ, R4 ;  /* 0x000000ffff2e7224 */ /* 0x000fe400078e0004 */
[----:B------:R-:W-:Y:S01]  /*22a0*/  IMAD.MOV.U32 R4, RZ, RZ, -0x1 ;  /* 0xffffffffff047424 */ /* 0x000fe200078e00ff */
[----:B------:R0:W-:Y:S03]  /*22b0*/  STS [R10+-0x8], R45 ;  /* 0xfffff82d0a007388 */ /* 0x0001e60000000800 */
[----:B------:R-:W1:Y:S04]  /*22c0*/  BREV R46, R46 ;  /* 0x0000002e002e7301 */ /* 0x000e680000000000 */
[----:B01----:R-:W-:Y:S05]  /*22d0*/  WARPSYNC.COLLECTIVE R4, `(.L_x_2263) ;  /* 0x0000000004087348 */ /* 0x003fea0003c00000 */
[----:B------:R-:W-:Y:S01]  /*22e0*/  VOTE.ANY R4, PT, P6 ;  /* 0x0000000000047806 */ /* 0x000fe200030e0100 */
[----:B01----:R-:W-:Y:S06]  /*22f0*/  ENDCOLLECTIVE ;  /* 0x000000000000791b */ /* 0x003fec0003800000 */
.L_x_2263:
[----:B------:R-:W-:Y:S01]  /*2300*/  PLOP3.LUT P6, PT, P0, PT, PT, 0x80, 0x8 ;  /* 0x000000000008781c */ /* 0x000fe200007cf070 */
[----:B------:R-:W-:Y:S02]  /*2310*/  IMAD.MOV.U32 R47, RZ, RZ, R4 ;  /* 0x000000ffff2f7224 */ /* 0x000fe400078e0004 */
[----:B------:R-:W-:Y:S01]  /*2320*/  IMAD.MOV.U32 R4, RZ, RZ, -0x1 ;  /* 0xffffffffff047424 */ /* 0x000fe200078e00ff */
[----:B------:R0:W-:Y:S03]  /*2330*/  STS [R43+-0x8], R46 ;  /* 0xfffff82e2b007388 */ /* 0x0001e60000000800 */
[----:B------:R-:W1:Y:S06]  /*2340*/  BREV R47, R47 ;  /* 0x0000002f002f7301 */ /* 0x000e6c0000000000 */
[----:B01----:R-:W-:Y:S05]  /*2350*/  WARPSYNC.COLLECTIVE R4, `(.L_x_2264) ;  /* 0x0000000004087348 */ /* 0x003fea0003c00000 */
[----:B------:R-:W-:Y:S01]  /*2360*/  VOTE.ANY R4, PT, P6 ;  /* 0x0000000000047806 */ /* 0x000fe200030e0100 */
[----:B01----:R-:W-:Y:S06]  /*2370*/  ENDCOLLECTIVE ;  /* 0x000000000000791b */ /* 0x003fec0003800000 */
.L_x_2264:
[----:B------:R-:W-:Y:S02]  /*2380*/  IMAD.MOV.U32 R48, RZ, RZ, R4 ;  /* 0x000000ffff307224 */ /* 0x000fe400078e0004 */
[----:B------:R-:W-:-:S04]  /*2390*/  IMAD.MOV.U32 R4, RZ, RZ, 0x40000000 ;  /* 0x40000000ff047424 */ /* 0x000fc800078e00ff */
[----:B------:R-:W0:Y:S01]  /*23a0*/  BREV R48, R48 ;  /* 0x0000003000307301 */ /* 0x000e220000000000 */
[----:B------:R-:W-:Y:S01]  /*23b0*/  SHF.R.U32.HI R45, RZ, R11, R4 ;  /* 0x0000000bff2d7219 */ /* 0x000fe20000011604 */
[----:B------:R-:W-:Y:S01]  /*23c0*/  IMAD.MOV.U32 R4, RZ, RZ, -0x1 ;  /* 0xffffffffff047424 */ /* 0x000fe200078e00ff */
[----:B------:R1:W-:Y:S02]  /*23d0*/  STS [R44+-0x8], R47 ;  /* 0xfffff82f2c007388 */ /* 0x0003e40000000800 */
[----:B------:R-:W-:Y:S02]  /*23e0*/  LOP3.LUT P6, RZ, R45, R42, RZ, 0xc0, !PT ;  /* 0x0000002a2dff7212 */ /* 0x000fe400078cc0ff */
[----:B0-----:R1:W-:Y:S11]  /*23f0*/  STS [R3+-0x8], R48 ;  /* 0xfffff83003007388 */ /* 0x0013f60000000800 */
[----:B-1----:R-:W-:Y:S05]  /*2400*/  WARPSYNC.COLLECTIVE R4, `(.L_x_2265) ;  /* 0x0000000004087348 */ /* 0x002fea0003c00000 */
[----:B------:R-:W-:Y:S01]  /*2410*/  VOTE.ANY R4, PT, P6 ;  /* 0x0000000000047806 */ /* 0x000fe200030e0100 */
[----:B-1----:R-:W-:Y:S06]  /*2420*/  ENDCOLLECTIVE ;  /* 0x000000000000791b */ /* 0x002fec0003800000 */
.L_x_2265:
[----:B------:R-:W-:Y:S01]  /*2430*/  LOP3.LUT P6, RZ, R45, R7, RZ, 0xc0, !PT ;  /* 0x000000072dff7212 */ /* 0x000fe200078cc0ff */
[----:B------:R-:W-:Y:S02]  /*2440*/  IMAD.MOV.U32 R46, RZ, RZ, R4 ;  /* 0x000000ffff2e7224 */ /* 0x000fe400078e0004 */
[----:B------:R-:W-:Y:S02]  /*2450*/  IMAD.MOV.U32 R4, RZ, RZ, -0x1 ;  /* 0xffffffffff047424 */ /* 0x000fe400078e00ff */
[----:B------:R0:W1:Y:S08]  /*2460*/  BREV R49, R46 ;  /* 0x0000002e00317301 */ /* 0x0000700000000000 */
[----:B01----:R-:W-:Y:S05]  /*2470*/  WARPSYNC.COLLECTIVE R4, `(.L_x_2266) ;  /* 0x0000000004087348 */ /* 0x003fea0003c00000 */
[----:B------:R-:W-:Y:S01]  /*2480*/  VOTE.ANY R4, PT, P6 ;  /* 0x0000000000047806 */ /* 0x000fe200030e0100 */
[----:B01----:R-:W-:Y:S06]  /*2490*/  ENDCOLLECTIVE ;  /* 0x000000000000791b */ /* 0x003fec0003800000 */
.L_x_2266:
[----:B------:R-:W-:Y:S01]  /*24a0*/  LOP3.LUT P6, RZ, R45, R9, RZ, 0xc0, !PT ;  /* 0x000000092dff7212 */ /* 0x000fe200078cc0ff */
[----:B------:R-:W-:Y:S02]  /*24b0*/  IMAD.MOV.U32 R50, RZ, RZ, R4 ;  /* 0x000000ffff327224 */ /* 0x000fe400078e0004 */
[----:B------:R-:W-:Y:S01]  /*24c0*/  IMAD.MOV.U32 R4, RZ, RZ, -0x1 ;  /* 0xffffffffff047424 */ /* 0x000fe200078e00ff */
[----:B------:R0:W-:Y:S03]  /*24d0*/  STS [R10+-0x4], R49 ;  /* 0xfffffc310a007388 */ /* 0x0001e60000000800 */
[----:B------:R-:W1:Y:S06]  /*24e0*/  BREV R50, R50 ;  /* 0x0000003200327301 */ /* 0x000e6c0000000000 */
[----:B01----:R-:W-:Y:S05]  /*24f0*/  WARPSYNC.COLLECTIVE R4, `(.L_x_2267) ;  /* 0x0000000004087348 */ /* 0x003fea0003c00000 */
[----:B------:R-:W-:Y:S01]  /*2500*/  VOTE.ANY R4, PT, P6 ;  /* 0x0000000000047806 */ /* 0x000fe200030e0100 */
[----:B01----:R-:W-:Y:S06]  /*2510*/  ENDCOLLECTIVE ;  /* 0x000000000000791b */ /* 0x003fec0003800000 */
.L_x_2267:
[----:B------:R-:W-:Y:S01]  /*2520*/  LOP3.LUT P6, RZ, R45, R2, RZ, 0xc0, !PT ;  /* 0x000000022dff7212 */ /* 0x000fe200078cc0ff */
[----:B------:R-:W-:Y:S02]  /*2530*/  IMAD.MOV.U32 R47, RZ, RZ, R4 ;  /* 0x000000ffff2f7224 */ /* 0x000fe400078e0004 */
[----:B------:R-:W-:-:S04]  /*2540*/  IMAD.MOV.U32 R4, RZ, RZ, -0x1 ;  /* 0xffffffffff047424 */ /* 0x000fc800078e00ff */
[----:B------:R-:W0:Y:S01]  /*2550*/  BREV R47, R47 ;  /* 0x0000002f002f7301 */ /* 0x000e220000000000 */
[----:B------:R1:W-:Y:S05]  /*2560*/  STS [R43+-0x4], R50 ;  /* 0xfffffc322b007388 */ /* 0x0003ea0000000800 */
[----:B01----:R-:W-:Y:S05]  /*2570*/  WARPSYNC.COLLECTIVE R4, `(.L_x_2268) ;  /* 0x0000000004087348 */ /* 0x003fea0003c00000 */
[----:B------:R-:W-:Y:S01]  /*2580*/  VOTE.ANY R4, PT, P6 ;  /* 0x0000000000047806 */ /* 0x000fe200030e0100 */
[----:B01----:R-:W-:Y:S06]  /*2590*/  ENDCOLLECTIVE ;  /* 0x000000000000791b */ /* 0x003fec0003800000 */
.L_x_2268:
        /* <DEDUP_REMOVED lines=11> */
.L_x_2269:
[----:B------:R-:W-:Y:S01]  /*2650*/  LOP3.LUT P6, RZ, R45, R7, RZ, 0xc0, !PT ;  /* 0x000000072dff7212 */ /* 0x000fe200078cc0ff */
[----:B------:R-:W-:Y:S02]  /*2660*/  IMAD.MOV.U32 R48, RZ, RZ, R4 ;  /* 0x000000ffff307224 */ /* 0x000fe400078e0004 */
[----:B------:R-:W-:Y:S02]  /*2670*/  IMAD.MOV.U32 R4, RZ, RZ, -0x1 ;  /* 0xffffffffff047424 */ /* 0x000fe400078e00ff */
[----:B------:R0:W1:Y:S08]  /*2680*/  BREV R49, R48 ;  /* 0x0000003000317301 */ /* 0x0000700000000000 */
[----:B01----:R-:W-:Y:S05]  /*2690*/  WARPSYNC.COLLECTIVE R4, `(.L_x_2270) ;  /* 0x0000000004087348 */ /* 0x003fea0003c00000 */
[----:B------:R-:W-:Y:S01]  /*26a0*/  VOTE.ANY R4, PT, P6 ;  /* 0x0000000000047806 */ /* 0x000fe200030e0100 */
[----:B01----:R-:W-:Y:S06]  /*26b0*/  ENDCOLLECTIVE ;  /* 0x000000000000791b */ /* 0x003fec0003800000 */
.L_x_2270:
[----:B------:R-:W-:Y:S01]  /*26c0*/  LOP3.LUT P6, RZ, R45, R9, RZ, 0xc0, !PT ;  /* 0x000000092dff7212 */ /* 0x000fe200078cc0ff */
[----:B------:R-:W-:Y:S02]  /*26d0*/  IMAD.MOV.U32 R47, RZ, RZ, R4 ;  /* 0x000000ffff2f7224 */ /* 0x000fe400078e0004 */
[----:B------:R-:W-:Y:S02]  /*26e0*/  IMAD.MOV.U32 R4, RZ, RZ, -0x1 ;  /* 0xffffffffff047424 */ /* 0x000fe400078e00ff */
[----:B------:R0:W1:Y:S01]  /*26f0*/  BREV R50, R47 ;  /* 0x0000002f00327301 */ /* 0x0000620000000000 */
[----:B------:R0:W-:Y:S07]  /*2700*/  STS [R10], R49 ;  /* 0x000000310a007388 */ /* 0x0001ee0000000800 */
[----:B01----:R-:W-:Y:S05]  /*2710*/  WARPSYNC.COLLECTIVE R4, `(.L_x_2271) ;  /* 0x0000000004087348 */ /* 0x003fea0003c00000 */
[----:B------:R-:W-:Y:S01]  /*2720*/  VOTE.ANY R4, PT, P6 ;  /* 0x0000000000047806 */ /* 0x000fe200030e0100 */
[----:B01----:R-:W-:Y:S06]  /*2730*/  ENDCOLLECTIVE ;  /* 0x000000000000791b */ /* 0x003fec0003800000 */
.L_x_2271:
        /* <DEDUP_REMOVED lines=8> */
.L_x_2272:
[----:B------:R-:W-:Y:S02]  /*27c0*/  IMAD.MOV.U32 R45, RZ, RZ, R4 ;  /* 0x000000ffff2d7224 */ /* 0x000fe400078e0004 */
[----:B------:R-:W-:Y:S02]  /*27d0*/  IMAD.MOV.U32 R4, RZ, RZ, 0x10000000 ;  /* 0x10000000ff047424 */ /* 0x000fe400078e00ff */
[----:B------:R-:W0:Y:S01]  /*27e0*/  BREV R48, R45 ;  /* 0x0000002d00307301 */ /* 0x000e220000000000 */
[----:B------:R1:W-:Y:S02]  /*27f0*/  STS [R44], R49 ;  /* 0x000000312c007388 */ /* 0x0003e40000000800 */
[----:B------:R-:W-:Y:S01]  /*2800*/  SHF.R.U32.HI R11, RZ, R11, R4 ;  /* 0x0000000bff0b7219 */ /* 0x000fe20000011604 */
[----:B------:R-:W-:-:S03]  /*2810*/  IMAD.MOV.U32 R4, RZ, RZ, -0x1 ;  /* 0xffffffffff047424 */ /* 0x000fc600078e00ff */
[----:B------:R-:W-:Y:S01]  /*2820*/  LOP3.LUT P6, RZ, R11, R42, RZ, 0xc0, !PT ;  /* 0x0000002a0bff7212 */ /* 0x000fe200078cc0ff */
[----:B0-----:R1:W-:-:S12]  /*2830*/  STS [R3], R48 ;  /* 0x0000003003007388 */ /* 0x0013d80000000800 */
[----:B-1----:R-:W-:Y:S05]  /*2840*/  WARPSYNC.COLLECTIVE R4, `(.L_x_2273) ;  /* 0x0000000004087348 */ /* 0x002fea0003c00000 */
[----:B------:R-:W-:Y:S01]  /*2850*/  VOTE.ANY R4, PT, P6 ;  /* 0x0000000000047806 */ /* 0x000fe200030e0100 */
[----:B-1----:R-:W-:Y:S06]  /*2860*/  ENDCOLLECTIVE ;  /* 0x000000000000791b */ /* 0x002fec0003800000 */
.L_x_2273:
[----:B------:R-:W-:Y:S01]  /*2870*/  LOP3.LUT P6, RZ, R11, R7, RZ, 0xc0, !PT ;  /* 0x000000070bff7212 */ /* 0x000fe200078cc0ff */
[----:B------:R-:W-:Y:S02]  /*2880*/  IMAD.MOV.U32 R47, RZ, RZ, R4 ;  /* 0x000000ffff2f7224 */ /* 0x000fe400078e0004 */
[----:B------:R-:W-:-:S04]  /*2890*/  IMAD.MOV.U32 R4, RZ, RZ, -0x1 ;  /* 0xffffffffff047424 */ /* 0x000fc800078e00ff */
[----:B------:R-:W0:Y:S06]  /*28a0*/  BREV R47, R47 ;  /* 0x0000002f002f7301 */ /* 0x000e2c0000000000 */
[----:B0-----:R-:W-:Y:S05]  /*28b0*/  WARPSYNC.COLLECTIVE R4, `(.L_x_2274) ;  /* 0x0000000004087348 */ /* 0x001fea0003c00000 */
[----:B------:R-:W-:Y:S01]  /*28c0*/  VOTE.ANY R4, PT, P6 ;  /* 0x0000000000047806 */ /* 0x000fe200030e0100 */
[----:B0-----:R-:W-:Y:S06]  /*28d0*/  ENDCOLLECTIVE ;  /* 0x000000000000791b */ /* 0x001fec0003800000 */
.L_x_2274:
[----:B------:R-:W-:Y:S01]  /*28e0*/  LOP3.LUT P6, RZ, R11, R9, RZ, 0xc0, !PT ;  /* 0x000000090bff7212 */ /* 0x000fe200078cc0ff */
[----:B------:R-:W-:Y:S02]  /*28f0*/  IMAD.MOV.U32 R46, RZ, RZ, R4 ;  /* 0x000000ffff2e7224 */ /* 0x000fe400078e0004 */
[----:B------:R-:W-:-:S04]  /*2900*/  IMAD.MOV.U32 R4, RZ, RZ, -0x1 ;  /* 0xffffffffff047424 */ /* 0x000fc800078e00ff */
[----:B------:R-:W0:Y:S01]  /*2910*/  BREV R46, R46 ;  /* 0x0000002e002e7301 */ /* 0x000e220000000000 */
[----:B------:R1:W-:Y:S05]  /*2920*/  STS [R10+0x4], R47 ;  /* 0x0000042f0a007388 */ /* 0x0003ea0000000800 */
[----:B01----:R-:W-:Y:S05]  /*2930*/  WARPSYNC.COLLECTIVE R4, `(.L_x_2275) ;  /* 0x0000000004087348 */ /* 0x003fea0003c00000 */
[----:B------:R-:W-:Y:S01]  /*2940*/  VOTE.ANY R4, PT, P6 ;  /* 0x0000000000047806 */ /* 0x000fe200030e0100 */
[----:B01----:R-:W-:Y:S06]  /*2950*/  ENDCOLLECTIVE ;  /* 0x000000000000791b */ /* 0x003fec0003800000 */
.L_x_2275:
        /* <DEDUP_REMOVED lines=8> */
.L_x_2276:
[----:B------:R1:W-:Y:S01]  /*29e0*/  STS [R44+0x4], R45 ;  /* 0x0000042d2c007388 */ /* 0x0003e20000000800 */
[----:B------:R-:W-:Y:S05]  /*29f0*/  BRA `(.L_x_2277) ;  /* 0xffffffe4004c7947 */ /* 0x000fea000383ffff */
.L_x_2247:
[----:B------:R0:W2:Y:S01]  /*2a00*/  LDS R9, [R29] ;  /* 0x000000001d097984 */ /* 0x0000a20000000800 */
[----:B------:R-:W-:Y:S01]  /*2a10*/  BSSY B2, `(.L_x_2278) ;  /* 0x0000007000027945 */ /* 0x000fe20003800000 */
[----:B------:R-:W-:Y:S02]  /*2a20*/  IMAD.MOV.U32 R6, RZ, RZ, RZ ;  /* 0x000000ffff067224 */ /* 0x000fe400078e00ff */
[----:B------:R-:W-:Y:S02]  /*2a30*/  IMAD.MOV.U32 R5, RZ, RZ, 0x1f ;  /* 0x0000001fff057424 */ /* 0x000fe400078e00ff */
[----:B------:R-:W-:-:S07]  /*2a40*/  IMAD.MOV.U32 R4, RZ, RZ, -0x1 ;  /* 0xffffffffff047424 */ /* 0x000fce00078e00ff */
[----:B012---:R-:W-:Y:S05]  /*2a50*/  WARPSYNC.COLLECTIVE R4, `(.L_x_2279) ;  /* 0x0000000004087348 */ /* 0x007fea0003c00000 */
[----:B------:R3:W4:Y:S02]  /*2a60*/  SHFL.IDX P0, R11, R8, R6, R5 ;  /* 0x00000006080b7389 */ /* 0x0007240000000005 */
[----:B01234-:R-:W-:Y:S05]  /*2a70*/  ENDCOLLECTIVE ;  /* 0x000000000000791b */ /* 0x01ffea0003800000 */
.L_x_2279:
[----:B------:R-:W-:Y:S05]  /*2a80*/  BSYNC B2 ;  /* 0x0000000000027941 */ /* 0x000fea0003800000 */
.L_x_2278:
[----:B------:R-:W-:Y:S01]  /*2a90*/  IMAD.MOV.U32 R6, RZ, RZ, RZ ;  /* 0x000000ffff067224 */ /* 0x000fe200078e00ff */
[----:B------:R0:W1:Y:S01]  /*2aa0*/  LDS R3, [R28] ;  /* 0x000000001c037984 */ /* 0x0000620000000800 */
[----:B------:R-:W-:Y:S02]  /*2ab0*/  IMAD.MOV.U32 R5, RZ, RZ, 0x1f ;  /* 0x0000001fff057424 */ /* 0x000fe400078e00ff */
[----:B------:R-:W-:Y:S02]  /*2ac0*/  IMAD.MOV.U32 R4, RZ, RZ, -0x1 ;  /* 0xffffffffff047424 */ /* 0x000fe400078e00ff */
[----:B------:R-:W-:-:S07]  /*2ad0*/  IMAD.MOV.U32 R2, RZ, RZ, R11 ;  /* 0x000000ffff027224 */ /* 0x000fce00078e000b */
[----:B01----:R-:W-:Y:S05]  /*2ae0*/  WARPSYNC.COLLECTIVE R4, `(.L_x_2280) ;  /* 0x0000000004087348 */ /* 0x003fea0003c00000 */
[----:B------:R2:W3:Y:S02]  /*2af0*/  SHFL.IDX P0, R11, R8, R6, R5 ;  /* 0x00000006080b7389 */ /* 0x0004e40000000005 */
[----:B0123--:R-:W-:Y:S05]  /*2b00*/  ENDCOLLECTIVE ;  /* 0x000000000000791b */ /* 0x00ffea0003800000 */
.L_x_2280:
[----:B------:R-:W-:-:S04]  /*2b10*/  LOP3.LUT R7, R2, R9, RZ, 0xc0, !PT ;  /* 0x0000000902077212 */ /* 0x000fc800078ec0ff */
[----:B------:R0:W1:Y:S02]  /*2b20*/  POPC R2, R7 ;  /* 0x0000000700027309 */ /* 0x0000640000000000 */
[----:B0-----:R0:W2:Y:S01]  /*2b30*/  LDS R7, [R27] ;  /* 0x000000001b077984 */ /* 0x0010a20000000800 */
[----:B------:R-:W-:-:S07]  /*2b40*/  LOP3.LUT R10, R11, R9, RZ, 0x30, !PT ;  /* 0x000000090b0a7212 */ /* 0x000fce00078e30ff */
[----:B012---:R-:W-:Y:S05]  /*2b50*/  WARPSYNC.COLLECTIVE R4, `(.L_x_2281) ;  /* 0x0000000004087348 */ /* 0x007fea0003c00000 */
[----:B------:R3:W4:Y:S02]  /*2b60*/  SHFL.IDX P0, R11, R8, R6, R5 ;  /* 0x00000006080b7389 */ /* 0x0007240000000005 */
[----:B01234-:R-:W-:Y:S05]  /*2b70*/  ENDCOLLECTIVE ;  /* 0x000000000000791b */ /* 0x01ffea0003800000 */
.L_x_2281:
[----:B------:R-:W0:Y:S02]  /*2b80*/  POPC R10, R10 ;  /* 0x0000000a000a7309 */ /* 0x000e240000000000 */
[----:B0-----:R-:W-:Y:S01]  /*2b90*/  IADD3 R23, PT, PT, -R10, R23, R2 ;  /* 0x000000170a177210 */ /* 0x001fe20007ffe102 */
[----:B------:R-:W-:-:S07]  /*2ba0*/  IMAD.MOV.U32 R2, RZ, RZ, R11 ;  /* 0x000000ffff027224 */ /* 0x000fce00078e000b */
[----:B------:R-:W-:Y:S05]  /*2bb0*/  WARPSYNC.COLLECTIVE R4, `(.L_x_2282) ;  /* 0x0000000004087348 */ /* 0x000fea0003c00000 */
[----:B------:R0:W1:Y:S02]  /*2bc0*/  SHFL.IDX P0, R11, R8, R6, R5 ;  /* 0x00000006080b7389 */ /* 0x0000640000000005 */
[----:B01----:R-:W-:Y:S05]  /*2bd0*/  ENDCOLLECTIVE ;  /* 0x000000000000791b */ /* 0x003fea0003800000 */
.L_x_2282:
[----:B------:R-:W-:-:S06]  /*2be0*/  LOP3.LUT R43, R2, R3, RZ, 0xc0, !PT ;  /* 0x00000003022b7212 */ /* 0x000fcc00078ec0ff */
[----:B------:R-:W0:Y:S01]  /*2bf0*/  POPC R43, R43 ;  /* 0x0000002b002b7309 */ /* 0x000e220000000000 */
[----:B------:R-:W-:-:S07]  /*2c00*/  IMAD.MOV.U32 R48, RZ, RZ, R11 ;  /* 0x000000ffff307224 */ /* 0x000fce00078e000b */
[----:B0-----:R-:W-:Y:S05]  /*2c10*/  WARPSYNC.COLLECTIVE R4, `(.L_x_2283) ;  /* 0x0000000004087348 */ /* 0x001fea0003c00000 */
[----:B------:R1:W2:Y:S02]  /*2c20*/  SHFL.IDX P0, R11, R8, R6, R5 ;  /* 0x00000006080b7389 */ /* 0x0002a40000000005 */
[----:B012---:R-:W-:Y:S05]  /*2c30*/  ENDCOLLECTIVE ;  /* 0x000000000000791b */ /* 0x007fea0003800000 */
.L_x_2283:
[----:B------:R-:W-:-:S06]  /*2c40*/  LOP3.LUT R48, R48, R3, RZ, 0x30, !PT ;  /* 0x0000000330307212 */ /* 0x000fcc00078e30ff */
[----:B------:R-:W0:Y:S01]  /*2c50*/  POPC R48, R48 ;  /* 0x0000003000307309 */ /* 0x000e220000000000 */
[----:B------:R-:W-:Y:S01]  /*2c60*/  IMAD.MOV.U32 R2, RZ, RZ, R11 ;  /* 0x000000ffff027224 */ /* 0x000fe200078e000b */
[----:B0-----:R-:W-:-:S07]  /*2c70*/  IADD3 R20, PT, PT, -R48, R20, R43 ;  /* 0x0000001430147210 */ /* 0x001fce0007ffe12b */
[----:B------:R-:W-:Y:S05]  /*2c80*/  WARPSYNC.COLLECTIVE R4, `(.L_x_2284) ;  /* 0x0000000004087348 */ /* 0x000fea0003c00000 */
[----:B------:R0:W1:Y:S02]  /*2c90*/  SHFL.IDX P0, R11, R8, R6, R5 ;  /* 0x00000006080b7389 */ /* 0x0000640000000005 */
[----:B01----:R-:W-:Y:S05]  /*2ca0*/  ENDCOLLECTIVE ;  /* 0x000000000000791b */ /* 0x003fea0003800000 */
.L_x_2284:
[----:B------:R-:W-:-:S04]  /*2cb0*/  LOP3.LUT R10, R2, R7, RZ, 0xc0, !PT ;  /* 0x00000007020a7212 */ /* 0x000fc800078ec0ff */
[----:B------:R0:W1:Y:S01]  /*2cc0*/  POPC R2, R10 ;  /* 0x0000000a00027309 */ /* 0x0000620000000000 */
[----:B------:R-:W-:-:S07]  /*2cd0*/  IMAD.MOV.U32 R44, RZ, RZ, R11 ;  /* 0x000000ffff2c7224 */ /* 0x000fce00078e000b */
[----:B01----:R-:W-:Y:S05]  /*2ce0*/  WARPSYNC.COLLECTIVE R4, `(.L_x_2285) ;  /* 0x0000000004087348 */ /* 0x003fea0003c00000 */
[----:B------:R2:W3:Y:S02]  /*2cf0*/  SHFL.IDX P0, R11, R8, R6, R5 ;  /* 0x00000006080b7389 */ /* 0x0004e40000000005 */
[----:B0123--:R-:W-:Y:S05]  /*2d00*/  ENDCOLLECTIVE ;  /* 0x000000000000791b */ /* 0x00ffea0003800000 */
.L_x_2285:
[----:B------:R-:W-:-:S06]  /*2d10*/  LOP3.LUT R44, R44, R7, RZ, 0x30, !PT ;  /* 0x000000072c2c7212 */ /* 0x000fcc00078e30ff */
[----:B------:R-:W0:Y:S02]  /*2d20*/  POPC R44, R44 ;  /* 0x0000002c002c7309 */ /* 0x000e240000000000 */
[----:B0-----:R-:W-:Y:S01]  /*2d30*/  IADD3 R17, PT, PT, -R44, R17, R2 ;  /* 0x000000112c117210 */ /* 0x001fe20007ffe102 */
[----:B------:R-:W-:Y:S01]  /*2d40*/  IMAD.MOV.U32 R45, RZ, RZ, R11 ;  /* 0x000000ffff2d7224 */ /* 0x000fe200078e000b */
[----:B------:R0:W1:Y:S06]  /*2d50*/  LDS R2, [R26] ;  /* 0x000000001a027984 */ /* 0x00006c0000000800 */
[----:B01----:R-:W-:Y:S05]  /*2d60*/  WARPSYNC.COLLECTIVE R4, `(.L_x_2286) ;  /* 0x0000000004087348 */ /* 0x003fea0003c00000 */
[----:B------:R2:W3:Y:S02]  /*2d70*/  SHFL.IDX P0, R11, R8, R6, R5 ;  /* 0x00000006080b7389 */ /* 0x0004e40000000005 */
[----:B0123--:R-:W-:Y:S05]  /*2d80*/  ENDCOLLECTIVE ;  /* 0x000000000000791b */ /* 0x00ffea0003800000 */
.L_x_2286:
[----:B------:R-:W-:Y:S01]  /*2d90*/  IMAD.MOV.U32 R6, RZ, RZ, 0x1 ;  /* 0x00000001ff067424 */ /* 0x000fe200078e00ff */
[----:B------:R-:W-:-:S07]  /*2da0*/  LOP3.LUT R42, R11, R2, RZ, 0x30, !PT ;  /* 0x000000020b2a7212 */ /* 0x000fce00078e30ff */
[----:B------:R-:W-:Y:S05]  /*2db0*/  WARPSYNC.COLLECTIVE R4, `(.L_x_2287) ;  /* 0x0000000004087348 */ /* 0x000fea0003c00000 */
[----:B------:R0:W1:Y:S02]  /*2dc0*/  SHFL.IDX P0, R11, R8, R6, R5 ;  /* 0x00000006080b7389 */ /* 0x0000640000000005 */
[----:B01----:R-:W-:Y:S05]  /*2dd0*/  ENDCOLLECTIVE ;  /* 0x000000000000791b */ /* 0x003fea0003800000 */
.L_x_2287:
[----:B------:R-:W-:Y:S01]  /*2de0*/  LOP3.LUT R45, R45, R2, RZ, 0xc0, !PT ;  /* 0x000000022d2d7212 */ /* 0x000fe200078ec0ff */
[----:B------:R-:W-:Y:S08]  /*2df0*/  POPC R42, R42 ;  /* 0x0000002a002a7309 */ /* 0x000ff00000000000 */
[----:B------:R-:W0:Y:S02]  /*2e00*/  POPC R10, R45 ;  /* 0x0000002d000a7309 */ /* 0x000e240000000000 */
[----:B0-----:R-:W-:Y:S01]  /*2e10*/  IADD3 R13, PT, PT, -R42, R13, R10 ;  /* 0x0000000d2a0d7210 */ /* 0x001fe20007ffe10a */
[----:B------:R-:W-:-:S07]  /*2e20*/  IMAD.MOV.U32 R10, RZ, RZ, R11 ;  /* 0x000000ffff0a7224 */ /* 0x000fce00078e000b */
[----:B------:R-:W-:Y:S05]  /*2e30*/  WARPSYNC.COLLECTIVE R4, `(.L_x_2288) ;  /* 0x0000000004087348 */ /* 0x000fea0003c00000 */
[----:B------:R0:W1:Y:S02]  /*2e40*/  SHFL.IDX P0, R11, R8, R6, R5 ;  /* 0x00000006080b7389 */ /* 0x0000640000000005 */
[----:B01----:R-:W-:Y:S05]  /*2e50*/  ENDCOLLECTIVE ;  /* 0x000000000000791b */ /* 0x003fea0003800000 */
.L_x_2288:
[----:B------:R-:W-:-:S04]  /*2e60*/  LOP3.LUT R10, R10, R9, RZ, 0xc0, !PT ;  /* 0x000000090a0a7212 */ /* 0x000fc800078ec0ff */
[----:B------:R0:W1:Y:S01]  /*2e70*/  POPC R43, R10 ;  /* 0x0000000a002b7309 */ /* 0x0000620000000000 */
[----:B------:R-:W-:-:S07]  /*2e80*/  IMAD.MOV.U32 R46, RZ, RZ, R11 ;  /* 0x000000ffff2e7224 */ /* 0x000fce00078e000b */
[----:B01----:R-:W-:Y:S05]  /*2e90*/  WARPSYNC.COLLECTIVE R4, `(.L_x_2289) ;  /* 0x0000000004087348 */ /* 0x003fea0003c00000 */
[----:B------:R2:W3:Y:S02]  /*2ea0*/  SHFL.IDX P0, R11, R8, R6, R5 ;  /* 0x00000006080b7389 */ /* 0x0004e40000000005 */
[----:B0123--:R-:W-:Y:S05]  /*2eb0*/  ENDCOLLECTIVE ;  /* 0x000000000000791b */ /* 0x00ffea0003800000 */
.L_x_2289:
[----:B------:R-:W-:-:S06]  /*2ec0*/  LOP3.LUT R46, R46, R9, RZ, 0x30, !PT ;  /* 0x000000092e2e7212 */ /* 0x000fcc00078e30ff */
[----:B------:R-:W0:Y:S01]  /*2ed0*/  POPC R46, R46 ;  /* 0x0000002e002e7309 */ /* 0x000e220000000000 */
[----:B------:R-:W-:Y:S01]  /*2ee0*/  IMAD.MOV.U32 R44, RZ, RZ, R11 ;  /* 0x000000ffff2c7224 */ /* 0x000fe200078e000b */
[----:B0-----:R-:W-:-:S07]  /*2ef0*/  IADD3 R24, PT, PT, -R46, R24, R43 ;  /* 0x000000182e187210 */ /* 0x001fce0007ffe12b */
[----:B------:R-:W-:Y:S05]  /*2f00*/  WARPSYNC.COLLECTIVE R4, `(.L_x_2290) ;  /* 0x0000000004087348 */ /* 0x000fea0003c00000 */
[----:B------:R0:W1:Y:S02]  /*2f10*/  SHFL.IDX P0, R11, R8, R6, R5 ;  /* 0x00000006080b7389 */ /* 0x0000640000000005 */
[----:B01----:R-:W-:Y:S05]  /*2f20*/  ENDCOLLECTIVE ;  /* 0x000000000000791b */ /* 0x003fea0003800000 */
.L_x_2290:
[----:B------:R-:W-:-:S04]  /*2f30*/  LOP3.LUT R44, R44, R3, RZ, 0xc0, !PT ;  /* 0x000000032c2c7212 */ /* 0x000fc800078ec0ff */
[----:B------:R0:W1:Y:S01]  /*2f40*/  POPC R46, R44 ;  /* 0x0000002c002e7309 */ /* 0x0000620000000000 */
[----:B------:R-:W-:-:S07]  /*2f50*/  LOP3.LUT R42, R11, R3, RZ, 0x30, !PT ;  /* 0x000000030b2a7212 */ /* 0x000fce00078e30ff */
[----:B01----:R-:W-:Y:S05]  /*2f60*/  WARPSYNC.COLLECTIVE R4, `(.L_x_2291) ;  /* 0x0000000004087348 */ /* 0x003fea0003c00000 */
[----:B------:R2:W3:Y:S02]  /*2f70*/  SHFL.IDX P0, R11, R8, R6, R5 ;  /* 0x00000006080b7389 */ /* 0x0004e40000000005 */
[----:B0123--:R-:W-:Y:S05]  /*2f80*/  ENDCOLLECTIVE ;  /* 0x000000000000791b */ /* 0x00ffea0003800000 */
.L_x_2291:
[----:B------:R-:W0:Y:S02]  /*2f90*/  POPC R42, R42 ;  /* 0x0000002a002a7309 */ /* 0x000e240000000000 */
[----:B0-----:R-:W-:Y:S01]  /*2fa0*/  IADD3 R21, PT, PT, -R42, R21, R46 ;  /* 0x000000152a157210 */ /* 0x001fe20007ffe12e */
[----:B------:R-:W-:-:S07]  /*2fb0*/  IMAD.MOV.U32 R10, RZ, RZ, R11 ;  /* 0x000000ffff0a7224 */ /* 0x000fce00078e000b */
[----:B------:R-:W-:Y:S05]  /*2fc0*/  WARPSYNC.COLLECTIVE R4, `(.L_x_2292) ;  /* 0x0000000004087348 */ /* 0x000fea0003c00000 */
[----:B------:R0:W1:Y:S02]  /*2fd0*/  SHFL.IDX P0, R11, R8, R6, R5 ;  /* 0x00000006080b7389 */ /* 0x0000640000000005 */
[----:B01----:R-:W-:Y:S05]  /*2fe0*/  ENDCOLLECTIVE ;  /* 0x000000000000791b */ /* 0x003fea0003800000 */
.L_x_2292:
[----:B------:R-:W-:-:S04]  /*2ff0*/  LOP3.LUT R10, R10, R7, RZ, 0xc0, !PT ;  /* 0x000000070a0a7212 */ /* 0x000fc800078ec0ff */
[----:B------:R0:W1:Y:S01]  /*3000*/  POPC R43, R10 ;  /* 0x0000000a002b7309 */ /* 0x0000620000000000 */
[----:B------:R-:W-:-:S07]  /*3010*/  LOP3.LUT R42, R11, R7, RZ, 0x30, !PT ;  /* 0x000000070b2a7212 */ /* 0x000fce00078e30ff */
[----:B01----:R-:W-:Y:S05]  /*3020*/  WARPSYNC.COLLECTIVE R4, `(.L_x_2293) ;  /* 0x0000000004087348 */ /* 0x003fea0003c00000 */
[----:B------:R2:W3:Y:S02]  /*3030*/  SHFL.IDX P0, R11, R8, R6, R5 ;  /* 0x00000006080b7389 */ /* 0x0004e40000000005 */
[----:B0123--:R-:W-:Y:S05]  /*3040*/  ENDCOLLECTIVE ;  /* 0x000000000000791b */ /* 0x00ffea0003800000 */
.L_x_2293:
[----:B------:R-:W0:Y:S02]  /*3050*/  POPC R42, R42 ;  /* 0x0000002a002a7309 */ /* 0x000e240000000000 */
[----:B0-----:R-:W-:Y:S01]  /*3060*/  IADD3 R18, PT, PT, -R42, R18, R43 ;  /* 0x000000122a127210 */ /* 0x001fe20007ffe12b */
[----:B------:R-:W-:-:S07]  /*3070*/  IMAD.MOV.U32 R43, RZ, RZ, R11 ;  /* 0x000000ffff2b7224 */ /* 0x000fce00078e000b */
[----:B------:R-:W-:Y:S05]  /*3080*/  WARPSYNC.COLLECTIVE R4, `(.L_x_2294) ;  /* 0x0000000004087348 */ /* 0x000fea0003c00000 */
[----:B------:R0:W1:Y:S02]  /*3090*/  SHFL.IDX P0, R11, R8, R6, R5 ;  /* 0x00000006080b7389 */ /* 0x0000640000000005 */
[----:B01----:R-:W-:Y:S05]  /*30a0*/  ENDCOLLECTIVE ;  /* 0x000000000000791b */ /* 0x003fea0003800000 */
.L_x_2294:
        /* <DEDUP_REMOVED lines=10> */
.L_x_2295:
[----:B------:R-:W-:-:S07]  /*3150*/  IMAD.MOV.U32 R42, RZ, RZ, R11 ;  /* 0x000000ffff2a7224 */ /* 0x000fce00078e000b */
[----:B------:R-:W-:Y:S05]  /*3160*/  WARPSYNC.COLLECTIVE R4, `(.L_x_2296) ;  /* 0x0000000004087348 */ /* 0x000fea0003c00000 */
[----:B------:R0:W1:Y:S02]  /*3170*/  SHFL.IDX P0, R11, R8, R6, R5 ;  /* 0x00000006080b7389 */ /* 0x0000640000000005 */
[----:B01----:R-:W-:Y:S05]  /*3180*/  ENDCOLLECTIVE ;  /* 0x000000000000791b */ /* 0x003fea0003800000 */
.L_x_2296:
[----:B------:R-:W-:-:S04]  /*3190*/  LOP3.LUT R42, R42, R9, RZ, 0xc0, !PT ;  /* 0x000000092a2a7212 */ /* 0x000fc800078ec0ff */
[----:B------:R0:W1:Y:S01]  /*31a0*/  POPC R46, R42 ;  /* 0x0000002a002e7309 */ /* 0x0000620000000000 */
[----:B------:R-:W-:-:S07]  /*31b0*/  IMAD.MOV.U32 R44, RZ, RZ, R11 ;  /* 0x000000ffff2c7224 */ /* 0x000fce00078e000b */
[----:B01----:R-:W-:Y:S05]  /*31c0*/  WARPSYNC.COLLECTIVE R4, `(.L_x_2297) ;  /* 0x0000000004087348 */ /* 0x003fea0003c00000 */
[----:B------:R2:W3:Y:S02]  /*31d0*/  SHFL.IDX P0, R11, R8, R6, R5 ;  /* 0x00000006080b7389 */ /* 0x0004e40000000005 */
[----:B0123--:R-:W-:Y:S05]  /*31e0*/  ENDCOLLECTIVE ;  /* 0x000000000000791b */ /* 0x00ffea0003800000 */
.L_x_2297:
[----:B------:R-:W-:-:S06]  /*31f0*/  LOP3.LUT R44, R44, R9, RZ, 0x30, !PT ;  /* 0x000000092c2c7212 */ /* 0x000fcc00078e30ff */
[----:B------:R-:W0:Y:S01]  /*3200*/  POPC R44, R44 ;  /* 0x0000002c002c7309 */ /* 0x000e220000000000 */
[----:B------:R-:W-:Y:S01]  /*3210*/  IMAD.MOV.U32 R10, RZ, RZ, R11 ;  /* 0x000000ffff0a7224 */ /* 0x000fe200078e000b */
[----:B0-----:R-:W-:-:S07]  /*3220*/  IADD3 R41, PT, PT, -R44, R41, R46 ;  /* 0x000000292c297210 */ /* 0x001fce0007ffe12e */
[----:B------:R-:W-:Y:S05]  /*3230*/  WARPSYNC.COLLECTIVE R4, `(.L_x_2298) ;  /* 0x0000000004087348 */ /* 0x000fea0003c00000 */
[----:B------:R0:W1:Y:S02]  /*3240*/  SHFL.IDX P0, R11, R8, R6, R5 ;  /* 0x00000006080b7389 */ /* 0x0000640000000005 */
[----:B01----:R-:W-:Y:S05]  /*3250*/  ENDCOLLECTIVE ;  /* 0x000000000000791b */ /* 0x003fea0003800000 */
.L_x_2298:
[----:B------:R-:W-:-:S04]  /*3260*/  LOP3.LUT R10, R10, R3, RZ, 0xc0, !PT ;  /* 0x000000030a0a7212 */ /* 0x000fc800078ec0ff */
[----:B------:R0:W1:Y:S01]  /*3270*/  POPC R43, R10 ;  /* 0x0000000a002b7309 */ /* 0x0000620000000000 */
[----:B------:R-:W-:-:S07]  /*3280*/  IMAD.MOV.U32 R44, RZ, RZ, R11 ;  /* 0x000000ffff2c7224 */ /* 0x000fce00078e000b */
[----:B01----:R-:W-:Y:S05]  /*3290*/  WARPSYNC.COLLECTIVE R4, `(.L_x_2299) ;  /* 0x0000000004087348 */ /* 0x003fea0003c00000 */
[----:B------:R2:W3:Y:S02]  /*32a0*/  SHFL.IDX P0, R11, R8, R6, R5 ;  /* 0x00000006080b7389 */ /* 0x0004e40000000005 */
[----:B0123--:R-:W-:Y:S05]  /*32b0*/  ENDCOLLECTIVE ;  /* 0x000000000000791b */ /* 0x00ffea0003800000 */
.L_x_2299:
[----:B------:R-:W-:-:S06]  /*32c0*/  LOP3.LUT R44, R44, R3, RZ, 0x30, !PT ;  /* 0x000000032c2c7212 */ /* 0x000fcc00078e30ff */
[----:B------:R-:W0:Y:S01]  /*32d0*/  POPC R44, R44 ;  /* 0x0000002c002c7309 */ /* 0x000e220000000000 */
[----:B------:R-:W-:Y:S01]  /*32e0*/  IMAD.MOV.U32 R42, RZ, RZ, R11 ;  /* 0x000000ffff2a7224 */ /* 0x000fe200078e000b */
[----:B0-----:R-:W-:-:S07]  /*32f0*/  IADD3 R40, PT, PT, -R44, R40, R43 ;  /* 0x000000282c287210 */ /* 0x001fce0007ffe12b */
[----:B------:R-:W-:Y:S05]  /*3300*/  WARPSYNC.COLLECTIVE R4, `(.L_x_2300) ;  /* 0x0000000004087348 */ /* 0x000fea0003c00000 */
[----:B------:R0:W1:Y:S02]  /*3310*/  SHFL.IDX P0, R11, R8, R6, R5 ;  /* 0x00000006080b7389 */ /* 0x0000640000000005 */
[----:B01----:R-:W-:Y:S05]  /*3320*/  ENDCOLLECTIVE ;  /* 0x000000000000791b */ /* 0x003fea0003800000 */
.L_x_2300:
[----:B------:R-:W-:-:S06]  /*3330*/  LOP3.LUT R42, R42, R7, RZ, 0xc0, !PT ;  /* 0x000000072a2a7212 */ /* 0x000fcc00078ec0ff */
[----:B------:R-:W0:Y:S01]  /*3340*/  POPC R42, R42 ;  /* 0x0000002a002a7309 */ /* 0x000e220000000000 */
[----:B------:R-:W-:-:S07]  /*3350*/  IMAD.MOV.U32 R44, RZ, RZ, R11 ;  /* 0x000000ffff2c7224 */ /* 0x000fce00078e000b */
[----:B0-----:R-:W-:Y:S05]  /*3360*/  WARPSYNC.COLLECTIVE R4, `(.L_x_2301) ;  /* 0x0000000004087348 */ /* 0x001fea0003c00000 */
[----:B------:R1:W2:Y:S02]  /*3370*/  SHFL.IDX P0, R11, R8, R6, R5 ;  /* 0x00000006080b7389 */ /* 0x0002a40000000005 */
[----:B012---:R-:W-:Y:S05]  /*3380*/  ENDCOLLECTIVE ;  /* 0x000000000000791b */ /* 0x007fea0003800000 */
.L_x_2301:
[----:B------:R-:W-:-:S06]  /*3390*/  LOP3.LUT R44, R44, R7, RZ, 0x30, !PT ;  /* 0x000000072c2c7212 */ /* 0x000fcc00078e30ff */
[----:B------:R-:W0:Y:S01]  /*33a0*/  POPC R44, R44 ;  /* 0x0000002c002c7309 */ /* 0x000e220000000000 */
[----:B------:R-:W-:Y:S01]  /*33b0*/  IMAD.MOV.U32 R45, RZ, RZ, R11 ;  /* 0x000000ffff2d7224 */ /* 0x000fe200078e000b */
[----:B0-----:R-:W-:-:S07]  /*33c0*/  IADD3 R39, PT, PT, -R44, R39, R42 ;  /* 0x000000272c277210 */ /* 0x001fce0007ffe12a */
[----:B------:R-:W-:Y:S05]  /*33d0*/  WARPSYNC.COLLECTIVE R4, `(.L_x_2302) ;  /* 0x0000000004087348 */ /* 0x000fea0003c00000 */
[----:B------:R0:W1:Y:S02]  /*33e0*/  SHFL.IDX P0, R11, R8, R6, R5 ;  /* 0x00000006080b7389 */ /* 0x0000640000000005 */
[----:B01----:R-:W-:Y:S05]  /*33f0*/  ENDCOLLECTIVE ;  /* 0x000000000000791b */ /* 0x003fea0003800000 */
.L_x_2302:
[----:B------:R-:W-:-:S06]  /*3400*/  LOP3.LUT R43, R45, R2, RZ, 0xc0, !PT ;  /* 0x000000022d2b7212 */ /* 0x000fcc00078ec0ff */
[----:B------:R-:W0:Y:S01]  /*3410*/  POPC R43, R43 ;  /* 0x0000002b002b7309 */ /* 0x000e220000000000 */
[----:B------:R-:W-:Y:S02]  /*3420*/  IMAD.MOV.U32 R6, RZ, RZ, 0x3 ;  /* 0x00000003ff067424 */ /* 0x000fe400078e00ff */
[----:B------:R-:W-:-:S07]  /*3430*/  IMAD.MOV.U32 R49, RZ, RZ, R11 ;  /* 0x000000ffff317224 */ /* 0x000fce00078e000b */
[----:B0-----:R-:W-:Y:S05]  /*3440*/  WARPSYNC.COLLECTIVE R4, `(.L_x_2303) ;  /* 0x0000000004087348 */ /* 0x001fea0003c00000 */
[----:B------:R1:W2:Y:S02]  /*3450*/  SHFL.IDX P0, R11, R8, R6, R5 ;  /* 0x00000006080b7389 */ /* 0x0002a40000000005 */
[----:B012---:R-:W-:Y:S05]  /*3460*/  ENDCOLLECTIVE ;  /* 0x000000000000791b */ /* 0x007fea0003800000 */
.L_x_2303:
[----:B------:R-:W-:-:S06]  /*3470*/  LOP3.LUT R49, R49, R2, RZ, 0x30, !PT ;  /* 0x0000000231317212 */ /* 0x000fcc00078e30ff */
[----:B------:R-:W0:Y:S01]  /*3480*/  POPC R49, R49 ;  /* 0x0000003100317309 */ /* 0x000e220000000000 */
[----:B------:R-:W-:Y:S01]  /*3490*/  IMAD.MOV.U32 R10, RZ, RZ, R11 ;  /* 0x000000ffff0a7224 */ /* 0x000fe200078e000b */
[----:B0-----:R-:W-:-:S07]  /*34a0*/  IADD3 R38, PT, PT, -R49, R38, R43 ;  /* 0x0000002631267210 */ /* 0x001fce0007ffe12b */
[----:B------:R-:W-:Y:S05]  /*34b0*/  WARPSYNC.COLLECTIVE R4, `(.L_x_2304) ;  /* 0x0000000004087348 */ /* 0x000fea0003c00000 */
[----:B------:R0:W1:Y:S02]  /*34c0*/  SHFL.IDX P0, R11, R8, R6, R5 ;  /* 0x00000006080b7389 */ /* 0x0000640000000005 */
[----:B01----:R-:W-:Y:S05]  /*34d0*/  ENDCOLLECTIVE ;  /* 0x000000000000791b */ /* 0x003fea0003800000 */
.L_x_2304:
[----:B------:R-:W-:-:S04]  /*34e0*/  LOP3.LUT R10, R10, R9, RZ, 0xc0, !PT ;  /* 0x000000090a0a7212 */ /* 0x000fc800078ec0ff */
[----:B------:R0:W1:Y:S01]  /*34f0*/  POPC R42, R10 ;  /* 0x0000000a002a7309 */ /* 0x0000620000000000 */
[----:B------:R-:W-:-:S07]  /*3500*/  LOP3.LUT R9, R11, R9, RZ, 0x30, !PT ;  /* 0x000000090b097212 */ /* 0x000fce00078e30ff */
[----:B01----:R-:W-:Y:S05]  /*3510*/  WARPSYNC.COLLECTIVE R4, `(.L_x_2305) ;  /* 0x0000000004087348 */ /* 0x003fea0003c00000 */
[----:B------:R2:W3:Y:S02]  /*3520*/  SHFL.IDX P0, R11, R8, R6, R5 ;  /* 0x00000006080b7389 */ /* 0x0004e40000000005 */
[----:B0123--:R-:W-:Y:S05]  /*3530*/  ENDCOLLECTIVE ;  /* 0x000000000000791b */ /* 0x00ffea0003800000 */
.L_x_2305:
[----:B------:R-:W0:Y:S02]  /*3540*/  POPC R9, R9 ;  /* 0x0000000900097309 */ /* 0x000e240000000000 */
[----:B0-----:R-:W-:Y:S01]  /*3550*/  IADD3 R25, PT, PT, -R9, R25, R42 ;  /* 0x0000001909197210 */ /* 0x001fe20007ffe12a */
[----:B------:R-:W-:-:S07]  /*3560*/  IMAD.MOV.U32 R42, RZ, RZ, R11 ;  /* 0x000000ffff2a7224 */ /* 0x000fce00078e000b */
[----:B------:R-:W-:Y:S05]  /*3570*/  WARPSYNC.COLLECTIVE R4, `(.L_x_2306) ;  /* 0x0000000004087348 */ /* 0x000fea0003c00000 */
[----:B------:R0:W1:Y:S02]  /*3580*/  SHFL.IDX P0, R11, R8, R6, R5 ;  /* 0x00000006080b7389 */ /* 0x0000640000000005 */
[----:B01----:R-:W-:Y:S05]  /*3590*/  ENDCOLLECTIVE ;  /* 0x000000000000791b */ /* 0x003fea0003800000 */
.L_x_2306:
[----:B------:R-:W-:-:S06]  /*35a0*/  LOP3.LUT R9, R42, R3, RZ, 0xc0, !PT ;  /* 0x000000032a097212 */ /* 0x000fcc00078ec0ff */
[----:B------:R-:W0:Y:S01]  /*35b0*/  POPC R9, R9 ;  /* 0x0000000900097309 */ /* 0x000e220000000000 */
[----:B------:R-:W-:-:S07]  /*35c0*/  LOP3.LUT R3, R11, R3, RZ, 0x30, !PT ;  /* 0x000000030b037212 */ /* 0x000fce00078e30ff */
[----:B0-----:R-:W-:Y:S05]  /*35d0*/  WARPSYNC.COLLECTIVE R4, `(.L_x_2307) ;  /* 0x0000000004087348 */ /* 0x001fea0003c00000 */
[----:B------:R1:W2:Y:S02]  /*35e0*/  SHFL.IDX P0, R11, R8, R6, R5 ;  /* 0x00000006080b7389 */ /* 0x0002a40000000005 */
[----:B012---:R-:W-:Y:S05]  /*35f0*/  ENDCOLLECTIVE ;  /* 0x000000000000791b */ /* 0x007fea0003800000 */
.L_x_2307:
[----:B------:R-:W0:Y:S02]  /*3600*/  POPC R3, R3 ;  /* 0x0000000300037309 */ /* 0x000e240000000000 */
[----:B0-----:R-:W-:Y:S01]  /*3610*/  IADD3 R22, PT, PT, -R3, R22, R9 ;  /* 0x0000001603167210 */ /* 0x001fe20007ffe109 */
[----:B------:R-:W-:-:S07]  /*3620*/  IMAD.MOV.U32 R10, RZ, RZ, R11 ;  /* 0x000000ffff0a7224 */ /* 0x000fce00078e000b */
[----:B------:R-:W-:Y:S05]  /*3630*/  WARPSYNC.COLLECTIVE R4, `(.L_x_2308) ;  /* 0x0000000004087348 */ /* 0x000fea0003c00000 */
[----:B------:R0:W1:Y:S02]  /*3640*/  SHFL.IDX P0, R11, R8, R6, R5 ;  /* 0x00000006080b7389 */ /* 0x0000640000000005 */
[----:B01----:R-:W-:Y:S05]  /*3650*/  ENDCOLLECTIVE ;  /* 0x000000000000791b */ /* 0x003fea0003800000 */
.L_x_2308:
[----:B------:R-:W-:-:S04]  /*3660*/  LOP3.LUT R10, R10, R7, RZ, 0xc0, !PT ;  /* 0x000000070a0a7212 */ /* 0x000fc800078ec0ff */
[----:B------:R0:W1:Y:S01]  /*3670*/  POPC R46, R10 ;  /* 0x0000000a002e7309 */ /* 0x0000620000000000 */
[----:B------:R-:W-:Y:S01]  /*3680*/  LOP3.LUT R3, R11, R7, RZ, 0x30, !PT ;  /* 0x000000070b037212 */ /* 0x000fe200078e30ff */
[----:B------:R-:W-:-:S07]  /*3690*/  VIADD R7, R34, 0x7 ;  /* 0x0000000722077836 */ /* 0x000fce0000000000 */
[----:B01----:R-:W-:Y:S05]  /*36a0*/  WARPSYNC.COLLECTIVE R4, `(.L_x_2309) ;  /* 0x0000000004087348 */ /* 0x003fea0003c00000 */
[----:B------:R2:W3:Y:S02]  /*36b0*/  SHFL.IDX P0, R11, R8, R6, R5 ;  /* 0x00000006080b7389 */ /* 0x0004e40000000005 */
[----:B0123--:R-:W-:Y:S05]  /*36c0*/  ENDCOLLECTIVE ;  /* 0x000000000000791b */ /* 0x00ffea0003800000 */
.L_x_2309:
[----:B------:R-:W-:Y:S01]  /*36d0*/  SHF.R.S32.HI R42, RZ, 0x1f, R7 ;  /* 0x0000001fff2a7819 */ /* 0x000fe20000011407 */
[----:B------:R-:W0:Y:S03]  /*36e0*/  POPC R3, R3 ;  /* 0x0000000300037309 */ /* 0x000e260000000000 */
[----:B------:R-:W-:Y:S02]  /*36f0*/  LEA.HI R42, R42, R7, RZ, 0x3 ;  /* 0x000000072a2a7211 */ /* 0x000fe400078f18ff */
[----:B0-----:R-:W-:Y:S02]  /*3700*/  IADD3 R19, PT, PT, -R3, R19, R46 ;  /* 0x0000001303137210 */ /* 0x001fe40007ffe12e */
[----:B------:R-:W-:Y:S01]  /*3710*/  LOP3.LUT R3, R42, 0xfffffff8, RZ, 0xc0, !PT ;  /* 0xfffffff82a037812 */ /* 0x000fe200078ec0ff */
[----:B------:R-:W-:-:S07]  /*3720*/  IMAD.MOV.U32 R7, RZ, RZ, R11 ;  /* 0x000000ffff077224 */ /* 0x000fce00078e000b */
[----:B------:R-:W-:Y:S05]  /*3730*/  WARPSYNC.COLLECTIVE R4, `(.L_x_2310) ;  /* 0x0000000004087348 */ /* 0x000fea0003c00000 */
[----:B------:R0:W1:Y:S02]  /*3740*/  SHFL.IDX P0, R11, R8, R6, R5 ;  /* 0x00000006080b7389 */ /* 0x0000640000000005 */
[----:B01----:R-:W-:Y:S05]  /*3750*/  ENDCOLLECTIVE ;  /* 0x000000000000791b */ /* 0x003fea0003800000 */
.L_x_2310:
[----:B------:R-:W-:-:S06]  /*3760*/  LOP3.LUT R7, R7, R2, RZ, 0xc0, !PT ;  /* 0x0000000207077212 */ /* 0x000fcc00078ec0ff */
[----:B------:R-:W0:Y:S01]  /*3770*/  POPC R7, R7 ;  /* 0x0000000700077309 */ /* 0x000e220000000000 */
[----:B------:R-:W-:Y:S05]  /*3780*/  BRA `(.L_x_2311) ;  /* 0xffffffdc00e07947 */ /* 0x000fea000383ffff */
.L_x_2249:
[----:B------:R-:W-:Y:S01]  /*3790*/  BSSY B0, `(.L_x_2312) ;  /* 0x0000006000007945 */ /* 0x000fe20003800000 */
[----:B------:R-:W-:Y:S01]  /*37a0*/  ISETP.NE.AND P6, PT, R10, RZ, PT ;  /* 0x000000ff0a00720c */ /* 0x000fe20003fc5270 */
[----:B------:R-:W-:-:S12]  /*37b0*/  IMAD.MOV.U32 R4, RZ, RZ, -0x1 ;  /* 0xffffffffff047424 */ /* 0x000fd800078e00ff */
[----:B------:R-:W-:Y:S05]  /*37c0*/  WARPSYNC.COLLECTIVE R4, `(.L_x_2313) ;  /* 0x0000000004087348 */ /* 0x000fea0003c00000 */
[----:B------:R-:W-:Y:S01]  /*37d0*/  VOTE.ANY R4, PT, P6 ;  /* 0x0000000000047806 */ /* 0x000fe200030e0100 */
[----:B------:R-:W-:Y:S06]  /*37e0*/  ENDCOLLECTIVE ;  /* 0x000000000000791b */ /* 0x000fec0003800000 */
.L_x_2313:
[----:B------:R-:W-:Y:S05]  /*37f0*/  BSYNC B0 ;  /* 0x0000000000007941 */ /* 0x000fea0003800000 */
.L_x_2312:
[----:B------:R-:W-:Y:S01]  /*3800*/  ISETP.NE.AND P6, PT, R9, RZ, PT ;  /* 0x000000ff0900720c */ /* 0x000fe20003fc5270 */
[----:B------:R-:W-:Y:S02]  /*3810*/  IMAD.MOV.U32 R20, RZ, RZ, R4 ;  /* 0x000000ffff147224 */ /* 0x000fe400078e0004 */
[----:B------:R-:W-:-:S04]  /*3820*/  IMAD.MOV.U32 R4, RZ, RZ, -0x1 ;  /* 0xffffffffff047424 */ /* 0x000fc800078e00ff */
[----:B------:R-:W0:Y:S06]  /*3830*/  BREV R20, R20 ;  /* 0x0000001400147301 */ /* 0x000e2c0000000000 */
[----:B0-----:R-:W-:Y:S05]  /*3840*/  WARPSYNC.COLLECTIVE R4, `(.L_x_2314) ;  /* 0x0000000004087348 */ /* 0x001fea0003c00000 */
[----:B------:R-:W-:Y:S01]  /*3850*/  VOTE.ANY R4, PT, P6 ;  /* 0x0000000000047806 */ /* 0x000fe200030e0100 */
[----:B0-----:R-:W-:Y:S06]  /*3860*/  ENDCOLLECTIVE ;  /* 0x000000000000791b */ /* 0x001fec0003800000 */
.L_x_2314:
[----:B------:R-:W-:Y:S01]  /*3870*/  ISETP.NE.AND P6, PT, R7, RZ, PT ;  /* 0x000000ff0700720c */ /* 0x000fe20003fc5270 */
[----:B------:R-:W-:Y:S02]  /*3880*/  IMAD.MOV.U32 R21, RZ, RZ, R4 ;  /* 0x000000ffff157224 */ /* 0x000fe400078e0004 */
[----:B------:R-:W-:-:S04]  /*3890*/  IMAD.MOV.U32 R4, RZ, RZ, -0x1 ;  /* 0xffffffffff047424 */ /* 0x000fc800078e00ff */
[----:B------:R-:W0:Y:S06]  /*38a0*/  BREV R21, R21 ;  /* 0x0000001500157301 */ /* 0x000e2c0000000000 */
[----:B0-----:R-:W-:Y:S05]  /*38b0*/  WARPSYNC.COLLECTIVE R4, `(.L_x_2315) ;  /* 0x0000000004087348 */ /* 0x001fea0003c00000 */
[----:B------:R-:W-:Y:S01]  /*38c0*/  VOTE.ANY R4, PT, P6 ;  /* 0x0000000000047806 */ /* 0x000fe200030e0100 */
[----:B0-----:R-:W-:Y:S06]  /*38d0*/  ENDCOLLECTIVE ;  /* 0x000000000000791b */ /* 0x001fec0003800000 */
.L_x_2315:
[----:B------:R-:W-:Y:S01]  /*38e0*/  ISETP.NE.AND P6, PT, R8, RZ, PT ;  /* 0x000000ff0800720c */ /* 0x000fe20003fc5270 */
[----:B------:R-:W-:Y:S02]  /*38f0*/  IMAD.MOV.U32 R22, RZ, RZ, R4 ;  /* 0x000000ffff167224 */ /* 0x000fe400078e0004 */
[----:B------:R-:W-:-:S04]  /*3900*/  IMAD.MOV.U32 R4, RZ, RZ, -0x1 ;  /* 0xffffffffff047424 */ /* 0x000fc800078e00ff */
[----:B------:R-:W0:Y:S06]  /*3910*/  BREV R22, R22 ;  /* 0x0000001600167301 */ /* 0x000e2c0000000000 */
[----:B0-----:R-:W-:Y:S05]  /*3920*/  WARPSYNC.COLLECTIVE R4, `(.L_x_2316) ;  /* 0x0000000004087348 */ /* 0x001fea0003c00000 */
[----:B------:R-:W-:Y:S01]  /*3930*/  VOTE.ANY R4, PT, P6 ;  /* 0x0000000000047806 */ /* 0x000fe200030e0100 */
[----:B0-----:R-:W-:Y:S06]  /*3940*/  ENDCOLLECTIVE ;  /* 0x000000000000791b */ /* 0x001fec0003800000 */
.L_x_2316:
[----:B------:R-:W-:Y:S01]  /*3950*/  ISETP.NE.AND P6, PT, R24, RZ, PT ;  /* 0x000000ff1800720c */ /* 0x000fe20003fc5270 */
[----:B------:R-:W-:Y:S02]  /*3960*/  IMAD.MOV.U32 R23, RZ, RZ, R4 ;  /* 0x000000ffff177224 */ /* 0x000fe400078e0004 */
[----:B------:R-:W-:-:S04]  /*3970*/  IMAD.MOV.U32 R4, RZ, RZ, -0x1 ;  /* 0xffffffffff047424 */ /* 0x000fc800078e00ff */
[----:B------:R-:W0:Y:S06]  /*3980*/  BREV R23, R23 ;  /* 0x0000001700177301 */ /* 0x000e2c0000000000 */
[----:B0-----:R-:W-:Y:S05]  /*3990*/  WARPSYNC.COLLECTIVE R4, `(.L_x_2317) ;  /* 0x0000000004087348 */ /* 0x001fea0003c00000 */
[----:B------:R-:W-:Y:S01]  /*39a0*/  VOTE.ANY R4, PT, P6 ;  /* 0x0000000000047806 */ /* 0x000fe200030e0100 */
[----:B0-----:R-:W-:Y:S06]  /*39b0*/  ENDCOLLECTIVE ;  /* 0x000000000000791b */ /* 0x001fec0003800000 */
.L_x_2317:
[----:B------:R-:W-:Y:S01]  /*39c0*/  ISETP.NE.AND P6, PT, R15, RZ, PT ;  /* 0x000000ff0f00720c */ /* 0x000fe20003fc5270 */
[----:B------:R-:W-:Y:S02]  /*39d0*/  IMAD.MOV.U32 R16, RZ, RZ, R4 ;  /* 0x000000ffff107224 */ /* 0x000fe400078e0004 */
[----:B------:R-:W-:-:S04]  /*39e0*/  IMAD.MOV.U32 R4, RZ, RZ, -0x1 ;  /* 0xffffffffff047424 */ /* 0x000fc800078e00ff */
[----:B------:R-:W0:Y:S06]  /*39f0*/  BREV R16, R16 ;  /* 0x0000001000107301 */ /* 0x000e2c0000000000 */
[----:B0-----:R-:W-:Y:S05]  /*3a00*/  WARPSYNC.COLLECTIVE R4, `(.L_x_2318) ;  /* 0x0000000004087348 */ /* 0x001fea0003c00000 */
[----:B------:R-:W-:Y:S01]  /*3a10*/  VOTE.ANY R4, PT, P6 ;  /* 0x0000000000047806 */ /* 0x000fe200030e0100 */
[----:B0-----:R-:W-:Y:S06]  /*3a20*/  ENDCOLLECTIVE ;  /* 0x000000000000791b */ /* 0x001fec0003800000 */
.L_x_2318:
[----:B------:R-:W-:Y:S01]  /*3a30*/  ISETP.NE.AND P6, PT, R11, RZ, PT ;  /* 0x000000ff0b00720c */ /* 0x000fe20003fc5270 */
[----:B------:R-:W-:Y:S02]  /*3a40*/  IMAD.MOV.U32 R17, RZ, RZ, R4 ;  /* 0x000000ffff117224 */ /* 0x000fe400078e0004 */
[----:B------:R-:W-:-:S04]  /*3a50*/  IMAD.MOV.U32 R4, RZ, RZ, -0x1 ;  /* 0xffffffffff047424 */ /* 0x000fc800078e00ff */
[----:B------:R-:W0:Y:S06]  /*3a60*/  BREV R17, R17 ;  /* 0x0000001100117301 */ /* 0x000e2c0000000000 */
[----:B0-----:R-:W-:Y:S05]  /*3a70*/  WARPSYNC.COLLECTIVE R4, `(.L_x_2319) ;  /* 0x0000000004087348 */ /* 0x001fea0003c00000 */
[----:B------:R-:W-:Y:S01]  /*3a80*/  VOTE.ANY R4, PT, P6 ;  /* 0x0000000000047806 */ /* 0x000fe200030e0100 */
[----:B0-----:R-:W-:Y:S06]  /*3a90*/  ENDCOLLECTIVE ;  /* 0x000000000000791b */ /* 0x001fec0003800000 */
.L_x_2319:
[----:B------:R-:W-:Y:S01]  /*3aa0*/  ISETP.NE.AND P6, PT, R12, RZ, PT ;  /* 0x000000ff0c00720c */ /* 0x000fe20003fc5270 */
[----:B------:R-:W-:Y:S02]  /*3ab0*/  IMAD.MOV.U32 R18, RZ, RZ, R4 ;  /* 0x000000ffff127224 */ /* 0x000fe400078e0004 */
[----:B------:R-:W-:-:S04]  /*3ac0*/  IMAD.MOV.U32 R4, RZ, RZ, -0x1 ;  /* 0xffffffffff047424 */ /* 0x000fc800078e00ff */
[----:B------:R-:W0:Y:S06]  /*3ad0*/  BREV R18, R18 ;  /* 0x0000001200127301 */ /* 0x000e2c0000000000 */
[----:B0-----:R-:W-:Y:S05]  /*3ae0*/  WARPSYNC.COLLECTIVE R4, `(.L_x_2320) ;  /* 0x0000000004087348 */ /* 0x001fea0003c00000 */
[----:B------:R-:W-:Y:S01]  /*3af0*/  VOTE.ANY R4, PT, P6 ;  /* 0x0000000000047806 */ /* 0x000fe200030e0100 */
[----:B0-----:R-:W-:Y:S06]  /*3b00*/  ENDCOLLECTIVE ;  /* 0x000000000000791b */ /* 0x001fec0003800000 */
.L_x_2320:
[----:B------:R-:W-:Y:S01]  /*3b10*/  PLOP3.LUT P6, PT, P1, PT, PT, 0x80, 0x8 ;  /* 0x000000000008781c */ /* 0x000fe20000fcf070 */
[----:B------:R-:W-:Y:S02]  /*3b20*/  IMAD.MOV.U32 R19, RZ, RZ, R4 ;  /* 0x000000ffff137224 */ /* 0x000fe400078e0004 */
[----:B------:R-:W-:-:S04]  /*3b30*/  IMAD.MOV.U32 R4, RZ, RZ, -0x1 ;  /* 0xffffffffff047424 */ /* 0x000fc800078e00ff */
[----:B------:R-:W0:Y:S06]  /*3b40*/  BREV R19, R19 ;  /* 0x0000001300137301 */ /* 0x000e2c0000000000 */
[----:B0-----:R-:W-:Y:S05]  /*3b50*/  WARPSYNC.COLLECTIVE R4, `(.L_x_2321) ;  /* 0x0000000004087348 */ /* 0x001fea0003c00000 */
[----:B------:R-:W-:Y:S01]  /*3b60*/  VOTE.ANY R4, PT, P6 ;  /* 0x0000000000047806 */ /* 0x000fe200030e0100 */
[----:B0-----:R-:W-:Y:S06]  /*3b70*/  ENDCOLLECTIVE ;  /* 0x000000000000791b */ /* 0x001fec0003800000 */
.L_x_2321:
[----:B------:R-:W-:Y:S01]  /*3b80*/  PLOP3.LUT P6, PT, P0, PT, PT, 0x80, 0x8 ;  /* 0x000000000008781c */ /* 0x000fe200007cf070 */
[----:B------:R-:W-:Y:S02]  /*3b90*/  IMAD.MOV.U32 R12, RZ, RZ, R4 ;  /* 0x000000ffff0c7224 */ /* 0x000fe400078e0004 */
[----:B------:R-:W-:-:S04]  /*3ba0*/  IMAD.MOV.U32 R4, RZ, RZ, -0x1 ;  /* 0xffffffffff047424 */ /* 0x000fc800078e00ff */
[----:B------:R-:W0:Y:S06]  /*3bb0*/  BREV R12, R12 ;  /* 0x0000000c000c7301 */ /* 0x000e2c0000000000 */
[----:B0-----:R-:W-:Y:S05]  /*3bc0*/  WARPSYNC.COLLECTIVE R4, `(.L_x_2322) ;  /* 0x0000000004087348 */ /* 0x001fea0003c00000 */
[----:B------:R-:W-:Y:S01]  /*3bd0*/  VOTE.ANY R4, PT, P6 ;  /* 0x0000000000047806 */ /* 0x000fe200030e0100 */
[----:B0-----:R-:W-:Y:S06]  /*3be0*/  ENDCOLLECTIVE ;  /* 0x000000000000791b */ /* 0x001fec0003800000 */
.L_x_2322:
[----:B------:R-:W-:Y:S01]  /*3bf0*/  ISETP.NE.AND P6, PT, R26, RZ, PT ;  /* 0x000000ff1a00720c */ /* 0x000fe20003fc5270 */
[----:B------:R-:W-:Y:S02]  /*3c00*/  IMAD.MOV.U32 R13, RZ, RZ, R4 ;  /* 0x000000ffff0d7224 */ /* 0x000fe400078e0004 */
[----:B------:R-:W-:-:S04]  /*3c10*/  IMAD.MOV.U32 R4, RZ, RZ, -0x1 ;  /* 0xffffffffff047424 */ /* 0x000fc800078e00ff */
[----:B------:R-:W0:Y:S06]  /*3c20*/  BREV R13, R13 ;  /* 0x0000000d000d7301 */ /* 0x000e2c0000000000 */
[----:B0-----:R-:W-:Y:S05]  /*3c30*/  WARPSYNC.COLLECTIVE R4, `(.L_x_2323) ;  /* 0x0000000004087348 */ /* 0x001fea0003c00000 */
[----:B------:R-:W-:Y:S01]  /*3c40*/  VOTE.ANY R4, PT, P6 ;  /* 0x0000000000047806 */ /* 0x000fe200030e0100 */
[----:B0-----:R-:W-:Y:S06]  /*3c50*/  ENDCOLLECTIVE ;  /* 0x000000000000791b */ /* 0x001fec0003800000 */
.L_x_2323:
[----:B------:R-:W-:Y:S01]  /*3c60*/  ISETP.NE.AND P6, PT, R25, RZ, PT ;  /* 0x000000ff1900720c */ /* 0x000fe20003fc5270 */
[----:B------:R-:W-:Y:S02]  /*3c70*/  IMAD.MOV.U32 R14, RZ, RZ, R4 ;  /* 0x000000ffff0e7224 */ /* 0x000fe400078e0004 */
[----:B------:R-:W-:-:S04]  /*3c80*/  IMAD.MOV.U32 R4, RZ, RZ, -0x1 ;  /* 0xffffffffff047424 */ /* 0x000fc800078e00ff */
[----:B------:R-:W0:Y:S06]  /*3c90*/  BREV R14, R14 ;  /* 0x0000000e000e7301 */ /* 0x000e2c0000000000 */
[----:B0-----:R-:W-:Y:S05]  /*3ca0*/  WARPSYNC.COLLECTIVE R4, `(.L_x_2324) ;  /* 0x0000000004087348 */ /* 0x001fea0003c00000 */
[----:B------:R-:W-:Y:S01]  /*3cb0*/  VOTE.ANY R4, PT, P6 ;  /* 0x0000000000047806 */ /* 0x000fe200030e0100 */
[----:B0-----:R-:W-:Y:S06]  /*3cc0*/  ENDCOLLECTIVE ;  /* 0x000000000000791b */ /* 0x001fec0003800000 */
.L_x_2324:
[----:B------:R-:W-:Y:S01]  /*3cd0*/  PLOP3.LUT P6, PT, P5, PT, PT, 0x80, 0x8 ;  /* 0x000000000008781c */ /* 0x000fe20002fcf070 */
[----:B------:R-:W-:Y:S02]  /*3ce0*/  IMAD.MOV.U32 R15, RZ, RZ, R4 ;  /* 0x000000ffff0f7224 */ /* 0x000fe400078e0004 */
[----:B------:R-:W-:-:S04]  /*3cf0*/  IMAD.MOV.U32 R4, RZ, RZ, -0x1 ;  /* 0xffffffffff047424 */ /* 0x000fc800078e00ff */
[----:B------:R-:W0:Y:S06]  /*3d00*/  BREV R15, R15 ;  /* 0x0000000f000f7301 */ /* 0x000e2c0000000000 */
[----:B0-----:R-:W-:Y:S05]  /*3d10*/  WARPSYNC.COLLECTIVE R4, `(.L_x_2325) ;  /* 0x0000000004087348 */ /* 0x001fea0003c00000 */
[----:B------:R-:W-:Y:S01]  /*3d20*/  VOTE.ANY R4, PT, P6 ;  /* 0x0000000000047806 */ /* 0x000fe200030e0100 */
[----:B0-----:R-:W-:Y:S06]  /*3d30*/  ENDCOLLECTIVE ;  /* 0x000000000000791b */ /* 0x001fec0003800000 */
.L_x_2325:
[----:B------:R-:W-:Y:S01]  /*3d40*/  PLOP3.LUT P6, PT, P4, PT, PT, 0x80, 0x8 ;  /* 0x000000000008781c */ /* 0x000fe200027cf070 */
[----:B------:R-:W-:Y:S02]  /*3d50*/  IMAD.MOV.U32 R8, RZ, RZ, R4 ;  /* 0x000000ffff087224 */ /* 0x000fe400078e0004 */
[----:B------:R-:W-:-:S04]  /*3d60*/  IMAD.MOV.U32 R4, RZ, RZ, -0x1 ;  /* 0xffffffffff047424 */ /* 0x000fc800078e00ff */
[----:B------:R-:W0:Y:S06]  /*3d70*/  BREV R8, R8 ;  /* 0x0000000800087301 */ /* 0x000e2c0000000000 */
[----:B0-----:R-:W-:Y:S05]  /*3d80*/  WARPSYNC.COLLECTIVE R4, `(.L_x_2326) ;  /* 0x0000000004087348 */ /* 0x001fea0003c00000 */
[----:B------:R-:W-:Y:S01]  /*3d90*/  VOTE.ANY R4, PT, P6 ;  /* 0x0000000000047806 */ /* 0x000fe200030e0100 */
[----:B0-----:R-:W-:Y:S06]  /*3da0*/  ENDCOLLECTIVE ;  /* 0x000000000000791b */ /* 0x001fec0003800000 */
.L_x_2326:
[----:B------:R-:W-:Y:S01]  /*3db0*/  PLOP3.LUT P6, PT, P3, PT, PT, 0x80, 0x8 ;  /* 0x000000000008781c */ /* 0x000fe20001fcf070 */
[----:B------:R-:W-:Y:S02]  /*3dc0*/  IMAD.MOV.U32 R9, RZ, RZ, R4 ;  /* 0x000000ffff097224 */ /* 0x000fe400078e0004 */
[----:B------:R-:W-:-:S04]  /*3dd0*/  IMAD.MOV.U32 R4, RZ, RZ, -0x1 ;  /* 0xffffffffff047424 */ /* 0x000fc800078e00ff */
[----:B------:R-:W0:Y:S06]  /*3de0*/  BREV R9, R9 ;  /* 0x0000000900097301 */ /* 0x000e2c0000000000 */
[----:B0-----:R-:W-:Y:S05]  /*3df0*/  WARPSYNC.COLLECTIVE R4, `(.L_x_2327) ;  /* 0x0000000004087348 */ /* 0x001fea0003c00000 */
[----:B------:R-:W-:Y:S01]  /*3e00*/  VOTE.ANY R4, PT, P6 ;  /* 0x0000000000047806 */ /* 0x000fe200030e0100 */
[----:B0-----:R-:W-:Y:S06]  /*3e10*/  ENDCOLLECTIVE ;  /* 0x000000000000791b */ /* 0x001fec0003800000 */
.L_x_2327:
[----:B------:R-:W-:Y:S01]  /*3e20*/  PLOP3.LUT P6, PT, P2, PT, PT, 0x80, 0x8 ;  /* 0x000000000008781c */ /* 0x000fe200017cf070 */
[----:B------:R-:W-:Y:S02]  /*3e30*/  IMAD.MOV.U32 R10, RZ, RZ, R4 ;  /* 0x000000ffff0a7224 */ /* 0x000fe400078e0004 */
[----:B------:R-:W-:-:S04]  /*3e40*/  IMAD.MOV.U32 R4, RZ, RZ, -0x1 ;  /* 0xffffffffff047424 */ /* 0x000fc800078e00ff */
[----:B------:R-:W0:Y:S06]  /*3e50*/  BREV R10, R10 ;  /* 0x0000000a000a7301 */ /* 0x000e2c0000000000 */
[----:B0-----:R-:W-:Y:S05]  /*3e60*/  WARPSYNC.COLLECTIVE R4, `(.L_x_2328) ;  /* 0x0000000004087348 */ /* 0x001fea0003c00000 */
[----:B------:R-:W-:Y:S01]  /*3e70*/  VOTE.ANY R4, PT, P6 ;  /* 0x0000000000047806 */ /* 0x000fe200030e0100 */
[----:B0-----:R-:W-:Y:S06]  /*3e80*/  ENDCOLLECTIVE ;  /* 0x000000000000791b */ /* 0x001fec0003800000 */
.L_x_2328:
[----:B------:R-:W-:Y:S01]  /*3e90*/  IMAD.MOV.U32 R11, RZ, RZ, R4 ;  /* 0x000000ffff0b7224 */ /* 0x000fe200078e0004 */
[----:B------:R-:W-:Y:S06]  /*3ea0*/  BRA `(.L_x_2329) ;  /* 0xffffffdc00987947 */ /* 0x000fec000383ffff */
.L_x_2330:
        /* <DEDUP_REMOVED lines=13> */
.L_x_3000:


//--------------------- .text._Z22spmm4_bin_op_4_1024_64PKhPKjPjPKiS5_ii --------------------------
	.section	.text._Z22spmm4_bin_op_4_1024_64PKhPKjPjPKiS5_ii,"ax",@progbits
	.align	128
        .global         _Z22spmm4_bin_op_4_1024_64PKhPKjPjPKiS5_ii
        .type           _Z22spmm4_bin_op_4_1024_64PKhPKjPjPKiS5_ii,@function
        .size           _Z22spmm4_bin_op_4_1024_64PKhPKjPjPKiS5_ii,(.L_x_3001 - _Z22spmm4_bin_op_4_1024_64PKhPKjPjPKiS5_ii)
        .other          _Z22spmm4_bin_op_4_1024_64PKhPKjPjPKiS5_ii,@"STO_CUDA_ENTRY STV_DEFAULT"
_Z22spmm4_bin_op_4_1024_64PKhPKjPjPKiS5_ii:
.text._Z22spmm4_bin_op_4_1024_64PKhPKjPjPKiS5_ii:
        /* <DEDUP_REMOVED lines=76> */
.L_x_2335:
        /* <DEDUP_REMOVED lines=513> */
.L_x_2426:
        /* <DEDUP_REMOVED lines=11> */
.L_x_2333:
        /* <DEDUP_REMOVED lines=10> */
.L_x_2332:
[----:B------:R-:W-:Y:S05]  /*2620*/  BSYNC B0 ;  /* 0x0000000000007941 */ /* 0x000fea0003800000 */
.L_x_2331:
        /* <DEDUP_REMOVED lines=21> */
.L_x_2436:
        /* <DEDUP_REMOVED lines=9> */
.L_x_2334:
        /* <DEDUP_REMOVED lines=9> */
.L_x_2338:
[----:B------:R-:W-:Y:S05]  /*28a0*/  BSYNC B2 ;  /* 0x0000000000027941 */ /* 0x000fea0003800000 */
.L_x_2337:
        /* <DEDUP_REMOVED lines=8> */
.L_x_2339:
[----:B------:R-:W-:Y:S02]  /*2930*/  IMAD.SHL.U32 R35, R35, 0x10000000, RZ ;  /* 0x1000000023237824 */ /* 0x000fe400078e00ff */
[----:B------:R-:W-:Y:S01]  /*2940*/  IMAD.MOV.U32 R2, RZ, RZ, R36 ;  /* 0x000000ffff027224 */ /* 0x000fe200078e0024 */
[----:B------:R-:W-:Y:S01]  /*2950*/  LOP3.LUT R36, R18, 0x10, RZ, 0xfc, !PT ;  /* 0x0000001012247812 */ /* 0x000fe200078efcff */
[----:B------:R-:W-:-:S07]  /*2960*/  IMAD.MOV.U32 R6, RZ, RZ, R33 ;  /* 0x000000ffff067224 */ /* 0x000fce00078e0021 */
[----:B------:R-:W-:Y:S05]  /*2970*/  WARPSYNC.COLLECTIVE R4, `(.L_x_2340) ;  /* 0x0000000004087348 */ /* 0x000fea0003c00000 */
[----:B------:R0:W1:Y:S02]  /*2980*/  SHFL.IDX P0, R33, R7, R2, R3 ;  /* 0x0000000207217389 */ /* 0x0000640000000003 */
[----:B01----:R-:W-:Y:S05]  /*2990*/  ENDCOLLECTIVE ;  /* 0x000000000000791b */ /* 0x003fea0003800000 */
.L_x_2340:
[----:B------:R-:W-:Y:S02]  /*29a0*/  IMAD.SHL.U32 R6, R6, 0x1000000, RZ ;  /* 0x0100000006067824 */ /* 0x000fe400078e00ff */
[----:B------:R-:W-:Y:S02]  /*29b0*/  IMAD.MOV.U32 R2, RZ, RZ, R5 ;  /* 0x000000ffff027224 */ /* 0x000fe400078e0005 */
[----:B------:R-:W-:-:S07]  /*29c0*/  IMAD.MOV.U32 R37, RZ, RZ, R33 ;  /* 0x000000ffff257224 */ /* 0x000fce00078e0021 */
[----:B------:R-:W-:Y:S05]  /*29d0*/  WARPSYNC.COLLECTIVE R4, `(.L_x_2341) ;  /* 0x0000000004087348 */ /* 0x000fea0003c00000 */
[----:B------:R0:W1:Y:S02]  /*29e0*/  SHFL.IDX P0, R33, R7, R2, R3 ;  /* 0x0000000207217389 */ /* 0x0000640000000003 */
[----:B01----:R-:W-:Y:S05]  /*29f0*/  ENDCOLLECTIVE ;  /* 0x000000000000791b */ /* 0x003fea0003800000 */
.L_x_2341:
        /* <DEDUP_REMOVED lines=8> */
.L_x_2342:
        /* <DEDUP_REMOVED lines=11> */
.L_x_2343:
[----:B------:R-:W-:Y:S02]  /*2b30*/  IMAD.MOV.U32 R2, RZ, RZ, R36 ;  /* 0x000000ffff027224 */ /* 0x000fe400078e0024 */
[----:B------:R-:W-:-:S07]  /*2b40*/  IMAD.MOV.U32 R35, RZ, RZ, R33 ;  /* 0x000000ffff237224 */ /* 0x000fce00078e0021 */
[----:B------:R-:W-:Y:S05]  /*2b50*/  WARPSYNC.COLLECTIVE R4, `(.L_x_2344) ;  /* 0x0000000004087348 */ /* 0x000fea0003c00000 */
[----:B------:R0:W1:Y:S02]  /*2b60*/  SHFL.IDX P0, R33, R7, R2, R3 ;  /* 0x0000000207217389 */ /* 0x0000640000000003 */
[----:B01----:R-:W-:Y:S05]  /*2b70*/  ENDCOLLECTIVE ;  /* 0x000000000000791b */ /* 0x003fea0003800000 */
.L_x_2344:
[----:B------:R-:W-:Y:S02]  /*2b80*/  IMAD.SHL.U32 R35, R35, 0x100, RZ ;  /* 0x0000010023237824 */ /* 0x000fe400078e00ff */
[----:B------:R-:W-:Y:S02]  /*2b90*/  IMAD.MOV.U32 R2, RZ, RZ, R14 ;  /* 0x000000ffff027224 */ /* 0x000fe400078e000e */
[----:B------:R-:W-:-:S07]  /*2ba0*/  IMAD.MOV.U32 R36, RZ, RZ, R33 ;  /* 0x000000ffff247224 */ /* 0x000fce00078e0021 */
[----:B------:R-:W-:Y:S05]  /*2bb0*/  WARPSYNC.COLLECTIVE R4, `(.L_x_2345) ;  /* 0x0000000004087348 */ /* 0x000fea0003c00000 */
[----:B------:R0:W1:Y:S02]  /*2bc0*/  SHFL.IDX P0, R33, R7, R2, R3 ;  /* 0x0000000207217389 */ /* 0x0000640000000003 */
[----:B01----:R-:W-:Y:S05]  /*2bd0*/  ENDCOLLECTIVE ;  /* 0x000000000000791b */ /* 0x003fea0003800000 */
.L_x_2345:
        /* <DEDUP_REMOVED lines=12> */
.L_x_2346:
[----:B------:R-:W-:Y:S01]  /*2ca0*/  PLOP3.LUT P5, PT, P4, PT, PT, 0x8, 0x80 ;  /* 0x000000000080781c */ /* 0x000fe200027ae170 */
[----:B------:R-:W-:-:S04]  /*2cb0*/  IMAD.MOV.U32 R36, RZ, RZ, R37 ;  /* 0x000000ffff247224 */ /* 0x000fc800078e0025 */
[----:B------:R0:W1:Y:S08]  /*2cc0*/  BREV R5, R36 ;  /* 0x0000002400057301 */ /* 0x0000700000000000 */
[----:B01----:R-:W-:Y:S05]  /*2cd0*/  WARPSYNC.COLLECTIVE R4, `(.L_x_2347) ;  /* 0x0000000004087348 */ /* 0x003fea0003c00000 */
[----:B------:R-:W-:Y:S01]  /*2ce0*/  VOTE.ANY R37, PT, P5 ;  /* 0x0000000000257806 */ /* 0x000fe200028e0100 */
[----:B01----:R-:W-:Y:S06]  /*2cf0*/  ENDCOLLECTIVE ;  /* 0x000000000000791b */ /* 0x003fec0003800000 */
.L_x_2347:
[----:B------:R-:W-:Y:S01]  /*2d00*/  PLOP3.LUT P5, PT, P6, PT, PT, 0x8, 0x80 ;  /* 0x000000000080781c */ /* 0x000fe200037ae170 */
[----:B------:R-:W-:-:S04]  /*2d10*/  IMAD.MOV.U32 R35, RZ, RZ, R37 ;  /* 0x000000ffff237224 */ /* 0x000fc800078e0025 */
[----:B------:R0:W1:Y:S01]  /*2d20*/  BREV R2, R35 ;  /* 0x0000002300027301 */ /* 0x0000620000000000 */
[----:B------:R0:W-:Y:S07]  /*2d30*/  STS [R12], R5 ;  /* 0x000000050c007388 */ /* 0x0001ee0000000800 */
[----:B01----:R-:W-:Y:S05]  /*2d40*/  WARPSYNC.COLLECTIVE R4, `(.L_x_2348) ;  /* 0x0000000004087348 */ /* 0x003fea0003c00000 */
[----:B------:R-:W-:Y:S01]  /*2d50*/  VOTE.ANY R37, PT, P5 ;  /* 0x0000000000257806 */ /* 0x000fe200028e0100 */
[----:B01----:R-:W-:Y:S06]  /*2d60*/  ENDCOLLECTIVE ;  /* 0x000000000000791b */ /* 0x003fec0003800000 */
.L_x_2348:
        /* <DEDUP_REMOVED lines=11> */
.L_x_2349:
        /* <DEDUP_REMOVED lines=15> */
.L_x_2350:
        /* <DEDUP_REMOVED lines=8> */
.L_x_2351:
        /* <DEDUP_REMOVED lines=13> */
.L_x_2352:
        /* <DEDUP_REMOVED lines=8> */
.L_x_2353:
[----:B------:R-:W-:Y:S01]  /*30e0*/  PLOP3.LUT P5, PT, P4, PT, PT, 0x8, 0x80 ;  /* 0x000000000080781c */ /* 0x000fe200027ae170 */
[----:B------:R-:W-:-:S04]  /*30f0*/  IMAD.MOV.U32 R3, RZ, RZ, R37 ;  /* 0x000000ffff037224 */ /* 0x000fc800078e0025 */
[----:B------:R0:W1:Y:S01]  /*3100*/  BREV R6, R3 ;  /* 0x0000000300067301 */ /* 0x0000620000000000 */
[----:B------:R0:W-:Y:S07]  /*3110*/  STS [R12+0xc], R35 ;  /* 0x00000c230c007388 */ /* 0x0001ee0000000800 */
[----:B01----:R-:W-:Y:S05]  /*3120*/  WARPSYNC.COLLECTIVE R4, `(.L_x_2354) ;  /* 0x0000000004087348 */ /* 0x003fea0003c00000 */
[----:B------:R-:W-:Y:S01]  /*3130*/  VOTE.ANY R37, PT, P5 ;  /* 0x0000000000257806 */ /* 0x000fe200028e0100 */
[----:B01----:R-:W-:Y:S06]  /*3140*/  ENDCOLLECTIVE ;  /* 0x000000000000791b */ /* 0x003fec0003800000 */
.L_x_2354:
        /* <DEDUP_REMOVED lines=14> */
.L_x_2355:
        /* <DEDUP_REMOVED lines=8> */
.L_x_2356:
        /* <DEDUP_REMOVED lines=8> */
.L_x_2357:
        /* <DEDUP_REMOVED lines=12> */
.L_x_2358:
        /* <DEDUP_REMOVED lines=10> */
.L_x_2359:
        /* <DEDUP_REMOVED lines=15> */
.L_x_2360:
        /* <DEDUP_REMOVED lines=8> */
.L_x_2361:
        /* <DEDUP_REMOVED lines=13> */
.L_x_2362:
        /* <DEDUP_REMOVED lines=8> */
.L_x_2363:
[----:B------:R-:W-:Y:S01]  /*3750*/  PLOP3.LUT P5, PT, P6, PT, PT, 0x8, 0x80 ;  /* 0x000000000080781c */ /* 0x000fe200037ae170 */
[----:B------:R-:W-:-:S04]  /*3760*/  IMAD.MOV.U32 R3, RZ, RZ, R37 ;  /* 0x000000ffff037224 */ /* 0x000fc800078e0025 */
[----:B------:R0:W1:Y:S01]  /*3770*/  BREV R6, R3 ;  /* 0x0000000300067301 */ /* 0x0000620000000000 */
[----:B------:R0:W-:Y:S07]  /*3780*/  STS [R12+0x20], R35 ;  /* 0x000020230c007388 */ /* 0x0001ee0000000800 */
[----:B01----:R-:W-:Y:S05]  /*3790*/  WARPSYNC.COLLECTIVE R4, `(.L_x_2364) ;  /* 0x0000000004087348 */ /* 0x003fea0003c00000 */
[----:B------:R-:W-:Y:S01]  /*37a0*/  VOTE.ANY R37, PT, P5 ;  /* 0x0000000000257806 */ /* 0x000fe200028e0100 */
[----:B01----:R-:W-:Y:S06]  /*37b0*/  ENDCOLLECTIVE ;  /* 0x000000000000791b */ /* 0x003fec0003800000 */
.L_x_2364:
        /* <DEDUP_REMOVED lines=14> */
.L_x_2365:
        /* <DEDUP_REMOVED lines=9> */
.L_x_2366:
[----:B------:R-:W-:Y:S01]  /*3930*/  PLOP3.LUT P5, PT, P0, PT, PT, 0x8, 0x80 ;  /* 0x000000000080781c */ /* 0x000fe200007ae170 */
[----:B------:R-:W-:-:S04]  /*3940*/  IMAD.MOV.U32 R36, RZ, RZ, R37 ;  /* 0x000000ffff247224 */ /* 0x000fc800078e0025 */
[----:B------:R0:W1:Y:S01]  /*3950*/  BREV R3, R36 ;  /* 0x0000002400037301 */ /* 0x0000620000000000 */
[----:B------:R0:W-:Y:S07]  /*3960*/  STS [R11+0x24], R6 ;  /* 0x000024060b007388 */ /* 0x0001ee0000000800 */
[----:B01----:R-:W-:Y:S05]  /*3970*/  WARPSYNC.COLLECTIVE R4, `(.L_x_2367) ;  /* 0x0000000004087348 */ /* 0x003fea0003c00000 */
[----:B------:R-:W-:Y:S01]  /*3980*/  VOTE.ANY R37, PT, P5 ;  /* 0x0000000000257806 */ /* 0x000fe200028e0100 */
[----:B01----:R-:W-:Y:S06]  /*3990*/  ENDCOLLECTIVE ;  /* 0x000000000000791b */ /* 0x003fec0003800000 */
.L_x_2367:
        /* <DEDUP_REMOVED lines=12> */
.L_x_2368:
        /* <DEDUP_REMOVED lines=10> */
.L_x_2369:
        /* <DEDUP_REMOVED lines=15> */
.L_x_2370:
        /* <DEDUP_REMOVED lines=8> */
.L_x_2371:
        /* <DEDUP_REMOVED lines=10> */
.L_x_2372:
        /* <DEDUP_REMOVED lines=11> */
.L_x_2373:
[----:B------:R-:W-:Y:S01]  /*3dc0*/  PLOP3.LUT P5, PT, P6, PT, PT, 0x8, 0x80 ;  /* 0x000000000080781c */ /* 0x000fe200037ae170 */
[----:B------:R-:W-:Y:S01]  /*3dd0*/  IMAD.MOV.U32 R3, RZ, RZ, R37 ;  /* 0x000000ffff037224 */ /* 0x000fe200078e0025 */
[----:B------:R0:W-:Y:S03]  /*3de0*/  STS [R12+0x34], R35 ;  /* 0x000034230c007388 */ /* 0x0001e60000000800 */
[----:B------:R0:W1:Y:S08]  /*3df0*/  BREV R6, R3 ;  /* 0x0000000300067301 */ /* 0x0000700000000000 */
[----:B01----:R-:W-:Y:S05]  /*3e00*/  WARPSYNC.COLLECTIVE R4, `(.L_x_2374) ;  /* 0x0000000004087348 */ /* 0x003fea0003c00000 */
[----:B------:R-:W-:Y:S01]  /*3e10*/  VOTE.ANY R37, PT, P5 ;  /* 0x0000000000257806 */ /* 0x000fe200028e0100 */
[----:B01----:R-:W-:Y:S06]  /*3e20*/  ENDCOLLECTIVE ;  /* 0x000000000000791b */ /* 0x003fec0003800000 */
.L_x_2374:
        /* <DEDUP_REMOVED lines=14> */
.L_x_2375:
        /* <DEDUP_REMOVED lines=9> */
.L_x_2376:
[----:B------:R-:W-:Y:S01]  /*3fa0*/  PLOP3.LUT P5, PT, P2, PT, PT, 0x8, 0x80 ;  /* 0x000000000080781c */ /* 0x000fe200017ae170 */
[----:B------:R-:W-:-:S04]  /*3fb0*/  IMAD.MOV.U32 R36, RZ, RZ, R37 ;  /* 0x000000ffff247224 */ /* 0x000fc800078e0025 */
[----:B------:R0:W1:Y:S01]  /*3fc0*/  BREV R3, R36 ;  /* 0x0000002400037301 */ /* 0x0000620000000000 */
[----:B------:R0:W-:Y:S07]  /*3fd0*/  STS [R11+0x38], R6 ;  /* 0x000038060b007388 */ /* 0x0001ee0000000800 */
[----:B01----:R-:W-:Y:S05]  /*3fe0*/  WARPSYNC.COLLECTIVE R4, `(.L_x_2377) ;  /* 0x0000000004087348 */ /* 0x003fea0003c00000 */
[----:B------:R-:W-:Y:S01]  /*3ff0*/  VOTE.ANY R37, PT, P5 ;  /* 0x0000000000257806 */ /* 0x000fe200028e0100 */
[----:B01----:R-:W-:Y:S06]  /*4000*/  ENDCOLLECTIVE ;  /* 0x000000000000791b */ /* 0x003fec0003800000 */
.L_x_2377:
        /* <DEDUP_REMOVED lines=12> */
.L_x_2378:
        /* <DEDUP_REMOVED lines=10> */
.L_x_2379:
        /* <DEDUP_REMOVED lines=14> */
.L_x_2380:
        /* <DEDUP_REMOVED lines=10> */
.L_x_2381:
        /* <DEDUP_REMOVED lines=11> */
.L_x_2382:
        /* <DEDUP_REMOVED lines=9> */
.L_x_2383:
[----:B------:R-:W-:Y:S01]  /*4430*/  PLOP3.LUT P5, PT, P1, PT, PT, 0x8, 0x80 ;  /* 0x000000000080781c */ /* 0x000fe20000fae170 */
[----:B------:R-:W-:-:S04]  /*4440*/  IMAD.MOV.U32 R3, RZ, RZ, R37 ;  /* 0x000000ffff037224 */ /* 0x000fc800078e0025 */
[----:B------:R0:W1:Y:S01]  /*4450*/  BREV R6, R3 ;  /* 0x0000000300067301 */ /* 0x0000620000000000 */
[----:B------:R0:W-:Y:S07]  /*4460*/  STS [R12+0x48], R35 ;  /* 0x000048230c007388 */ /* 0x0001ee0000000800 */
[----:B01----:R-:W-:Y:S05]  /*4470*/  WARPSYNC.COLLECTIVE R4, `(.L_x_2384) ;  /* 0x0000000004087348 */ /* 0x003fea0003c00000 */
[----:B------:R-:W-:Y:S01]  /*4480*/  VOTE.ANY R37, PT, P5 ;  /* 0x0000000000257806 */ /* 0x000fe200028e0100 */
[----:B01----:R-:W-:Y:S06]  /*4490*/  ENDCOLLECTIVE ;  /* 0x000000000000791b */ /* 0x003fec0003800000 */
.L_x_2384:
        /* <DEDUP_REMOVED lines=14> */
.L_x_2385:
        /* <DEDUP_REMOVED lines=9> */
.L_x_2386:
[----:B------:R-:W-:Y:S01]  /*4610*/  PLOP3.LUT P5, PT, P4, PT, PT, 0x8, 0x80 ;  /* 0x000000000080781c */ /* 0x000fe200027ae170 */
[----:B------:R-:W-:-:S04]  /*4620*/  IMAD.MOV.U32 R36, RZ, RZ, R37 ;  /* 0x000000ffff247224 */ /* 0x000fc800078e0025 */
[----:B------:R0:W1:Y:S01]  /*4630*/  BREV R3, R36 ;  /* 0x0000002400037301 */ /* 0x0000620000000000 */
[----:B------:R0:W-:Y:S07]  /*4640*/  STS [R11+0x4c], R6 ;  /* 0x00004c060b007388 */ /* 0x0001ee0000000800 */
[----:B01----:R-:W-:Y:S05]  /*4650*/  WARPSYNC.COLLECTIVE R4, `(.L_x_2387) ;  /* 0x0000000004087348 */ /* 0x003fea0003c00000 */
[----:B------:R-:W-:Y:S01]  /*4660*/  VOTE.ANY R37, PT, P5 ;  /* 0x0000000000257806 */ /* 0x000fe200028e0100 */
[----:B01----:R-:W-:Y:S06]  /*4670*/  ENDCOLLECTIVE ;  /* 0x000000000000791b */ /* 0x003fec0003800000 */
.L_x_2387:
        /* <DEDUP_REMOVED lines=12> */
.L_x_2388:
        /* <DEDUP_REMOVED lines=10> */
.L_x_2389:
        /* <DEDUP_REMOVED lines=15> */
.L_x_2390:
        /* <DEDUP_REMOVED lines=8> */
.L_x_2391:
        /* <DEDUP_REMOVED lines=13> */
.L_x_2392:
        /* <DEDUP_REMOVED lines=8> */
.L_x_2393:
[----:B------:R-:W-:Y:S01]  /*4aa0*/  PLOP3.LUT P5, PT, P3, PT, PT, 0x8, 0x80 ;  /* 0x000000000080781c */ /* 0x000fe20001fae170 */
[----:B------:R-:W-:-:S04]  /*4ab0*/  IMAD.MOV.U32 R3, RZ, RZ, R37 ;  /* 0x000000ffff037224 */ /* 0x000fc800078e0025 */
[----:B------:R0:W1:Y:S01]  /*4ac0*/  BREV R6, R3 ;  /* 0x0000000300067301 */ /* 0x0000620000000000 */
[----:B------:R0:W-:Y:S07]  /*4ad0*/  STS [R12+0x5c], R35 ;  /* 0x00005c230c007388 */ /* 0x0001ee0000000800 */
[----:B01----:R-:W-:Y:S05]  /*4ae0*/  WARPSYNC.COLLECTIVE R4, `(.L_x_2394) ;  /* 0x0000000004087348 */ /* 0x003fea0003c00000 */
[----:B------:R-:W-:Y:S01]  /*4af0*/  VOTE.ANY R37, PT, P5 ;  /* 0x0000000000257806 */ /* 0x000fe200028e0100 */
[----:B01----:R-:W-:Y:S06]  /*4b00*/  ENDCOLLECTIVE ;  /* 0x000000000000791b */ /* 0x003fec0003800000 */
.L_x_2394:
        /* <DEDUP_REMOVED lines=14> */
.L_x_2395:
        /* <DEDUP_REMOVED lines=9> */
.L_x_2396:
        /* <DEDUP_REMOVED lines=10> */
.L_x_2397:
        /* <DEDUP_REMOVED lines=11> */
.L_x_2398:
        /* <DEDUP_REMOVED lines=11> */
.L_x_2399:
        /* <DEDUP_REMOVED lines=11> */
.L_x_2400:
        /* <DEDUP_REMOVED lines=12> */
.L_x_2401:
        /* <DEDUP_REMOVED lines=12> */
.L_x_2402:
[----:B------:R0:W-:Y:S01]  /*50b0*/  STS [R11+0x6c], R2 ;  /* 0x00006c020b007388 */ /* 0x0001e20000000800 */
[----:B------:R-:W-:Y:S01]  /*50c0*/  PLOP3.LUT P5, PT, P4, PT, PT, 0x8, 0x80 ;  /* 0x000000000080781c */ /* 0x000fe200027ae170 */
[----:B------:R-:W-:-:S06]  /*50d0*/  IMAD.MOV.U32 R5, RZ, RZ, R37 ;  /* 0x000000ffff057224 */ /* 0x000fcc00078e0025 */
[----:B------:R-:W1:Y:S06]  /*50e0*/  BREV R5, R5 ;  /* 0x0000000500057301 */ /* 0x000e6c0000000000 */
[----:B01----:R-:W-:Y:S05]  /*50f0*/  WARPSYNC.COLLECTIVE R4, `(.L_x_2403) ;  /* 0x0000000004087348 */ /* 0x003fea0003c00000 */
[----:B------:R-:W-:Y:S01]  /*5100*/  VOTE.ANY R37, PT, P5 ;  /* 0x0000000000257806 */ /* 0x000fe200028e0100 */
[----:B01----:R-:W-:Y:S06]  /*5110*/  ENDCOLLECTIVE ;  /* 0x000000000000791b */ /* 0x003fec0003800000 */
.L_x_2403:
        /* <DEDUP_REMOVED lines=8> */
.L_x_2404:
        /* <DEDUP_REMOVED lines=12> */
.L_x_2405:
        /* <DEDUP_REMOVED lines=13> */
.L_x_2406:
        /* <DEDUP_REMOVED lines=13> */
.L_x_2407:
[----:B------:R-:W-:Y:S01]  /*5400*/  PLOP3.LUT P5, PT, P4, PT, PT, 0x8, 0x80 ;  /* 0x000000000080781c */ /* 0x000fe200027ae170 */
[----:B------:R-:W-:Y:S02]  /*5410*/  IMAD.MOV.U32 R3, RZ, RZ, 0x1f ;  /* 0x0000001fff037424 */ /* 0x000fe400078e00ff */
[----:B------:R-:W-:-:S06]  /*5420*/  IMAD.MOV.U32 R34, RZ, RZ, R37 ;  /* 0x000000ffff227224 */ /* 0x000fcc00078e0025 */
[----:B------:R-:W0:Y:S04]  /*5430*/  BREV R34, R34 ;  /* 0x0000002200227301 */ /* 0x000e280000000000 */
[----:B0-----:R-:W-:Y:S05]  /*5440*/  WARPSYNC.COLLECTIVE R4, `(.L_x_2408) ;  /* 0x0000000004087348 */ /* 0x001fea0003c00000 */
[----:B------:R-:W-:Y:S01]  /*5450*/  VOTE.ANY R37, PT, P5 ;  /* 0x0000000000257806 */ /* 0x000fe200028e0100 */
[----:B0-----:R-:W-:Y:S06]  /*5460*/  ENDCOLLECTIVE ;  /* 0x000000000000791b */ /* 0x001fec0003800000 */
.L_x_2408:
[----:B------:R-:W-:Y:S01]  /*5470*/  PLOP3.LUT P5, PT, P1, PT, PT, 0x8, 0x80 ;  /* 0x000000000080781c */ /* 0x000fe20000fae170 */
[----:B------:R-:W-:-:S06]  /*5480*/  IMAD.MOV.U32 R33, RZ, RZ, R37 ;  /* 0x000000ffff217224 */ /* 0x000fcc00078e0025 */
[----:B------:R-:W0:Y:S01]  /*5490*/  BREV R33, R33 ;  /* 0x0000002100217301 */ /* 0x000e220000000000 */
[----:B------:R1:W-:Y:S05]  /*54a0*/  STS [R11+0x78], R34 ;  /* 0x000078220b007388 */ /* 0x0003ea0000000800 */
[----:B01----:R-:W-:Y:S05]  /*54b0*/  WARPSYNC.COLLECTIVE R4, `(.L_x_2409) ;  /* 0x0000000004087348 */ /* 0x003fea0003c00000 */
[----:B------:R-:W-:Y:S01]  /*54c0*/  VOTE.ANY R37, PT, P5 ;  /* 0x0000000000257806 */ /* 0x000fe200028e0100 */
[----:B01----:R-:W-:Y:S06]  /*54d0*/  ENDCOLLECTIVE ;  /* 0x000000000000791b */ /* 0x003fec0003800000 */
.L_x_2409:
[----:B------:R-:W-:Y:S01]  /*54e0*/  IMAD.MOV.U32 R34, RZ, RZ, R37 ;  /* 0x000000ffff227224 */ /* 0x000fe200078e0025 */
[----:B------:R0:W-:Y:S05]  /*54f0*/  STS [R12+0x7c], R33 ;  /* 0x00007c210c007388 */ /* 0x0001ea0000000800 */
[----:B------:R-:W1:Y:S02]  /*5500*/  BREV R34, R34 ;  /* 0x0000002200227301 */ /* 0x000e640000000000 */
[----:B01----:R-:W-:Y:S05]  /*5510*/  WARPSYNC.COLLECTIVE R4, `(.L_x_2410) ;  /* 0x0000000004087348 */ /* 0x003fea0003c00000 */
[----:B0-----:R0:W2:Y:S02]  /*5520*/  SHFL.IDX P0, R33, R7, R2, R3 ;  /* 0x0000000207217389 */ /* 0x0010a40000000003 */
[----:B012---:R-:W-:Y:S05]  /*5530*/  ENDCOLLECTIVE ;  /* 0x000000000000791b */ /* 0x007fea0003800000 */
.L_x_2410:
[----:B------:R0:W-:Y:S04]  /*5540*/  STS [R11+0x7c], R34 ;  /* 0x00007c220b007388 */ /* 0x0001e80000000800 */
[----:B------:R0:W1:Y:S01]  /*5550*/  LDS R5, [R10] ;  /* 0x000000000a057984 */ /* 0x0000620000000800 */
[----:B------:R-:W-:-:S07]  /*5560*/  IMAD.MOV.U32 R6, RZ, RZ, R33 ;  /* 0x000000ffff067224 */ /* 0x000fce00078e0021 */
[----:B01----:R-:W-:Y:S05]  /*5570*/  WARPSYNC.COLLECTIVE R4, `(.L_x_2411) ;  /* 0x0000000004087348 */ /* 0x003fea0003c00000 */
[----:B------:R2:W3:Y:S02]  /*5580*/  SHFL.IDX P0, R33, R7, R2, R3 ;  /* 0x0000000207217389 */ /* 0x0004e40000000003 */
[----:B0123--:R-:W-:Y:S05]  /*5590*/  ENDCOLLECTIVE ;  /* 0x000000000000791b */ /* 0x00ffea0003800000 */
.L_x_2411:
[----:B------:R-:W-:-:S07]  /*55a0*/  IMAD.MOV.U32 R36, RZ, RZ, R33 ;  /* 0x000000ffff247224 */ /* 0x000fce00078e0021 */
[----:B------:R-:W-:Y:S05]  /*55b0*/  WARPSYNC.COLLECTIVE R4, `(.L_x_2412) ;  /* 0x0000000004087348 */ /* 0x000fea0003c00000 */
[----:B------:R0:W1:Y:S02]  /*55c0*/  SHFL.IDX P0, R33, R7, R2, R3 ;  /* 0x0000000207217389 */ /* 0x0000640000000003 */
[----:B01----:R-:W-:Y:S05]  /*55d0*/  ENDCOLLECTIVE ;  /* 0x000000000000791b */ /* 0x003fea0003800000 */
.L_x_2412:
        /* <DEDUP_REMOVED lines=10> */
.L_x_2413:
[----:B------:R-:W-:Y:S01]  /*5680*/  LOP3.LUT R34, R35, R6, RZ, 0xc0, !PT ;  /* 0x0000000623227212 */ /* 0x000fe200078ec0ff */
[----:B------:R-:W-:-:S05]  /*5690*/  IMAD.MOV.U32 R2, RZ, RZ, 0x1 ;  /* 0x00000001ff027424 */ /* 0x000fca00078e00ff */
[----:B------:R-:W0:Y:S01]  /*56a0*/  POPC R34, R34 ;  /* 0x0000002200227309 */ /* 0x000e220000000000 */
[----:B------:R-:W-:-:S07]  /*56b0*/  LOP3.LUT R35, R33, R6, RZ, 0x30, !PT ;  /* 0x0000000621237212 */ /* 0x000fce00078e30ff */
[----:B0-----:R-:W-:Y:S05]  /*56c0*/  WARPSYNC.COLLECTIVE R4, `(.L_x_2414) ;  /* 0x0000000004087348 */ /* 0x001fea0003c00000 */
[----:B------:R1:W2:Y:S02]  /*56d0*/  SHFL.IDX P0, R33, R7, R2, R3 ;  /* 0x0000000207217389 */ /* 0x0002a40000000003 */
[----:B012---:R-:W-:Y:S05]  /*56e0*/  ENDCOLLECTIVE ;  /* 0x000000000000791b */ /* 0x007fea0003800000 */
.L_x_2414:
[----:B------:R-:W0:Y:S02]  /*56f0*/  POPC R35, R35 ;  /* 0x0000002300237309 */ /* 0x000e240000000000 */
[----:B0-----:R-:W-:Y:S01]  /*5700*/  IADD3 R19, PT, PT, -R35, R19, R34 ;  /* 0x0000001323137210 */ /* 0x001fe20007ffe122 */
[----:B------:R-:W-:-:S07]  /*5710*/  IMAD.MOV.U32 R32, RZ, RZ, R33 ;  /* 0x000000ffff207224 */ /* 0x000fce00078e0021 */
[----:B------:R-:W-:Y:S05]  /*5720*/  WARPSYNC.COLLECTIVE R4, `(.L_x_2415) ;  /* 0x0000000004087348 */ /* 0x000fea0003c00000 */
[----:B------:R0:W1:Y:S02]  /*5730*/  SHFL.IDX P0, R33, R7, R2, R3 ;  /* 0x0000000207217389 */ /* 0x0000640000000003 */
[----:B01----:R-:W-:Y:S05]  /*5740*/  ENDCOLLECTIVE ;  /* 0x000000000000791b */ /* 0x003fea0003800000 */
.L_x_2415:
[----:B------:R-:W-:-:S04]  /*5750*/  LOP3.LUT R32, R32, R5, RZ, 0xc0, !PT ;  /* 0x0000000520207212 */ /* 0x000fc800078ec0ff */
[----:B------:R0:W1:Y:S01]  /*5760*/  POPC R34, R32 ;  /* 0x0000002000227309 */ /* 0x0000620000000000 */
[----:B------:R-:W-:-:S07]  /*5770*/  LOP3.LUT R35, R33, R5, RZ, 0x30, !PT ;  /* 0x0000000521237212 */ /* 0x000fce00078e30ff */
[----:B01----:R-:W-:Y:S05]  /*5780*/  WARPSYNC.COLLECTIVE R4, `(.L_x_2416) ;  /* 0x0000000004087348 */ /* 0x003fea0003c00000 */
[----:B------:R2:W3:Y:S02]  /*5790*/  SHFL.IDX P0, R33, R7, R2, R3 ;  /* 0x0000000207217389 */ /* 0x0004e40000000003 */
[----:B0123--:R-:W-:Y:S05]  /*57a0*/  ENDCOLLECTIVE ;  /* 0x000000000000791b */ /* 0x00ffea0003800000 */
.L_x_2416:
[----:B------:R-:W0:Y:S02]  /*57b0*/  POPC R35, R35 ;  /* 0x0000002300237309 */ /* 0x000e240000000000 */
[----:B0-----:R-:W-:Y:S01]  /*57c0*/  IADD3 R25, PT, PT, -R35, R25, R34 ;  /* 0x0000001923197210 */ /* 0x001fe20007ffe122 */
[----:B------:R-:W-:-:S07]  /*57d0*/  IMAD.MOV.U32 R37, RZ, RZ, R33 ;  /* 0x000000ffff257224 */ /* 0x000fce00078e0021 */
[----:B------:R-:W-:Y:S05]  /*57e0*/  WARPSYNC.COLLECTIVE R4, `(.L_x_2417) ;  /* 0x0000000004087348 */ /* 0x000fea0003c00000 */
[----:B------:R0:W1:Y:S02]  /*57f0*/  SHFL.IDX P0, R33, R7, R2, R3 ;  /* 0x0000000207217389 */ /* 0x0000640000000003 */
[----:B01----:R-:W-:Y:S05]  /*5800*/  ENDCOLLECTIVE ;  /* 0x000000000000791b */ /* 0x003fea0003800000 */
.L_x_2417:
[----:B------:R-:W-:-:S04]  /*5810*/  LOP3.LUT R37, R37, R6, RZ, 0xc0, !PT ;  /* 0x0000000625257212 */ /* 0x000fc800078ec0ff */
[----:B------:R0:W1:Y:S01]  /*5820*/  POPC R32, R37 ;  /* 0x0000002500207309 */ /* 0x0000620000000000 */
[----:B------:R-:W-:Y:S02]  /*5830*/  IMAD.MOV.U32 R2, RZ, RZ, 0x2 ;  /* 0x00000002ff027424 */ /* 0x000fe400078e00ff */
[----:B------:R-:W-:-:S07]  /*5840*/  IMAD.MOV.U32 R34, RZ, RZ, R33 ;  /* 0x000000ffff227224 */ /* 0x000fce00078e0021 */
[----:B01----:R-:W-:Y:S05]  /*5850*/  WARPSYNC.COLLECTIVE R4, `(.L_x_2418) ;  /* 0x0000000004087348 */ /* 0x003fea0003c00000 */
[----:B------:R2:W3:Y:S02]  /*5860*/  SHFL.IDX P0, R33, R7, R2, R3 ;  /* 0x0000000207217389 */ /* 0x0004e40000000003 */
[----:B0123--:R-:W-:Y:S05]  /*5870*/  ENDCOLLECTIVE ;  /* 0x000000000000791b */ /* 0x00ffea0003800000 */
.L_x_2418:
[----:B------:R-:W-:-:S06]  /*5880*/  LOP3.LUT R34, R34, R6, RZ, 0x30, !PT ;  /* 0x0000000622227212 */ /* 0x000fcc00078e30ff */
[----:B------:R-:W0:Y:S02]  /*5890*/  POPC R34, R34 ;  /* 0x0000002200227309 */ /* 0x000e240000000000 */
[----:B0-----:R-:W-:Y:S01]  /*58a0*/  IADD3 R21, PT, PT, -R34, R21, R32 ;  /* 0x0000001522157210 */ /* 0x001fe20007ffe120 */
[----:B------:R-:W-:-:S07]  /*58b0*/  IMAD.MOV.U32 R32, RZ, RZ, R33 ;  /* 0x000000ffff207224 */ /* 0x000fce00078e0021 */
[----:B------:R-:W-:Y:S05]  /*58c0*/  WARPSYNC.COLLECTIVE R4, `(.L_x_2419) ;  /* 0x0000000004087348 */ /* 0x000fea0003c00000 */
[----:B------:R0:W1:Y:S02]  /*58d0*/  SHFL.IDX P0, R33, R7, R2, R3 ;  /* 0x0000000207217389 */ /* 0x0000640000000003 */
[----:B01----:R-:W-:Y:S05]  /*58e0*/  ENDCOLLECTIVE ;  /* 0x000000000000791b */ /* 0x003fea0003800000 */
.L_x_2419:
[----:B------:R-:W-:-:S04]  /*58f0*/  LOP3.LUT R32, R32, R5, RZ, 0xc0, !PT ;  /* 0x0000000520207212 */ /* 0x000fc800078ec0ff */
[----:B------:R0:W1:Y:S01]  /*5900*/  POPC R37, R32 ;  /* 0x0000002000257309 */ /* 0x0000620000000000 */
[----:B------:R-:W-:-:S07]  /*5910*/  IMAD.MOV.U32 R36, RZ, RZ, R33 ;  /* 0x000000ffff247224 */ /* 0x000fce00078e0021 */
[----:B01----:R-:W-:Y:S05]  /*5920*/  WARPSYNC.COLLECTIVE R4, `(.L_x_2420) ;  /* 0x0000000004087348 */ /* 0x003fea0003c00000 */
[----:B------:R2:W3:Y:S02]  /*5930*/  SHFL.IDX P0, R33, R7, R2, R3 ;  /* 0x0000000207217389 */ /* 0x0004e40000000003 */
[----:B0123--:R-:W-:Y:S05]  /*5940*/  ENDCOLLECTIVE ;  /* 0x000000000000791b */ /* 0x00ffea0003800000 */
.L_x_2420:
[----:B------:R-:W-:-:S06]  /*5950*/  LOP3.LUT R36, R36, R5, RZ, 0x30, !PT ;  /* 0x0000000524247212 */ /* 0x000fcc00078e30ff */
[----:B------:R-:W0:Y:S01]  /*5960*/  POPC R36, R36 ;  /* 0x0000002400247309 */ /* 0x000e220000000000 */
[----:B------:R-:W-:Y:S01]  /*5970*/  IMAD.MOV.U32 R35, RZ, RZ, R33 ;  /* 0x000000ffff237224 */ /* 0x000fe200078e0021 */
[----:B0-----:R-:W-:-:S07]  /*5980*/  IADD3 R26, PT, PT, -R36, R26, R37 ;  /* 0x0000001a241a7210 */ /* 0x001fce0007ffe125 */
[----:B------:R-:W-:Y:S05]  /*5990*/  WARPSYNC.COLLECTIVE R4, `(.L_x_2421) ;  /* 0x0000000004087348 */ /* 0x000fea0003c00000 */
[----:B------:R0:W1:Y:S02]  /*59a0*/  SHFL.IDX P0, R33, R7, R2, R3 ;  /* 0x0000000207217389 */ /* 0x0000640000000003 */
[----:B01----:R-:W-:Y:S05]  /*59b0*/  ENDCOLLECTIVE ;  /* 0x000000000000791b */ /* 0x003fea0003800000 */
.L_x_2421:
[----:B------:R-:W-:-:S06]  /*59c0*/  LOP3.LUT R35, R35, R6, RZ, 0xc0, !PT ;  /* 0x0000000623237212 */ /* 0x000fcc00078ec0ff */
[----:B------:R-:W0:Y:S01]  /*59d0*/  POPC R35, R35 ;  /* 0x0000002300237309 */ /* 0x000e220000000000 */
[----:B------:R-:W-:Y:S01]  /*59e0*/  IMAD.MOV.U32 R2, RZ, RZ, 0x3 ;  /* 0x00000003ff027424 */ /* 0x000fe200078e00ff */
[----:B------:R-:W-:-:S07]  /*59f0*/  LOP3.LUT R34, R33, R6, RZ, 0x30, !PT ;  /* 0x0000000621227212 */ /* 0x000fce00078e30ff */
[----:B0-----:R-:W-:Y:S05]  /*5a00*/  WARPSYNC.COLLECTIVE R4, `(.L_x_2422) ;  /* 0x0000000004087348 */ /* 0x001fea0003c00000 */
[----:B------:R1:W2:Y:S02]  /*5a10*/  SHFL.IDX P0, R33, R7, R2, R3 ;  /* 0x0000000207217389 */ /* 0x0002a40000000003 */
[----:B012---:R-:W-:Y:S05]  /*5a20*/  ENDCOLLECTIVE ;  /* 0x000000000000791b */ /* 0x007fea0003800000 */
.L_x_2422:
[----:B------:R-:W0:Y:S02]  /*5a30*/  POPC R34, R34 ;  /* 0x0000002200227309 */ /* 0x000e240000000000 */
[----:B0-----:R-:W-:Y:S01]  /*5a40*/  IADD3 R22, PT, PT, -R34, R22, R35 ;  /* 0x0000001622167210 */ /* 0x001fe20007ffe123 */
[----:B------:R-:W-:-:S07]  /*5a50*/  IMAD.MOV.U32 R32, RZ, RZ, R33 ;  /* 0x000000ffff207224 */ /* 0x000fce00078e0021 */
[----:B------:R-:W-:Y:S05]  /*5a60*/  WARPSYNC.COLLECTIVE R4, `(.L_x_2423) ;  /* 0x0000000004087348 */ /* 0x000fea0003c00000 */
[----:B------:R0:W1:Y:S02]  /*5a70*/  SHFL.IDX P0, R33, R7, R2, R3 ;  /* 0x0000000207217389 */ /* 0x0000640000000003 */
[----:B01----:R-:W-:Y:S05]  /*5a80*/  ENDCOLLECTIVE ;  /* 0x000000000000791b */ /* 0x003fea0003800000 */
.L_x_2423:
[----:B------:R-:W-:-:S06]  /*5a90*/  LOP3.LUT R32, R32, R5, RZ, 0xc0, !PT ;  /* 0x0000000520207212 */ /* 0x000fcc00078ec0ff */
[----:B------:R-:W0:Y:S01]  /*5aa0*/  POPC R32, R32 ;  /* 0x0000002000207309 */ /* 0x000e220000000000 */
[----:B------:R-:W-:-:S07]  /*5ab0*/  LOP3.LUT R34, R33, R5, RZ, 0x30, !PT ;  /* 0x0000000521227212 */ /* 0x000fce00078e30ff */
[----:B0-----:R-:W-:Y:S05]  /*5ac0*/  WARPSYNC.COLLECTIVE R4, `(.L_x_2424) ;  /* 0x0000000004087348 */ /* 0x001fea0003c00000 */
[----:B------:R1:W2:Y:S02]  /*5ad0*/  SHFL.IDX P0, R33, R7, R2, R3 ;  /* 0x0000000207217389 */ /* 0x0002a40000000003 */
[----:B012---:R-:W-:Y:S05]  /*5ae0*/  ENDCOLLECTIVE ;  /* 0x000000000000791b */ /* 0x007fea0003800000 */
.L_x_2424:
[----:B------:R-:W0:Y:S02]  /*5af0*/  POPC R34, R34 ;  /* 0x0000002200227309 */ /* 0x000e240000000000 */
[----:B0-----:R-:W-:Y:S01]  /*5b00*/  IADD3 R27, PT, PT, -R34, R27, R32 ;  /* 0x0000001b221b7210 */ /* 0x001fe20007ffe120 */
[----:B------:R-:W-:-:S07]  /*5b10*/  IMAD.MOV.U32 R5, RZ, RZ, R33 ;  /* 0x000000ffff057224 */ /* 0x000fce00078e0021 */
[----:B------:R-:W-:Y:S05]  /*5b20*/  WARPSYNC.COLLECTIVE R4, `(.L_x_2425) ;  /* 0x0000000004087348 */ /* 0x000fea0003c00000 */
[----:B------:R0:W1:Y:S02]  /*5b30*/  SHFL.IDX P0, R33, R7, R2, R3 ;  /* 0x0000000207217389 */ /* 0x0000640000000003 */
[----:B01----:R-:W-:Y:S05]  /*5b40*/  ENDCOLLECTIVE ;  /* 0x000000000000791b */ /* 0x003fea0003800000 */
.L_x_2425:
[----:B------:R-:W-:-:S04]  /*5b50*/  LOP3.LUT R5, R5, R6, RZ, 0xc0, !PT ;  /* 0x0000000605057212 */ /* 0x000fc800078ec0ff */
[----:B------:R0:W1:Y:S01]  /*5b60*/  POPC R32, R5 ;  /* 0x0000000500207309 */ /* 0x0000620000000000 */
[----:B------:R-:W-:Y:S05]  /*5b70*/  BRA `(.L_x_2426) ;  /* 0xffffffc800547947 */ /* 0x000fea000383ffff */
.L_x_2336:
[----:B------:R-:W-:Y:S01]  /*5b80*/  BSSY B0, `(.L_x_2427) ;  /* 0x0000006000007945 */ /* 0x000fe20003800000 */
[----:B------:R-:W-:Y:S01]  /*5b90*/  ISETP.NE.AND P5, PT, R3, RZ, PT ;  /* 0x000000ff0300720c */ /* 0x000fe20003fa5270 */
[----:B------:R-:W-:-:S12]  /*5ba0*/  IMAD.MOV.U32 R4, RZ, RZ, -0x1 ;  /* 0xffffffffff047424 */ /* 0x000fd800078e00ff */
[----:B0-2---:R-:W-:Y:S05]  /*5bb0*/  WARPSYNC.COLLECTIVE R4, `(.L_x_2428) ;  /* 0x0000000004087348 */ /* 0x005fea0003c00000 */
[----:B------:R-:W-:Y:S01]  /*5bc0*/  VOTE.ANY R37, PT, P5 ;  /* 0x0000000000257806 */ /* 0x000fe200028e0100 */
[----:B0-2---:R-:W-:Y:S06]  /*5bd0*/  ENDCOLLECTIVE ;  /* 0x000000000000791b */ /* 0x005fec0003800000 */
.L_x_2428:
[----:B------:R-:W-:Y:S05]  /*5be0*/  BSYNC B0 ;  /* 0x0000000000007941 */ /* 0x000fea0003800000 */
.L_x_2427:
[----:B------:R-:W-:Y:S01]  /*5bf0*/  PLOP3.LUT P5, PT, P1, PT, PT, 0x80, 0x8 ;  /* 0x000000000008781c */ /* 0x000fe20000faf070 */
[----:B------:R-:W-:Y:S02]  /*5c00*/  IMAD.MOV.U32 R4, RZ, RZ, -0x1 ;  /* 0xffffffffff047424 */ /* 0x000fe400078e00ff */
[----:B------:R-:W-:-:S06]  /*5c10*/  IMAD.MOV.U32 R8, RZ, RZ, R37 ;  /* 0x000000ffff087224 */ /* 0x000fcc00078e0025 */
[----:B------:R-:W0:Y:S04]  /*5c20*/  BREV R8, R8 ;  /* 0x0000000800087301 */ /* 0x000e280000000000 */
[----:B0-----:R-:W-:Y:S05]  /*5c30*/  WARPSYNC.COLLECTIVE R4, `(.L_x_2429) ;  /* 0x0000000004087348 */ /* 0x001fea0003c00000 */
[----:B------:R-:W-:Y:S01]  /*5c40*/  VOTE.ANY R37, PT, P5 ;  /* 0x0000000000257806 */ /* 0x000fe200028e0100 */
[----:B0-----:R-:W-:Y:S06]  /*5c50*/  ENDCOLLECTIVE ;  /* 0x000000000000791b */ /* 0x001fec0003800000 */
.L_x_2429:
[----:B------:R-:W-:Y:S01]  /*5c60*/  PLOP3.LUT P5, PT, P0, PT, PT, 0x80, 0x8 ;  /* 0x000000000008781c */ /* 0x000fe200007af070 */
[----:B------:R-:W-:-:S06]  /*5c70*/  IMAD.MOV.U32 R9, RZ, RZ, R37 ;  /* 0x000000ffff097224 */ /* 0x000fcc00078e0025 */
[----:B------:R-:W0:Y:S06]  /*5c80*/  BREV R9, R9 ;  /* 0x0000000900097301 */ /* 0x000e2c0000000000 */
[----:B0-----:R-:W-:Y:S05]  /*5c90*/  WARPSYNC.COLLECTIVE R4, `(.L_x_2430) ;  /* 0x0000000004087348 */ /* 0x001fea0003c00000 */
[----:B------:R-:W-:Y:S01]  /*5ca0*/  VOTE.ANY R37, PT, P5 ;  /* 0x0000000000257806 */ /* 0x000fe200028e0100 */
[----:B0-----:R-:W-:Y:S06]  /*5cb0*/  ENDCOLLECTIVE ;  /* 0x000000000000791b */ /* 0x001fec0003800000 */
.L_x_2430:
[----:B------:R-:W-:Y:S01]  /*5cc0*/  ISETP.NE.AND P5, PT, R2, RZ, PT ;  /* 0x000000ff0200720c */ /* 0x000fe20003fa5270 */
[----:B------:R-:W-:-:S06]  /*5cd0*/  IMAD.MOV.U32 R10, RZ, RZ, R37 ;  /* 0x000000ffff0a7224 */ /* 0x000fcc00078e0025 */
[----:B------:R-:W0:Y:S06]  /*5ce0*/  BREV R10, R10 ;  /* 0x0000000a000a7301 */ /* 0x000e2c0000000000 */
[----:B0-----:R-:W-:Y:S05]  /*5cf0*/  WARPSYNC.COLLECTIVE R4, `(.L_x_2431) ;  /* 0x0000000004087348 */ /* 0x001fea0003c00000 */
[----:B------:R-:W-:Y:S01]  /*5d00*/  VOTE.ANY R37, PT, P5 ;  /* 0x0000000000257806 */ /* 0x000fe200028e0100 */
[----:B0-----:R-:W-:Y:S06]  /*5d10*/  ENDCOLLECTIVE ;  /* 0x000000000000791b */ /* 0x001fec0003800000 */
.L_x_2431:
[----:B------:R-:W-:Y:S01]  /*5d20*/  PLOP3.LUT P5, PT, P6, PT, PT, 0x80, 0x8 ;  /* 0x000000000008781c */ /* 0x000fe200037af070 */
[----:B------:R-:W-:-:S06]  /*5d30*/  IMAD.MOV.U32 R11, RZ, RZ, R37 ;  /* 0x000000ffff0b7224 */ /* 0x000fcc00078e0025 */
[----:B------:R-:W0:Y:S06]  /*5d40*/  BREV R11, R11 ;  /* 0x0000000b000b7301 */ /* 0x000e2c0000000000 */
[----:B0-----:R-:W-:Y:S05]  /*5d50*/  WARPSYNC.COLLECTIVE R4, `(.L_x_2432) ;  /* 0x0000000004087348 */ /* 0x001fea0003c00000 */
[----:B------:R-:W-:Y:S01]  /*5d60*/  VOTE.ANY R37, PT, P5 ;  /* 0x0000000000257806 */ /* 0x000fe200028e0100 */
[----:B0-----:R-:W-:Y:S06]  /*5d70*/  ENDCOLLECTIVE ;  /* 0x000000000000791b */ /* 0x001fec0003800000 */
.L_x_2432:
[----:B------:R-:W-:Y:S01]  /*5d80*/  PLOP3.LUT P5, PT, P4, PT, PT, 0x80, 0x8 ;  /* 0x000000000008781c */ /* 0x000fe200027af070 */
[----:B------:R-:W-:-:S06]  /*5d90*/  IMAD.MOV.U32 R12, RZ, RZ, R37 ;  /* 0x000000ffff0c7224 */ /* 0x000fcc00078e0025 */
[----:B------:R-:W0:Y:S06]  /*5da0*/  BREV R12, R12 ;  /* 0x0000000c000c7301 */ /* 0x000e2c0000000000 */
[----:B0-----:R-:W-:Y:S05]  /*5db0*/  WARPSYNC.COLLECTIVE R4, `(.L_x_2433) ;  /* 0x0000000004087348 */ /* 0x001fea0003c00000 */
[----:B------:R-:W-:Y:S01]  /*5dc0*/  VOTE.ANY R37, PT, P5 ;  /* 0x0000000000257806 */ /* 0x000fe200028e0100 */
[----:B0-----:R-:W-:Y:S06]  /*5dd0*/  ENDCOLLECTIVE ;  /* 0x000000000000791b */ /* 0x001fec0003800000 */
.L_x_2433:
[----:B------:R-:W-:Y:S01]  /*5de0*/  PLOP3.LUT P5, PT, P3, PT, PT, 0x80, 0x8 ;  /* 0x000000000008781c */ /* 0x000fe20001faf070 */
[----:B------:R-:W-:-:S06]  /*5df0*/  IMAD.MOV.U32 R13, RZ, RZ, R37 ;  /* 0x000000ffff0d7224 */ /* 0x000fcc00078e0025 */
[----:B------:R-:W0:Y:S06]  /*5e00*/  BREV R13, R13 ;  /* 0x0000000d000d7301 */ /* 0x000e2c0000000000 */
[----:B0-----:R-:W-:Y:S05]  /*5e10*/  WARPSYNC.COLLECTIVE R4, `(.L_x_2434) ;  /* 0x0000000004087348 */ /* 0x001fea0003c00000 */
[----:B------:R-:W-:Y:S01]  /*5e20*/  VOTE.ANY R37, PT, P5 ;  /* 0x0000000000257806 */ /* 0x000fe200028e0100 */
[----:B0-----:R-:W-:Y:S06]  /*5e30*/  ENDCOLLECTIVE ;  /* 0x000000000000791b */ /* 0x001fec0003800000 */
.L_x_2434:
[----:B------:R-:W-:Y:S01]  /*5e40*/  PLOP3.LUT P5, PT, P2, PT, PT, 0x80, 0x8 ;  /* 0x000000000008781c */ /* 0x000fe200017af070 */
[----:B------:R-:W-:-:S06]  /*5e50*/  IMAD.MOV.U32 R14, RZ, RZ, R37 ;  /* 0x000000ffff0e7224 */ /* 0x000fcc00078e0025 */
[----:B------:R-:W0:Y:S06]  /*5e60*/  BREV R14, R14 ;  /* 0x0000000e000e7301 */ /* 0x000e2c0000000000 */
[----:B0-----:R-:W-:Y:S05]  /*5e70*/  WARPSYNC.COLLECTIVE R4, `(.L_x_2435) ;  /* 0x0000000004087348 */ /* 0x001fea0003c00000 */
[----:B------:R-:W-:Y:S01]  /*5e80*/  VOTE.ANY R37, PT, P5 ;  /* 0x0000000000257806 */ /* 0x000fe200028e0100 */
[----:B0-----:R-:W-:Y:S06]  /*5e90*/  ENDCOLLECTIVE ;  /* 0x000000000000791b */ /* 0x001fec0003800000 */
.L_x_2435:
[----:B------:R-:W-:Y:S01]  /*5ea0*/  IMAD.MOV.U32 R15, RZ, RZ, R37 ;  /* 0x000000ffff0f7224 */ /* 0x000fe200078e0025 */
[----:B------:R-:W-:Y:S06]  /*5eb0*/  BRA `(.L_x_2436) ;  /* 0xffffffc800307947 */ /* 0x000fec000383ffff */
.L_x_2437:
        /* <DEDUP_REMOVED lines=12> */
.L_x_3001:


//--------------------- .text._Z19spmm4_bin_op_4_1024PKhPKjPjPKiS5_ii --------------------------
	.section	.text._Z19spmm4_bin_op_4_1024PKhPKjPjPKiS5_ii,"ax",@progbits
	.align	128
        .global         _Z19spmm4_bin_op_4_1024PKhPKjPjPKiS5_ii
        .type           _Z19spmm4_bin_op_4_1024PKhPKjPjPKiS5_ii,@function
        .size           _Z19spmm4_bin_op_4_1024PKhPKjPjPKiS5_ii,(.L_x_3002 - _Z19spmm4_bin_op_4_1024PKhPKjPjPKiS5_ii)
        .other          _Z19spmm4_bin_op_4_1024PKhPKjPjPKiS5_ii,@"STO_CUDA_ENTRY STV_DEFAULT"
_Z19spmm4_bin_op_4_1024PKhPKjPjPKiS5_ii:
.text._Z19spmm4_bin_op_4_1024PKhPKjPjPKiS5_ii:
        /* <DEDUP_REMOVED lines=20> */
[----:B------:R-:W-:Y:S01]  /*0140*/  PLOP3.LUT P1, PT, PT, PT, PT, 0x80, 0x8 ;  /* 0x000000000008781c */ /* 0x000fe20003f2f070 */
[----:B------:R-:W-:Y:S01]  /*0150*/  BSSY B1, `(.L_x_2438) ;  /* 0x0000174000017945 */ /* 0x000fe20003800000 */
[----:B------:R-:W-:Y:S02]  /*0160*/  PLOP3.LUT P2, PT, PT, PT, PT, 0x80, 0x8 ;  /* 0x000000000008781c */ /* 0x000fe40003f4f070 */
[----:B------:R-:W-:Y:S02]  /*0170*/  P2R R17, PR, RZ, 0x2 ;  /* 0x00000002ff117803 */ /* 0x000fe40000000000 */
[----:B------:R-:W-:-:S02]  /*0180*/  PLOP3.LUT P0, PT, PT, PT, PT, 0x80, 0x8 ;  /* 0x000000000008781c */ /* 0x000fc40003f0f070 */
[----:B------:R-:W-:Y:S02]  /*0190*/  PLOP3.LUT P1, PT, PT, PT, PT, 0x80, 0x8 ;  /* 0x000000000008781c */ /* 0x000fe40003f2f070 */
[----:B------:R-:W-:Y:S02]  /*01a0*/  P2R R9, PR, RZ, 0x4 ;  /* 0x00000004ff097803 */ /* 0x000fe40000000000 */
[----:B------:R-:W-:Y:S02]  /*01b0*/  P2R R11, PR, RZ, 0x1 ;  /* 0x00000001ff0b7803 */ /* 0x000fe40000000000 */
[----:B------:R-:W-:Y:S02]  /*01c0*/  P2R R12, PR, RZ, 0x2 ;  /* 0x00000002ff0c7803 */ /* 0x000fe40000000000 */
[----:B------:R-:W-:Y:S02]  /*01d0*/  PLOP3.LUT P2, PT, PT, PT, PT, 0x80, 0x8 ;  /* 0x000000000008781c */ /* 0x000fe40003f4f070 */
        /* <DEDUP_REMOVED lines=14> */
[----:B------:R-:W-:Y:S02]  /*02c0*/  PLOP3.LUT P3, PT, PT, PT, PT, 0x80, 0x8 ;  /* 0x000000000008781c */ /* 0x000fe40003f6f070 */
[----:B------:R-:W-:Y:S02]  /*02d0*/  PLOP3.LUT P4, PT, PT, PT, PT, 0x80, 0x8 ;  /* 0x000000000008781c */ /* 0x000fe40003f8f070 */
[----:B------:R-:W-:Y:S01]  /*02e0*/  PLOP3.LUT P5, PT, PT, PT, PT, 0x80, 0x8 ;  /* 0x000000000008781c */ /* 0x000fe20003faf070 */
[----:B--2---:R-:W-:-:S05]  /*02f0*/  IMAD.IADD R31, R31, 0x1, -R32 ;  /* 0x000000011f1f7824 */ /* 0x004fca00078e0a20 */
[----:B------:R-:W-:-:S13]  /*0300*/  ISETP.GE.AND P6, PT, R31, 0x1, PT ;  /* 0x000000011f00780c */ /* 0x000fda0003fc6270 */
[----:B------:R-:W-:Y:S05]  /*0310*/  @!P6 BRA `(.L_x_2439) ;  /* 0x00000014005ce947 */ /* 0x000fea0003800000 */
[----:B------:R-:W0:Y:S01]  /*0320*/  S2UR UR7, SR_CgaCtaId ;  /* 0x00000000000779c3 */ /* 0x000e220000008800 */
[----:B------:R-:W1:Y:S01]  /*0330*/  S2R R30, SR_LANEID ;  /* 0x00000000001e7919 */ /* 0x000e620000000000 */
[----:B------:R-:W-:Y:S01]  /*0340*/  UMOV UR4, 0x400 ;  /* 0x0000040000047882 */ /* 0x000fe20000000000 */
[----:B------:R-:W-:Y:S01]  /*0350*/  LOP3.LUT R7, R7, 0x3e0, RZ, 0xc0, !PT ;  /* 0x000003e007077812 */ /* 0x000fe200078ec0ff */
[----:B------:R-:W-:Y:S01]  /*0360*/  UIADD3 UR5, UPT, UPT, UR4, 0x1000, URZ ;  /* 0x0000100004057890 */ /* 0x000fe2000fffe0ff */
[----:B------:R-:W-:Y:S01]  /*0370*/  BSSY B0, `(.L_x_2440) ;  /* 0x0000137000007945 */ /* 0x000fe20003800000 */
[----:B------:R-:W-:Y:S01]  /*0380*/  UIADD3 UR6, UPT, UPT, UR4, 0x2000, URZ ;  /* 0x0000200004067890 */ /* 0x000fe2000fffe0ff */
[----:B------:R-:W-:Y:S02]  /*0390*/  CS2R R28, SRZ ;  /* 0x00000000001c7805 */ /* 0x000fe4000001ff00 */
[----:B------:R-:W-:Y:S02]  /*03a0*/  CS2R R2, SRZ ;  /* 0x0000000000027805 */ /* 0x000fe4000001ff00 */
[----:B------:R-:W-:Y:S01]  /*03b0*/  CS2R R4, SRZ ;  /* 0x0000000000047805 */ /* 0x000fe2000001ff00 */
[----:B------:R-:W-:Y:S01]  /*03c0*/  IMAD.MOV.U32 R10, RZ, RZ, RZ ;  /* 0x000000ffff0a7224 */ /* 0x000fe200078e00ff */
[----:B------:R-:W-:Y:S01]  /*03d0*/  CS2R R26, SRZ ;  /* 0x00000000001a7805 */ /* 0x000fe2000001ff00 */
[----:B------:R-:W-:Y:S01]  /*03e0*/  IMAD.MOV.U32 R8, RZ, RZ, RZ ;  /* 0x000000ffff087224 */ /* 0x000fe200078e00ff */
[----:B------:R-:W-:Y:S01]  /*03f0*/  CS2R R36, SRZ ;  /* 0x0000000000247805 */ /* 0x000fe2000001ff00 */
[----:B------:R-:W-:Y:S01]  /*0400*/  IMAD.MOV.U32 R0, RZ, RZ, RZ ;  /* 0x000000ffff007224 */ /* 0x000fe200078e00ff */
[----:B------:R-:W-:Y:S01]  /*0410*/  CS2R R38, SRZ ;  /* 0x0000000000267805 */ /* 0x000fe2000001ff00 */
[----:B------:R-:W-:-:S02]  /*0420*/  IMAD.MOV.U32 R35, RZ, RZ, RZ ;  /* 0x000000ffff237224 */ /* 0x000fc400078e00ff */
[----:B------:R-:W-:Y:S01]  /*0430*/  IMAD.MOV.U32 R25, RZ, RZ, RZ ;  /* 0x000000ffff197224 */ /* 0x000fe200078e00ff */
[----:B0-----:R-:W-:Y:S02]  /*0440*/  ULEA UR8, UR7, UR4, 0x18 ;  /* 0x0000000407087291 */ /* 0x001fe4000f8ec0ff */
[----:B------:R-:W-:Y:S02]  /*0450*/  UIADD3 UR4, UPT, UPT, UR4, 0x3000, URZ ;  /* 0x0000300004047890 */ /* 0x000fe4000fffe0ff */
[----:B------:R-:W-:Y:S02]  /*0460*/  ULEA UR5, UR7, UR5, 0x18 ;  /* 0x0000000507057291 */ /* 0x000fe4000f8ec0ff */
[----:B------:R-:W-:Y:S01]  /*0470*/  ULEA UR4, UR7, UR4, 0x18 ;  /* 0x0000000407047291 */ /* 0x000fe2000f8ec0ff */
[----:B------:R-:W-:Y:S01]  /*0480*/  LEA R22, R16, UR8, 0x7 ;  /* 0x0000000810167c11 */ /* 0x000fe2000f8e38ff */
[----:B------:R-:W-:Y:S01]  /*0490*/  ULEA UR6, UR7, UR6, 0x18 ;  /* 0x0000000607067291 */ /* 0x000fe2000f8ec0ff */
[----:B-1----:R-:W-:Y:S01]  /*04a0*/  IMAD.IADD R7, R7, 0x1, R30 ;  /* 0x0000000107077824 */ /* 0x002fe200078e021e */
[----:B------:R-:W-:-:S02]  /*04b0*/  LOP3.LUT R24, R30, 0x3, RZ, 0xc0, !PT ;  /* 0x000000031e187812 */ /* 0x000fc400078ec0ff */
[C---:B------:R-:W-:Y:S02]  /*04c0*/  LEA R15, R16.reuse, UR4, 0x7 ;  /* 0x00000004100f7c11 */ /* 0x040fe4000f8e38ff */
[----:B------:R-:W-:Y:S02]  /*04d0*/  LEA R17, R16, UR5, 0x7 ;  /* 0x0000000510117c11 */ /* 0x000fe4000f8e38ff */
[----:B------:R-:W-:Y:S01]  /*04e0*/  LEA R23, R7, UR8, 0x2 ;  /* 0x0000000807177c11 */ /* 0x000fe2000f8e10ff */
[----:B------:R-:W-:Y:S01]  /*04f0*/  VIADD R15, R15, 0x8 ;  /* 0x000000080f0f7836 */ /* 0x000fe20000000000 */
[----:B------:R-:W-:Y:S02]  /*0500*/  LOP3.LUT R21, R24, 0x1c, RZ, 0xfc, !PT ;  /* 0x0000001c18157812 */ /* 0x000fe400078efcff */
[C---:B------:R-:W-:Y:S02]  /*0510*/  LEA R20, R7.reuse, UR5, 0x2 ;  /* 0x0000000507147c11 */ /* 0x040fe4000f8e10ff */
[----:B------:R-:W-:-:S02]  /*0520*/  LEA R19, R7, UR6, 0x2 ;  /* 0x0000000607137c11 */ /* 0x000fc4000f8e10ff */
[----:B------:R-:W-:Y:S02]  /*0530*/  LEA R18, R7, UR4, 0x2 ;  /* 0x0000000407127c11 */ /* 0x000fe4000f8e10ff */
[----:B------:R-:W-:-:S07]  /*0540*/  LEA R16, R16, UR6, 0x7 ;  /* 0x0000000610107c11 */ /* 0x000fce000f8e38ff */
.L_x_2447:
[----:B------:R0:W-:Y:S01]  /*0550*/  STS [R23], RZ ;  /* 0x000000ff17007388 */ /* 0x0001e20000000800 */
[----:B------:R-:W-:Y:S01]  /*0560*/  LEA.HI R12, R30, R25, RZ, 0x1e ;  /* 0x000000191e0c7211 */ /* 0x000fe200078ff0ff */
[----:B------:R-:W-:Y:S01]  /*0570*/  BSSY.RECONVERGENT B2, `(.L_x_2441) ;  /* 0x0000028000027945 */ /* 0x000fe20003800200 */
[----:B------:R-:W-:Y:S01]  /*0580*/  IMAD.MOV.U32 R11, RZ, RZ, RZ ;  /* 0x000000ffff0b7224 */ /* 0x000fe200078e00ff */
[----:B------:R0:W-:Y:S01]  /*0590*/  STS [R20], RZ ;  /* 0x000000ff14007388 */ /* 0x0001e20000000800 */
[----:B------:R-:W-:Y:S01]  /*05a0*/  ISETP.GE.U32.AND P0, PT, R12, R31, PT ;  /* 0x0000001f0c00720c */ /* 0x000fe20003f06070 */
[----:B------:R-:W-:Y:S01]  /*05b0*/  IMAD.MOV.U32 R9, RZ, RZ, RZ ;  /* 0x000000ffff097224 */ /* 0x000fe200078e00ff */
[----:B------:R-:W-:Y:S01]  /*05c0*/  CS2R R6, SRZ ;  /* 0x0000000000067805 */ /* 0x000fe2000001ff00 */
[----:B------:R0:W-:Y:S01]  /*05d0*/  STS [R19], RZ ;  /* 0x000000ff13007388 */ /* 0x0001e20000000800 */
[----:B------:R-:W-:-:S03]  /*05e0*/  IMAD.MOV.U32 R41, RZ, RZ, RZ ;  /* 0x000000ffff297224 */ /* 0x000fc600078e00ff */
        /* <DEDUP_REMOVED lines=18> */
[----:B------:R1:W3:Y:S01]  /*0710*/  LDG.E.U8.CONSTANT R14, desc[UR10][R40.64] ;  /* 0x0000000a280e7981 */ /* 0x0002e2000c1e9100 */
[----:B----4-:R-:W-:-:S04]  /*0720*/  IMAD R45, R7, 0x4, R24 ;  /* 0x00000004072d7824 */ /* 0x010fc800078e0218 */
[----:B--2---:R-:W-:-:S04]  /*0730*/  VIADD R43, R45, UR6 ;  /* 0x000000062d2b7c36 */ /* 0x004fc80008000000 */
[----:B------:R-:W-:-:S04]  /*0740*/  VIADD R9, R43, UR6 ;  /* 0x000000062b097c36 */ /* 0x000fc80008000000 */
[----:B------:R-:W-:Y:S02]  /*0750*/  VIADD R7, R9, UR6 ;  /* 0x0000000609077c36 */ /* 0x000fe40008000000 */
[----:B---3--:R-:W-:-:S04]  /*0760*/  IMAD.WIDE.U32 R44, R45, 0x4, R12 ;  /* 0x000000042d2c7825 */ /* 0x008fc800078e000c */
[----:B------:R-:W-:-:S04]  /*0770*/  IMAD.WIDE.U32 R42, R43, 0x4, R12 ;  /* 0x000000042b2a7825 */ /* 0x000fc800078e000c */
[--C-:B-1----:R-:W-:Y:S02]  /*0780*/  IMAD.WIDE.U32 R40, R9, 0x4, R12.reuse ;  /* 0x0000000409287825 */ /* 0x102fe400078e000c */
[----:B------:R-:W5:Y:S02]  /*0790*/  LDG.E.CONSTANT R9, desc[UR10][R44.64] ;  /* 0x0000000a2c097981 */ /* 0x000f64000c1e9900 */
[----:B------:R-:W-:Y:S02]  /*07a0*/  IMAD.WIDE.U32 R12, R7, 0x4, R12 ;  /* 0x00000004070c7825 */ /* 0x000fe400078e000c */
[----:B------:R-:W5:Y:S04]  /*07b0*/  LDG.E.CONSTANT R7, desc[UR10][R42.64] ;  /* 0x0000000a2a077981 */ /* 0x000f68000c1e9900 */
[----:B------:R-:W5:Y:S04]  /*07c0*/  LDG.E.CONSTANT R6, desc[UR10][R12.64] ;  /* 0x0000000a0c067981 */ /* 0x000f68000c1e9900 */
[----:B------:R1:W5:Y:S02]  /*07d0*/  LDG.E.CONSTANT R11, desc[UR10][R40.64] ;  /* 0x0000000a280b7981 */ /* 0x000364000c1e9900 */
[----:B-1----:R-:W-:-:S07]  /*07e0*/  LOP3.LUT R41, R14, 0xf, RZ, 0xc0, !PT ;  /* 0x0000000f0e297812 */ /* 0x002fce00078ec0ff */
.L_x_2442:
[----:B------:R-:W-:Y:S05]  /*07f0*/  BSYNC.RECONVERGENT B2 ;  /* 0x0000000000027941 */ /* 0x000fea0003800200 */
.L_x_2441:
[----:B------:R-:W-:Y:S01]  /*0800*/  UMOV UR4, 0xffffffff ;  /* 0xffffffff00047882 */ /* 0x000fe20000000000 */
[C---:B------:R-:W-:Y:S02]  /*0810*/  LOP3.LUT R44, R24.reuse, 0xc, RZ, 0xfc, !PT ;  /* 0x0000000c182c7812 */ /* 0x040fe400078efcff */
[----:B------:R-:W-:Y:S01]  /*0820*/  LOP3.LUT R42, R24, 0x8, RZ, 0xfc, !PT ;  /* 0x00000008182a7812 */ /* 0x000fe200078efcff */
[----:B------:R-:W-:Y:S06]  /*0830*/  BRA.DIV UR4, `(.L_x_2443) ;  /* 0x0000001604387947 */ /* 0x000fec000b800000 */
[C---:B------:R-:W-:Y:S01]  /*0840*/  LOP3.LUT R45, R24.reuse, 0x4, RZ, 0xfc, !PT ;  /* 0x00000004182d7812 */ /* 0x040fe200078efcff */
[----:B------:R1:W2:Y:S01]  /*0850*/  SHFL.IDX PT, R40, R41, R42, 0x1f ;  /* 0x00001f2a29287589 */ /* 0x0002a200000e0000 */
[----:B------:R-:W-:-:S03]  /*0860*/  LOP3.LUT R14, R24, 0x14, RZ, 0xfc, !PT ;  /* 0x00000014180e7812 */ /* 0x000fc600078efcff */
[----:B------:R-:W3:Y:S04]  /*0870*/  SHFL.IDX PT, R34, R41, R24, 0x1f ;  /* 0x00001f1829227589 */ /* 0x000ee800000e0000 */
[----:B------:R-:W4:Y:S01]  /*0880*/  SHFL.IDX PT, R43, R41, R45, 0x1f ;  /* 0x00001f2d292b7589 */ /* 0x000f2200000e0000 */
[----:B-1----:R-:W-:-:S03]  /*0890*/  LOP3.LUT R42, R24, 0x10, RZ, 0xfc, !PT ;  /* 0x00000010182a7812 */ /* 0x002fc600078efcff */
[----:B------:R-:W1:Y:S04]  /*08a0*/  SHFL.IDX PT, R44, R41, R44, 0x1f ;  /* 0x00001f2c292c7589 */ /* 0x000e6800000e0000 */
[----:B------:R0:W1:Y:S04]  /*08b0*/  SHFL.IDX PT, R12, R41, R42, 0x1f ;  /* 0x00001f2a290c7589 */ /* 0x00006800000e0000 */
[----:B------:R-:W-:Y:S01]  /*08c0*/  SHFL.IDX PT, R45, R41, R21, 0x1f ;  /* 0x00001f15292d7589 */ /* 0x000fe200000e0000 */
[----:B--2---:R-:W-:Y:S01]  /*08d0*/  IMAD.SHL.U32 R40, R40, 0x100000, RZ ;  /* 0x0010000028287824 */ /* 0x004fe200078e00ff */
[----:B0-----:R-:W-:Y:S01]  /*08e0*/  LOP3.LUT R42, R24, 0x18, RZ, 0xfc, !PT ;  /* 0x00000018182a7812 */ /* 0x001fe200078efcff */
[----:B---3--:R-:W-:-:S02]  /*08f0*/  IMAD.SHL.U32 R34, R34, 0x10000000, RZ ;  /* 0x1000000022227824 */ /* 0x008fc400078e00ff */
[----:B----4-:R-:W-:Y:S02]  /*0900*/  IMAD.SHL.U32 R43, R43, 0x1000000, RZ ;  /* 0x010000002b2b7824 */ /* 0x010fe400078e00ff */
[----:B-1----:R-:W-:-:S03]  /*0910*/  IMAD.U32 R44, R44, 0x10000, RZ ;  /* 0x000100002c2c7824 */ /* 0x002fc600078e00ff */
[----:B------:R-:W-:Y:S02]  /*0920*/  LOP3.LUT R34, R40, R43, R34, 0xfe, !PT ;  /* 0x0000002b28227212 */ /* 0x000fe400078efe22 */
[----:B------:R-:W0:Y:S01]  /*0930*/  SHFL.IDX PT, R43, R41, R14, 0x1f ;  /* 0x00001f0e292b7589 */ /* 0x000e2200000e0000 */
[----:B------:R-:W-:-:S03]  /*0940*/  IMAD.SHL.U32 R13, R12, 0x1000, RZ ;  /* 0x000010000c0d7824 */ /* 0x000fc600078e00ff */
[----:B------:R-:W1:Y:S02]  /*0950*/  SHFL.IDX PT, R40, R41, R42, 0x1f ;  /* 0x00001f2a29287589 */ /* 0x000e6400000e0000 */
[----:B------:R-:W-:Y:S01]  /*0960*/  LOP3.LUT R34, R13, R34, R44, 0xfe, !PT ;  /* 0x000000220d227212 */ /* 0x000fe200078efe2c */
[----:B0-----:R-:W-:Y:S02]  /*0970*/  IMAD.SHL.U32 R43, R43, 0x100, RZ ;  /* 0x000001002b2b7824 */ /* 0x001fe400078e00ff */
[----:B-1----:R-:W-:-:S05]  /*0980*/  IMAD.SHL.U32 R40, R40, 0x10, RZ ;  /* 0x0000001028287824 */ /* 0x002fca00078e00ff */
[----:B------:R-:W-:-:S07]  /*0990*/  LOP3.LUT R34, R40, R34, R43, 0xfe, !PT ;  /* 0x0000002228227212 */ /* 0x000fce00078efe2b */
.L_x_2458:
[----:B------:R-:W-:Y:S01]  /*09a0*/  LOP3.LUT R41, R34, R45, RZ, 0xfc, !PT ;  /* 0x0000002d22297212 */ /* 0x000fe200078efcff */
[----:B------:R-:W-:Y:S02]  /*09b0*/  IMAD.MOV.U32 R34, RZ, RZ, -0x20 ;  /* 0xffffffe0ff227424 */ /* 0x000fe400078e00ff */
[----:B------:R-:W-:Y:S02]  /*09c0*/  IMAD.MOV.U32 R43, RZ, RZ, 0x8 ;  /* 0x00000008ff2b7424 */ /* 0x000fe400078e00ff */
[----:B------:R-:W-:-:S07]  /*09d0*/  IMAD.MOV.U32 R14, RZ, RZ, R15 ;  /* 0x000000ffff0e7224 */ /* 0x000fce00078e000f */
.L_x_2445:
[----:B------:R-:W-:Y:S01]  /*09e0*/  VIADD R13, R34, 0x20 ;  /* 0x00000020220d7836 */ /* 0x000fe20000000000 */
[----:B------:R-:W-:Y:S01]  /*09f0*/  UMOV UR4, 0xffffffff ;  /* 0xffffffff00047882 */ /* 0x000fe20000000000 */
[----:B01----:R-:W-:-:S05]  /*0a00*/  IMAD.MOV.U32 R44, RZ, RZ, -0x80000000 ;  /* 0x80000000ff2c7424 */ /* 0x003fca00078e00ff */
[----:B------:R-:W-:-:S04]  /*0a10*/  SHF.R.U32.HI R44, RZ, R13, R44 ;  /* 0x0000000dff2c7219 */ /* 0x000fc8000001162c */
[----:B-----5:R-:W-:Y:S01]  /*0a20*/  LOP3.LUT P6, RZ, R44, R9, RZ, 0xc0, !PT ;  /* 0x000000092cff7212 */ /* 0x020fe200078cc0ff */
[----:B------:R-:W-:-:S12]  /*0a30*/  BRA.DIV UR4, `(.L_x_2444) ;  /* 0x0000001604a47947 */ /* 0x000fd8000b800000 */
[----:B------:R-:W-:Y:S01]  /*0a40*/  VOTE.ANY R45, PT, P6 ;  /* 0x00000000002d7806 */ /* 0x000fe200030e0100 */
[--C-:B------:R-:W-:Y:S01]  /*0a50*/  IMAD.IADD R40, R22, 0x1, R43.reuse ;  /* 0x0000000116287824 */ /* 0x100fe200078e022b */
[C---:B------:R-:W-:Y:S01]  /*0a60*/  LOP3.LUT P6, RZ, R44.reuse, R7, RZ, 0xc0, !PT ;  /* 0x000000072cff7212 */ /* 0x040fe200078cc0ff */
[----:B------:R-:W-:Y:S01]  /*0a70*/  IMAD.IADD R42, R17, 0x1, R43 ;  /* 0x00000001112a7824 */ /* 0x000fe200078e022b */
[----:B------:R-:W-:Y:S02]  /*0a80*/  LOP3.LUT P0, RZ, R44, R6, RZ, 0xc0, !PT ;  /* 0x000000062cff7212 */ /* 0x000fe4000780c0ff */
[----:B------:R-:W0:Y:S09]  /*0a90*/  BREV R45, R45 ;  /* 0x0000002d002d7301 */ /* 0x000e320000000000 */
[----:B------:R-:W-:-:S02]  /*0aa0*/  VOTE.ANY R12, PT, P6 ;  /* 0x00000000000c7806 */ /* 0x000fc400030e0100 */
[----:B------:R-:W-:-:S04]  /*0ab0*/  LOP3.LUT P6, RZ, R44, R11, RZ, 0xc0, !PT ;  /* 0x0000000b2cff7212 */ /* 0x000fc800078cc0ff */
[----:B------:R-:W1:Y:S01]  /*0ac0*/  BREV R12, R12 ;  /* 0x0000000c000c7301 */ /* 0x000e620000000000 */
[----:B0-----:R-:W-:Y:S08]  /*0ad0*/  STS [R40+-0x8], R45 ;  /* 0xfffff82d28007388 */ /* 0x001ff00000000800 */
[----:B------:R-:W-:Y:S01]  /*0ae0*/  VOTE.ANY R44, PT, P6 ;  /* 0x00000000002c7806 */ /* 0x000fe200030e0100 */
[----:B-1----:R0:W-:Y:S03]  /*0af0*/  STS [R42+-0x8], R12 ;  /* 0xfffff80c2a007388 */ /* 0x0021e60000000800 */
[----:B0-----:R0:W1:Y:S02]  /*0b00*/  BREV R12, R44 ;  /* 0x0000002c000c7301 */ /* 0x0010640000000000 */
[----:B0-----:R-:W-:-:S06]  /*0b10*/  VOTE.ANY R44, PT, P0 ;  /* 0x00000000002c7806 */ /* 0x001fcc00000e0100 */
[----:B------:R0:W2:Y:S02]  /*0b20*/  BREV R45, R44 ;  /* 0x0000002c002d7301 */ /* 0x0000a40000000000 */
[----:B0-----:R-:W-:-:S05]  /*0b30*/  IMAD.IADD R44, R16, 0x1, R43 ;  /* 0x00000001102c7824 */ /* 0x001fca00078e022b */
[----:B-1----:R-:W-:Y:S04]  /*0b40*/  STS [R44+-0x8], R12 ;  /* 0xfffff80c2c007388 */ /* 0x002fe80000000800 */
[----:B--2---:R0:W-:Y:S02]  /*0b50*/  STS [R14+-0x8], R45 ;  /* 0xfffff82d0e007388 */ /* 0x0041e40000000800 */
[----:B0-----:R-:W-:-:S05]  /*0b60*/  IMAD.MOV.U32 R45, RZ, RZ, 0x40000000 ;  /* 0x40000000ff2d7424 */ /* 0x001fca00078e00ff */
[----:B------:R-:W-:-:S04]  /*0b70*/  SHF.R.U32.HI R45, RZ, R13, R45 ;  /* 0x0000000dff2d7219 */ /* 0x000fc8000001162d */
[----:B------:R-:W-:-:S13]  /*0b80*/  LOP3.LUT P6, RZ, R45, R9, RZ, 0xc0, !PT ;  /* 0x000000092dff7212 */ /* 0x000fda00078cc0ff */
[----:B------:R-:W-:Y:S02]  /*0b90*/  VOTE.ANY R12, PT, P6 ;  /* 0x00000000000c7806 */ /* 0x000fe400030e0100 */
[----:B------:R-:W-:-:S04]  /*0ba0*/  LOP3.LUT P6, RZ, R45, R7, RZ, 0xc0, !PT ;  /* 0x000000072dff7212 */ /* 0x000fc800078cc0ff */
[----:B------:R-:W0:Y:S02]  /*0bb0*/  BREV R12, R12 ;  /* 0x0000000c000c7301 */ /* 0x000e240000000000 */
[----:B0-----:R0:W-:Y:S07]  /*0bc0*/  STS [R40+-0x4], R12 ;  /* 0xfffffc0c28007388 */ /* 0x0011ee0000000800 */
[----:B0-----:R-:W-:Y:S02]  /*0bd0*/  VOTE.ANY R12, PT, P6 ;  /* 0x00000000000c7806 */ /* 0x001fe400030e0100 */
[----:B------:R-:W-:-:S04]  /*0be0*/  LOP3.LUT P6, RZ, R45, R11, RZ, 0xc0, !PT ;  /* 0x0000000b2dff7212 */ /* 0x000fc800078cc0ff */
[----:B------:R-:W0:Y:S02]  /*0bf0*/  BREV R12, R12 ;  /* 0x0000000c000c7301 */ /* 0x000e240000000000 */
[----:B0-----:R0:W-:Y:S07]  /*0c00*/  STS [R42+-0x4], R12 ;  /* 0xfffffc0c2a007388 */ /* 0x0011ee0000000800 */
[----:B0-----:R-:W-:Y:S02]  /*0c10*/  VOTE.ANY R12, PT, P6 ;  /* 0x00000000000c7806 */ /* 0x001fe400030e0100 */
[----:B------:R-:W-:-:S04]  /*0c20*/  LOP3.LUT P6, RZ, R45, R6, RZ, 0xc0, !PT ;  /* 0x000000062dff7212 */ /* 0x000fc800078cc0ff */
[----:B------:R-:W0:Y:S09]  /*0c30*/  BREV R12, R12 ;  /* 0x0000000c000c7301 */ /* 0x000e320000000000 */
[----:B------:R-:W-:-:S06]  /*0c40*/  VOTE.ANY R45, PT, P6 ;  /* 0x00000000002d7806 */ /* 0x000fcc00030e0100 */
[----:B------:R-:W1:Y:S01]  /*0c50*/  BREV R45, R45 ;  /* 0x0000002d002d7301 */ /* 0x000e620000000000 */
[----:B0-----:R-:W-:Y:S04]  /*0c60*/  STS [R44+-0x4], R12 ;  /* 0xfffffc0c2c007388 */ /* 0x001fe80000000800 */
[----:B-1----:R0:W-:Y:S02]  /*0c70*/  STS [R14+-0x4], R45 ;  /* 0xfffffc2d0e007388 */ /* 0x0021e40000000800 */
[----:B0-----:R-:W-:-:S05]  /*0c80*/  IMAD.MOV.U32 R45, RZ, RZ, 0x20000000 ;  /* 0x20000000ff2d7424 */ /* 0x001fca00078e00ff */
[----:B------:R-:W-:-:S04]  /*0c90*/  SHF.R.U32.HI R45, RZ, R13, R45 ;  /* 0x0000000dff2d7219 */ /* 0x000fc8000001162d */
[----:B------:R-:W-:-:S13]  /*0ca0*/  LOP3.LUT P6, RZ, R45, R9, RZ, 0xc0, !PT ;  /* 0x000000092dff7212 */ /* 0x000fda00078cc0ff */
[----:B------:R-:W-:Y:S02]  /*0cb0*/  VOTE.ANY R12, PT, P6 ;  /* 0x00000000000c7806 */ /* 0x000fe400030e0100 */
[----:B------:R-:W-:-:S04]  /*0cc0*/  LOP3.LUT P6, RZ, R45, R7, RZ, 0xc0, !PT ;  /* 0x000000072dff7212 */ /* 0x000fc800078cc0ff */
[----:B------:R-:W0:Y:S02]  /*0cd0*/  BREV R12, R12 ;  /* 0x0000000c000c7301 */ /* 0x000e240000000000 */
[----:B0-----:R0:W-:Y:S07]  /*0ce0*/  STS [R40], R12 ;  /* 0x0000000c28007388 */ /* 0x0011ee0000000800 */
[----:B0-----:R-:W-:Y:S02]  /*0cf0*/  VOTE.ANY R12, PT, P6 ;  /* 0x00000000000c7806 */ /* 0x001fe400030e0100 */
[----:B------:R-:W-:-:S04]  /*0d00*/  LOP3.LUT P6, RZ, R45, R11, RZ, 0xc0, !PT ;  /* 0x0000000b2dff7212 */ /* 0x000fc800078cc0ff */
[----:B------:R-:W0:Y:S02]  /*0d10*/  BREV R12, R12 ;  /* 0x0000000c000c7301 */ /* 0x000e240000000000 */
[----:B0-----:R0:W-:Y:S07]  /*0d20*/  STS [R42], R12 ;  /* 0x0000000c2a007388 */ /* 0x0011ee0000000800 */
[----:B0-----:R-:W-:Y:S02]  /*0d30*/  VOTE.ANY R12, PT, P6 ;  /* 0x00000000000c7806 */ /* 0x001fe400030e0100 */
[----:B------:R-:W-:-:S04]  /*0d40*/  LOP3.LUT P6, RZ, R45, R6, RZ, 0xc0, !PT ;  /* 0x000000062dff7212 */ /* 0x000fc800078cc0ff */
[----:B------:R-:W0:Y:S09]  /*0d50*/  BREV R12, R12 ;  /* 0x0000000c000c7301 */ /* 0x000e320000000000 */
[----:B------:R-:W-:-:S06]  /*0d60*/  VOTE.ANY R45, PT, P6 ;  /* 0x00000000002d7806 */ /* 0x000fcc00030e0100 */
[----:B------:R-:W1:Y:S01]  /*0d70*/  BREV R45, R45 ;  /* 0x0000002d002d7301 */ /* 0x000e620000000000 */
[----:B0-----:R-:W-:Y:S04]  /*0d80*/  STS [R44], R12 ;  /* 0x0000000c2c007388 */ /* 0x001fe80000000800 */
[----:B-1----:R0:W-:Y:S02]  /*0d90*/  STS [R14], R45 ;  /* 0x0000002d0e007388 */ /* 0x0021e40000000800 */
[----:B0-----:R-:W-:-:S05]  /*0da0*/  IMAD.MOV.U32 R45, RZ, RZ, 0x10000000 ;  /* 0x10000000ff2d7424 */ /* 0x001fca00078e00ff */
[----:B------:R-:W-:-:S04]  /*0db0*/  SHF.R.U32.HI R13, RZ, R13, R45 ;  /* 0x0000000dff0d7219 */ /* 0x000fc8000001162d */
[----:B------:R-:W-:-:S13]  /*0dc0*/  LOP3.LUT P6, RZ, R13, R9, RZ, 0xc0, !PT ;  /* 0x000000090dff7212 */ /* 0x000fda00078cc0ff */
[----:B------:R-:W-:Y:S02]  /*0dd0*/  VOTE.ANY R12, PT, P6 ;  /* 0x00000000000c7806 */ /* 0x000fe400030e0100 */
[----:B------:R-:W-:Y:S02]  /*0de0*/  LOP3.LUT P6, RZ, R13, R7, RZ, 0xc0, !PT ;  /* 0x000000070dff7212 */ /* 0x000fe400078cc0ff */
[----:B------:R-:W0:Y:S02]  /*0df0*/  BREV R45, R12 ;  /* 0x0000000c002d7301 */ /* 0x000e240000000000 */
[----:B0-----:R0:W-:Y:S09]  /*0e00*/  STS [R40+0x4], R45 ;  /* 0x0000042d28007388 */ /* 0x0011f20000000800 */
[----:B0-----:R-:W-:-:S02]  /*0e10*/  VOTE.ANY R40, PT, P6 ;  /* 0x0000000000287806 */ /* 0x001fc400030e0100 */
[----:B------:R-:W-:Y:S02]  /*0e20*/  LOP3.LUT P6, RZ, R13, R11, RZ, 0xc0, !PT ;  /* 0x0000000b0dff7212 */ /* 0x000fe400078cc0ff */
[----:B------:R-:W0:Y:S11]  /*0e30*/  BREV R12, R40 ;  /* 0x00000028000c7301 */ /* 0x000e360000000000 */
[----:B------:R-:W-:-:S02]  /*0e40*/  VOTE.ANY R45, PT, P6 ;  /* 0x00000000002d7806 */ /* 0x000fc400030e0100 */
[----:B------:R-:W-:Y:S01]  /*0e50*/  LOP3.LUT P6, RZ, R13, R6, RZ, 0xc0, !PT ;  /* 0x000000060dff7212 */ /* 0x000fe200078cc0ff */
[----:B0-----:R0:W-:Y:S03]  /*0e60*/  STS [R42+0x4], R12 ;  /* 0x0000040c2a007388 */ /* 0x0011e60000000800 */
[----:B------:R-:W1:Y:S09]  /*0e70*/  BREV R45, R45 ;  /* 0x0000002d002d7301 */ /* 0x000e720000000000 */
[----:B------:R-:W-:Y:S01]  /*0e80*/  VOTE.ANY R13, PT, P6 ;  /* 0x00000000000d7806 */ /* 0x000fe200030e0100 */
[----:B-1----:R0:W-:Y:S06]  /*0e90*/  STS [R44+0x4], R45 ;  /* 0x0000042d2c007388 */ /* 0x0021ec0000000800 */
.L_x_2476:
[----:B------:R-:W-:Y:S01]  /*0ea0*/  VIADD R43, R43, 0x10 ;  /* 0x000000102b2b7836 */ /* 0x000fe20000000000 */
[----:B------:R-:W2:Y:S01]  /*0eb0*/  BREV R13, R13 ;  /* 0x0000000d000d7301 */ /* 0x000ea20000000000 */
[----:B------:R-:W-:-:S03]  /*0ec0*/  VIADD R34, R34, 0x4 ;  /* 0x0000000422227836 */ /* 0x000fc60000000000 */
[----:B------:R-:W-:Y:S01]  /*0ed0*/  ISETP.NE.AND P0, PT, R43, 0x88, PT ;  /* 0x000000882b00780c */ /* 0x000fe20003f05270 */
[----:B--2---:R2:W-:Y:S02]  /*0ee0*/  STS [R14+0x4], R13 ;  /* 0x0000040d0e007388 */ /* 0x0045e40000000800 */
[----:B--2---:R-:W-:-:S10]  /*0ef0*/  VIADD R14, R14, 0x10 ;  /* 0x000000100e0e7836 */ /* 0x004fd40000000000 */
[----:B------:R-:W-:Y:S05]  /*0f00*/  @P0 BRA `(.L_x_2445) ;  /* 0xfffffff800b40947 */ /* 0x000fea000383ffff */
[----:B------:R-:W-:-:S03]  /*0f10*/  UMOV UR4, 0xffffffff ;  /* 0xffffffff00047882 */ /* 0x000fc60000000000 */
[----:B------:R-:W-:Y:S05]  /*0f20*/  BRA.DIV UR4, `(.L_x_2446) ;  /* 0x0000001a04707947 */ /* 0x000fea000b800000 */
[----:B------:R-:W-:Y:S04]  /*0f30*/  LDS R11, [R23] ;  /* 0x00000000170b7984 */ /* 0x000fe80000000800 */
[----:B0-----:R-:W0:Y:S04]  /*0f40*/  SHFL.IDX PT, R42, R41, RZ, 0x1f ;  /* 0x00001fff292a7589 */ /* 0x001e2800000e0000 */
[----:B------:R-:W2:Y:S04]  /*0f50*/  SHFL.IDX PT, R6, R41, RZ, 0x1f ;  /* 0x00001fff29067589 */ /* 0x000ea800000e0000 */
[----:B------:R-:W3:Y:S04]  /*0f60*/  SHFL.IDX PT, R40, R41, 0x1, 0x1f ;  /* 0x00201f0029287f89 */ /* 0x000ee800000e0000 */
[----:B------:R-:W4:Y:S04]  /*0f70*/  SHFL.IDX PT, R34, R41, 0x1, 0x1f ;  /* 0x00201f0029227f89 */ /* 0x000f2800000e0000 */
[----:B------:R-:W-:Y:S04]  /*0f80*/  LDS R9, [R20] ;  /* 0x0000000014097984 */ /* 0x000fe80000000800 */
[----:B-1----:R-:W-:Y:S01]  /*0f90*/  SHFL.IDX PT, R44, R41, 0x2, 0x1f ;  /* 0x00401f00292c7f89 */ /* 0x002fe200000e0000 */
[----:B0-----:R-:W-:-:S02]  /*0fa0*/  LOP3.LUT R12, R42, R11, RZ, 0x30, !PT ;  /* 0x0000000b2a0c7212 */ /* 0x001fc400078e30ff */
[-C--:B--2---:R-:W-:Y:S01]  /*0fb0*/  LOP3.LUT R6, R6, R11.reuse, RZ, 0xc0, !PT ;  /* 0x0000000b06067212 */ /* 0x084fe200078ec0ff */
[----:B------:R-:W0:Y:S01]  /*0fc0*/  SHFL.IDX PT, R42, R41, 0x2, 0x1f ;  /* 0x00401f00292a7f89 */ /* 0x000e2200000e0000 */
[-C--:B---3--:R-:W-:Y:S02]  /*0fd0*/  LOP3.LUT R13, R40, R11.reuse, RZ, 0x30, !PT ;  /* 0x0000000b280d7212 */ /* 0x088fe400078e30ff */
[----:B------:R1:W-:Y:S01]  /*0fe0*/  POPC R7, R6 ;  /* 0x0000000600077309 */ /* 0x0003e20000000000 */
[----:B------:R-:W-:Y:S01]  /*0ff0*/  SHFL.IDX PT, R40, R41, 0x3, 0x1f ;  /* 0x00601f0029287f89 */ /* 0x000fe200000e0000 */
[----:B----4-:R-:W-:-:S03]  /*1000*/  LOP3.LUT R43, R34, R11, RZ, 0xc0, !PT ;  /* 0x0000000b222b7212 */ /* 0x010fc600078ec0ff */
[----:B------:R-:W2:Y:S03]  /*1010*/  SHFL.IDX PT, R34, R41, 0x3, 0x1f ;  /* 0x00601f0029227f89 */ /* 0x000ea600000e0000 */
[----:B------:R-:W3:Y:S01]  /*1020*/  POPC R12, R12 ;  /* 0x0000000c000c7309 */ /* 0x000ee20000000000 */
[----:B-1----:R-:W1:Y:S07]  /*1030*/  SHFL.IDX PT, R6, R41, RZ, 0x1f ;  /* 0x00001fff29067589 */ /* 0x002e6e00000e0000 */
[----:B------:R-:W-:Y:S01]  /*1040*/  POPC R43, R43 ;  /* 0x0000002b002b7309 */ /* 0x000fe20000000000 */
[----:B0-----:R-:W-:-:S02]  /*1050*/  LOP3.LUT R42, R42, R11, RZ, 0xc0, !PT ;  /* 0x0000000b2a2a7212 */ /* 0x001fc400078ec0ff */
[----:B---3--:R-:W-:-:S05]  /*1060*/  IADD3 R10, PT, PT, -R12, R10, R7 ;  /* 0x0000000a0c0a7210 */ /* 0x008fca0007ffe107 */
[----:B------:R0:W3:Y:S01]  /*1070*/  POPC R14, R13 ;  /* 0x0000000d000e7309 */ /* 0x0000e20000000000 */
[----:B------:R-:W4:Y:S01]  /*1080*/  SHFL.IDX PT, R7, R41, RZ, 0x1f ;  /* 0x00001fff29077589 */ /* 0x000f2200000e0000 */
[----:B------:R-:W-:-:S03]  /*1090*/  LOP3.LUT R12, R44, R11, RZ, 0x30, !PT ;  /* 0x0000000b2c0c7212 */ /* 0x000fc600078e30ff */
[----:B------:R-:W5:Y:S01]  /*10a0*/  SHFL.IDX PT, R44, R41, 0x1, 0x1f ;  /* 0x00201f00292c7f89 */ /* 0x000f6200000e0000 */
[----:B--2---:R-:W-:Y:S02]  /*10b0*/  LOP3.LUT R34, R34, R11, RZ, 0xc0, !PT ;  /* 0x0000000b22227212 */ /* 0x004fe400078ec0ff */
[----:B------:R-:W-:Y:S01]  /*10c0*/  POPC R42, R42 ;  /* 0x0000002a002a7309 */ /* 0x000fe20000000000 */
[----:B-1----:R-:W-:Y:S02]  /*10d0*/  LOP3.LUT R45, R6, R9, RZ, 0xc0, !PT ;  /* 0x00000009062d7212 */ /* 0x002fe400078ec0ff */
[----:B0-----:R-:W-:Y:S02]  /*10e0*/  LOP3.LUT R13, R40, R11, RZ, 0x30, !PT ;  /* 0x0000000b280d7212 */ /* 0x001fe400078e30ff */
[----:B------:R-:W-:Y:S03]  /*10f0*/  SHFL.IDX PT, R40, R41, 0x1, 0x1f ;  /* 0x00201f0029287f89 */ /* 0x000fe600000e0000 */
[----:B------:R-:W0:Y:S01]  /*1100*/  POPC R12, R12 ;  /* 0x0000000c000c7309 */ /* 0x000e220000000000 */
[----:B---3--:R-:W-:-:S07]  /*1110*/  IADD3 R5, PT, PT, -R14, R5, R43 ;  /* 0x000000050e057210 */ /* 0x008fce0007ffe12b */
[----:B------:R-:W-:Y:S01]  /*1120*/  POPC R45, R45 ;  /* 0x0000002d002d7309 */ /* 0x000fe20000000000 */
[-C--:B----4-:R-:W-:Y:S02]  /*1130*/  LOP3.LUT R6, R7, R9.reuse, RZ, 0x30, !PT ;  /* 0x0000000907067212 */ /* 0x090fe400078e30ff */
[----:B------:R-:W-:Y:S01]  /*1140*/  LDS R7, [R19] ;  /* 0x0000000013077984 */ /* 0x000fe20000000800 */
[----:B-----5:R-:W-:Y:S02]  /*1150*/  LOP3.LUT R43, R44, R9, RZ, 0xc0, !PT ;  /* 0x000000092c2b7212 */ /* 0x020fe400078ec0ff */
[----:B0-----:R-:W-:Y:S02]  /*1160*/  IADD3 R3, PT, PT, -R12, R3, R42 ;  /* 0x000000030c037210 */ /* 0x001fe40007ffe12a */
[----:B------:R-:W0:Y:S01]  /*1170*/  POPC R6, R6 ;  /* 0x0000000600067309 */ /* 0x000e220000000000 */
[----:B------:R-:W1:Y:S04]  /*1180*/  SHFL.IDX PT, R42, R41, 0x2, 0x1f ;  /* 0x00401f00292a7f89 */ /* 0x000e6800000e0000 */
[----:B------:R-:W2:Y:S03]  /*1190*/  SHFL.IDX PT, R44, R41, 0x2, 0x1f ;  /* 0x00401f00292c7f89 */ /* 0x000ea600000e0000 */
[----:B------:R-:W-:Y:S01]  /*11a0*/  POPC R34, R34 ;  /* 0x0000002200227309 */ /* 0x000fe20000000000 */
[----:B------:R-:W-:Y:S01]  /*11b0*/  SHFL.IDX PT, R12, R41, RZ, 0x1f ;  /* 0x00001fff290c7589 */ /* 0x000fe200000e0000 */
[----:B0-----:R-:W-:-:S06]  /*11c0*/  IADD3 R8, PT, PT, -R6, R8, R45 ;  /* 0x0000000806087210 */ /* 0x001fcc0007ffe12d */
[----:B------:R1:W0:Y:S01]  /*11d0*/  POPC R11, R13 ;  /* 0x0000000d000b7309 */ /* 0x0002220000000000 */
[----:B------:R-:W3:Y:S07]  /*11e0*/  SHFL.IDX PT, R6, R41, RZ, 0x1f ;  /* 0x00001fff29067589 */ /* 0x000eee00000e0000 */
[----:B------:R-:W-:Y:S01]  /*11f0*/  POPC R43, R43 ;  /* 0x0000002b002b7309 */ /* 0x000fe20000000000 */
[-C--:B-1----:R-:W-:Y:S02]  /*1200*/  LOP3.LUT R13, R42, R9.reuse, RZ, 0xc0, !PT ;  /* 0x000000092a0d7212 */ /* 0x082fe400078ec0ff */
[----:B--2---:R-:W-:Y:S01]  /*1210*/  LOP3.LUT R14, R44, R9, RZ, 0x30, !PT ;  /* 0x000000092c0e7212 */ /* 0x004fe200078e30ff */
[----:B------:R-:W-:Y:S01]  /*1220*/  SHFL.IDX PT, R42, R41, 0x1, 0x1f ;  /* 0x00201f00292a7f89 */ /* 0x000fe200000e0000 */
[----:B0-----:R-:W-:-:S02]  /*1230*/  IADD3 R29, PT, PT, -R11, R29, R34 ;  /* 0x0000001d0b1d7210 */ /* 0x001fc40007ffe122 */
[----:B------:R-:W-:Y:S01]  /*1240*/  LOP3.LUT R11, R40, R9, RZ, 0x30, !PT ;  /* 0x00000009280b7212 */ /* 0x000fe200078e30ff */
[----:B------:R-:W0:Y:S01]  /*1250*/  SHFL.IDX PT, R34, R41, 0x3, 0x1f ;  /* 0x00601f0029227f89 */ /* 0x000e2200000e0000 */
[----:B------:R-:W-:Y:S03]  /*1260*/  POPC R14, R14 ;  /* 0x0000000e000e7309 */ /* 0x000fe60000000000 */
[----:B------:R-:W1:Y:S01]  /*1270*/  SHFL.IDX PT, R40, R41, 0x3, 0x1f ;  /* 0x00601f0029287f89 */ /* 0x000e6200000e0000 */
[----:B---3--:R-:W-:-:S03]  /*1280*/  LOP3.LUT R45, R6, R7, RZ, 0xc0, !PT ;  /* 0x00000007062d7212 */ /* 0x008fc600078ec0ff */
[----:B------:R-:W2:Y:S01]  /*1290*/  SHFL.IDX PT, R44, R41, 0x1, 0x1f ;  /* 0x00201f00292c7f89 */ /* 0x000ea200000e0000 */
[----:B------:R-:W3:Y:S01]  /*12a0*/  POPC R11, R11 ;  /* 0x0000000b000b7309 */ /* 0x000ee20000000000 */
[----:B------:R-:W-:-:S07]  /*12b0*/  LOP3.LUT R6, R12, R7, RZ, 0x30, !PT ;  /* 0x000000070c067212 */ /* 0x000fce00078e30ff */
[----:B------:R-:W-:Y:S01]  /*12c0*/  POPC R45, R45 ;  /* 0x0000002d002d7309 */ /* 0x000fe20000000000 */
[----:B---3--:R-:W-:-:S07]  /*12d0*/  IADD3 R4, PT, PT, -R11, R4, R43 ;  /* 0x000000040b047210 */ /* 0x008fce0007ffe12b */
[----:B------:R-:W3:Y:S01]  /*12e0*/  POPC R6, R6 ;  /* 0x0000000600067309 */ /* 0x000ee20000000000 */
[-C--:B0-----:R-:W-:Y:S02]  /*12f0*/  LOP3.LUT R11, R34, R9.reuse, RZ, 0xc0, !PT ;  /* 0x00000009220b7212 */ /* 0x081fe400078ec0ff */
[----:B-1----:R-:W-:Y:S01]  /*1300*/  LOP3.LUT R9, R40, R9, RZ, 0x30, !PT ;  /* 0x0000000928097212 */ /* 0x002fe200078e30ff */
[----:B------:R-:W0:Y:S01]  /*1310*/  SHFL.IDX PT, R34, R41, 0x2, 0x1f ;  /* 0x00401f0029227f89 */ /* 0x000e2200000e0000 */
[----:B--2---:R-:W-:-:S03]  /*1320*/  LOP3.LUT R12, R44, R7, RZ, 0x30, !PT ;  /* 0x000000072c0c7212 */ /* 0x004fc600078e30ff */
[----:B------:R-:W1:Y:S01]  /*1330*/  POPC R43, R13 ;  /* 0x0000000d002b7309 */ /* 0x000e620000000000 */
[----:B------:R-:W2:Y:S04]  /*1340*/  SHFL.IDX PT, R40, R41, 0x2, 0x1f ;  /* 0x00401f0029287f89 */ /* 0x000ea800000e0000 */
[----:B------:R-:W-:Y:S01]  /*1350*/  SHFL.IDX PT, R44, R41, 0x3, 0x1f ;  /* 0x00601f00292c7f89 */ /* 0x000fe200000e0000 */
[----:B---3--:R-:W-:Y:S02]  /*1360*/  IADD3 R36, PT, PT, -R6, R36, R45 ;  /* 0x0000002406247210 */ /* 0x008fe40007ffe12d */
[----:B------:R-:W-:Y:S01]  /*1370*/  POPC R12, R12 ;  /* 0x0000000c000c7309 */ /* 0x000fe20000000000 */
[----:B------:R-:W-:Y:S04]  /*1380*/  LDS R6, [R18] ;  /* 0x0000000012067984 */ /* 0x000fe80000000800 */
[----:B------:R-:W-:Y:S01]  /*1390*/  SHFL.IDX PT, R45, R41, 0x1, 0x1f ;  /* 0x00201f00292d7f89 */ /* 0x000fe200000e0000 */
[----:B-1----:R-:W-:-:S02]  /*13a0*/  IADD3 R2, PT, PT, -R14, R2, R43 ;  /* 0x000000020e027210 */ /* 0x002fc40007ffe12b */
[----:B------:R-:W-:Y:S01]  /*13b0*/  POPC R11, R11 ;  /* 0x0000000b000b7309 */ /* 0x000fe20000000000 */
[-C--:B------:R-:W-:Y:S02]  /*13c0*/  LOP3.LUT R43, R42, R7.reuse, RZ, 0xc0, !PT ;  /* 0x000000072a2b7212 */ /* 0x080fe400078ec0ff */
[----:B------:R-:W1:Y:S01]  /*13d0*/  SHFL.IDX PT, R42, R41, 0x3, 0x1f ;  /* 0x00601f00292a7f89 */ /* 0x000e6200000e0000 */
[----:B0-----:R-:W-:-:S04]  /*13e0*/  LOP3.LUT R34, R34, R7, RZ, 0xc0, !PT ;  /* 0x0000000722227212 */ /* 0x001fc800078ec0ff */
[----:B------:R-:W0:Y:S08]  /*13f0*/  POPC R43, R43 ;  /* 0x0000002b002b7309 */ /* 0x000e300000000000 */
[----:B------:R-:W3:Y:S01]  /*1400*/  POPC R9, R9 ;  /* 0x0000000900097309 */ /* 0x000ee20000000000 */
[----:B0-----:R-:W-:-:S07]  /*1410*/  IADD3 R35, PT, PT, -R12, R35, R43 ;  /* 0x000000230c237210 */ /* 0x001fce0007ffe12b */
[----:B------:R-:W-:Y:S01]  /*1420*/  POPC R34, R34 ;  /* 0x0000002200227309 */ /* 0x000fe20000000000 */
[----:B------:R-:W0:Y:S01]  /*1430*/  SHFL.IDX PT, R43, R41, RZ, 0x1f ;  /* 0x00001fff292b7589 */ /* 0x000e2200000e0000 */
[----:B---3--:R-:W-:Y:S02]  /*1440*/  IADD3 R28, PT, PT, -R9, R28, R11 ;  /* 0x0000001c091c7210 */ /* 0x008fe40007ffe10b */
[-C--:B--2---:R-:W-:Y:S02]  /*1450*/  LOP3.LUT R11, R40, R7.reuse, RZ, 0x30, !PT ;  /* 0x00000007280b7212 */ /* 0x084fe400078e30ff */
[-C--:B-1----:R-:W-:Y:S01]  /*1460*/  LOP3.LUT R9, R42, R7.reuse, RZ, 0xc0, !PT ;  /* 0x000000072a097212 */ /* 0x082fe200078ec0ff */
[----:B------:R-:W-:Y:S01]  /*1470*/  SHFL.IDX PT, R40, R41, RZ, 0x1f ;  /* 0x00001fff29287589 */ /* 0x000fe200000e0000 */
[----:B------:R-:W-:Y:S02]  /*1480*/  LOP3.LUT R7, R44, R7, RZ, 0x30, !PT ;  /* 0x000000072c077212 */ /* 0x000fe400078e30ff */
[----:B------:R-:W1:Y:S01]  /*1490*/  POPC R11, R11 ;  /* 0x0000000b000b7309 */ /* 0x000e620000000000 */
[----:B------:R-:W-:Y:S01]  /*14a0*/  SHFL.IDX PT, R44, R41, 0x2, 0x1f ;  /* 0x00401f00292c7f89 */ /* 0x000fe200000e0000 */
[----:B------:R-:W-:-:S03]  /*14b0*/  LOP3.LUT R45, R45, R6, RZ, 0xc0, !PT ;  /* 0x000000062d2d7212 */ /* 0x000fc600078ec0ff */
[----:B------:R-:W2:Y:S03]  /*14c0*/  SHFL.IDX PT, R42, R41, 0x1, 0x1f ;  /* 0x00201f00292a7f89 */ /* 0x000ea600000e0000 */
[----:B------:R-:W-:Y:S01]  /*14d0*/  POPC R9, R9 ;  /* 0x0000000900097309 */ /* 0x000fe20000000000 */
[----:B-1----:R-:W-:-:S07]  /*14e0*/  IADD3 R0, PT, PT, -R11, R0, R34 ;  /* 0x000000000b007210 */ /* 0x002fce0007ffe122 */
[----:B------:R1:W3:Y:S01]  /*14f0*/  POPC R12, R7 ;  /* 0x00000007000c7309 */ /* 0x0002e20000000000 */
[-C--:B0-----:R-:W-:Y:S02]  /*1500*/  LOP3.LUT R34, R43, R6.reuse, RZ, 0xc0, !PT ;  /* 0x000000062b227212 */ /* 0x081fe400078ec0ff */
[----:B------:R-:W0:Y:S05]  /*1510*/  SHFL.IDX PT, R43, R41, 0x2, 0x1f ;  /* 0x00401f00292b7f89 */ /* 0x000e2a00000e0000 */
[----:B------:R-:W-:Y:S01]  /*1520*/  POPC R34, R34 ;  /* 0x0000002200227309 */ /* 0x000fe20000000000 */
[----:B-1----:R-:W1:Y:S01]  /*1530*/  SHFL.IDX PT, R7, R41, 0x3, 0x1f ;  /* 0x00601f0029077f89 */ /* 0x002e6200000e0000 */
[----:B--2---:R-:W-:-:S02]  /*1540*/  LOP3.LUT R11, R42, R6, RZ, 0x30, !PT ;  /* 0x000000062a0b7212 */ /* 0x004fc400078e30ff */
[----:B---3--:R-:W-:-:S04]  /*1550*/  IADD3 R27, PT, PT, -R12, R27, R9 ;  /* 0x0000001b0c1b7210 */ /* 0x008fc80007ffe109 */
[----:B------:R-:W-:Y:S01]  /*1560*/  POPC R45, R45 ;  /* 0x0000002d002d7309 */ /* 0x000fe20000000000 */
[-C--:B------:R-:W-:Y:S02]  /*1570*/  LOP3.LUT R12, R44, R6.reuse, RZ, 0x30, !PT ;  /* 0x000000062c0c7212 */ /* 0x080fe400078e30ff */
[----:B------:R-:W-:-:S05]  /*1580*/  LOP3.LUT R9, R40, R6, RZ, 0x30, !PT ;  /* 0x0000000628097212 */ /* 0x000fca00078e30ff */
[----:B------:R-:W-:Y:S01]  /*1590*/  POPC R12, R12 ;  /* 0x0000000c000c7309 */ /* 0x000fe20000000000 */
[----:B0-----:R-:W-:-:S07]  /*15a0*/  LOP3.LUT R43, R43, R6, RZ, 0xc0, !PT ;  /* 0x000000062b2b7212 */ /* 0x001fce00078ec0ff */
[----:B------:R-:W0:Y:S01]  /*15b0*/  POPC R40, R43 ;  /* 0x0000002b00287309 */ /* 0x000e220000000000 */
[----:B-1----:R-:W-:-:S07]  /*15c0*/  LOP3.LUT R7, R7, R6, RZ, 0xc0, !PT ;  /* 0x0000000607077212 */ /* 0x002fce00078ec0ff */
[----:B------:R-:W1:Y:S01]  /*15d0*/  POPC R9, R9 ;  /* 0x0000000900097309 */ /* 0x000e620000000000 */
[----:B0-----:R-:W-:-:S07]  /*15e0*/  IADD3 R37, PT, PT, -R12, R37, R40 ;  /* 0x000000250c257210 */ /* 0x001fce0007ffe128 */
[----:B------:R-:W0:Y:S01]  /*15f0*/  POPC R11, R11 ;  /* 0x0000000b000b7309 */ /* 0x000e220000000000 */
[----:B------:R2:W3:Y:S01]  /*1600*/  SHFL.IDX PT, R40, R41, 0x3, 0x1f ;  /* 0x00601f0029287f89 */ /* 0x0004e200000e0000 */
[----:B-1----:R-:W-:Y:S01]  /*1610*/  IADD3 R39, PT, PT, -R9, R39, R34 ;  /* 0x0000002709277210 */ /* 0x002fe20007ffe122 */
[----:B------:R-:W-:-:S05]  /*1620*/  VIADD R9, R31, 0x7 ;  /* 0x000000071f097836 */ /* 0x000fca0000000000 */
[----:B------:R-:W1:Y:S01]  /*1630*/  POPC R7, R7 ;  /* 0x0000000700077309 */ /* 0x000e620000000000 */
[----:B------:R-:W-:Y:S02]  /*1640*/  SHF.R.S32.HI R14, RZ, 0x1f, R9 ;  /* 0x0000001fff0e7819 */ /* 0x000fe40000011409 */
[----:B0-----:R-:W-:Y:S02]  /*1650*/  IADD3 R38, PT, PT, -R11, R38, R45 ;  /* 0x000000260b267210 */ /* 0x001fe40007ffe12d */
[----:B------:R-:W-:-:S04]  /*1660*/  LEA.HI R14, R14, R9, RZ, 0x3 ;  /* 0x000000090e0e7211 */ /* 0x000fc800078f18ff */
[----:B--2---:R-:W-:-:S07]  /*1670*/  LOP3.LUT R34, R14, 0xfffffff8, RZ, 0xc0, !PT ;  /* 0xfffffff80e227812 */ /* 0x004fce00078ec0ff */
.L_x_2510:
[----:B---3--:R-:W-:Y:S01]  /*1680*/  LOP3.LUT R40, R40, R6, RZ, 0x30, !PT ;  /* 0x0000000628287212 */ /* 0x008fe200078e30ff */
[----:B------:R-:W-:-:S05]  /*1690*/  VIADD R25, R25, 0x8 ;  /* 0x0000000819197836 */ /* 0x000fca0000000000 */
[----:B------:R-:W0:Y:S01]  /*16a0*/  POPC R40, R40 ;  /* 0x0000002800287309 */ /* 0x000e220000000000 */
[----:B------:R-:W-:Y:S02]  /*16b0*/  ISETP.GE.AND P0, PT, R25, R34, PT ;  /* 0x000000221900720c */ /* 0x000fe40003f06270 */
[----:B01----:R-:W-:-:S11]  /*16c0*/  IADD3 R26, PT, PT, -R40, R26, R7 ;  /* 0x0000001a281a7210 */ /* 0x003fd60007ffe107 */
[----:B------:R-:W-:Y:S05]  /*16d0*/  @!P0 BRA `(.L_x_2447) ;  /* 0xffffffec009c8947 */ /* 0x000fea000383ffff */
[----:B------:R-:W-:Y:S05]  /*16e0*/  BSYNC B0 ;  /* 0x0000000000007941 */ /* 0x000fea0003800000 */
.L_x_2440:
        /* <DEDUP_REMOVED lines=26> */
.L_x_2439:
[----:B------:R-:W-:Y:S05]  /*1890*/  BSYNC B1 ;  /* 0x0000000000017941 */ /* 0x000fea0003800000 */
.L_x_2438:
[----:B------:R-:W0:Y:S01]  /*18a0*/  LDC.64 R24, c[0x0][0x390] ;  /* 0x0000e400ff187b82 */ /* 0x000e220000000a00 */
[----:B------:R-:W-:Y:S01]  /*18b0*/  IMAD.SHL.U32 R33, R33, 0x4, RZ ;  /* 0x0000000421217824 */ /* 0x000fe200078e00ff */
[----:B------:R-:W-:-:S06]  /*18c0*/  UMOV UR4, 0xffffffff ;  /* 0xffffffff00047882 */ /* 0x000fcc0000000000 */
[----:B------:R-:W1:Y:S01]  /*18d0*/  LDC R13, c[0x0][0x3ac] ;  /* 0x0000eb00ff0d7b82 */ /* 0x000e620000000800 */
[----:B0-----:R-:W-:-:S04]  /*18e0*/  IMAD.WIDE R24, R33, 0x4, R24 ;  /* 0x0000000421187825 */ /* 0x001fc800078e0218 */
[----:B-1----:R-:W-:-:S04]  /*18f0*/  IMAD.WIDE R14, R13, 0x4, R24 ;  /* 0x000000040d0e7825 */ /* 0x002fc800078e0218 */
[----:B------:R-:W-:Y:S01]  /*1900*/  IMAD.WIDE R2, R13, 0x4, R14 ;  /* 0x000000040d027825 */ /* 0x000fe200078e020e */
[----:B------:R-:W-:Y:S06]  /*1910*/  BRA.DIV UR4, `(.L_x_2448) ;  /* 0x0000001e04607947 */ /* 0x000fec000b800000 */
[----:B------:R-:W-:Y:S02]  /*1920*/  P2R R10, PR, RZ, 0x2 ;  /* 0x00000002ff0a7803 */ /* 0x000fe40000000000 */
[----:B------:R-:W-:Y:S02]  /*1930*/  ISETP.NE.AND P1, PT, R9, RZ, PT ;  /* 0x000000ff0900720c */ /* 0x000fe40003f25270 */
[----:B------:R-:W-:Y:S02]  /*1940*/  ISETP.NE.AND P6, PT, R0, RZ, PT ;  /* 0x000000ff0000720c */ /* 0x000fe40003fc5270 */
[----:B------:R-:W-:Y:S02]  /*1950*/  P2R R9, PR, RZ, 0x2 ;  /* 0x00000002ff097803 */ /* 0x000fe40000000000 */
[----:B------:R-:W-:Y:S02]  /*1960*/  ISETP.NE.AND P1, PT, R11, RZ, PT ;  /* 0x000000ff0b00720c */ /* 0x000fe40003f25270 */
[----:B------:R-:W-:-:S02]  /*1970*/  P2R R11, PR, RZ, 0x1 ;  /* 0x00000001ff0b7803 */ /* 0x000fc40000000000 */
[----:B------:R-:W-:Y:S02]  /*1980*/  P2R R7, PR, RZ, 0x2 ;  /* 0x00000002ff077803 */ /* 0x000fe40000000000 */
[----:B------:R-:W-:Y:S02]  /*1990*/  ISETP.NE.AND P1, PT, R12, RZ, PT ;  /* 0x000000ff0c00720c */ /* 0x000fe40003f25270 */
[----:B------:R-:W-:Y:S02]  /*19a0*/  P2R R12, PR, RZ, 0x20 ;  /* 0x00000020ff0c7803 */ /* 0x000fe40000000000 */
[----:B------:R-:W-:Y:S02]  /*19b0*/  ISETP.NE.AND P5, PT, R18, RZ, PT ;  /* 0x000000ff1200720c */ /* 0x000fe40003fa5270 */
[----:B------:R-:W-:Y:S02]  /*19c0*/  P2R R18, PR, RZ, 0x10 ;  /* 0x00000010ff127803 */ /* 0x000fe40000000000 */
[----:B------:R-:W-:-:S02]  /*19d0*/  ISETP.NE.AND P4, PT, R8, RZ, PT ;  /* 0x000000ff0800720c */ /* 0x000fc40003f85270 */
[----:B------:R-:W-:Y:S02]  /*19e0*/  P2R R8, PR, RZ, 0x8 ;  /* 0x00000008ff087803 */ /* 0x000fe40000000000 */
[----:B------:R-:W-:Y:S02]  /*19f0*/  ISETP.NE.AND P3, PT, R6, RZ, PT ;  /* 0x000000ff0600720c */ /* 0x000fe40003f65270 */
[----:B------:R-:W-:Y:S02]  /*1a00*/  VOTE.ANY R20, PT, P1 ;  /* 0x0000000000147806 */ /* 0x000fe400008e0100 */
[----:B------:R-:W-:Y:S02]  /*1a10*/  ISETP.NE.AND P1, PT, R7, RZ, PT ;  /* 0x000000ff0700720c */ /* 0x000fe40003f25270 */
[----:B------:R-:W-:Y:S02]  /*1a20*/  ISETP.NE.AND P0, PT, R17, RZ, PT ;  /* 0x000000ff1100720c */ /* 0x000fe40003f05270 */
[----:B------:R-:W-:Y:S01]  /*1a30*/  P2R R6, PR, RZ, 0x4 ;  /* 0x00000004ff067803 */ /* 0x000fe20000000000 */
[----:B------:R-:W0:Y:S01]  /*1a40*/  BREV R20, R20 ;  /* 0x0000001400147301 */ /* 0x000e220000000000 */
[----:B------:R-:W-:-:S02]  /*1a50*/  VOTE.ANY R17, PT, P4 ;  /* 0x0000000000117806 */ /* 0x000fc400020e0100 */
[----:B------:R-:W-:Y:S02]  /*1a60*/  ISETP.NE.AND P4, PT, R18, RZ, PT ;  /* 0x000000ff1200720c */ /* 0x000fe40003f85270 */
[----:B------:R-:W-:Y:S02]  /*1a70*/  VOTE.ANY R18, PT, P3 ;  /* 0x0000000000127806 */ /* 0x000fe400018e0100 */
[----:B------:R-:W-:Y:S01]  /*1a80*/  ISETP.NE.AND P2, PT, R5, RZ, PT ;  /* 0x000000ff0500720c */ /* 0x000fe20003f45270 */
[----:B------:R-:W1:Y:S01]  /*1a90*/  BREV R17, R17 ;  /* 0x0000001100117301 */ /* 0x000e620000000000 */
[----:B------:R-:W-:Y:S02]  /*1aa0*/  VOTE.ANY R21, PT, P1 ;  /* 0x0000000000157806 */ /* 0x000fe400008e0100 */
[----:B------:R-:W-:Y:S02]  /*1ab0*/  ISETP.NE.AND P1, PT, R9, RZ, PT ;  /* 0x000000ff0900720c */ /* 0x000fe40003f25270 */
[----:B------:R-:W-:-:S02]  /*1ac0*/  ISETP.NE.AND P3, PT, R8, RZ, PT ;  /* 0x000000ff0800720c */ /* 0x000fc40003f65270 */
[----:B------:R-:W-:Y:S01]  /*1ad0*/  VOTE.ANY R23, PT, P0 ;  /* 0x0000000000177806 */ /* 0x000fe200000e0100 */
[----:B------:R-:W2:Y:S01]  /*1ae0*/  BREV R21, R21 ;  /* 0x0000001500157301 */ /* 0x000ea20000000000 */
[----:B------:R-:W-:Y:S02]  /*1af0*/  VOTE.ANY R16, PT, P5 ;  /* 0x0000000000107806 */ /* 0x000fe400028e0100 */
        /* <DEDUP_REMOVED lines=11> */
[----:B------:R-:W-:-:S03]  /*1bb0*/  VOTE.ANY R6, PT, P3 ;  /* 0x0000000000067806 */ /* 0x000fc600018e0100 */
[----:B------:R-:W-:Y:S01]  /*1bc0*/  VOTE.ANY R8, PT, P1 ;  /* 0x0000000000087806 */ /* 0x000fe200008e0100 */
[----:B------:R-:W0:Y:S01]  /*1bd0*/  BREV R16, R16 ;  /* 0x0000001000107301 */ /* 0x000e220000000000 */
[----:B------:R-:W-:Y:S02]  /*1be0*/  ISETP.NE.AND P1, PT, R4, RZ, PT ;  /* 0x000000ff0400720c */ /* 0x000fe40003f25270 */
[----:B------:R-:W-:Y:S02]  /*1bf0*/  VOTE.ANY R4, PT, P5 ;  /* 0x0000000000047806 */ /* 0x000fe400028e0100 */
[----:B------:R-:W-:-:S03]  /*1c00*/  VOTE.ANY R7, PT, P2 ;  /* 0x0000000000077806 */ /* 0x000fc600010e0100 */
[----:B------:R-:W0:Y:S06]  /*1c10*/  BREV R18, R18 ;  /* 0x0000001200127301 */ /* 0x000e2c0000000000 */
[----:B------:R-:W-:Y:S02]  /*1c20*/  VOTE.ANY R10, PT, P1 ;  /* 0x00000000000a7806 */ /* 0x000fe400008e0100 */
        /* <DEDUP_REMOVED lines=8> */
.L_x_2528:
[----:B------:R-:W1:Y:S01]  /*1cb0*/  BREV R7, R7 ;  /* 0x0000000700077301 */ /* 0x000e620000000000 */
[----:B------:R-:W-:Y:S01]  /*1cc0*/  IMAD.WIDE R12, R13, 0x4, R2 ;  /* 0x000000040d0c7825 */ /* 0x000fe200078e0202 */
[----:B0-----:R-:W-:Y:S04]  /*1cd0*/  STG.E.128 desc[UR10][R24.64], R20 ;  /* 0x0000001418007986 */ /* 0x001fe8000c101d0a */
[----:B------:R-:W-:Y:S04]  /*1ce0*/  STG.E.128 desc[UR10][R14.64], R16 ;  /* 0x000000100e007986 */ /* 0x000fe8000c101d0a */
[----:B------:R-:W-:Y:S04]  /*1cf0*/  STG.E.128 desc[UR10][R2.64], R8 ;  /* 0x0000000802007986 */ /* 0x000fe8000c101d0a */
[----:B-1----:R-:W-:Y:S01]  /*1d00*/  STG.E.128 desc[UR10][R12.64], R4 ;  /* 0x000000040c007986 */ /* 0x002fe2000c101d0a */
[----:B------:R-:W-:Y:S05]  /*1d10*/  EXIT ;  /* 0x000000000000794d */ /* 0x000fea0003800000 */
.L_x_2443:
        /* <DEDUP_REMOVED lines=8> */
.L_x_2450:
[----:B------:R-:W-:Y:S05]  /*1da0*/  BSYNC B2 ;  /* 0x0000000000027941 */ /* 0x000fea0003800000 */
.L_x_2449:
[----:B------:R-:W-:Y:S02]  /*1db0*/  IMAD.MOV.U32 R14, RZ, RZ, R45 ;  /* 0x000000ffff0e7224 */ /* 0x000fe400078e002d */
[----:B------:R-:W-:Y:S02]  /*1dc0*/  IMAD.MOV.U32 R13, RZ, RZ, 0x1f ;  /* 0x0000001fff0d7424 */ /* 0x000fe400078e00ff */
[----:B------:R-:W-:Y:S02]  /*1dd0*/  IMAD.MOV.U32 R12, RZ, RZ, -0x1 ;  /* 0xffffffffff0c7424 */ /* 0x000fe400078e00ff */
[----:B------:R-:W-:-:S07]  /*1de0*/  IMAD.MOV.U32 R34, RZ, RZ, R40 ;  /* 0x000000ffff227224 */ /* 0x000fce00078e0028 */
[----:B------:R-:W-:Y:S05]  /*1df0*/  WARPSYNC.COLLECTIVE R12, `(.L_x_2451) ;  /* 0x000000000c087348 */ /* 0x000fea0003c00000 */
[----:B------:R0:W1:Y:S02]  /*1e00*/  SHFL.IDX P0, R40, R41, R14, R13 ;  /* 0x0000000e29287389 */ /* 0x000064000000000d */
[----:B01----:R-:W-:Y:S05]  /*1e10*/  ENDCOLLECTIVE ;  /* 0x000000000000791b */ /* 0x003fea0003800000 */
.L_x_2451:
[----:B------:R-:W-:Y:S02]  /*1e20*/  IMAD.SHL.U32 R34, R34, 0x10000000, RZ ;  /* 0x1000000022227824 */ /* 0x000fe400078e00ff */
[----:B------:R-:W-:Y:S01]  /*1e30*/  IMAD.MOV.U32 R14, RZ, RZ, R42 ;  /* 0x000000ffff0e7224 */ /* 0x000fe200078e002a */
[----:B------:R-:W-:Y:S01]  /*1e40*/  LOP3.LUT R42, R24, 0x10, RZ, 0xfc, !PT ;  /* 0x00000010182a7812 */ /* 0x000fe200078efcff */
[----:B------:R-:W-:-:S07]  /*1e50*/  IMAD.MOV.U32 R43, RZ, RZ, R40 ;  /* 0x000000ffff2b7224 */ /* 0x000fce00078e0028 */
[----:B------:R-:W-:Y:S05]  /*1e60*/  WARPSYNC.COLLECTIVE R12, `(.L_x_2452) ;  /* 0x000000000c087348 */ /* 0x000fea0003c00000 */
[----:B------:R0:W1:Y:S02]  /*1e70*/  SHFL.IDX P0, R40, R41, R14, R13 ;  /* 0x0000000e29287389 */ /* 0x000064000000000d */
[----:B01----:R-:W-:Y:S05]  /*1e80*/  ENDCOLLECTIVE ;  /* 0x000000000000791b */ /* 0x003fea0003800000 */
.L_x_2452:
[----:B------:R-:W-:Y:S02]  /*1e90*/  IMAD.SHL.U32 R43, R43, 0x1000000, RZ ;  /* 0x010000002b2b7824 */ /* 0x000fe400078e00ff */
[----:B------:R-:W-:Y:S02]  /*1ea0*/  IMAD.MOV.U32 R14, RZ, RZ, R44 ;  /* 0x000000ffff0e7224 */ /* 0x000fe400078e002c */
[----:B------:R-:W-:-:S05]  /*1eb0*/  IMAD.SHL.U32 R40, R40, 0x100000, RZ ;  /* 0x0010000028287824 */ /* 0x000fca00078e00ff */
[----:B------:R-:W-:-:S07]  /*1ec0*/  LOP3.LUT R34, R40, R43, R34, 0xfe, !PT ;  /* 0x0000002b28227212 */ /* 0x000fce00078efe22 */
[----:B------:R-:W-:Y:S05]  /*1ed0*/  WARPSYNC.COLLECTIVE R12, `(.L_x_2453) ;  /* 0x000000000c087348 */ /* 0x000fea0003c00000 */
[----:B------:R0:W1:Y:S02]  /*1ee0*/  SHFL.IDX P0, R40, R41, R14, R13 ;  /* 0x0000000e29287389 */ /* 0x000064000000000d */
[----:B01----:R-:W-:Y:S05]  /*1ef0*/  ENDCOLLECTIVE ;  /* 0x000000000000791b */ /* 0x003fea0003800000 */
.L_x_2453:
[----:B------:R-:W-:Y:S01]  /*1f00*/  IMAD.MOV.U32 R14, RZ, RZ, R42 ;  /* 0x000000ffff0e7224 */ /* 0x000fe200078e002a */
[----:B------:R-:W-:Y:S01]  /*1f10*/  LOP3.LUT R42, R24, 0x18, RZ, 0xfc, !PT ;  /* 0x00000018182a7812 */ /* 0x000fe200078efcff */
[----:B------:R-:W-:-:S07]  /*1f20*/  IMAD.MOV.U32 R44, RZ, RZ, R40 ;  /* 0x000000ffff2c7224 */ /* 0x000fce00078e0028 */
[----:B------:R-:W-:Y:S05]  /*1f30*/  WARPSYNC.COLLECTIVE R12, `(.L_x_2454) ;  /* 0x000000000c087348 */ /* 0x000fea0003c00000 */
[----:B------:R0:W1:Y:S02]  /*1f40*/  SHFL.IDX P0, R40, R41, R14, R13 ;  /* 0x0000000e29287389 */ /* 0x000064000000000d */
[----:B01----:R-:W-:Y:S05]  /*1f50*/  ENDCOLLECTIVE ;  /* 0x000000000000791b */ /* 0x003fea0003800000 */
.L_x_2454:
[----:B------:R-:W-:Y:S01]  /*1f60*/  IMAD.U32 R44, R44, 0x10000, RZ ;  /* 0x000100002c2c7824 */ /* 0x000fe200078e00ff */
[----:B------:R-:W-:Y:S01]  /*1f70*/  LOP3.LUT R14, R24, 0x14, RZ, 0xfc, !PT ;  /* 0x00000014180e7812 */ /* 0x000fe200078efcff */
[----:B------:R-:W-:-:S04]  /*1f80*/  IMAD.MOV.U32 R12, RZ, RZ, R40 ;  /* 0x000000ffff0c7224 */ /* 0x000fc800078e0028 */
[----:B------:R-:W-:Y:S02]  /*1f90*/  IMAD.SHL.U32 R43, R12, 0x1000, RZ ;  /* 0x000010000c2b7824 */ /* 0x000fe400078e00ff */
[----:B------:R-:W-:-:S03]  /*1fa0*/  IMAD.MOV.U32 R12, RZ, RZ, -0x1 ;  /* 0xffffffffff0c7424 */ /* 0x000fc600078e00ff */
[----:B------:R-:W-:-:S07]  /*1fb0*/  LOP3.LUT R34, R43, R34, R44, 0xfe, !PT ;  /* 0x000000222b227212 */ /* 0x000fce00078efe2c */
[----:B------:R-:W-:Y:S05]  /*1fc0*/  WARPSYNC.COLLECTIVE R12, `(.L_x_2455) ;  /* 0x000000000c087348 */ /* 0x000fea0003c00000 */
[----:B------:R0:W1:Y:S02]  /*1fd0*/  SHFL.IDX P0, R40, R41, R14, R13 ;  /* 0x0000000e29287389 */ /* 0x000064000000000d */
[----:B01----:R-:W-:Y:S05]  /*1fe0*/  ENDCOLLECTIVE ;  /* 0x000000000000791b */ /* 0x003fea0003800000 */
.L_x_2455:
[----:B------:R-:W-:Y:S02]  /*1ff0*/  IMAD.MOV.U32 R14, RZ, RZ, R42 ;  /* 0x000000ffff0e7224 */ /* 0x000fe400078e002a */
[----:B------:R-:W-:-:S07]  /*2000*/  IMAD.MOV.U32 R43, RZ, RZ, R40 ;  /* 0x000000ffff2b7224 */ /* 0x000fce00078e0028 */
[----:B------:R-:W-:Y:S05]  /*2010*/  WARPSYNC.COLLECTIVE R12, `(.L_x_2456) ;  /* 0x000000000c087348 */ /* 0x000fea0003c00000 */
[----:B------:R0:W1:Y:S02]  /*2020*/  SHFL.IDX P0, R40, R41, R14, R13 ;  /* 0x0000000e29287389 */ /* 0x000064000000000d */
[----:B01----:R-:W-:Y:S05]  /*2030*/  ENDCOLLECTIVE ;  /* 0x000000000000791b */ /* 0x003fea0003800000 */
.L_x_2456:
[----:B------:R-:W-:Y:S02]  /*2040*/  IMAD.SHL.U32 R43, R43, 0x100, RZ ;  /* 0x000001002b2b7824 */ /* 0x000fe400078e00ff */
[----:B------:R-:W-:Y:S02]  /*2050*/  IMAD.MOV.U32 R14, RZ, RZ, R21 ;  /* 0x000000ffff0e7224 */ /* 0x000fe400078e0015 */
[----:B------:R-:W-:-:S05]  /*2060*/  IMAD.SHL.U32 R40, R40, 0x10, RZ ;  /* 0x0000001028287824 */ /* 0x000fca00078e00ff */
[----:B------:R-:W-:-:S07]  /*2070*/  LOP3.LUT R34, R40, R34, R43, 0xfe, !PT ;  /* 0x0000002228227212 */ /* 0x000fce00078efe2b */
[----:B------:R-:W-:Y:S05]  /*2080*/  WARPSYNC.COLLECTIVE R12, `(.L_x_2457) ;  /* 0x000000000c087348 */ /* 0x000fea0003c00000 */
[----:B------:R0:W1:Y:S02]  /*2090*/  SHFL.IDX P0, R40, R41, R14, R13 ;  /* 0x0000000e29287389 */ /* 0x000064000000000d */
[----:B01----:R-:W-:Y:S05]  /*20a0*/  ENDCOLLECTIVE ;  /* 0x000000000000791b */ /* 0x003fea0003800000 */
.L_x_2457:
[----:B------:R-:W-:Y:S01]  /*20b0*/  IMAD.MOV.U32 R45, RZ, RZ, R40 ;  /* 0x000000ffff2d7224 */ /* 0x000fe200078e0028 */
[----:B------:R-:W-:Y:S06]  /*20c0*/  BRA `(.L_x_2458) ;  /* 0xffffffe800347947 */ /* 0x000fec000383ffff */
.L_x_2444:
[----:B------:R-:W-:Y:S01]  /*20d0*/  BSSY B2, `(.L_x_2459) ;  /* 0x0000005000027945 */ /* 0x000fe20003800000 */
[----:B------:R-:W-:-:S07]  /*20e0*/  IMAD.MOV.U32 R12, RZ, RZ, -0x1 ;  /* 0xffffffffff0c7424 */ /* 0x000fce00078e00ff */
[----:B------:R-:W-:Y:S05]  /*20f0*/  WARPSYNC.COLLECTIVE R12, `(.L_x_2460) ;  /* 0x000000000c087348 */ /* 0x000fea0003c00000 */
[----:B------:R-:W-:Y:S01]  /*2100*/  VOTE.ANY R12, PT, P6 ;  /* 0x00000000000c7806 */ /* 0x000fe200030e0100 */
[----:B------:R-:W-:Y:S06]  /*2110*/  ENDCOLLECTIVE ;  /* 0x000000000000791b */ /* 0x000fec0003800000 */
.L_x_2460:
[----:B------:R-:W-:Y:S05]  /*2120*/  BSYNC B2 ;  /* 0x0000000000027941 */ /* 0x000fea0003800000 */
.L_x_2459:
[----:B------:R-:W-:Y:S01]  /*2130*/  IMAD.MOV.U32 R45, RZ, RZ, R12 ;  /* 0x000000ffff2d7224 */ /* 0x000fe200078e000c */
[C---:B------:R-:W-:Y:S01]  /*2140*/  LOP3.LUT P6, RZ, R44.reuse, R7, RZ, 0xc0, !PT ;  /* 0x000000072cff7212 */ /* 0x040fe200078cc0ff */
[----:B------:R-:W-:Y:S01]  /*2150*/  IMAD.MOV.U32 R12, RZ, RZ, -0x1 ;  /* 0xffffffffff0c7424 */ /* 0x000fe200078e00ff */
[----:B------:R-:W-:Y:S01]  /*2160*/  LOP3.LUT P0, RZ, R44, R6, RZ, 0xc0, !PT ;  /* 0x000000062cff7212 */ /* 0x000fe2000780c0ff */
[--C-:B------:R-:W-:Y:S02]  /*2170*/  IMAD.IADD R40, R22, 0x1, R43.reuse ;  /* 0x0000000116287824 */ /* 0x100fe400078e022b */
[----:B------:R-:W0:Y:S01]  /*2180*/  BREV R45, R45 ;  /* 0x0000002d002d7301 */ /* 0x000e220000000000 */
[----:B------:R-:W-:-:S09]  /*2190*/  IMAD.IADD R42, R17, 0x1, R43 ;  /* 0x00000001112a7824 */ /* 0x000fd200078e022b */
[----:B0-----:R-:W-:Y:S05]  /*21a0*/  WARPSYNC.COLLECTIVE R12, `(.L_x_2461) ;  /* 0x000000000c087348 */ /* 0x001fea0003c00000 */
[----:B------:R-:W-:Y:S01]  /*21b0*/  VOTE.ANY R12, PT, P6 ;  /* 0x00000000000c7806 */ /* 0x000fe200030e0100 */
[----:B0-----:R-:W-:Y:S06]  /*21c0*/  ENDCOLLECTIVE ;  /* 0x000000000000791b */ /* 0x001fec0003800000 */
.L_x_2461:
[----:B------:R-:W-:Y:S01]  /*21d0*/  LOP3.LUT P6, RZ, R44, R11, RZ, 0xc0, !PT ;  /* 0x0000000b2cff7212 */ /* 0x000fe200078cc0ff */
[----:B------:R0:W-:Y:S02]  /*21e0*/  STS [R40+-0x8], R45 ;  /* 0xfffff82d28007388 */ /* 0x0001e40000000800 */
[----:B0-----:R0:W1:Y:S02]  /*21f0*/  BREV R45, R12 ;  /* 0x0000000c002d7301 */ /* 0x0010640000000000 */
[----:B0-----:R-:W-:-:S08]  /*2200*/  IMAD.MOV.U32 R12, RZ, RZ, -0x1 ;  /* 0xffffffffff0c7424 */ /* 0x001fd000078e00ff */
[----:B-1----:R-:W-:Y:S05]  /*2210*/  WARPSYNC.COLLECTIVE R12, `(.L_x_2462) ;  /* 0x000000000c087348 */ /* 0x002fea0003c00000 */
[----:B------:R-:W-:Y:S01]  /*2220*/  VOTE.ANY R12, PT, P6 ;  /* 0x00000000000c7806 */ /* 0x000fe200030e0100 */
[----:B-1----:R-:W-:Y:S06]  /*2230*/  ENDCOLLECTIVE ;  /* 0x000000000000791b */ /* 0x002fec0003800000 */
.L_x_2462:
[----:B------:R0:W-:Y:S01]  /*2240*/  STS [R42+-0x8], R45 ;  /* 0xfffff82d2a007388 */ /* 0x0001e20000000800 */
[----:B------:R-:W-:Y:S01]  /*2250*/  PLOP3.LUT P6, PT, P0, PT, PT, 0x80, 0x8 ;  /* 0x000000000008781c */ /* 0x000fe200007cf070 */
[----:B------:R-:W-:Y:S02]  /*2260*/  IMAD.MOV.U32 R44, RZ, RZ, R12 ;  /* 0x000000ffff2c7224 */ /* 0x000fe400078e000c */
[----:B------:R-:W-:Y:S02]  /*2270*/  IMAD.MOV.U32 R12, RZ, RZ, -0x1 ;  /* 0xffffffffff0c7424 */ /* 0x000fe400078e00ff */
[----:B0-----:R0:W1:Y:S08]  /*2280*/  BREV R45, R44 ;  /* 0x0000002c002d7301 */ /* 0x0010700000000000 */
[----:B01----:R-:W-:Y:S05]  /*2290*/  WARPSYNC.COLLECTIVE R12, `(.L_x_2463) ;  /* 0x000000000c087348 */ /* 0x003fea0003c00000 */
[----:B------:R-:W-:Y:S01]  /*22a0*/  VOTE.ANY R12, PT, P6 ;  /* 0x00000000000c7806 */ /* 0x000fe200030e0100 */
[----:B01----:R-:W-:Y:S06]  /*22b0*/  ENDCOLLECTIVE ;  /* 0x000000000000791b */ /* 0x003fec0003800000 */
.L_x_2463:
[----:B------:R-:W-:-:S04]  /*22c0*/  IMAD.MOV.U32 R44, RZ, RZ, R12 ;  /* 0x000000ffff2c7224 */ /* 0x000fc800078e000c */
[----:B------:R0:W1:Y:S02]  /*22d0*/  BREV R12, R44 ;  /* 0x0000002c000c7301 */ /* 0x0000640000000000 */
[----:B0-----:R-:W-:-:S05]  /*22e0*/  IMAD.IADD R44, R16, 0x1, R43 ;  /* 0x00000001102c7824 */ /* 0x001fca00078e022b */
[----:B------:R-:W-:Y:S04]  /*22f0*/  STS [R44+-0x8], R45 ;  /* 0xfffff82d2c007388 */ /* 0x000fe80000000800 */
[----:B-1----:R0:W-:Y:S02]  /*2300*/  STS [R14+-0x8], R12 ;  /* 0xfffff80c0e007388 */ /* 0x0021e40000000800 */
[----:B0-----:R-:W-:-:S05]  /*2310*/  IMAD.MOV.U32 R12, RZ, RZ, 0x40000000 ;  /* 0x40000000ff0c7424 */ /* 0x001fca00078e00ff */
[----:B------:R-:W-:Y:S01]  /*2320*/  SHF.R.U32.HI R45, RZ, R13, R12 ;  /* 0x0000000dff2d7219 */ /* 0x000fe2000001160c */
[----:B------:R-:W-:-:S03]  /*2330*/  IMAD.MOV.U32 R12, RZ, RZ, -0x1 ;  /* 0xffffffffff0c7424 */ /* 0x000fc600078e00ff */
[----:B------:R-:W-:-:S13]  /*2340*/  LOP3.LUT P6, RZ, R45, R9, RZ, 0xc0, !PT ;  /* 0x000000092dff7212 */ /* 0x000fda00078cc0ff */
[----:B------:R-:W-:Y:S05]  /*2350*/  WARPSYNC.COLLECTIVE R12, `(.L_x_2464) ;  /* 0x000000000c087348 */ /* 0x000fea0003c00000 */
[----:B------:R-:W-:Y:S01]  /*2360*/  VOTE.ANY R12, PT, P6 ;  /* 0x00000000000c7806 */ /* 0x000fe200030e0100 */
[----:B------:R-:W-:Y:S06]  /*2370*/  ENDCOLLECTIVE ;  /* 0x000000000000791b */ /* 0x000fec0003800000 */
.L_x_2464:
[----:B------:R-:W-:Y:S01]  /*2380*/  LOP3.LUT P6, RZ, R45, R7, RZ, 0xc0, !PT ;  /* 0x000000072dff7212 */ /* 0x000fe200078cc0ff */
[----:B------:R-:W0:Y:S02]  /*2390*/  BREV R12, R12 ;  /* 0x0000000c000c7301 */ /* 0x000e240000000000 */
[----:B0-----:R0:W-:Y:S02]  /*23a0*/  STS [R40+-0x4], R12 ;  /* 0xfffffc0c28007388 */ /* 0x0011e40000000800 */
[----:B0-----:R-:W-:-:S08]  /*23b0*/  IMAD.MOV.U32 R12, RZ, RZ, -0x1 ;  /* 0xffffffffff0c7424 */ /* 0x001fd000078e00ff */
[----:B------:R-:W-:Y:S05]  /*23c0*/  WARPSYNC.COLLECTIVE R12, `(.L_x_2465) ;  /* 0x000000000c087348 */ /* 0x000fea0003c00000 */
[----:B------:R-:W-:Y:S01]  /*23d0*/  VOTE.ANY R12, PT, P6 ;  /* 0x00000000000c7806 */ /* 0x000fe200030e0100 */
[----:B------:R-:W-:Y:S06]  /*23e0*/  ENDCOLLECTIVE ;  /* 0x000000000000791b */ /* 0x000fec0003800000 */
.L_x_2465:
[----:B------:R-:W-:Y:S01]  /*23f0*/  LOP3.LUT P6, RZ, R45, R11, RZ, 0xc0, !PT ;  /* 0x0000000b2dff7212 */ /* 0x000fe200078cc0ff */
[----:B------:R-:W0:Y:S02]  /*2400*/  BREV R12, R12 ;  /* 0x0000000c000c7301 */ /* 0x000e240000000000 */
[----:B0-----:R0:W-:Y:S02]  /*2410*/  STS [R42+-0x4], R12 ;  /* 0xfffffc0c2a007388 */ /* 0x0011e40000000800 */
[----:B0-----:R-:W-:-:S08]  /*2420*/  IMAD.MOV.U32 R12, RZ, RZ, -0x1 ;  /* 0xffffffffff0c7424 */ /* 0x001fd000078e00ff */
[----:B------:R-:W-:Y:S05]  /*2430*/  WARPSYNC.COLLECTIVE R12, `(.L_x_2466) ;  /* 0x000000000c087348 */ /* 0x000fea0003c00000 */
[----:B------:R-:W-:Y:S01]  /*2440*/  VOTE.ANY R12, PT, P6 ;  /* 0x00000000000c7806 */ /* 0x000fe200030e0100 */
[----:B------:R-:W-:Y:S06]  /*2450*/  ENDCOLLECTIVE ;  /* 0x000000000000791b */ /* 0x000fec0003800000 */
.L_x_2466:
[----:B------:R-:W-:Y:S01]  /*2460*/  LOP3.LUT P6, RZ, R45, R6, RZ, 0xc0, !PT ;  /* 0x000000062dff7212 */ /* 0x000fe200078cc0ff */
[----:B------:R-:W0:Y:S02]  /*2470*/  BREV R12, R12 ;  /* 0x0000000c000c7301 */ /* 0x000e240000000000 */
[----:B0-----:R0:W-:Y:S02]  /*2480*/  STS [R44+-0x4], R12 ;  /* 0xfffffc0c2c007388 */ /* 0x0011e40000000800 */
[----:B0-----:R-:W-:-:S08]  /*2490*/  IMAD.MOV.U32 R12, RZ, RZ, -0x1 ;  /* 0xffffffffff0c7424 */ /* 0x001fd000078e00ff */
[----:B------:R-:W-:Y:S05]  /*24a0*/  WARPSYNC.COLLECTIVE R12, `(.L_x_2467) ;  /* 0x000000000c087348 */ /* 0x000fea0003c00000 */
[----:B------:R-:W-:Y:S01]  /*24b0*/  VOTE.ANY R12, PT, P6 ;  /* 0x00000000000c7806 */ /* 0x000fe200030e0100 */
[----:B------:R-:W-:Y:S06]  /*24c0*/  ENDCOLLECTIVE ;  /* 0x000000000000791b */ /* 0x000fec0003800000 */
.L_x_2467:
[----:B------:R-:W-:Y:S02]  /*24d0*/  IMAD.MOV.U32 R45, RZ, RZ, R12 ;  /* 0x000000ffff2d7224 */ /* 0x000fe400078e000c */
[----:B------:R-:W-:-:S04]  /*24e0*/  IMAD.MOV.U32 R12, RZ, RZ, 0x20000000 ;  /* 0x20000000ff0c7424 */ /* 0x000fc800078e00ff */
[----:B------:R-:W0:Y:S02]  /*24f0*/  BREV R45, R45 ;  /* 0x0000002d002d7301 */ /* 0x000e240000000000 */
[----:B0-----:R0:W-:Y:S02]  /*2500*/  STS [R14+-0x4], R45 ;  /* 0xfffffc2d0e007388 */ /* 0x0011e40000000800 */
[----:B0-----:R-:W-:Y:S01]  /*2510*/  SHF.R.U32.HI R45, RZ, R13, R12 ;  /* 0x0000000dff2d7219 */ /* 0x001fe2000001160c */
[----:B------:R-:W-:-:S03]  /*2520*/  IMAD.MOV.U32 R12, RZ, RZ, -0x1 ;  /* 0xffffffffff0c7424 */ /* 0x000fc600078e00ff */
[----:B------:R-:W-:-:S13]  /*2530*/  LOP3.LUT P6, RZ, R45, R9, RZ, 0xc0, !PT ;  /* 0x000000092dff7212 */ /* 0x000fda00078cc0ff */
[----:B------:R-:W-:Y:S05]  /*2540*/  WARPSYNC.COLLECTIVE R12, `(.L_x_2468) ;  /* 0x000000000c087348 */ /* 0x000fea0003c00000 */
[----:B------:R-:W-:Y:S01]  /*2550*/  VOTE.ANY R12, PT, P6 ;  /* 0x00000000000c7806 */ /* 0x000fe200030e0100 */
[----:B------:R-:W-:Y:S06]  /*2560*/  ENDCOLLECTIVE ;  /* 0x000000000000791b */ /* 0x000fec0003800000 */
.L_x_2468:
[----:B------:R-:W-:Y:S01]  /*2570*/  LOP3.LUT P6, RZ, R45, R7, RZ, 0xc0, !PT ;  /* 0x000000072dff7212 */ /* 0x000fe200078cc0ff */
[----:B------:R-:W0:Y:S02]  /*2580*/  BREV R12, R12 ;  /* 0x0000000c000c7301 */ /* 0x000e240000000000 */
[----:B0-----:R0:W-:Y:S02]  /*2590*/  STS [R40], R12 ;  /* 0x0000000c28007388 */ /* 0x0011e40000000800 */
[----:B0-----:R-:W-:-:S08]  /*25a0*/  IMAD.MOV.U32 R12, RZ, RZ, -0x1 ;  /* 0xffffffffff0c7424 */ /* 0x001fd000078e00ff */
[----:B------:R-:W-:Y:S05]  /*25b0*/  WARPSYNC.COLLECTIVE R12, `(.L_x_2469) ;  /* 0x000000000c087348 */ /* 0x000fea0003c00000 */
[----:B------:R-:W-:Y:S01]  /*25c0*/  VOTE.ANY R12, PT, P6 ;  /* 0x00000000000c7806 */ /* 0x000fe200030e0100 */
[----:B------:R-:W-:Y:S06]  /*25d0*/  ENDCOLLECTIVE ;  /* 0x000000000000791b */ /* 0x000fec0003800000 */
.L_x_2469:
[----:B------:R-:W-:Y:S01]  /*25e0*/  LOP3.LUT P6, RZ, R45, R11, RZ, 0xc0, !PT ;  /* 0x0000000b2dff7212 */ /* 0x000fe200078cc0ff */
[----:B------:R-:W0:Y:S02]  /*25f0*/  BREV R12, R12 ;  /* 0x0000000c000c7301 */ /* 0x000e240000000000 */
[----:B0-----:R0:W-:Y:S02]  /*2600*/  STS [R42], R12 ;  /* 0x0000000c2a007388 */ /* 0x0011e40000000800 */
[----:B0-----:R-:W-:-:S08]  /*2610*/  IMAD.MOV.U32 R12, RZ, RZ, -0x1 ;  /* 0xffffffffff0c7424 */ /* 0x001fd000078e00ff */
[----:B------:R-:W-:Y:S05]  /*2620*/  WARPSYNC.COLLECTIVE R12, `(.L_x_2470) ;  /* 0x000000000c087348 */ /* 0x000fea0003c00000 */
[----:B------:R-:W-:Y:S01]  /*2630*/  VOTE.ANY R12, PT, P6 ;  /* 0x00000000000c7806 */ /* 0x000fe200030e0100 */
[----:B------:R-:W-:Y:S06]  /*2640*/  ENDCOLLECTIVE ;  /* 0x000000000000791b */ /* 0x000fec0003800000 */
.L_x_2470:
[----:B------:R-:W-:Y:S01]  /*2650*/  LOP3.LUT P6, RZ, R45, R6, RZ, 0xc0, !PT ;  /* 0x000000062dff7212 */ /* 0x000fe200078cc0ff */
[----:B------:R-:W0:Y:S02]  /*2660*/  BREV R12, R12 ;  /* 0x0000000c000c7301 */ /* 0x000e240000000000 */
[----:B0-----:R0:W-:Y:S02]  /*2670*/  STS [R44], R12 ;  /* 0x0000000c2c007388 */ /* 0x0011e40000000800 */
[----:B0-----:R-:W-:-:S08]  /*2680*/  IMAD.MOV.U32 R12, RZ, RZ, -0x1 ;  /* 0xffffffffff0c7424 */ /* 0x001fd000078e00ff */
[----:B------:R-:W-:Y:S05]  /*2690*/  WARPSYNC.COLLECTIVE R12, `(.L_x_2471) ;  /* 0x000000000c087348 */ /* 0x000fea0003c00000 */
[----:B------:R-:W-:Y:S01]  /*26a0*/  VOTE.ANY R12, PT, P6 ;  /* 0x00000000000c7806 */ /* 0x000fe200030e0100 */
[----:B------:R-:W-:Y:S06]  /*26b0*/  ENDCOLLECTIVE ;  /* 0x000000000000791b */ /* 0x000fec0003800000 */
.L_x_2471:
[----:B------:R-:W-:Y:S02]  /*26c0*/  IMAD.MOV.U32 R45, RZ, RZ, R12 ;  /* 0x000000ffff2d7224 */ /* 0x000fe400078e000c */
[----:B------:R-:W-:-:S04]  /*26d0*/  IMAD.MOV.U32 R12, RZ, RZ, 0x10000000 ;  /* 0x10000000ff0c7424 */ /* 0x000fc800078e00ff */
[----:B------:R-:W0:Y:S01]  /*26e0*/  BREV R45, R45 ;  /* 0x0000002d002d7301 */ /* 0x000e220000000000 */
[----:B------:R-:W-:Y:S01]  /*26f0*/  SHF.R.U32.HI R13, RZ, R13, R12 ;  /* 0x0000000dff0d7219 */ /* 0x000fe2000001160c */
[----:B------:R-:W-:-:S03]  /*2700*/  IMAD.MOV.U32 R12, RZ, RZ, -0x1 ;  /* 0xffffffffff0c7424 */ /* 0x000fc600078e00ff */
[----:B------:R-:W-:Y:S01]  /*2710*/  LOP3.LUT P6, RZ, R13, R9, RZ, 0xc0, !PT ;  /* 0x000000090dff7212 */ /* 0x000fe200078cc0ff */
[----:B0-----:R0:W-:-:S12]  /*2720*/  STS [R14], R45 ;  /* 0x0000002d0e007388 */ /* 0x0011d80000000800 */
[----:B0-----:R-:W-:Y:S05]  /*2730*/  WARPSYNC.COLLECTIVE R12, `(.L_x_2472) ;  /* 0x000000000c087348 */ /* 0x001fea0003c00000 */
[----:B------:R-:W-:Y:S01]  /*2740*/  VOTE.ANY R12, PT, P6 ;  /* 0x00000000000c7806 */ /* 0x000fe200030e0100 */
[----:B0-----:R-:W-:Y:S06]  /*2750*/  ENDCOLLECTIVE ;  /* 0x000000000000791b */ /* 0x001fec0003800000 */
.L_x_2472:
[----:B------:R-:W-:Y:S01]  /*2760*/  LOP3.LUT P6, RZ, R13, R7, RZ, 0xc0, !PT ;  /* 0x000000070dff7212 */ /* 0x000fe200078cc0ff */
[----:B------:R0:W1:Y:S02]  /*2770*/  BREV R45, R12 ;  /* 0x0000000c002d7301 */ /* 0x0000640000000000 */
[----:B0-----:R-:W-:-:S10]  /*2780*/  IMAD.MOV.U32 R12, RZ, RZ, -0x1 ;  /* 0xffffffffff0c7424 */ /* 0x001fd400078e00ff */
[----:B-1----:R-:W-:Y:S05]  /*2790*/  WARPSYNC.COLLECTIVE R12, `(.L_x_2473) ;  /* 0x000000000c087348 */ /* 0x002fea0003c00000 */
[----:B------:R-:W-:Y:S01]  /*27a0*/  VOTE.ANY R12, PT, P6 ;  /* 0x00000000000c7806 */ /* 0x000fe200030e0100 */
[----:B-1----:R-:W-:Y:S06]  /*27b0*/  ENDCOLLECTIVE ;  /* 0x000000000000791b */ /* 0x002fec0003800000 */
.L_x_2473:
[----:B------:R0:W-:Y:S01]  /*27c0*/  STS [R40+0x4], R45 ;  /* 0x0000042d28007388 */ /* 0x0001e20000000800 */
[----:B------:R-:W-:Y:S01]  /*27d0*/  LOP3.LUT P6, RZ, R13, R11, RZ, 0xc0, !PT ;  /* 0x0000000b0dff7212 */ /* 0x000fe200078cc0ff */
[----:B0-----:R-:W-:Y:S02]  /*27e0*/  IMAD.MOV.U32 R40, RZ, RZ, R12 ;  /* 0x000000ffff287224 */ /* 0x001fe400078e000c */
[----:B------:R-:W-:-:S04]  /*27f0*/  IMAD.MOV.U32 R12, RZ, RZ, -0x1 ;  /* 0xffffffffff0c7424 */ /* 0x000fc800078e00ff */
[----:B------:R-:W0:Y:S06]  /*2800*/  BREV R40, R40 ;  /* 0x0000002800287301 */ /* 0x000e2c0000000000 */
[----:B0-----:R-:W-:Y:S05]  /*2810*/  WARPSYNC.COLLECTIVE R12, `(.L_x_2474) ;  /* 0x000000000c087348 */ /* 0x001fea0003c00000 */
[----:B------:R-:W-:Y:S01]  /*2820*/  VOTE.ANY R12, PT, P6 ;  /* 0x00000000000c7806 */ /* 0x000fe200030e0100 */
[----:B0-----:R-:W-:Y:S06]  /*2830*/  ENDCOLLECTIVE ;  /* 0x000000000000791b */ /* 0x001fec0003800000 */
.L_x_2474:
        /* <DEDUP_REMOVED lines=8> */
.L_x_2475:
[----:B------:R-:W-:Y:S01]  /*28c0*/  IMAD.MOV.U32 R13, RZ, RZ, R12 ;  /* 0x000000ffff0d7224 */ /* 0x000fe200078e000c */
[----:B------:R1:W-:Y:S01]  /*28d0*/  STS [R44+0x4], R45 ;  /* 0x0000042d2c007388 */ /* 0x0003e20000000800 */
[----:B------:R-:W-:Y:S05]  /*28e0*/  BRA `(.L_x_2476) ;  /* 0xffffffe4006c7947 */ /* 0x000fea000383ffff */
.L_x_2446:
[----:B------:R2:W3:Y:S01]  /*28f0*/  LDS R11, [R23] ;  /* 0x00000000170b7984 */ /* 0x0004e20000000800 */
[----:B------:R-:W-:Y:S01]  /*2900*/  BSSY B2, `(.L_x_2477) ;  /* 0x0000007000027945 */ /* 0x000fe20003800000 */
[----:B------:R-:W-:Y:S02]  /*2910*/  IMAD.MOV.U32 R14, RZ, RZ, RZ ;  /* 0x000000ffff0e7224 */ /* 0x000fe400078e00ff */
[----:B------:R-:W-:Y:S02]  /*2920*/  IMAD.MOV.U32 R13, RZ, RZ, 0x1f ;  /* 0x0000001fff0d7424 */ /* 0x000fe400078e00ff */
[----:B0-----:R-:W-:-:S07]  /*2930*/  IMAD.MOV.U32 R12, RZ, RZ, -0x1 ;  /* 0xffffffffff0c7424 */ /* 0x001fce00078e00ff */
[----:B-123--:R-:W-:Y:S05]  /*2940*/  WARPSYNC.COLLECTIVE R12, `(.L_x_2478) ;  /* 0x000000000c087348 */ /* 0x00efea0003c00000 */
[----:B------:R0:W4:Y:S02]  /*2950*/  SHFL.IDX P0, R40, R41, R14, R13 ;  /* 0x0000000e29287389 */ /* 0x000124000000000d */
[----:B01234-:R-:W-:Y:S05]  /*2960*/  ENDCOLLECTIVE ;  /* 0x000000000000791b */ /* 0x01ffea0003800000 */
.L_x_2478:
[----:B------:R-:W-:Y:S05]  /*2970*/  BSYNC B2 ;  /* 0x0000000000027941 */ /* 0x000fea0003800000 */
.L_x_2477:
        /* <DEDUP_REMOVED lines=8> */
.L_x_2479:
[----:B------:R-:W-:-:S06]  /*2a00*/  LOP3.LUT R7, R6, R11, RZ, 0xc0, !PT ;  /* 0x0000000b06077212 */ /* 0x000fcc00078ec0ff */
[----:B------:R-:W0:Y:S01]  /*2a10*/  POPC R7, R7 ;  /* 0x0000000700077309 */ /* 0x000e220000000000 */
[----:B------:R-:W-:-:S07]  /*2a20*/  IMAD.MOV.U32 R42, RZ, RZ, R40 ;  /* 0x000000ffff2a7224 */ /* 0x000fce00078e0028 */
[----:B0-----:R-:W-:Y:S05]  /*2a30*/  WARPSYNC.COLLECTIVE R12, `(.L_x_2480) ;  /* 0x000000000c087348 */ /* 0x001fea0003c00000 */
[----:B------:R1:W2:Y:S02]  /*2a40*/  SHFL.IDX P0, R40, R41, R14, R13 ;  /* 0x0000000e29287389 */ /* 0x0002a4000000000d */
[----:B012---:R-:W-:Y:S05]  /*2a50*/  ENDCOLLECTIVE ;  /* 0x000000000000791b */ /* 0x007fea0003800000 */
.L_x_2480:
[----:B------:R-:W-:-:S06]  /*2a60*/  LOP3.LUT R42, R42, R11, RZ, 0x30, !PT ;  /* 0x0000000b2a2a7212 */ /* 0x000fcc00078e30ff */
[----:B------:R-:W0:Y:S01]  /*2a70*/  POPC R42, R42 ;  /* 0x0000002a002a7309 */ /* 0x000e220000000000 */
[----:B------:R-:W-:Y:S01]  /*2a80*/  IMAD.MOV.U32 R6, RZ, RZ, R40 ;  /* 0x000000ffff067224 */ /* 0x000fe200078e0028 */
[----:B0-----:R-:W-:-:S07]  /*2a90*/  IADD3 R10, PT, PT, -R42, R10, R7 ;  /* 0x0000000a2a0a7210 */ /* 0x001fce0007ffe107 */
[----:B------:R-:W-:Y:S05]  /*2aa0*/  WARPSYNC.COLLECTIVE R12, `(.L_x_2481) ;  /* 0x000000000c087348 */ /* 0x000fea0003c00000 */
[----:B------:R0:W1:Y:S02]  /*2ab0*/  SHFL.IDX P0, R40, R41, R14, R13 ;  /* 0x0000000e29287389 */ /* 0x000064000000000d */
[----:B01----:R-:W-:Y:S05]  /*2ac0*/  ENDCOLLECTIVE ;  /* 0x000000000000791b */ /* 0x003fea0003800000 */
.L_x_2481:
[----:B------:R-:W-:-:S06]  /*2ad0*/  LOP3.LUT R45, R6, R9, RZ, 0xc0, !PT ;  /* 0x00000009062d7212 */ /* 0x000fcc00078ec0ff */
[----:B------:R-:W0:Y:S01]  /*2ae0*/  POPC R45, R45 ;  /* 0x0000002d002d7309 */ /* 0x000e220000000000 */
[----:B------:R-:W-:-:S07]  /*2af0*/  IMAD.MOV.U32 R7, RZ, RZ, R40 ;  /* 0x000000ffff077224 */ /* 0x000fce00078e0028 */
[----:B0-----:R-:W-:Y:S05]  /*2b00*/  WARPSYNC.COLLECTIVE R12, `(.L_x_2482) ;  /* 0x000000000c087348 */ /* 0x001fea0003c00000 */
[----:B------:R1:W2:Y:S02]  /*2b10*/  SHFL.IDX P0, R40, R41, R14, R13 ;  /* 0x0000000e29287389 */ /* 0x0002a4000000000d */
[----:B012---:R-:W-:Y:S05]  /*2b20*/  ENDCOLLECTIVE ;  /* 0x000000000000791b */ /* 0x007fea0003800000 */
.L_x_2482:
[----:B------:R-:W-:Y:S02]  /*2b30*/  LOP3.LUT R34, R7, R9, RZ, 0x30, !PT ;  /* 0x0000000907227212 */ /* 0x000fe400078e30ff */
[----:B------:R0:W1:Y:S04]  /*2b40*/  LDS R7, [R19] ;  /* 0x0000000013077984 */ /* 0x0000680000000800 */
[----:B------:R-:W2:Y:S01]  /*2b50*/  POPC R34, R34 ;  /* 0x0000002200227309 */ /* 0x000ea20000000000 */
[----:B------:R-:W-:Y:S01]  /*2b60*/  IMAD.MOV.U32 R6, RZ, RZ, R40 ;  /* 0x000000ffff067224 */ /* 0x000fe200078e0028 */
[----:B0-2---:R-:W-:-:S07]  /*2b70*/  IADD3 R8, PT, PT, -R34, R8, R45 ;  /* 0x0000000822087210 */ /* 0x005fce0007ffe12d */
[----:B-1----:R-:W-:Y:S05]  /*2b80*/  WARPSYNC.COLLECTIVE R12, `(.L_x_2483) ;  /* 0x000000000c087348 */ /* 0x002fea0003c00000 */
[----:B------:R0:W2:Y:S02]  /*2b90*/  SHFL.IDX P0, R40, R41, R14, R13 ;  /* 0x0000000e29287389 */ /* 0x0000a4000000000d */
[----:B012---:R-:W-:Y:S05]  /*2ba0*/  ENDCOLLECTIVE ;  /* 0x000000000000791b */ /* 0x007fea0003800000 */
.L_x_2483:
[----:B------:R-:W-:Y:S02]  /*2bb0*/  LOP3.LUT R45, R6, R7, RZ, 0xc0, !PT ;  /* 0x00000007062d7212 */ /* 0x000fe400078ec0ff */
[----:B------:R0:W1:Y:S01]  /*2bc0*/  LDS R6, [R18] ;  /* 0x0000000012067984 */ /* 0x0000620000000800 */
[----:B------:R-:W-:-:S03]  /*2bd0*/  IMAD.MOV.U32 R12, RZ, RZ, R40 ;  /* 0x000000ffff0c7224 */ /* 0x000fc600078e0028 */
[----:B------:R-:W2:Y:S02]  /*2be0*/  POPC R45, R45 ;  /* 0x0000002d002d7309 */ /* 0x000ea40000000000 */
[----:B------:R-:W-:Y:S01]  /*2bf0*/  LOP3.LUT R34, R12, R7, RZ, 0x30, !PT ;  /* 0x000000070c227212 */ /* 0x000fe200078e30ff */
[----:B------:R-:W-:-:S07]  /*2c00*/  IMAD.MOV.U32 R12, RZ, RZ, -0x1 ;  /* 0xffffffffff0c7424 */ /* 0x000fce00078e00ff */
[----:B012---:R-:W-:Y:S05]  /*2c10*/  WARPSYNC.COLLECTIVE R12, `(.L_x_2484) ;  /* 0x000000000c087348 */ /* 0x007fea0003c00000 */
[----:B------:R3:W4:Y:S02]  /*2c20*/  SHFL.IDX P0, R40, R41, R14, R13 ;  /* 0x0000000e29287389 */ /* 0x000724000000000d */
[----:B01234-:R-:W-:Y:S05]  /*2c30*/  ENDCOLLECTIVE ;  /* 0x000000000000791b */ /* 0x01ffea0003800000 */
.L_x_2484:
[----:B------:R-:W0:Y:S02]  /*2c40*/  POPC R34, R34 ;  /* 0x0000002200227309 */ /* 0x000e240000000000 */
[----:B0-----:R-:W-:Y:S01]  /*2c50*/  IADD3 R36, PT, PT, -R34, R36, R45 ;  /* 0x0000002422247210 */ /* 0x001fe20007ffe12d */
[----:B------:R-:W-:-:S07]  /*2c60*/  IMAD.MOV.U32 R43, RZ, RZ, R40 ;  /* 0x000000ffff2b7224 */ /* 0x000fce00078e0028 */
[----:B------:R-:W-:Y:S05]  /*2c70*/  WARPSYNC.COLLECTIVE R12, `(.L_x_2485) ;  /* 0x000000000c087348 */ /* 0x000fea0003c00000 */
[----:B------:R0:W1:Y:S02]  /*2c80*/  SHFL.IDX P0, R40, R41, R14, R13 ;  /* 0x0000000e29287389 */ /* 0x000064000000000d */
[----:B01----:R-:W-:Y:S05]  /*2c90*/  ENDCOLLECTIVE ;  /* 0x000000000000791b */ /* 0x003fea0003800000 */
.L_x_2485:
[----:B------:R-:W-:-:S04]  /*2ca0*/  LOP3.LUT R43, R43, R6, RZ, 0xc0, !PT ;  /* 0x000000062b2b7212 */ /* 0x000fc800078ec0ff */
[----:B------:R0:W1:Y:S01]  /*2cb0*/  POPC R34, R43 ;  /* 0x0000002b00227309 */ /* 0x0000620000000000 */
[----:B------:R-:W-:Y:S01]  /*2cc0*/  IMAD.MOV.U32 R14, RZ, RZ, 0x1 ;  /* 0x00000001ff0e7424 */ /* 0x000fe200078e00ff */
[----:B------:R-:W-:-:S07]  /*2cd0*/  LOP3.LUT R42, R40, R6, RZ, 0x30, !PT ;  /* 0x00000006282a7212 */ /* 0x000fce00078e30ff */
[----:B01----:R-:W-:Y:S05]  /*2ce0*/  WARPSYNC.COLLECTIVE R12, `(.L_x_2486) ;  /* 0x000000000c087348 */ /* 0x003fea0003c00000 */
[----:B------:R2:W3:Y:S02]  /*2cf0*/  SHFL.IDX P0, R40, R41, R14, R13 ;  /* 0x0000000e29287389 */ /* 0x0004e4000000000d */
[----:B0123--:R-:W-:Y:S05]  /*2d00*/  ENDCOLLECTIVE ;  /* 0x000000000000791b */ /* 0x00ffea0003800000 */
.L_x_2486:
[----:B------:R-:W0:Y:S02]  /*2d10*/  POPC R42, R42 ;  /* 0x0000002a002a7309 */ /* 0x000e240000000000 */
[----:B0-----:R-:W-:Y:S01]  /*2d20*/  IADD3 R39, PT, PT, -R42, R39, R34 ;  /* 0x000000272a277210 */ /* 0x001fe20007ffe122 */
[----:B------:R-:W-:-:S07]  /*2d30*/  IMAD.MOV.U32 R34, RZ, RZ, R40 ;  /* 0x000000ffff227224 */ /* 0x000fce00078e0028 */
[----:B------:R-:W-:Y:S05]  /*2d40*/  WARPSYNC.COLLECTIVE R12, `(.L_x_2487) ;  /* 0x000000000c087348 */ /* 0x000fea0003c00000 */
[----:B------:R0:W1:Y:S02]  /*2d50*/  SHFL.IDX P0, R40, R41, R14, R13 ;  /* 0x0000000e29287389 */ /* 0x000064000000000d */
[----:B01----:R-:W-:Y:S05]  /*2d60*/  ENDCOLLECTIVE ;  /* 0x000000000000791b */ /* 0x003fea0003800000 */
.L_x_2487:
[----:B------:R-:W-:-:S04]  /*2d70*/  LOP3.LUT R34, R34, R11, RZ, 0xc0, !PT ;  /* 0x0000000b22227212 */ /* 0x000fc800078ec0ff */
[----:B------:R0:W1:Y:S01]  /*2d80*/  POPC R43, R34 ;  /* 0x00000022002b7309 */ /* 0x0000620000000000 */
[----:B------:R-:W-:-:S07]  /*2d90*/  LOP3.LUT R42, R40, R11, RZ, 0x30, !PT ;  /* 0x0000000b282a7212 */ /* 0x000fce00078e30ff */
[----:B01----:R-:W-:Y:S05]  /*2da0*/  WARPSYNC.COLLECTIVE R12, `(.L_x_2488) ;  /* 0x000000000c087348 */ /* 0x003fea0003c00000 */
[----:B------:R2:W3:Y:S02]  /*2db0*/  SHFL.IDX P0, R40, R41, R14, R13 ;  /* 0x0000000e29287389 */ /* 0x0004e4000000000d */
[----:B0123--:R-:W-:Y:S05]  /*2dc0*/  ENDCOLLECTIVE ;  /* 0x000000000000791b */ /* 0x00ffea0003800000 */
.L_x_2488:
[----:B------:R-:W0:Y:S02]  /*2dd0*/  POPC R42, R42 ;  /* 0x0000002a002a7309 */ /* 0x000e240000000000 */
[----:B0-----:R-:W-:Y:S01]  /*2de0*/  IADD3 R5, PT, PT, -R42, R5, R43 ;  /* 0x000000052a057210 */ /* 0x001fe20007ffe12b */
[----:B------:R-:W-:-:S07]  /*2df0*/  IMAD.MOV.U32 R44, RZ, RZ, R40 ;  /* 0x000000ffff2c7224 */ /* 0x000fce00078e0028 */
[----:B------:R-:W-:Y:S05]  /*2e00*/  WARPSYNC.COLLECTIVE R12, `(.L_x_2489) ;  /* 0x000000000c087348 */ /* 0x000fea0003c00000 */
[----:B------:R0:W1:Y:S02]  /*2e10*/  SHFL.IDX P0, R40, R41, R14, R13 ;  /* 0x0000000e29287389 */ /* 0x000064000000000d */
[----:B01----:R-:W-:Y:S05]  /*2e20*/  ENDCOLLECTIVE ;  /* 0x000000000000791b */ /* 0x003fea0003800000 */
.L_x_2489:
[----:B------:R-:W-:-:S06]  /*2e30*/  LOP3.LUT R43, R44, R9, RZ, 0xc0, !PT ;  /* 0x000000092c2b7212 */ /* 0x000fcc00078ec0ff */
[----:B------:R-:W0:Y:S01]  /*2e40*/  POPC R43, R43 ;  /* 0x0000002b002b7309 */ /* 0x000e220000000000 */
[----:B------:R-:W-:-:S07]  /*2e50*/  LOP3.LUT R34, R40, R9, RZ, 0x30, !PT ;  /* 0x0000000928227212 */ /* 0x000fce00078e30ff */
[----:B0-----:R-:W-:Y:S05]  /*2e60*/  WARPSYNC.COLLECTIVE R12, `(.L_x_2490) ;  /* 0x000000000c087348 */ /* 0x001fea0003c00000 */
[----:B------:R1:W2:Y:S02]  /*2e70*/  SHFL.IDX P0, R40, R41, R14, R13 ;  /* 0x0000000e29287389 */ /* 0x0002a4000000000d */
[----:B012---:R-:W-:Y:S05]  /*2e80*/  ENDCOLLECTIVE ;  /* 0x000000000000791b */ /* 0x007fea0003800000 */
.L_x_2490:
[----:B------:R-:W0:Y:S02]  /*2e90*/  POPC R34, R34 ;  /* 0x0000002200227309 */ /* 0x000e240000000000 */
[----:B0-----:R-:W-:Y:S01]  /*2ea0*/  IADD3 R4, PT, PT, -R34, R4, R43 ;  /* 0x0000000422047210 */ /* 0x001fe20007ffe12b */
[----:B------:R-:W-:-:S07]  /*2eb0*/  IMAD.MOV.U32 R42, RZ, RZ, R40 ;  /* 0x000000ffff2a7224 */ /* 0x000fce00078e0028 */
[----:B------:R-:W-:Y:S05]  /*2ec0*/  WARPSYNC.COLLECTIVE R12, `(.L_x_2491) ;  /* 0x000000000c087348 */ /* 0x000fea0003c00000 */
[----:B------:R0:W1:Y:S02]  /*2ed0*/  SHFL.IDX P0, R40, R41, R14, R13 ;  /* 0x0000000e29287389 */ /* 0x000064000000000d */
[----:B01----:R-:W-:Y:S05]  /*2ee0*/  ENDCOLLECTIVE ;  /* 0x000000000000791b */ /* 0x003fea0003800000 */
.L_x_2491:
[----:B------:R-:W-:-:S04]  /*2ef0*/  LOP3.LUT R42, R42, R7, RZ, 0xc0, !PT ;  /* 0x000000072a2a7212 */ /* 0x000fc800078ec0ff */
[----:B------:R0:W1:Y:S01]  /*2f00*/  POPC R43, R42 ;  /* 0x0000002a002b7309 */ /* 0x0000620000000000 */
[----:B------:R-:W-:-:S07]  /*2f10*/  IMAD.MOV.U32 R44, RZ, RZ, R40 ;  /* 0x000000ffff2c7224 */ /* 0x000fce00078e0028 */
[----:B01----:R-:W-:Y:S05]  /*2f20*/  WARPSYNC.COLLECTIVE R12, `(.L_x_2492) ;  /* 0x000000000c087348 */ /* 0x003fea0003c00000 */
[----:B------:R2:W3:Y:S02]  /*2f30*/  SHFL.IDX P0, R40, R41, R14, R13 ;  /* 0x0000000e29287389 */ /* 0x0004e4000000000d */
[----:B0123--:R-:W-:Y:S05]  /*2f40*/  ENDCOLLECTIVE ;  /* 0x000000000000791b */ /* 0x00ffea0003800000 */
.L_x_2492:
[----:B------:R-:W-:-:S06]  /*2f50*/  LOP3.LUT R44, R44, R7, RZ, 0x30, !PT ;  /* 0x000000072c2c7212 */ /* 0x000fcc00078e30ff */
[----:B------:R-:W0:Y:S01]  /*2f60*/  POPC R44, R44 ;  /* 0x0000002c002c7309 */ /* 0x000e220000000000 */
[----:B------:R-:W-:Y:S01]  /*2f70*/  IMAD.MOV.U32 R45, RZ, RZ, R40 ;  /* 0x000000ffff2d7224 */ /* 0x000fe200078e0028 */
[----:B0-----:R-:W-:-:S07]  /*2f80*/  IADD3 R35, PT, PT, -R44, R35, R43 ;  /* 0x000000232c237210 */ /* 0x001fce0007ffe12b */
[----:B------:R-:W-:Y:S05]  /*2f90*/  WARPSYNC.COLLECTIVE R12, `(.L_x_2493) ;  /* 0x000000000c087348 */ /* 0x000fea0003c00000 */
[----:B------:R0:W1:Y:S02]  /*2fa0*/  SHFL.IDX P0, R40, R41, R14, R13 ;  /* 0x0000000e29287389 */ /* 0x000064000000000d */
[----:B01----:R-:W-:Y:S05]  /*2fb0*/  ENDCOLLECTIVE ;  /* 0x000000000000791b */ /* 0x003fea0003800000 */
.L_x_2493:
[----:B------:R-:W-:-:S06]  /*2fc0*/  LOP3.LUT R45, R45, R6, RZ, 0xc0, !PT ;  /* 0x000000062d2d7212 */ /* 0x000fcc00078ec0ff */
[----:B------:R-:W0:Y:S01]  /*2fd0*/  POPC R45, R45 ;  /* 0x0000002d002d7309 */ /* 0x000e220000000000 */
[----:B------:R-:W-:Y:S02]  /*2fe0*/  IMAD.MOV.U32 R14, RZ, RZ, 0x2 ;  /* 0x00000002ff0e7424 */ /* 0x000fe400078e00ff */
[----:B------:R-:W-:-:S07]  /*2ff0*/  IMAD.MOV.U32 R42, RZ, RZ, R40 ;  /* 0x000000ffff2a7224 */ /* 0x000fce00078e0028 */
[----:B0-----:R-:W-:Y:S05]  /*3000*/  WARPSYNC.COLLECTIVE R12, `(.L_x_2494) ;  /* 0x000000000c087348 */ /* 0x001fea0003c00000 */
[----:B------:R1:W2:Y:S02]  /*3010*/  SHFL.IDX P0, R40, R41, R14, R13 ;  /* 0x0000000e29287389 */ /* 0x0002a4000000000d */
[----:B012---:R-:W-:Y:S05]  /*3020*/  ENDCOLLECTIVE ;  /* 0x000000000000791b */ /* 0x007fea0003800000 */
.L_x_2494:
[----:B------:R-:W-:-:S06]  /*3030*/  LOP3.LUT R34, R42, R6, RZ, 0x30, !PT ;  /* 0x000000062a227212 */ /* 0x000fcc00078e30ff */
[----:B------:R-:W0:Y:S01]  /*3040*/  POPC R34, R34 ;  /* 0x0000002200227309 */ /* 0x000e220000000000 */
[----:B------:R-:W-:Y:S01]  /*3050*/  IMAD.MOV.U32 R42, RZ, RZ, R40 ;  /* 0x000000ffff2a7224 */ /* 0x000fe200078e0028 */
[----:B0-----:R-:W-:-:S07]  /*3060*/  IADD3 R38, PT, PT, -R34, R38, R45 ;  /* 0x0000002622267210 */ /* 0x001fce0007ffe12d */
[----:B------:R-:W-:Y:S05]  /*3070*/  WARPSYNC.COLLECTIVE R12, `(.L_x_2495) ;  /* 0x000000000c087348 */ /* 0x000fea0003c00000 */
[----:B------:R0:W1:Y:S02]  /*3080*/  SHFL.IDX P0, R40, R41, R14, R13 ;  /* 0x0000000e29287389 */ /* 0x000064000000000d */
[----:B01----:R-:W-:Y:S05]  /*3090*/  ENDCOLLECTIVE ;  /* 0x000000000000791b */ /* 0x003fea0003800000 */
.L_x_2495:
[----:B------:R-:W-:-:S04]  /*30a0*/  LOP3.LUT R34, R42, R11, RZ, 0xc0, !PT ;  /* 0x0000000b2a227212 */ /* 0x000fc800078ec0ff */
[----:B------:R0:W1:Y:S01]  /*30b0*/  POPC R42, R34 ;  /* 0x00000022002a7309 */ /* 0x0000620000000000 */
[----:B------:R-:W-:-:S07]  /*30c0*/  IMAD.MOV.U32 R44, RZ, RZ, R40 ;  /* 0x000000ffff2c7224 */ /* 0x000fce00078e0028 */
[----:B01----:R-:W-:Y:S05]  /*30d0*/  WARPSYNC.COLLECTIVE R12, `(.L_x_2496) ;  /* 0x000000000c087348 */ /* 0x003fea0003c00000 */
[----:B------:R2:W3:Y:S02]  /*30e0*/  SHFL.IDX P0, R40, R41, R14, R13 ;  /* 0x0000000e29287389 */ /* 0x0004e4000000000d */
[----:B0123--:R-:W-:Y:S05]  /*30f0*/  ENDCOLLECTIVE ;  /* 0x000000000000791b */ /* 0x00ffea0003800000 */
.L_x_2496:
[----:B------:R-:W-:-:S06]  /*3100*/  LOP3.LUT R44, R44, R11, RZ, 0x30, !PT ;  /* 0x0000000b2c2c7212 */ /* 0x000fcc00078e30ff */
[----:B------:R-:W0:Y:S02]  /*3110*/  POPC R44, R44 ;  /* 0x0000002c002c7309 */ /* 0x000e240000000000 */
[----:B0-----:R-:W-:Y:S01]  /*3120*/  IADD3 R3, PT, PT, -R44, R3, R42 ;  /* 0x000000032c037210 */ /* 0x001fe20007ffe12a */
[----:B------:R-:W-:-:S07]  /*3130*/  IMAD.MOV.U32 R42, RZ, RZ, R40 ;  /* 0x000000ffff2a7224 */ /* 0x000fce00078e0028 */
[----:B------:R-:W-:Y:S05]  /*3140*/  WARPSYNC.COLLECTIVE R12, `(.L_x_2497) ;  /* 0x000000000c087348 */ /* 0x000fea0003c00000 */
[----:B------:R0:W1:Y:S02]  /*3150*/  SHFL.IDX P0, R40, R41, R14, R13 ;  /* 0x0000000e29287389 */ /* 0x000064000000000d */
[----:B01----:R-:W-:Y:S05]  /*3160*/  ENDCOLLECTIVE ;  /* 0x000000000000791b */ /* 0x003fea0003800000 */
.L_x_2497:
[----:B------:R-:W-:-:S04]  /*3170*/  LOP3.LUT R42, R42, R9, RZ, 0xc0, !PT ;  /* 0x000000092a2a7212 */ /* 0x000fc800078ec0ff */
[----:B------:R0:W1:Y:S01]  /*3180*/  POPC R43, R42 ;  /* 0x0000002a002b7309 */ /* 0x0000620000000000 */
[----:B------:R-:W-:-:S07]  /*3190*/  IMAD.MOV.U32 R44, RZ, RZ, R40 ;  /* 0x000000ffff2c7224 */ /* 0x000fce00078e0028 */
[----:B01----:R-:W-:Y:S05]  /*31a0*/  WARPSYNC.COLLECTIVE R12, `(.L_x_2498) ;  /* 0x000000000c087348 */ /* 0x003fea0003c00000 */
[----:B------:R2:W3:Y:S02]  /*31b0*/  SHFL.IDX P0, R40, R41, R14, R13 ;  /* 0x0000000e29287389 */ /* 0x0004e4000000000d */
[----:B0123--:R-:W-:Y:S05]  /*31c0*/  ENDCOLLECTIVE ;  /* 0x000000000000791b */ /* 0x00ffea0003800000 */
.L_x_2498:
[----:B------:R-:W-:-:S06]  /*31d0*/  LOP3.LUT R44, R44, R9, RZ, 0x30, !PT ;  /* 0x000000092c2c7212 */ /* 0x000fcc00078e30ff */
[----:B------:R-:W0:Y:S01]  /*31e0*/  POPC R44, R44 ;  /* 0x0000002c002c7309 */ /* 0x000e220000000000 */
[----:B------:R-:W-:Y:S01]  /*31f0*/  IMAD.MOV.U32 R34, RZ, RZ, R40 ;  /* 0x000000ffff227224 */ /* 0x000fe200078e0028 */
[----:B0-----:R-:W-:-:S07]  /*3200*/  IADD3 R2, PT, PT, -R44, R2, R43 ;  /* 0x000000022c027210 */ /* 0x001fce0007ffe12b */
[----:B------:R-:W-:Y:S05]  /*3210*/  WARPSYNC.COLLECTIVE R12, `(.L_x_2499) ;  /* 0x000000000c087348 */ /* 0x000fea0003c00000 */
[----:B------:R0:W1:Y:S02]  /*3220*/  SHFL.IDX P0, R40, R41, R14, R13 ;  /* 0x0000000e29287389 */ /* 0x000064000000000d */
[----:B01----:R-:W-:Y:S05]  /*3230*/  ENDCOLLECTIVE ;  /* 0x000000000000791b */ /* 0x003fea0003800000 */
.L_x_2499:
[----:B------:R-:W-:-:S06]  /*3240*/  LOP3.LUT R34, R34, R7, RZ, 0xc0, !PT ;  /* 0x0000000722227212 */ /* 0x000fcc00078ec0ff */
[----:B------:R-:W0:Y:S01]  /*3250*/  POPC R34, R34 ;  /* 0x0000002200227309 */ /* 0x000e220000000000 */
[----:B------:R-:W-:-:S07]  /*3260*/  LOP3.LUT R42, R40, R7, RZ, 0x30, !PT ;  /* 0x00000007282a7212 */ /* 0x000fce00078e30ff */
[----:B0-----:R-:W-:Y:S05]  /*3270*/  WARPSYNC.COLLECTIVE R12, `(.L_x_2500) ;  /* 0x000000000c087348 */ /* 0x001fea0003c00000 */
[----:B------:R1:W2:Y:S02]  /*3280*/  SHFL.IDX P0, R40, R41, R14, R13 ;  /* 0x0000000e29287389 */ /* 0x0002a4000000000d */
[----:B012---:R-:W-:Y:S05]  /*3290*/  ENDCOLLECTIVE ;  /* 0x000000000000791b */ /* 0x007fea0003800000 */
.L_x_2500:
[----:B------:R-:W0:Y:S02]  /*32a0*/  POPC R43, R42 ;  /* 0x0000002a002b7309 */ /* 0x000e240000000000 */
[----:B0-----:R-:W-:Y:S01]  /*32b0*/  IADD3 R0, PT, PT, -R43, R0, R34 ;  /* 0x000000002b007210 */ /* 0x001fe20007ffe122 */
[----:B------:R-:W-:-:S07]  /*32c0*/  IMAD.MOV.U32 R43, RZ, RZ, R40 ;  /* 0x000000ffff2b7224 */ /* 0x000fce00078e0028 */
[----:B------:R-:W-:Y:S05]  /*32d0*/  WARPSYNC.COLLECTIVE R12, `(.L_x_2501) ;  /* 0x000000000c087348 */ /* 0x000fea0003c00000 */
[----:B------:R0:W1:Y:S02]  /*32e0*/  SHFL.IDX P0, R40, R41, R14, R13 ;  /* 0x0000000e29287389 */ /* 0x000064000000000d */
[----:B01----:R-:W-:Y:S05]  /*32f0*/  ENDCOLLECTIVE ;  /* 0x000000000000791b */ /* 0x003fea0003800000 */
.L_x_2501:
        /* <DEDUP_REMOVED lines=10> */
.L_x_2502:
[----:B------:R-:W-:-:S07]  /*33a0*/  IMAD.MOV.U32 R34, RZ, RZ, R40 ;  /* 0x000000ffff227224 */ /* 0x000fce00078e0028 */
[----:B------:R-:W-:Y:S05]  /*33b0*/  WARPSYNC.COLLECTIVE R12, `(.L_x_2503) ;  /* 0x000000000c087348 */ /* 0x000fea0003c00000 */
[----:B------:R0:W1:Y:S02]  /*33c0*/  SHFL.IDX P0, R40, R41, R14, R13 ;  /* 0x0000000e29287389 */ /* 0x000064000000000d */
[----:B01----:R-:W-:Y:S05]  /*33d0*/  ENDCOLLECTIVE ;  /* 0x000000000000791b */ /* 0x003fea0003800000 */
.L_x_2503:
[----:B------:R-:W-:-:S04]  /*33e0*/  LOP3.LUT R42, R34, R11, RZ, 0xc0, !PT ;  /* 0x0000000b222a7212 */ /* 0x000fc800078ec0ff */
[----:B------:R0:W1:Y:S01]  /*33f0*/  POPC R34, R42 ;  /* 0x0000002a00227309 */ /* 0x0000620000000000 */
[----:B------:R-:W-:-:S07]  /*3400*/  LOP3.LUT R11, R40, R11, RZ, 0x30, !PT ;  /* 0x0000000b280b7212 */ /* 0x000fce00078e30ff */
[----:B01----:R-:W-:Y:S05]  /*3410*/  WARPSYNC.COLLECTIVE R12, `(.L_x_2504) ;  /* 0x000000000c087348 */ /* 0x003fea0003c00000 */
[----:B------:R2:W3:Y:S02]  /*3420*/  SHFL.IDX P0, R40, R41, R14, R13 ;  /* 0x0000000e29287389 */ /* 0x0004e4000000000d */
[----:B0123--:R-:W-:Y:S05]  /*3430*/  ENDCOLLECTIVE ;  /* 0x000000000000791b */ /* 0x00ffea0003800000 */
.L_x_2504:
[----:B------:R-:W0:Y:S02]  /*3440*/  POPC R11, R11 ;  /* 0x0000000b000b7309 */ /* 0x000e240000000000 */
[----:B0-----:R-:W-:Y:S01]  /*3450*/  IADD3 R29, PT, PT, -R11, R29, R34 ;  /* 0x0000001d0b1d7210 */ /* 0x001fe20007ffe122 */
[----:B------:R-:W-:-:S07]  /*3460*/  IMAD.MOV.U32 R34, RZ, RZ, R40 ;  /* 0x000000ffff227224 */ /* 0x000fce00078e0028 */
[----:B------:R-:W-:Y:S05]  /*3470*/  WARPSYNC.COLLECTIVE R12, `(.L_x_2505) ;  /* 0x000000000c087348 */ /* 0x000fea0003c00000 */
[----:B------:R0:W1:Y:S02]  /*3480*/  SHFL.IDX P0, R40, R41, R14, R13 ;  /* 0x0000000e29287389 */ /* 0x000064000000000d */
[----:B01----:R-:W-:Y:S05]  /*3490*/  ENDCOLLECTIVE ;  /* 0x000000000000791b */ /* 0x003fea0003800000 */
.L_x_2505:
[----:B------:R-:W-:-:S06]  /*34a0*/  LOP3.LUT R11, R34, R9, RZ, 0xc0, !PT ;  /* 0x00000009220b7212 */ /* 0x000fcc00078ec0ff */
[----:B------:R-:W0:Y:S01]  /*34b0*/  POPC R11, R11 ;  /* 0x0000000b000b7309 */ /* 0x000e220000000000 */
[----:B------:R-:W-:-:S07]  /*34c0*/  LOP3.LUT R9, R40, R9, RZ, 0x30, !PT ;  /* 0x0000000928097212 */ /* 0x000fce00078e30ff */
[----:B0-----:R-:W-:Y:S05]  /*34d0*/  WARPSYNC.COLLECTIVE R12, `(.L_x_2506) ;  /* 0x000000000c087348 */ /* 0x001fea0003c00000 */
[----:B------:R1:W2:Y:S02]  /*34e0*/  SHFL.IDX P0, R40, R41, R14, R13 ;  /* 0x0000000e29287389 */ /* 0x0002a4000000000d */
[----:B012---:R-:W-:Y:S05]  /*34f0*/  ENDCOLLECTIVE ;  /* 0x000000000000791b */ /* 0x007fea0003800000 */
.L_x_2506:
[----:B------:R-:W0:Y:S02]  /*3500*/  POPC R9, R9 ;  /* 0x0000000900097309 */ /* 0x000e240000000000 */
[----:B0-----:R-:W-:Y:S01]  /*3510*/  IADD3 R28, PT, PT, -R9, R28, R11 ;  /* 0x0000001c091c7210 */ /* 0x001fe20007ffe10b */
[----:B------:R-:W-:-:S07]  /*3520*/  IMAD.MOV.U32 R42, RZ, RZ, R40 ;  /* 0x000000ffff2a7224 */ /* 0x000fce00078e0028 */
[----:B------:R-:W-:Y:S05]  /*3530*/  WARPSYNC.COLLECTIVE R12, `(.L_x_2507) ;  /* 0x000000000c087348 */ /* 0x000fea0003c00000 */
[----:B------:R0:W1:Y:S02]  /*3540*/  SHFL.IDX P0, R40, R41, R14, R13 ;  /* 0x0000000e29287389 */ /* 0x000064000000000d */
[----:B01----:R-:W-:Y:S05]  /*3550*/  ENDCOLLECTIVE ;  /* 0x000000000000791b */ /* 0x003fea0003800000 */
.L_x_2507:
[----:B------:R-:W-:-:S06]  /*3560*/  LOP3.LUT R9, R42, R7, RZ, 0xc0, !PT ;  /* 0x000000072a097212 */ /* 0x000fcc00078ec0ff */
[----:B------:R-:W0:Y:S01]  /*3570*/  POPC R9, R9 ;  /* 0x0000000900097309 */ /* 0x000e220000000000 */
[----:B------:R-:W-:-:S07]  /*3580*/  IMAD.MOV.U32 R44, RZ, RZ, R40 ;  /* 0x000000ffff2c7224 */ /* 0x000fce00078e0028 */
[----:B0-----:R-:W-:Y:S05]  /*3590*/  WARPSYNC.COLLECTIVE R12, `(.L_x_2508) ;  /* 0x000000000c087348 */ /* 0x001fea0003c00000 */
[----:B------:R1:W2:Y:S02]  /*35a0*/  SHFL.IDX P0, R40, R41, R14, R13 ;  /* 0x0000000e29287389 */ /* 0x0002a4000000000d */
[----:B012---:R-:W-:Y:S05]  /*35b0*/  ENDCOLLECTIVE ;  /* 0x000000000000791b */ /* 0x007fea0003800000 */
.L_x_2508:
[----:B------:R-:W-:Y:S01]  /*35c0*/  LOP3.LUT R44, R44, R7, RZ, 0x30, !PT ;  /* 0x000000072c2c7212 */ /* 0x000fe200078e30ff */
[----:B------:R-:W-:-:S05]  /*35d0*/  VIADD R7, R31, 0x7 ;  /* 0x000000071f077836 */ /* 0x000fca0000000000 */
[----:B------:R-:W-:Y:S01]  /*35e0*/  SHF.R.S32.HI R34, RZ, 0x1f, R7 ;  /* 0x0000001fff227819 */ /* 0x000fe20000011407 */
[----:B------:R-:W0:Y:S03]  /*35f0*/  POPC R44, R44 ;  /* 0x0000002c002c7309 */ /* 0x000e260000000000 */
[----:B------:R-:W-:-:S04]  /*3600*/  LEA.HI R34, R34, R7, RZ, 0x3 ;  /* 0x0000000722227211 */ /* 0x000fc800078f18ff */
[----:B------:R-:W-:Y:S01]  /*3610*/  LOP3.LUT R34, R34, 0xfffffff8, RZ, 0xc0, !PT ;  /* 0xfffffff822227812 */ /* 0x000fe200078ec0ff */
[----:B------:R-:W-:Y:S01]  /*3620*/  IMAD.MOV.U32 R7, RZ, RZ, R40 ;  /* 0x000000ffff077224 */ /* 0x000fe200078e0028 */
[----:B0-----:R-:W-:-:S07]  /*3630*/  IADD3 R27, PT, PT, -R44, R27, R9 ;  /* 0x0000001b2c1b7210 */ /* 0x001fce0007ffe109 */
[----:B------:R-:W-:Y:S05]  /*3640*/  WARPSYNC.COLLECTIVE R12, `(.L_x_2509) ;  /* 0x000000000c087348 */ /* 0x000fea0003c00000 */
[----:B------:R0:W1:Y:S02]  /*3650*/  SHFL.IDX P0, R40, R41, R14, R13 ;  /* 0x0000000e29287389 */ /* 0x000064000000000d */
[----:B01----:R-:W-:Y:S05]  /*3660*/  ENDCOLLECTIVE ;  /* 0x000000000000791b */ /* 0x003fea0003800000 */
.L_x_2509:
[----:B------:R-:W-:-:S06]  /*3670*/  LOP3.LUT R7, R7, R6, RZ, 0xc0, !PT ;  /* 0x0000000607077212 */ /* 0x000fcc00078ec0ff */
[----:B------:R-:W0:Y:S01]  /*3680*/  POPC R7, R7 ;  /* 0x0000000700077309 */ /* 0x000e220000000000 */
[----:B------:R-:W-:Y:S05]  /*3690*/  BRA `(.L_x_2510) ;  /* 0xffffffdc00f87947 */ /* 0x000fea000383ffff */
.L_x_2448:
[----:B------:R-:W-:Y:S01]  /*36a0*/  BSSY B0, `(.L_x_2511) ;  /* 0x0000006000007945 */ /* 0x000fe20003800000 */
[----:B------:R-:W-:Y:S01]  /*36b0*/  ISETP.NE.AND P6, PT, R12, RZ, PT ;  /* 0x000000ff0c00720c */ /* 0x000fe20003fc5270 */
[----:B------:R-:W-:-:S12]  /*36c0*/  IMAD.MOV.U32 R12, RZ, RZ, -0x1 ;  /* 0xffffffffff0c7424 */ /* 0x000fd800078e00ff */
[----:B------:R-:W-:Y:S05]  /*36d0*/  WARPSYNC.COLLECTIVE R12, `(.L_x_2512) ;  /* 0x000000000c087348 */ /* 0x000fea0003c00000 */
[----:B------:R-:W-:Y:S01]  /*36e0*/  VOTE.ANY R12, PT, P6 ;  /* 0x00000000000c7806 */ /* 0x000fe200030e0100 */
[----:B------:R-:W-:Y:S06]  /*36f0*/  ENDCOLLECTIVE ;  /* 0x000000000000791b */ /* 0x000fec0003800000 */
.L_x_2512:
[----:B------:R-:W-:Y:S05]  /*3700*/  BSYNC B0 ;  /* 0x0000000000007941 */ /* 0x000fea0003800000 */
.L_x_2511:
[----:B------:R-:W-:Y:S01]  /*3710*/  ISETP.NE.AND P6, PT, R11, RZ, PT ;  /* 0x000000ff0b00720c */ /* 0x000fe20003fc5270 */
[----:B------:R-:W-:Y:S02]  /*3720*/  IMAD.MOV.U32 R20, RZ, RZ, R12 ;  /* 0x000000ffff147224 */ /* 0x000fe400078e000c */
[----:B------:R-:W-:-:S04]  /*3730*/  IMAD.MOV.U32 R12, RZ, RZ, -0x1 ;  /* 0xffffffffff0c7424 */ /* 0x000fc800078e00ff */
[----:B------:R-:W0:Y:S06]  /*3740*/  BREV R20, R20 ;  /* 0x0000001400147301 */ /* 0x000e2c0000000000 */
[----:B0-----:R-:W-:Y:S05]  /*3750*/  WARPSYNC.COLLECTIVE R12, `(.L_x_2513) ;  /* 0x000000000c087348 */ /* 0x001fea0003c00000 */
[----:B------:R-:W-:Y:S01]  /*3760*/  VOTE.ANY R12, PT, P6 ;  /* 0x00000000000c7806 */ /* 0x000fe200030e0100 */
[----:B0-----:R-:W-:Y:S06]  /*3770*/  ENDCOLLECTIVE ;  /* 0x000000000000791b */ /* 0x001fec0003800000 */
.L_x_2513:
[----:B------:R-:W-:Y:S01]  /*3780*/  ISETP.NE.AND P6, PT, R9, RZ, PT ;  /* 0x000000ff0900720c */ /* 0x000fe20003fc5270 */
[----:B------:R-:W-:Y:S02]  /*3790*/  IMAD.MOV.U32 R21, RZ, RZ, R12 ;  /* 0x000000ffff157224 */ /* 0x000fe400078e000c */
[----:B------:R-:W-:-:S04]  /*37a0*/  IMAD.MOV.U32 R12, RZ, RZ, -0x1 ;  /* 0xffffffffff0c7424 */ /* 0x000fc800078e00ff */
[----:B------:R-:W0:Y:S06]  /*37b0*/  BREV R21, R21 ;  /* 0x0000001500157301 */ /* 0x000e2c0000000000 */
[----:B0-----:R-:W-:Y:S05]  /*37c0*/  WARPSYNC.COLLECTIVE R12, `(.L_x_2514) ;  /* 0x000000000c087348 */ /* 0x001fea0003c00000 */
[----:B------:R-:W-:Y:S01]  /*37d0*/  VOTE.ANY R12, PT, P6 ;  /* 0x00000000000c7806 */ /* 0x000fe200030e0100 */
[----:B0-----:R-:W-:Y:S06]  /*37e0*/  ENDCOLLECTIVE ;  /* 0x000000000000791b */ /* 0x001fec0003800000 */
.L_x_2514:
[----:B------:R-:W-:Y:S01]  /*37f0*/  ISETP.NE.AND P6, PT, R17, RZ, PT ;  /* 0x000000ff1100720c */ /* 0x000fe20003fc5270 */
[----:B------:R-:W-:Y:S02]  /*3800*/  IMAD.MOV.U32 R22, RZ, RZ, R12 ;  /* 0x000000ffff167224 */ /* 0x000fe400078e000c */
[----:B------:R-:W-:-:S04]  /*3810*/  IMAD.MOV.U32 R12, RZ, RZ, -0x1 ;  /* 0xffffffffff0c7424 */ /* 0x000fc800078e00ff */
[----:B------:R-:W0:Y:S06]  /*3820*/  BREV R22, R22 ;  /* 0x0000001600167301 */ /* 0x000e2c0000000000 */
[----:B0-----:R-:W-:Y:S05]  /*3830*/  WARPSYNC.COLLECTIVE R12, `(.L_x_2515) ;  /* 0x000000000c087348 */ /* 0x001fea0003c00000 */
[----:B------:R-:W-:Y:S01]  /*3840*/  VOTE.ANY R12, PT, P6 ;  /* 0x00000000000c7806 */ /* 0x000fe200030e0100 */
[----:B0-----:R-:W-:Y:S06]  /*3850*/  ENDCOLLECTIVE ;  /* 0x000000000000791b */ /* 0x001fec0003800000 */
.L_x_2515:
[----:B------:R-:W-:Y:S01]  /*3860*/  ISETP.NE.AND P6, PT, R18, RZ, PT ;  /* 0x000000ff1200720c */ /* 0x000fe20003fc5270 */
[----:B------:R-:W-:Y:S02]  /*3870*/  IMAD.MOV.U32 R23, RZ, RZ, R12 ;  /* 0x000000ffff177224 */ /* 0x000fe400078e000c */
[----:B------:R-:W-:-:S04]  /*3880*/  IMAD.MOV.U32 R12, RZ, RZ, -0x1 ;  /* 0xffffffffff0c7424 */ /* 0x000fc800078e00ff */
[----:B------:R-:W0:Y:S06]  /*3890*/  BREV R23, R23 ;  /* 0x0000001700177301 */ /* 0x000e2c0000000000 */
[----:B0-----:R-:W-:Y:S05]  /*38a0*/  WARPSYNC.COLLECTIVE R12, `(.L_x_2516) ;  /* 0x000000000c087348 */ /* 0x001fea0003c00000 */
[----:B------:R-:W-:Y:S01]  /*38b0*/  VOTE.ANY R12, PT, P6 ;  /* 0x00000000000c7806 */ /* 0x000fe200030e0100 */
[----:B0-----:R-:W-:Y:S06]  /*38c0*/  ENDCOLLECTIVE ;  /* 0x000000000000791b */ /* 0x001fec0003800000 */
.L_x_2516:
[----:B------:R-:W-:Y:S01]  /*38d0*/  ISETP.NE.AND P6, PT, R8, RZ, PT ;  /* 0x000000ff0800720c */ /* 0x000fe20003fc5270 */
[----:B------:R-:W-:Y:S02]  /*38e0*/  IMAD.MOV.U32 R16, RZ, RZ, R12 ;  /* 0x000000ffff107224 */ /* 0x000fe400078e000c */
[----:B------:R-:W-:-:S04]  /*38f0*/  IMAD.MOV.U32 R12, RZ, RZ, -0x1 ;  /* 0xffffffffff0c7424 */ /* 0x000fc800078e00ff */
[----:B------:R-:W0:Y:S06]  /*3900*/  BREV R16, R16 ;  /* 0x0000001000107301 */ /* 0x000e2c0000000000 */
[----:B0-----:R-:W-:Y:S05]  /*3910*/  WARPSYNC.COLLECTIVE R12, `(.L_x_2517) ;  /* 0x000000000c087348 */ /* 0x001fea0003c00000 */
[----:B------:R-:W-:Y:S01]  /*3920*/  VOTE.ANY R12, PT, P6 ;  /* 0x00000000000c7806 */ /* 0x000fe200030e0100 */
[----:B0-----:R-:W-:Y:S06]  /*3930*/  ENDCOLLECTIVE ;  /* 0x000000000000791b */ /* 0x001fec0003800000 */
.L_x_2517:
[----:B------:R-:W-:Y:S01]  /*3940*/  ISETP.NE.AND P6, PT, R6, RZ, PT ;  /* 0x000000ff0600720c */ /* 0x000fe20003fc5270 */
[----:B------:R-:W-:Y:S02]  /*3950*/  IMAD.MOV.U32 R17, RZ, RZ, R12 ;  /* 0x000000ffff117224 */ /* 0x000fe400078e000c */
[----:B------:R-:W-:-:S04]  /*3960*/  IMAD.MOV.U32 R12, RZ, RZ, -0x1 ;  /* 0xffffffffff0c7424 */ /* 0x000fc800078e00ff */
[----:B------:R-:W0:Y:S06]  /*3970*/  BREV R17, R17 ;  /* 0x0000001100117301 */ /* 0x000e2c0000000000 */
[----:B0-----:R-:W-:Y:S05]  /*3980*/  WARPSYNC.COLLECTIVE R12, `(.L_x_2518) ;  /* 0x000000000c087348 */ /* 0x001fea0003c00000 */
[----:B------:R-:W-:Y:S01]  /*3990*/  VOTE.ANY R12, PT, P6 ;  /* 0x00000000000c7806 */ /* 0x000fe200030e0100 */
[----:B0-----:R-:W-:Y:S06]  /*39a0*/  ENDCOLLECTIVE ;  /* 0x000000000000791b */ /* 0x001fec0003800000 */
.L_x_2518:
[----:B------:R-:W-:Y:S01]  /*39b0*/  ISETP.NE.AND P6, PT, R5, RZ, PT ;  /* 0x000000ff0500720c */ /* 0x000fe20003fc5270 */
[----:B------:R-:W-:Y:S02]  /*39c0*/  IMAD.MOV.U32 R18, RZ, RZ, R12 ;  /* 0x000000ffff127224 */ /* 0x000fe400078e000c */
[----:B------:R-:W-:-:S04]  /*39d0*/  IMAD.MOV.U32 R12, RZ, RZ, -0x1 ;  /* 0xffffffffff0c7424 */ /* 0x000fc800078e00ff */
[----:B------:R-:W0:Y:S06]  /*39e0*/  BREV R18, R18 ;  /* 0x0000001200127301 */ /* 0x000e2c0000000000 */
[----:B0-----:R-:W-:Y:S05]  /*39f0*/  WARPSYNC.COLLECTIVE R12, `(.L_x_2519) ;  /* 0x000000000c087348 */ /* 0x001fea0003c00000 */
[----:B------:R-:W-:Y:S01]  /*3a00*/  VOTE.ANY R12, PT, P6 ;  /* 0x00000000000c7806 */ /* 0x000fe200030e0100 */
[----:B0-----:R-:W-:Y:S06]  /*3a10*/  ENDCOLLECTIVE ;  /* 0x000000000000791b */ /* 0x001fec0003800000 */
.L_x_2519:
[----:B------:R-:W-:Y:S01]  /*3a20*/  PLOP3.LUT P6, PT, P1, PT, PT, 0x80, 0x8 ;  /* 0x000000000008781c */ /* 0x000fe20000fcf070 */
[----:B------:R-:W-:Y:S02]  /*3a30*/  IMAD.MOV.U32 R19, RZ, RZ, R12 ;  /* 0x000000ffff137224 */ /* 0x000fe400078e000c */
[----:B------:R-:W-:-:S04]  /*3a40*/  IMAD.MOV.U32 R12, RZ, RZ, -0x1 ;  /* 0xffffffffff0c7424 */ /* 0x000fc800078e00ff */
[----:B------:R-:W0:Y:S06]  /*3a50*/  BREV R19, R19 ;  /* 0x0000001300137301 */ /* 0x000e2c0000000000 */
[----:B0-----:R-:W-:Y:S05]  /*3a60*/  WARPSYNC.COLLECTIVE R12, `(.L_x_2520) ;  /* 0x000000000c087348 */ /* 0x001fea0003c00000 */
[----:B------:R-:W-:Y:S01]  /*3a70*/  VOTE.ANY R12, PT, P6 ;  /* 0x00000000000c7806 */ /* 0x000fe200030e0100 */
[----:B0-----:R-:W-:Y:S06]  /*3a80*/  ENDCOLLECTIVE ;  /* 0x000000000000791b */ /* 0x001fec0003800000 */
.L_x_2520:
[----:B------:R-:W-:Y:S01]  /*3a90*/  PLOP3.LUT P6, PT, P0, PT, PT, 0x80, 0x8 ;  /* 0x000000000008781c */ /* 0x000fe200007cf070 */
[----:B------:R-:W-:Y:S02]  /*3aa0*/  IMAD.MOV.U32 R8, RZ, RZ, R12 ;  /* 0x000000ffff087224 */ /* 0x000fe400078e000c */
[----:B------:R-:W-:-:S04]  /*3ab0*/  IMAD.MOV.U32 R12, RZ, RZ, -0x1 ;  /* 0xffffffffff0c7424 */ /* 0x000fc800078e00ff */
[----:B------:R-:W0:Y:S06]  /*3ac0*/  BREV R8, R8 ;  /* 0x0000000800087301 */ /* 0x000e2c0000000000 */
[----:B0-----:R-:W-:Y:S05]  /*3ad0*/  WARPSYNC.COLLECTIVE R12, `(.L_x_2521) ;  /* 0x000000000c087348 */ /* 0x001fea0003c00000 */
[----:B------:R-:W-:Y:S01]  /*3ae0*/  VOTE.ANY R12, PT, P6 ;  /* 0x00000000000c7806 */ /* 0x000fe200030e0100 */
[----:B0-----:R-:W-:Y:S06]  /*3af0*/  ENDCOLLECTIVE ;  /* 0x000000000000791b */ /* 0x001fec0003800000 */
.L_x_2521:
[----:B------:R-:W-:Y:S01]  /*3b00*/  ISETP.NE.AND P6, PT, R4, RZ, PT ;  /* 0x000000ff0400720c */ /* 0x000fe20003fc5270 */
[----:B------:R-:W-:Y:S02]  /*3b10*/  IMAD.MOV.U32 R9, RZ, RZ, R12 ;  /* 0x000000ffff097224 */ /* 0x000fe400078e000c */
[----:B------:R-:W-:-:S04]  /*3b20*/  IMAD.MOV.U32 R12, RZ, RZ, -0x1 ;  /* 0xffffffffff0c7424 */ /* 0x000fc800078e00ff */
[----:B------:R-:W0:Y:S06]  /*3b30*/  BREV R9, R9 ;  /* 0x0000000900097301 */ /* 0x000e2c0000000000 */
[----:B0-----:R-:W-:Y:S05]  /*3b40*/  WARPSYNC.COLLECTIVE R12, `(.L_x_2522) ;  /* 0x000000000c087348 */ /* 0x001fea0003c00000 */
[----:B------:R-:W-:Y:S01]  /*3b50*/  VOTE.ANY R12, PT, P6 ;  /* 0x00000000000c7806 */ /* 0x000fe200030e0100 */
[----:B0-----:R-:W-:Y:S06]  /*3b60*/  ENDCOLLECTIVE ;  /* 0x000000000000791b */ /* 0x001fec0003800000 */
.L_x_2522:
[----:B------:R-:W-:Y:S01]  /*3b70*/  ISETP.NE.AND P6, PT, R0, RZ, PT ;  /* 0x000000ff0000720c */ /* 0x000fe20003fc5270 */
[----:B------:R-:W-:Y:S02]  /*3b80*/  IMAD.MOV.U32 R10, RZ, RZ, R12 ;  /* 0x000000ffff0a7224 */ /* 0x000fe400078e000c */
[----:B------:R-:W-:-:S04]  /*3b90*/  IMAD.MOV.U32 R12, RZ, RZ, -0x1 ;  /* 0xffffffffff0c7424 */ /* 0x000fc800078e00ff */
[----:B------:R-:W0:Y:S06]  /*3ba0*/  BREV R10, R10 ;  /* 0x0000000a000a7301 */ /* 0x000e2c0000000000 */
[----:B0-----:R-:W-:Y:S05]  /*3bb0*/  WARPSYNC.COLLECTIVE R12, `(.L_x_2523) ;  /* 0x000000000c087348 */ /* 0x001fea0003c00000 */
[----:B------:R-:W-:Y:S01]  /*3bc0*/  VOTE.ANY R12, PT, P6 ;  /* 0x00000000000c7806 */ /* 0x000fe200030e0100 */
[----:B0-----:R-:W-:Y:S06]  /*3bd0*/  ENDCOLLECTIVE ;  /* 0x000000000000791b */ /* 0x001fec0003800000 */
.L_x_2523:
[----:B------:R-:W-:Y:S01]  /*3be0*/  PLOP3.LUT P6, PT, P5, PT, PT, 0x80, 0x8 ;  /* 0x000000000008781c */ /* 0x000fe20002fcf070 */
[----:B------:R-:W-:Y:S02]  /*3bf0*/  IMAD.MOV.U32 R11, RZ, RZ, R12 ;  /* 0x000000ffff0b7224 */ /* 0x000fe400078e000c */
[----:B------:R-:W-:-:S04]  /*3c00*/  IMAD.MOV.U32 R12, RZ, RZ, -0x1 ;  /* 0xffffffffff0c7424 */ /* 0x000fc800078e00ff */
[----:B------:R-:W0:Y:S06]  /*3c10*/  BREV R11, R11 ;  /* 0x0000000b000b7301 */ /* 0x000e2c0000000000 */
[----:B0-----:R-:W-:Y:S05]  /*3c20*/  WARPSYNC.COLLECTIVE R12, `(.L_x_2524) ;  /* 0x000000000c087348 */ /* 0x001fea0003c00000 */
[----:B------:R-:W-:Y:S01]  /*3c30*/  VOTE.ANY R12, PT, P6 ;  /* 0x00000000000c7806 */ /* 0x000fe200030e0100 */
[----:B0-----:R-:W-:Y:S06]  /*3c40*/  ENDCOLLECTIVE ;  /* 0x000000000000791b */ /* 0x001fec0003800000 */
.L_x_2524:
[----:B------:R-:W-:Y:S01]  /*3c50*/  PLOP3.LUT P6, PT, P4, PT, PT, 0x80, 0x8 ;  /* 0x000000000008781c */ /* 0x000fe200027cf070 */
[----:B------:R-:W-:Y:S02]  /*3c60*/  IMAD.MOV.U32 R4, RZ, RZ, R12 ;  /* 0x000000ffff047224 */ /* 0x000fe400078e000c */
[----:B------:R-:W-:-:S04]  /*3c70*/  IMAD.MOV.U32 R12, RZ, RZ, -0x1 ;  /* 0xffffffffff0c7424 */ /* 0x000fc800078e00ff */
[----:B------:R-:W0:Y:S06]  /*3c80*/  BREV R4, R4 ;  /* 0x0000000400047301 */ /* 0x000e2c0000000000 */
[----:B0-----:R-:W-:Y:S05]  /*3c90*/  WARPSYNC.COLLECTIVE R12, `(.L_x_2525) ;  /* 0x000000000c087348 */ /* 0x001fea0003c00000 */
[----:B------:R-:W-:Y:S01]  /*3ca0*/  VOTE.ANY R12, PT, P6 ;  /* 0x00000000000c7806 */ /* 0x000fe200030e0100 */
[----:B0-----:R-:W-:Y:S06]  /*3cb0*/  ENDCOLLECTIVE ;  /* 0x000000000000791b */ /* 0x001fec0003800000 */
.L_x_2525:
[----:B------:R-:W-:Y:S01]  /*3cc0*/  PLOP3.LUT P6, PT, P3, PT, PT, 0x80, 0x8 ;  /* 0x000000000008781c */ /* 0x000fe20001fcf070 */
[----:B------:R-:W-:Y:S02]  /*3cd0*/  IMAD.MOV.U32 R5, RZ, RZ, R12 ;  /* 0x000000ffff057224 */ /* 0x000fe400078e000c */
[----:B------:R-:W-:-:S04]  /*3ce0*/  IMAD.MOV.U32 R12, RZ, RZ, -0x1 ;  /* 0xffffffffff0c7424 */ /* 0x000fc800078e00ff */
[----:B------:R-:W0:Y:S06]  /*3cf0*/  BREV R5, R5 ;  /* 0x0000000500057301 */ /* 0x000e2c0000000000 */
[----:B0-----:R-:W-:Y:S05]  /*3d00*/  WARPSYNC.COLLECTIVE R12, `(.L_x_2526) ;  /* 0x000000000c087348 */ /* 0x001fea0003c00000 */
[----:B------:R-:W-:Y:S01]  /*3d10*/  VOTE.ANY R12, PT, P6 ;  /* 0x00000000000c7806 */ /* 0x000fe200030e0100 */
[----:B0-----:R-:W-:Y:S06]  /*3d20*/  ENDCOLLECTIVE ;  /* 0x000000000000791b */ /* 0x001fec0003800000 */
.L_x_2526:
[----:B------:R-:W-:Y:S01]  /*3d30*/  PLOP3.LUT P6, PT, P2, PT, PT, 0x80, 0x8 ;  /* 0x000000000008781c */ /* 0x000fe200017cf070 */
[----:B------:R-:W-:Y:S02]  /*3d40*/  IMAD.MOV.U32 R6, RZ, RZ, R12 ;  /* 0x000000ffff067224 */ /* 0x000fe400078e000c */
[----:B------:R-:W-:-:S04]  /*3d50*/  IMAD.MOV.U32 R12, RZ, RZ, -0x1 ;  /* 0xffffffffff0c7424 */ /* 0x000fc800078e00ff */
[----:B------:R-:W0:Y:S06]  /*3d60*/  BREV R6, R6 ;  /* 0x0000000600067301 */ /* 0x000e2c0000000000 */
[----:B0-----:R-:W-:Y:S05]  /*3d70*/  WARPSYNC.COLLECTIVE R12, `(.L_x_2527) ;  /* 0x000000000c087348 */ /* 0x001fea0003c00000 */
[----:B------:R-:W-:Y:S01]  /*3d80*/  VOTE.ANY R12, PT, P6 ;  /* 0x00000000000c7806 */ /* 0x000fe200030e0100 */
[----:B0-----:R-:W-:Y:S06]  /*3d90*/  ENDCOLLECTIVE ;  /* 0x000000000000791b */ /* 0x001fec0003800000 */
.L_x_2527:
[----:B------:R-:W-:Y:S01]  /*3da0*/  IMAD.MOV.U32 R7, RZ, RZ, R12 ;  /* 0x000000ffff077224 */ /* 0x000fe200078e000c */
[----:B------:R-:W-:Y:S06]  /*3db0*/  BRA `(.L_x_2528) ;  /* 0xffffffdc00bc7947 */ /* 0x000fec000383ffff */
.L_x_2529:
        /* <DEDUP_REMOVED lines=12> */
.L_x_3002:


//--------------------- .text._Z19spmm4_bin_op_2_1024PKhPKjPjPKiS5_ii --------------------------
	.section	.text._Z19spmm4_bin_op_2_1024PKhPKjPjPKiS5_ii,"ax",@progbits
	.align	128
        .global         _Z19spmm4_bin_op_2_1024PKhPKjPjPKiS5_ii
        .type           _Z19spmm4_bin_op_2_1024PKhPKjPjPKiS5_ii,@function
        .size           _Z19spmm4_bin_op_2_1024PKhPKjPjPKiS5_ii,(.L_x_3003 - _Z19spmm4_bin_op_2_1024PKhPKjPjPKiS5_ii)
        .other          _Z19spmm4_bin_op_2_1024PKhPKjPjPKiS5_ii,@"STO_CUDA_ENTRY STV_DEFAULT"
_Z19spmm4_bin_op_2_1024PKhPKjPjPKiS5_ii:
.text._Z19spmm4_bin_op_2_1024PKhPKjPjPKiS5_ii:
        /* <DEDUP_REMOVED lines=31> */
[----:B--2---:R-:W-:-:S05]  /*01f0*/  IMAD.IADD R30, R30, 0x1, -R25 ;  /* 0x000000011e1e7824 */ /* 0x004fca00078e0a19 */
[----:B------:R-:W-:-:S13]  /*0200*/  ISETP.GE.AND P5, PT, R30, 0x1, PT ;  /* 0x000000011e00780c */ /* 0x000fda0003fa6270 */
[----:B------:R-:W-:Y:S05]  /*0210*/  @!P5 BRA `(.L_x_2531) ;  /* 0x0000002000e4d947 */ /* 0x000fea0003800000 */
[----:B------:R-:W0:Y:S01]  /*0220*/  S2R R29, SR_LANEID ;  /* 0x00000000001d7919 */ /* 0x000e220000000000 */
[----:B------:R-:W1:Y:S01]  /*0230*/  LDCU.64 UR6, c[0x0][0x3a0] ;  /* 0x00007400ff0677ac */ /* 0x000e620008000a00 */
[----:B------:R-:W-:Y:S01]  /*0240*/  MOV R0, 0x400 ;  /* 0x0000040000007802 */ /* 0x000fe20000000f00 */
[----:B------:R-:W-:Y:S01]  /*0250*/  VIADD R4, R30, 0x7 ;  /* 0x000000071e047836 */ /* 0x000fe20000000000 */
[----:B------:R-:W2:Y:S01]  /*0260*/  S2R R3, SR_CgaCtaId ;  /* 0x0000000000037919 */ /* 0x000ea20000008800 */
[----:B------:R-:W-:Y:S01]  /*0270*/  BSSY B1, `(.L_x_2532) ;  /* 0x0000229000017945 */ /* 0x000fe20003800000 */
[----:B------:R-:W-:Y:S01]  /*0280*/  CS2R R22, SRZ ;  /* 0x0000000000167805 */ /* 0x000fe2000001ff00 */
[----:B------:R-:W-:Y:S01]  /*0290*/  VIADD R2, R0, 0x1000 ;  /* 0x0000100000027836 */ /* 0x000fe20000000000 */
[----:B------:R-:W-:Y:S02]  /*02a0*/  SHF.R.S32.HI R5, RZ, 0x1f, R4 ;  /* 0x0000001fff057819 */ /* 0x000fe40000011404 */
[----:B------:R-:W-:-:S02]  /*02b0*/  CS2R R20, SRZ ;  /* 0x0000000000147805 */ /* 0x000fc4000001ff00 */
[----:B------:R-:W-:Y:S02]  /*02c0*/  CS2R R18, SRZ ;  /* 0x0000000000127805 */ /* 0x000fe4000001ff00 */
[----:B------:R-:W-:Y:S02]  /*02d0*/  CS2R R16, SRZ ;  /* 0x0000000000107805 */ /* 0x000fe4000001ff00 */
[----:B------:R-:W-:Y:S01]  /*02e0*/  LEA.HI R5, R5, R4, RZ, 0x3 ;  /* 0x0000000405057211 */ /* 0x000fe200078f18ff */
[----:B------:R-:W-:Y:S01]  /*02f0*/  IMAD.MOV.U32 R15, RZ, RZ, RZ ;  /* 0x000000ffff0f7224 */ /* 0x000fe200078e00ff */
[C---:B0-----:R-:W-:Y:S02]  /*0300*/  SHF.R.U64 R8, R29.reuse, 0x2, RZ ;  /* 0x000000021d087819 */ /* 0x041fe400000012ff */
[----:B------:R-:W-:Y:S02]  /*0310*/  LOP3.LUT R14, R29, 0x3, RZ, 0xc0, !PT ;  /* 0x000000031d0e7812 */ /* 0x000fe400078ec0ff */
[----:B--2---:R-:W-:-:S02]  /*0320*/  LEA R27, R3, R0, 0x18 ;  /* 0x00000000031b7211 */ /* 0x004fc400078ec0ff */
[----:B------:R-:W-:Y:S01]  /*0330*/  LEA R3, R3, R2, 0x18 ;  /* 0x0000000203037211 */ /* 0x000fe200078ec0ff */
[C---:B------:R-:W-:Y:S01]  /*0340*/  IMAD.SHL.U32 R2, R6.reuse, 0x4, RZ ;  /* 0x0000000406027824 */ /* 0x040fe200078e00ff */
[----:B------:R-:W-:Y:S02]  /*0350*/  LOP3.LUT R0, R6, 0x3e0, RZ, 0xc0, !PT ;  /* 0x000003e006007812 */ /* 0x000fe400078ec0ff */
[----:B------:R-:W-:Y:S02]  /*0360*/  IADD3 R9, P0, PT, R25, R8, RZ ;  /* 0x0000000819097210 */ /* 0x000fe40007f1e0ff */
[----:B------:R-:W-:Y:S01]  /*0370*/  LOP3.LUT R2, R2, 0xf80, RZ, 0xc0, !PT ;  /* 0x00000f8002027812 */ /* 0x000fe200078ec0ff */
[----:B------:R-:W-:Y:S01]  /*0380*/  IMAD.IADD R0, R29, 0x1, R0 ;  /* 0x000000011d007824 */ /* 0x000fe200078e0200 */
[C---:B------:R-:W-:Y:S01]  /*0390*/  LEA.HI.X.SX32 R4, R25.reuse, RZ, 0x1, P0 ;  /* 0x000000ff19047211 */ /* 0x040fe200000f0eff */
[----:B------:R-:W-:Y:S01]  /*03a0*/  IMAD.SHL.U32 R25, R25, 0x4, RZ ;  /* 0x0000000419197824 */ /* 0x000fe200078e00ff */
[C---:B-1----:R-:W-:Y:S01]  /*03b0*/  LEA R8, P0, R9.reuse, UR6, 0x2 ;  /* 0x0000000609087c11 */ /* 0x042fe2000f8010ff */
[C---:B------:R-:W-:Y:S01]  /*03c0*/  IMAD R28, R0.reuse, 0x4, R27 ;  /* 0x00000004001c7824 */ /* 0x040fe200078e021b */
[----:B------:R-:W-:Y:S01]  /*03d0*/  SHF.R.U32.HI R13, RZ, 0x2, R29 ;  /* 0x00000002ff0d7819 */ /* 0x000fe2000001161d */
[----:B------:R-:W-:Y:S01]  /*03e0*/  IMAD R26, R0, 0x4, R3 ;  /* 0x00000004001a7824 */ /* 0x000fe200078e0203 */
[----:B------:R-:W-:Y:S01]  /*03f0*/  LEA.HI.X R9, R9, UR7, R4, 0x2, P0 ;  /* 0x0000000709097c11 */ /* 0x000fe200080f1404 */
[--C-:B------:R-:W-:Y:S01]  /*0400*/  IMAD.IADD R27, R27, 0x1, R2.reuse ;  /* 0x000000011b1b7824 */ /* 0x100fe200078e0202 */
[----:B------:R-:W-:Y:S01]  /*0410*/  SHF.R.S32.HI R12, RZ, 0x1f, R25 ;  /* 0x0000001fff0c7819 */ /* 0x000fe20000011419 */
[----:B------:R-:W-:Y:S01]  /*0420*/  IMAD.IADD R24, R3, 0x1, R2 ;  /* 0x0000000103187824 */ /* 0x000fe200078e0202 */
[----:B------:R-:W-:-:S02]  /*0430*/  LOP3.LUT R11, R14, 0x8, RZ, 0xfc, !PT ;  /* 0x000000080e0b7812 */ /* 0x000fc400078efcff */
[----:B------:R-:W-:Y:S02]  /*0440*/  LOP3.LUT R10, R14, 0x1c, RZ, 0xfc, !PT ;  /* 0x0000001c0e0a7812 */ /* 0x000fe400078efcff */
[----:B------:R-:W-:-:S07]  /*0450*/  LOP3.LUT R0, R5, 0xfffffff8, RZ, 0xc0, !PT ;  /* 0xfffffff805007812 */ /* 0x000fce00078ec0ff */
.L_x_2534:
        /* <DEDUP_REMOVED lines=30> */
[----:B------:R-:W2:Y:S01]  /*0640*/  SHFL.IDX PT, R6, R7, R37, 0x1f ;  /* 0x00001f2507067589 */ /* 0x000ea200000e0000 */
[----:B------:R-:W-:-:S02]  /*0650*/  LOP3.LUT R3, R3, 0x1, RZ, 0xc0, !PT ;  /* 0x0000000103037812 */ /* 0x000fc400078ec0ff */
[----:B------:R-:W-:Y:S01]  /*0660*/  LOP3.LUT R4, R4, 0x1, RZ, 0xc0, !PT ;  /* 0x0000000104047812 */ /* 0x000fe200078ec0ff */
[----:B------:R-:W3:Y:S01]  /*0670*/  SHFL.IDX PT, R5, R7, R5, 0x1f ;  /* 0x00001f0507057589 */ /* 0x000ee200000e0000 */
[----:B------:R-:W-:Y:S02]  /*0680*/  ISETP.NE.U32.AND P6, PT, R3, 0x1, PT ;  /* 0x000000010300780c */ /* 0x000fe40003fc5070 */
[--C-:B------:R-:W-:Y:S01]  /*0690*/  SHF.R.U32.HI R3, RZ, 0x1d, R32.reuse ;  /* 0x0000001dff037819 */ /* 0x100fe20000011620 */
[----:B------:R-:W4:Y:S01]  /*06a0*/  SHFL.IDX PT, R36, R7, R36, 0x1f ;  /* 0x00001f2407247589 */ /* 0x000f2200000e0000 */
[----:B------:R-:W-:Y:S02]  /*06b0*/  ISETP.NE.U32.AND P5, PT, R4, 0x1, PT ;  /* 0x000000010400780c */ /* 0x000fe40003fa5070 */
[----:B------:R-:W-:Y:S02]  /*06c0*/  SHF.R.U32.HI R4, RZ, 0x1f, R32 ;  /* 0x0000001fff047819 */ /* 0x000fe40000011620 */
[----:B------:R-:W-:-:S02]  /*06d0*/  LOP3.LUT R3, R3, 0x1, RZ, 0xc0, !PT ;  /* 0x0000000103037812 */ /* 0x000fc400078ec0ff */
[----:B------:R-:W-:Y:S01]  /*06e0*/  ISETP.NE.U32.AND P4, PT, R4, 0x1, PT ;  /* 0x000000010400780c */ /* 0x000fe20003f85070 */
[----:B0-----:R-:W-:Y:S01]  /*06f0*/  IMAD.SHL.U32 R35, R35, 0x10000000, RZ ;  /* 0x1000000023237824 */ /* 0x001fe200078e00ff */
[----:B------:R-:W-:Y:S02]  /*0700*/  ISETP.NE.U32.AND P0, PT, R3, 0x1, PT ;  /* 0x000000010300780c */ /* 0x000fe40003f05070 */
[----:B------:R-:W-:Y:S01]  /*0710*/  SHF.R.U32.HI R3, RZ, 0x1c, R32 ;  /* 0x0000001cff037819 */ /* 0x000fe20000011620 */
[----:B-1----:R-:W-:-:S03]  /*0720*/  IMAD.SHL.U32 R33, R33, 0x100000, RZ ;  /* 0x0010000021217824 */ /* 0x002fc600078e00ff */
[----:B------:R-:W-:Y:S01]  /*0730*/  LOP3.LUT R3, R3, 0x1, RZ, 0xc0, !PT ;  /* 0x0000000103037812 */ /* 0x000fe200078ec0ff */
[----:B--2---:R-:W-:-:S05]  /*0740*/  IMAD.SHL.U32 R6, R6, 0x1000000, RZ ;  /* 0x0100000006067824 */ /* 0x004fca00078e00ff */
[----:B------:R-:W-:Y:S01]  /*0750*/  LOP3.LUT R6, R33, R6, R35, 0xfe, !PT ;  /* 0x0000000621067212 */ /* 0x000fe200078efe23 */
[----:B---3--:R-:W-:Y:S01]  /*0760*/  IMAD.U32 R33, R5, 0x10000, RZ ;  /* 0x0001000005217824 */ /* 0x008fe200078e00ff */
[----:B------:R-:W-:Y:S01]  /*0770*/  VOTE.ANY R35, PT, !P4 ;  /* 0x0000000000237806 */ /* 0x000fe200060e0100 */
[----:B----4-:R-:W-:-:S05]  /*0780*/  IMAD.SHL.U32 R2, R36, 0x1000, RZ ;  /* 0x0000100024027824 */ /* 0x010fca00078e00ff */
[----:B------:R-:W-:Y:S02]  /*0790*/  LOP3.LUT R6, R2, R6, R33, 0xfe, !PT ;  /* 0x0000000602067212 */ /* 0x000fe400078efe21 */
[----:B------:R-:W-:-:S04]  /*07a0*/  SHF.R.U32.HI R2, RZ, 0x1f, R34 ;  /* 0x0000001fff027819 */ /* 0x000fc80000011622 */
[----:B------:R-:W-:Y:S02]  /*07b0*/  ISETP.NE.U32.AND P2, PT, R2, 0x1, PT ;  /* 0x000000010200780c */ /* 0x000fe40003f45070 */
[----:B------:R-:W-:-:S04]  /*07c0*/  SHF.R.U32.HI R2, RZ, 0x1d, R34 ;  /* 0x0000001dff027819 */ /* 0x000fc80000011622 */
[----:B------:R-:W-:-:S04]  /*07d0*/  LOP3.LUT R2, R2, 0x1, RZ, 0xc0, !PT ;  /* 0x0000000102027812 */ /* 0x000fc800078ec0ff */
        /* <DEDUP_REMOVED lines=9> */
[----:B------:R-:W-:Y:S02]  /*0870*/  ISETP.NE.U32.AND P4, PT, R3, 0x1, PT ;  /* 0x000000010300780c */ /* 0x000fe40003f85070 */
[----:B------:R-:W-:Y:S02]  /*0880*/  LOP3.LUT R2, R2, 0x1, RZ, 0xc0, !PT ;  /* 0x0000000102027812 */ /* 0x000fe400078ec0ff */
[----:B------:R-:W-:Y:S02]  /*0890*/  VOTE.ANY R3, PT, !P6 ;  /* 0x0000000000037806 */ /* 0x000fe400070e0100 */
[----:B------:R-:W-:-:S02]  /*08a0*/  ISETP.NE.U32.AND P6, PT, R2, 0x1, PT ;  /* 0x000000010200780c */ /* 0x000fc40003fc5070 */
[--C-:B------:R-:W-:Y:S01]  /*08b0*/  SHF.R.U32.HI R2, RZ, 0x1b, R32.reuse ;  /* 0x0000001bff027819 */ /* 0x100fe20000011620 */
[----:B0-----:R0:W-:Y:S01]  /*08c0*/  STS [R27], R4 ;  /* 0x000000041b007388 */ /* 0x0011e20000000800 */
[----:B------:R-:W-:Y:S01]  /*08d0*/  SHF.R.U32.HI R36, RZ, 0x1a, R32 ;  /* 0x0000001aff247819 */ /* 0x000fe20000011620 */
[----:B------:R-:W-:Y:S01]  /*08e0*/  BREV R3, R3 ;  /* 0x0000000300037301 */ /* 0x000fe20000000000 */
[----:B------:R-:W-:Y:S02]  /*08f0*/  LOP3.LUT R2, R2, 0x1, RZ, 0xc0, !PT ;  /* 0x0000000102027812 */ /* 0x000fe400078ec0ff */
[----:B------:R-:W-:Y:S02]  /*0900*/  VOTE.ANY R33, PT, !P4 ;  /* 0x0000000000217806 */ /* 0x000fe400060e0100 */
[----:B------:R-:W-:Y:S02]  /*0910*/  ISETP.NE.U32.AND P4, PT, R2, 0x1, PT ;  /* 0x000000010200780c */ /* 0x000fe40003f85070 */
[----:B------:R-:W-:-:S02]  /*0920*/  SHF.R.U32.HI R2, RZ, 0x1a, R34 ;  /* 0x0000001aff027819 */ /* 0x000fc40000011622 */
[----:B------:R-:W-:Y:S02]  /*0930*/  P2R R37, PR, RZ, 0x40 ;  /* 0x00000040ff257803 */ /* 0x000fe40000000000 */
[----:B------:R-:W-:Y:S02]  /*0940*/  LOP3.LUT R2, R2, 0x1, RZ, 0xc0, !PT ;  /* 0x0000000102027812 */ /* 0x000fe400078ec0ff */
[----:B------:R-:W-:Y:S02]  /*0950*/  LOP3.LUT R36, R36, 0x1, RZ, 0xc0, !PT ;  /* 0x0000000124247812 */ /* 0x000fe400078ec0ff */
[----:B------:R-:W-:Y:S02]  /*0960*/  ISETP.NE.U32.AND P6, PT, R2, 0x1, PT ;  /* 0x000000010200780c */ /* 0x000fe40003fc5070 */
[----:B------:R-:W-:Y:S02]  /*0970*/  VOTE.ANY R2, PT, !P5 ;  /* 0x0000000000027806 */ /* 0x000fe400068e0100 */
[----:B------:R-:W-:-:S02]  /*0980*/  ISETP.NE.U32.AND P5, PT, R36, 0x1, PT ;  /* 0x000000012400780c */ /* 0x000fc40003fa5070 */
[----:B------:R-:W-:Y:S02]  /*0990*/  P2R R5, PR, RZ, 0x40 ;  /* 0x00000040ff057803 */ /* 0x000fe40000000000 */
[----:B0-----:R-:W-:Y:S02]  /*09a0*/  P2R R4, PR, RZ, 0x20 ;  /* 0x00000020ff047803 */ /* 0x001fe40000000000 */
[----:B------:R-:W-:Y:S02]  /*09b0*/  ISETP.NE.AND P5, PT, R5, RZ, PT ;  /* 0x000000ff0500720c */ /* 0x000fe40003fa5270 */
[----:B------:R-:W-:Y:S02]  /*09c0*/  VOTE.ANY R5, PT, !P3 ;  /* 0x0000000000057806 */ /* 0x000fe400058e0100 */
        /* <DEDUP_REMOVED lines=38> */
[----:B------:R-:W-:Y:S01]  /*0c30*/  BREV R36, R36 ;  /* 0x0000002400247301 */ /* 0x000fe20000000000 */
        /* <DEDUP_REMOVED lines=11> */
[----:B------:R-:W-:Y:S02]  /*0cf0*/  ISETP.NE.U32.AND P5, PT, R2, 0x1, PT ;  /* 0x000000010200780c */ /* 0x000fe40003fa5070 */
[----:B------:R-:W-:Y:S02]  /*0d00*/  SHF.R.U32.HI R2, RZ, 0x15, R34 ;  /* 0x00000015ff027819 */ /* 0x000fe40000011622 */
[----:B0-----:R-:W-:Y:S01]  /*0d10*/  SHF.R.U32.HI R5, RZ, 0x15, R32 ;  /* 0x00000015ff057819 */ /* 0x001fe20000011620 */
[----:B---3--:R0:W-:Y:S01]  /*0d20*/  STS [R24+0x10], R37 ;  /* 0x0000102518007388 */ /* 0x0081e20000000800 */
[----:B------:R-:W-:-:S02]  /*0d30*/  LOP3.LUT R2, R2, 0x1, RZ, 0xc0, !PT ;  /* 0x0000000102027812 */ /* 0x000fc400078ec0ff */
[----:B-1----:R-:W-:Y:S01]  /*0d40*/  P2R R4, PR, RZ, 0x20 ;  /* 0x00000020ff047803 */ /* 0x002fe20000000000 */
[----:B------:R1:W-:Y:S01]  /*0d50*/  STS [R27+0x14], R36 ;  /* 0x000014241b007388 */ /* 0x0003e20000000800 */
[----:B------:R-:W-:Y:S02]  /*0d60*/  ISETP.NE.AND P5, PT, R3, RZ, PT ;  /* 0x000000ff0300720c */ /* 0x000fe40003fa5270 */
[----:B------:R-:W-:Y:S02]  /*0d70*/  VOTE.ANY R3, PT, !P6 ;  /* 0x0000000000037806 */ /* 0x000fe400070e0100 */
[----:B------:R-:W-:Y:S01]  /*0d80*/  ISETP.NE.U32.AND P6, PT, R2, 0x1, PT ;  /* 0x000000010200780c */ /* 0x000fe20003fc5070 */
[----:B0-----:R0:W2:Y:S01]  /*0d90*/  BREV R37, R35 ;  /* 0x0000002300257301 */ /* 0x0010a20000000000 */
[----:B------:R-:W-:Y:S02]  /*0da0*/  VOTE.ANY R2, PT, !P0 ;  /* 0x0000000000027806 */ /* 0x000fe400040e0100 */
[----:B------:R-:W-:-:S02]  /*0db0*/  LOP3.LUT R5, R5, 0x1, RZ, 0xc0, !PT ;  /* 0x0000000105057812 */ /* 0x000fc400078ec0ff */
[----:B-1----:R-:W-:Y:S02]  /*0dc0*/  VOTE.ANY R36, PT, !P2 ;  /* 0x0000000000247806 */ /* 0x002fe400050e0100 */
[----:B------:R-:W-:Y:S01]  /*0dd0*/  ISETP.NE.U32.AND P0, PT, R5, 0x1, PT ;  /* 0x000000010500780c */ /* 0x000fe20003f05070 */
[----:B------:R-:W1:Y:S01]  /*0de0*/  BREV R3, R3 ;  /* 0x0000000300037301 */ /* 0x000e620000000000 */
[----:B0-----:R-:W-:Y:S02]  /*0df0*/  SHF.R.U32.HI R35, RZ, 0x14, R34 ;  /* 0x00000014ff237819 */ /* 0x001fe40000011622 */
[----:B------:R-:W-:Y:S02]  /*0e00*/  VOTE.ANY R5, PT, !P1 ;  /* 0x0000000000057806 */ /* 0x000fe400048e0100 */
[----:B------:R-:W-:Y:S01]  /*0e10*/  LOP3.LUT R35, R35, 0x1, RZ, 0xc0, !PT ;  /* 0x0000000123237812 */ /* 0x000fe200078ec0ff */
[----:B--2---:R0:W-:Y:S03]  /*0e20*/  STS [R24+0x14], R37 ;  /* 0x0000142518007388 */ /* 0x0041e60000000800 */
[----:B------:R-:W-:Y:S01]  /*0e30*/  ISETP.NE.U32.AND P1, PT, R35, 0x1, PT ;  /* 0x000000012300780c */ /* 0x000fe20003f25070 */
[----:B------:R-:W-:Y:S01]  /*0e40*/  BREV R5, R5 ;  /* 0x0000000500057301 */ /* 0x000fe20000000000 */
[----:B------:R-:W-:-:S04]  /*0e50*/  SHF.R.U32.HI R35, RZ, 0x14, R32 ;  /* 0x00000014ff237819 */ /* 0x000fc80000011620 */
[----:B------:R-:W-:Y:S01]  /*0e60*/  LOP3.LUT R35, R35, 0x1, RZ, 0xc0, !PT ;  /* 0x0000000123237812 */ /* 0x000fe200078ec0ff */
[----:B-1----:R1:W-:Y:S02]  /*0e70*/  STS [R27+0x18], R3 ;  /* 0x000018031b007388 */ /* 0x0023e40000000800 */
[----:B0-----:R0:W2:Y:S01]  /*0e80*/  BREV R37, R2 ;  /* 0x0000000200257301 */ /* 0x0010a20000000000 */
[----:B------:R-:W-:Y:S02]  /*0e90*/  ISETP.NE.U32.AND P2, PT, R35, 0x1, PT ;  /* 0x000000012300780c */ /* 0x000fe40003f45070 */
[----:B------:R-:W-:Y:S02]  /*0ea0*/  VOTE.ANY R35, PT, !P3 ;  /* 0x0000000000237806 */ /* 0x000fe400058e0100 */
[----:B-1----:R-:W-:Y:S02]  /*0eb0*/  VOTE.ANY R3, PT, !P4 ;  /* 0x0000000000037806 */ /* 0x002fe400060e0100 */
[----:B0-----:R-:W-:-:S04]  /*0ec0*/  SHF.R.U32.HI R2, RZ, 0x13, R34 ;  /* 0x00000013ff027819 */ /* 0x001fc80000011622 */
[----:B------:R-:W-:Y:S01]  /*0ed0*/  LOP3.LUT R2, R2, 0x1, RZ, 0xc0, !PT ;  /* 0x0000000102027812 */ /* 0x000fe200078ec0ff */
[----:B--2---:R0:W-:Y:S03]  /*0ee0*/  STS [R24+0x18], R37 ;  /* 0x0000182518007388 */ /* 0x0041e60000000800 */
[----:B------:R-:W-:Y:S01]  /*0ef0*/  ISETP.NE.U32.AND P3, PT, R2, 0x1, PT ;  /* 0x000000010200780c */ /* 0x000fe20003f65070 */
[----:B------:R-:W-:Y:S01]  /*0f00*/  STS [R27+0x1c], R5 ;  /* 0x00001c051b007388 */ /* 0x000fe20000000800 */
[----:B------:R-:W-:-:S04]  /*0f10*/  SHF.R.U32.HI R2, RZ, 0x13, R32 ;  /* 0x00000013ff027819 */ /* 0x000fc80000011620 */
[----:B------:R-:W-:Y:S01]  /*0f20*/  LOP3.LUT R2, R2, 0x1, RZ, 0xc0, !PT ;  /* 0x0000000102027812 */ /* 0x000fe200078ec0ff */
[----:B0-----:R0:W1:Y:S03]  /*0f30*/  BREV R37, R36 ;  /* 0x0000002400257301 */ /* 0x0010660000000000 */
[----:B------:R-:W-:Y:S02]  /*0f40*/  ISETP.NE.U32.AND P4, PT, R2, 0x1, PT ;  /* 0x000000010200780c */ /* 0x000fe40003f85070 */
        /* <DEDUP_REMOVED lines=13> */
[----:B--2---:R1:W-:Y:S01]  /*1020*/  STS [R27+0x20], R4 ;  /* 0x000020041b007388 */ /* 0x0043e20000000800 */
[----:B0-----:R-:W-:Y:S02]  /*1030*/  SHF.R.U32.HI R3, RZ, 0x11, R34 ;  /* 0x00000011ff037819 */ /* 0x001fe40000011622 */
[----:B------:R-:W-:Y:S02]  /*1040*/  ISETP.NE.U32.AND P5, PT, R35, 0x1, PT ;  /* 0x000000012300780c */ /* 0x000fe40003fa5070 */
[----:B------:R-:W-:Y:S01]  /*1050*/  LOP3.LUT R3, R3, 0x1, RZ, 0xc0, !PT ;  /* 0x0000000103037812 */ /* 0x000fe200078ec0ff */
[----:B---3--:R0:W-:Y:S01]  /*1060*/  STS [R24+0x20], R37 ;  /* 0x0000202518007388 */ /* 0x0081e20000000800 */
[----:B------:R-:W-:-:S02]  /*1070*/  VOTE.ANY R35, PT, !P0 ;  /* 0x0000000000237806 */ /* 0x000fc400040e0100 */
[----:B-1----:R-:W-:Y:S01]  /*1080*/  P2R R4, PR, RZ, 0x20 ;  /* 0x00000020ff047803 */ /* 0x002fe20000000000 */
[----:B------:R1:W-:Y:S01]  /*1090*/  STS [R27+0x24], R2 ;  /* 0x000024021b007388 */ /* 0x0003e20000000800 */
[----:B------:R-:W-:Y:S02]  /*10a0*/  ISETP.NE.AND P5, PT, R36, RZ, PT ;  /* 0x000000ff2400720c */ /* 0x000fe40003fa5270 */
[----:B------:R-:W-:Y:S02]  /*10b0*/  VOTE.ANY R36, PT, !P6 ;  /* 0x0000000000247806 */ /* 0x000fe400070e0100 */
[----:B------:R-:W-:Y:S01]  /*10c0*/  ISETP.NE.U32.AND P6, PT, R3, 0x1, PT ;  /* 0x000000010300780c */ /* 0x000fe20003fc5070 */
[----:B0-----:R0:W2:Y:S01]  /*10d0*/  BREV R37, R5 ;  /* 0x0000000500257301 */ /* 0x0010a20000000000 */
[----:B------:R-:W-:Y:S02]  /*10e0*/  SHF.R.U32.HI R3, RZ, 0x11, R32 ;  /* 0x00000011ff037819 */ /* 0x000fe40000011620 */
[----:B-1----:R-:W-:-:S02]  /*10f0*/  VOTE.ANY R2, PT, !P2 ;  /* 0x0000000000027806 */ /* 0x002fc400050e0100 */
[----:B------:R-:W-:-:S03]  /*1100*/  LOP3.LUT R3, R3, 0x1, RZ, 0xc0, !PT ;  /* 0x0000000103037812 */ /* 0x000fc600078ec0ff */
[----:B------:R-:W1:Y:S01]  /*1110*/  BREV R36, R36 ;  /* 0x0000002400247301 */ /* 0x000e620000000000 */
[----:B0-----:R-:W-:Y:S02]  /*1120*/  SHF.R.U32.HI R5, RZ, 0x10, R34 ;  /* 0x00000010ff057819 */ /* 0x001fe40000011622 */
[----:B------:R-:W-:Y:S02]  /*1130*/  ISETP.NE.U32.AND P0, PT, R3, 0x1, PT ;  /* 0x000000010300780c */ /* 0x000fe40003f05070 */
[----:B------:R-:W-:Y:S01]  /*1140*/  LOP3.LUT R5, R5, 0x1, RZ, 0xc0, !PT ;  /* 0x0000000105057812 */ /* 0x000fe200078ec0ff */
[----:B--2---:R0:W-:Y:S01]  /*1150*/  STS [R24+0x24], R37 ;  /* 0x0000242518007388 */ /* 0x0041e20000000800 */
[----:B------:R-:W-:Y:S02]  /*1160*/  VOTE.ANY R3, PT, !P1 ;  /* 0x0000000000037806 */ /* 0x000fe400048e0100 */
[----:B------:R-:W-:Y:S02]  /*1170*/  ISETP.NE.U32.AND P1, PT, R5, 0x1, PT ;  /* 0x000000010500780c */ /* 0x000fe40003f25070 */
[----:B------:R-:W-:-:S02]  /*1180*/  SHF.R.U32.HI R5, RZ, 0x10, R32 ;  /* 0x00000010ff057819 */ /* 0x000fc40000011620 */
[----:B------:R-:W-:Y:S01]  /*1190*/  BREV R3, R3 ;  /* 0x0000000300037301 */ /* 0x000fe20000000000 */
[----:B-1----:R1:W-:Y:S01]  /*11a0*/  STS [R27+0x28], R36 ;  /* 0x000028241b007388 */ /* 0x0023e20000000800 */
[----:B------:R-:W-:-:S04]  /*11b0*/  LOP3.LUT R5, R5, 0x1, RZ, 0xc0, !PT ;  /* 0x0000000105057812 */ /* 0x000fc800078ec0ff */
[----:B------:R-:W-:Y:S02]  /*11c0*/  ISETP.NE.U32.AND P2, PT, R5, 0x1, PT ;  /* 0x000000010500780c */ /* 0x000fe40003f45070 */
[----:B0-----:R0:W2:Y:S01]  /*11d0*/  BREV R37, R35 ;  /* 0x0000002300257301 */ /* 0x0010a20000000000 */
[----:B------:R-:W-:Y:S02]  /*11e0*/  VOTE.ANY R5, PT, !P3 ;  /* 0x0000000000057806 */ /* 0x000fe400058e0100 */
        /* <DEDUP_REMOVED lines=77> */
[----:B0-----:R-:W-:Y:S02]  /*16c0*/  SHF.R.U32.HI R2, RZ, 0x9, R34 ;  /* 0x00000009ff027819 */ /* 0x001fe40000011622 */
[----:B------:R-:W-:Y:S01]  /*16d0*/  VOTE.ANY R3, PT, !P0 ;  /* 0x0000000000037806 */ /* 0x000fe200040e0100 */
        /* <DEDUP_REMOVED lines=27> */
[----:B------:R-:W-:Y:S01]  /*1890*/  BREV R35, R35 ;  /* 0x0000002300237301 */ /* 0x000fe20000000000 */
        /* <DEDUP_REMOVED lines=12> */
[----:B------:R-:W-:Y:S02]  /*1960*/  ISETP.NE.U32.AND P5, PT, R5, 0x1, PT ;  /* 0x000000010500780c */ /* 0x000fe40003fa5070 */
[----:B------:R-:W-:-:S04]  /*1970*/  SHF.R.U32.HI R5, RZ, 0x6, R32 ;  /* 0x00000006ff057819 */ /* 0x000fc80000011620 */
[----:B------:R-:W-:Y:S02]  /*1980*/  LOP3.LUT R5, R5, 0x1, RZ, 0xc0, !PT ;  /* 0x0000000105057812 */ /* 0x000fe400078ec0ff */
[----:B0-----:R-:W-:Y:S02]  /*1990*/  P2R R37, PR, RZ, 0x20 ;  /* 0x00000020ff257803 */ /* 0x001fe40000000000 */
[----:B------:R-:W-:Y:S02]  /*19a0*/  ISETP.NE.AND P5, PT, R4, RZ, PT ;  /* 0x000000ff0400720c */ /* 0x000fe40003fa5270 */
[----:B------:R0:W1:Y:S02]  /*19b0*/  BREV R4, R36 ;  /* 0x0000002400047301 */ /* 0x0000640000000000 */
[----:B0-----:R-:W-:-:S09]  /*19c0*/  SHF.R.U32.HI R36, RZ, 0x5, R34 ;  /* 0x00000005ff247819 */ /* 0x001fd20000011622 */
[----:B------:R-:W-:Y:S02]  /*19d0*/  VOTE.ANY R2, PT, !P5 ;  /* 0x0000000000027806 */ /* 0x000fe400068e0100 */
[----:B------:R-:W-:Y:S01]  /*19e0*/  ISETP.NE.U32.AND P5, PT, R5, 0x1, PT ;  /* 0x000000010500780c */ /* 0x000fe20003fa5070 */
[----:B-1----:R0:W-:Y:S01]  /*19f0*/  STS [R27+0x50], R4 ;  /* 0x000050041b007388 */ /* 0x0021e20000000800 */
[----:B------:R-:W-:Y:S02]  /*1a00*/  LOP3.LUT R36, R36, 0x1, RZ, 0xc0, !PT ;  /* 0x0000000124247812 */ /* 0x000fe400078ec0ff */
[----:B------:R-:W-:Y:S01]  /*1a10*/  VOTE.ANY R5, PT, !P6 ;  /* 0x0000000000057806 */ /* 0x000fe200070e0100 */
[----:B------:R1:W-:Y:S01]  /*1a20*/  STS [R24+0x50], R35 ;  /* 0x0000502318007388 */ /* 0x0003e20000000800 */
[----:B------:R-:W-:Y:S02]  /*1a30*/  ISETP.NE.U32.AND P6, PT, R36, 0x1, PT ;  /* 0x000000012400780c */ /* 0x000fe40003fc5070 */
[----:B------:R-:W-:-:S02]  /*1a40*/  VOTE.ANY R36, PT, !P0 ;  /* 0x0000000000247806 */ /* 0x000fc400040e0100 */
[----:B------:R-:W-:Y:S01]  /*1a50*/  BREV R5, R5 ;  /* 0x0000000500057301 */ /* 0x000fe20000000000 */
[----:B0-----:R-:W-:Y:S02]  /*1a60*/  P2R R4, PR, RZ, 0x20 ;  /* 0x00000020ff047803 */ /* 0x001fe40000000000 */
[----:B------:R-:W-:Y:S02]  /*1a70*/  ISETP.NE.AND P5, PT, R37, RZ, PT ;  /* 0x000000ff2500720c */ /* 0x000fe40003fa5270 */
[----:B------:R-:W-:Y:S02]  /*1a80*/  SHF.R.U32.HI R37, RZ, 0x5, R32 ;  /* 0x00000005ff257819 */ /* 0x000fe40000011620 */
[----:B-1----:R-:W-:Y:S02]  /*1a90*/  P2R R35, PR, RZ, 0x40 ;  /* 0x00000040ff237803 */ /* 0x002fe40000000000 */
[----:B------:R-:W-:Y:S02]  /*1aa0*/  LOP3.LUT R37, R37, 0x1, RZ, 0xc0, !PT ;  /* 0x0000000125257812 */ /* 0x000fe400078ec0ff */
[----:B------:R-:W-:-:S02]  /*1ab0*/  ISETP.NE.AND P6, PT, R4, RZ, PT ;  /* 0x000000ff0400720c */ /* 0x000fc40003fc5270 */
[----:B------:R0:W1:Y:S01]  /*1ac0*/  BREV R4, R3 ;  /* 0x0000000300047301 */ /* 0x0000620000000000 */
[----:B------:R-:W-:-:S07]  /*1ad0*/  ISETP.NE.U32.AND P0, PT, R37, 0x1, PT ;  /* 0x000000012500780c */ /* 0x000fce0003f05070 */
[----:B------:R2:W3:Y:S01]  /*1ae0*/  BREV R37, R2 ;  /* 0x0000000200257301 */ /* 0x0004e20000000000 */
[----:B0-----:R-:W-:Y:S01]  /*1af0*/  VOTE.ANY R3, PT, !P2 ;  /* 0x0000000000037806 */ /* 0x001fe200050e0100 */
[----:B-1----:R0:W-:Y:S01]  /*1b00*/  STS [R27+0x54], R4 ;  /* 0x000054041b007388 */ /* 0x0021e20000000800 */
[----:B--2---:R-:W-:-:S04]  /*1b10*/  SHF.R.U32.HI R2, RZ, 0x4, R34 ;  /* 0x00000004ff027819 */ /* 0x004fc80000011622 */
[----:B------:R-:W-:Y:S01]  /*1b20*/  LOP3.LUT R2, R2, 0x1, RZ, 0xc0, !PT ;  /* 0x0000000102027812 */ /* 0x000fe200078ec0ff */
[----:B---3--:R1:W-:Y:S01]  /*1b30*/  STS [R24+0x54], R37 ;  /* 0x0000542518007388 */ /* 0x0083e20000000800 */
[----:B0-----:R-:W-:Y:S02]  /*1b40*/  P2R R4, PR, RZ, 0x1 ;  /* 0x00000001ff047803 */ /* 0x001fe40000000000 */
[----:B------:R-:W-:Y:S01]  /*1b50*/  ISETP.NE.AND P0, PT, R35, RZ, PT ;  /* 0x000000ff2300720c */ /* 0x000fe20003f05270 */
[----:B------:R0:W-:Y:S01]  /*1b60*/  STS [R27+0x58], R5 ;  /* 0x000058051b007388 */ /* 0x0001e20000000800 */
[----:B------:R-:W-:Y:S02]  /*1b70*/  VOTE.ANY R35, PT, !P1 ;  /* 0x0000000000237806 */ /* 0x000fe400048e0100 */
[----:B------:R-:W-:Y:S01]  /*1b80*/  ISETP.NE.U32.AND P1, PT, R2, 0x1, PT ;  /* 0x000000010200780c */ /* 0x000fe20003f25070 */
[----:B-1----:R1:W2:Y:S01]  /*1b90*/  BREV R37, R36 ;  /* 0x0000002400257301 */ /* 0x0022a20000000000 */
[----:B------:R-:W-:-:S04]  /*1ba0*/  SHF.R.U32.HI R2, RZ, 0x4, R32 ;  /* 0x00000004ff027819 */ /* 0x000fc80000011620 */
[----:B------:R-:W-:Y:S02]  /*1bb0*/  LOP3.LUT R2, R2, 0x1, RZ, 0xc0, !PT ;  /* 0x0000000102027812 */ /* 0x000fe400078ec0ff */
[----:B0-----:R-:W-:Y:S01]  /*1bc0*/  VOTE.ANY R5, PT, !P4 ;  /* 0x0000000000057806 */ /* 0x001fe200060e0100 */
[----:B------:R-:W0:Y:S01]  /*1bd0*/  BREV R35, R35 ;  /* 0x0000002300237301 */ /* 0x000e220000000000 */
[----:B-1----:R-:W-:Y:S02]  /*1be0*/  SHF.R.U32.HI R36, RZ, 0x3, R34 ;  /* 0x00000003ff247819 */ /* 0x002fe40000011622 */
[----:B------:R-:W-:Y:S02]  /*1bf0*/  ISETP.NE.U32.AND P2, PT, R2, 0x1, PT ;  /* 0x000000010200780c */ /* 0x000fe40003f45070 */
[----:B------:R-:W-:Y:S02]  /*1c00*/  LOP3.LUT R36, R36, 0x1, RZ, 0xc0, !PT ;  /* 0x0000000124247812 */ /* 0x000fe400078ec0ff */
[----:B------:R-:W-:Y:S01]  /*1c10*/  VOTE.ANY R2, PT, !P3 ;  /* 0x0000000000027806 */ /* 0x000fe200058e0100 */
[----:B--2---:R1:W-:Y:S01]  /*1c20*/  STS [R24+0x58], R37 ;  /* 0x0000582518007388 */ /* 0x0043e20000000800 */
[----:B------:R-:W-:Y:S01]  /*1c30*/  ISETP.NE.U32.AND P3, PT, R36, 0x1, PT ;  /* 0x000000012400780c */ /* 0x000fe20003f65070 */
[----:B------:R-:W-:Y:S01]  /*1c40*/  BREV R5, R5 ;  /* 0x0000000500057301 */ /* 0x000fe20000000000 */
[----:B------:R-:W-:-:S04]  /*1c50*/  SHF.R.U32.HI R36, RZ, 0x3, R32 ;  /* 0x00000003ff247819 */ /* 0x000fc80000011620 */
[----:B------:R-:W-:Y:S01]  /*1c60*/  LOP3.LUT R36, R36, 0x1, RZ, 0xc0, !PT ;  /* 0x0000000124247812 */ /* 0x000fe200078ec0ff */
[----:B0-----:R0:W-:Y:S02]  /*1c70*/  STS [R27+0x5c], R35 ;  /* 0x00005c231b007388 */ /* 0x0011e40000000800 */
[----:B-1----:R1:W2:Y:S01]  /*1c80*/  BREV R37, R3 ;  /* 0x0000000300257301 */ /* 0x0022a20000000000 */
[----:B------:R-:W-:Y:S02]  /*1c90*/  ISETP.NE.U32.AND P4, PT, R36, 0x1, PT ;  /* 0x000000012400780c */ /* 0x000fe40003f85070 */
[----:B------:R-:W-:Y:S02]  /*1ca0*/  VOTE.ANY R36, PT, !P5 ;  /* 0x0000000000247806 */ /* 0x000fe400068e0100 */
[----:B0-----:R-:W-:-:S03]  /*1cb0*/  VOTE.ANY R35, PT, !P6 ;  /* 0x0000000000237806 */ /* 0x001fc600070e0100 */
[----:B------:R-:W0:Y:S01]  /*1cc0*/  BREV R2, R2 ;  /* 0x0000000200027301 */ /* 0x000e220000000000 */
[--C-:B-1----:R-:W-:Y:S02]  /*1cd0*/  SHF.R.U32.HI R3, RZ, 0x2, R34.reuse ;  /* 0x00000002ff037819 */ /* 0x102fe40000011622 */
[----:B------:R-:W-:Y:S02]  /*1ce0*/  SHF.R.U32.HI R34, RZ, 0x1, R34 ;  /* 0x00000001ff227819 */ /* 0x000fe40000011622 */
[----:B------:R-:W-:Y:S01]  /*1cf0*/  LOP3.LUT R3, R3, 0x1, RZ, 0xc0, !PT ;  /* 0x0000000103037812 */ /* 0x000fe200078ec0ff */
[----:B--2---:R-:W-:Y:S01]  /*1d00*/  STS [R24+0x5c], R37 ;  /* 0x00005c2518007388 */ /* 0x004fe20000000800 */
[----:B------:R-:W-:Y:S01]  /*1d10*/  LOP3.LUT R34, R34, 0x1, RZ, 0xc0, !PT ;  /* 0x0000000122227812 */ /* 0x000fe200078ec0ff */
[----:B------:R-:W1:Y:S01]  /*1d20*/  BREV R36, R36 ;  /* 0x0000002400247301 */ /* 0x000e620000000000 */
[----:B------:R-:W-:Y:S02]  /*1d30*/  ISETP.NE.U32.AND P5, PT, R3, 0x1, PT ;  /* 0x000000010300780c */ /* 0x000fe40003fa5070 */
[----:B------:R-:W-:-:S04]  /*1d40*/  SHF.R.U32.HI R3, RZ, 0x2, R32 ;  /* 0x00000002ff037819 */ /* 0x000fc80000011620 */
[----:B------:R-:W-:Y:S01]  /*1d50*/  LOP3.LUT R3, R3, 0x1, RZ, 0xc0, !PT ;  /* 0x0000000103037812 */ /* 0x000fe200078ec0ff */
[----:B------:R-:W2:Y:S01]  /*1d60*/  BREV R35, R35 ;  /* 0x0000002300237301 */ /* 0x000ea20000000000 */
[----:B0-----:R-:W-:Y:S02]  /*1d70*/  STS [R27+0x60], R2 ;  /* 0x000060021b007388 */ /* 0x001fe40000000800 */
[----:B------:R-:W-:Y:S02]  /*1d80*/  ISETP.NE.U32.AND P6, PT, R3, 0x1, PT ;  /* 0x000000010300780c */ /* 0x000fe40003fc5070 */
[----:B------:R-:W-:Y:S01]  /*1d90*/  VOTE.ANY R3, PT, !P0 ;  /* 0x0000000000037806 */ /* 0x000fe200040e0100 */
[----:B------:R0:W-:Y:S01]  /*1da0*/  STS [R24+0x60], R5 ;  /* 0x0000600518007388 */ /* 0x0001e20000000800 */
[----:B------:R-:W-:Y:S02]  /*1db0*/  ISETP.NE.AND P0, PT, R4, RZ, PT ;  /* 0x000000ff0400720c */ /* 0x000fe40003f05270 */
[----:B------:R-:W-:Y:S01]  /*1dc0*/  BREV R4, R33 ;  /* 0x0000002100047301 */ /* 0x000fe20000000000 */
[----:B-1----:R-:W-:Y:S04]  /*1dd0*/  STS [R27+0x64], R36 ;  /* 0x000064241b007388 */ /* 0x002fe80000000800 */
[----:B--2---:R1:W-:Y:S01]  /*1de0*/  STS [R24+0x64], R35 ;  /* 0x0000642318007388 */ /* 0x0043e20000000800 */
[----:B0-----:R-:W-:-:S02]  /*1df0*/  VOTE.ANY R5, PT, !P2 ;  /* 0x0000000000057806 */ /* 0x001fc400050e0100 */
[----:B------:R0:W2:Y:S03]  /*1e00*/  BREV R2, R3 ;  /* 0x0000000300027301 */ /* 0x0000a60000000000 */
[----:B------:R-:W-:Y:S02]  /*1e10*/  VOTE.ANY R37, PT, !P0 ;  /* 0x0000000000257806 */ /* 0x000fe400040e0100 */
[----:B------:R-:W-:Y:S02]  /*1e20*/  ISETP.NE.U32.AND P0, PT, R34, 0x1, PT ;  /* 0x000000012200780c */ /* 0x000fe40003f05070 */
[----:B------:R-:W-:Y:S01]  /*1e30*/  LOP3.LUT R34, R32, 0x1, RZ, 0xc0, !PT ;  /* 0x0000000120227812 */ /* 0x000fe200078ec0ff */
[----:B------:R-:W3:Y:S01]  /*1e40*/  BREV R33, R37 ;  /* 0x0000002500217301 */ /* 0x000ee20000000000 */
[----:B------:R-:W-:Y:S02]  /*1e50*/  SHF.R.U32.HI R32, RZ, 0x1, R32 ;  /* 0x00000001ff207819 */ /* 0x000fe40000011620 */
[----:B0-----:R-:W-:-:S02]  /*1e60*/  VOTE.ANY R3, PT, !P1 ;  /* 0x0000000000037806 */ /* 0x001fc400048e0100 */
[----:B------:R-:W-:Y:S02]  /*1e70*/  LOP3.LUT R32, R32, 0x1, RZ, 0xc0, !PT ;  /* 0x0000000120207812 */ /* 0x000fe400078ec0ff */
[----:B------:R-:W-:Y:S01]  /*1e80*/  ISETP.NE.U32.AND P1, PT, R34, 0x1, PT ;  /* 0x000000012200780c */ /* 0x000fe20003f25070 */
[----:B------:R-:W-:Y:S01]  /*1e90*/  BREV R5, R5 ;  /* 0x0000000500057301 */ /* 0x000fe20000000000 */
[----:B-1----:R-:W-:Y:S01]  /*1ea0*/  VOTE.ANY R35, PT, !P3 ;  /* 0x0000000000237806 */ /* 0x002fe200058e0100 */
[----:B--2---:R0:W-:Y:S01]  /*1eb0*/  STS [R27+0x68], R2 ;  /* 0x000068021b007388 */ /* 0x0041e20000000800 */
[----:B------:R-:W-:Y:S02]  /*1ec0*/  VOTE.ANY R36, PT, !P4 ;  /* 0x0000000000247806 */ /* 0x000fe400060e0100 */
[----:B------:R-:W-:Y:S01]  /*1ed0*/  ISETP.NE.U32.AND P2, PT, R32, 0x1, PT ;  /* 0x000000012000780c */ /* 0x000fe20003f45070 */
[----:B---3--:R-:W-:Y:S02]  /*1ee0*/  STS [R24+0x68], R33 ;  /* 0x0000682118007388 */ /* 0x008fe40000000800 */
[----:B------:R1:W2:Y:S01]  /*1ef0*/  BREV R34, R3 ;  /* 0x0000000300227301 */ /* 0x0002a20000000000 */
[----:B0-----:R-:W-:-:S07]  /*1f00*/  VOTE.ANY R2, PT, !P0 ;  /* 0x0000000000027806 */ /* 0x001fce00040e0100 */
[----:B------:R0:W3:Y:S01]  /*1f10*/  BREV R32, R35 ;  /* 0x0000002300207301 */ /* 0x0000e20000000000 */
[----:B-1----:R-:W-:Y:S01]  /*1f20*/  VOTE.ANY R3, PT, !P5 ;  /* 0x0000000000037806 */ /* 0x002fe200068e0100 */
[----:B--2---:R1:W-:Y:S06]  /*1f30*/  STS [R27+0x6c], R34 ;  /* 0x00006c221b007388 */ /* 0x0043ec0000000800 */
[----:B------:R-:W2:Y:S01]  /*1f40*/  BREV R37, R36 ;  /* 0x0000002400257301 */ /* 0x000ea20000000000 */
[----:B0-----:R-:W-:Y:S01]  /*1f50*/  LOP3.LUT R35, R14, 0x14, RZ, 0xfc, !PT ;  /* 0x000000140e237812 */ /* 0x001fe200078efcff */
[----:B------:R0:W-:Y:S04]  /*1f60*/  STS [R24+0x6c], R5 ;  /* 0x00006c0518007388 */ /* 0x0001e80000000800 */
[----:B---3--:R3:W-:Y:S02]  /*1f70*/  STS [R27+0x70], R32 ;  /* 0x000070201b007388 */ /* 0x0087e40000000800 */
[----:B------:R-:W4:Y:S01]  /*1f80*/  BREV R36, R3 ;  /* 0x0000000300247301 */ /* 0x000f220000000000 */
[----:B-1----:R-:W-:Y:S01]  /*1f90*/  VOTE.ANY R34, PT, !P2 ;  /* 0x0000000000227806 */ /* 0x002fe200050e0100 */
[----:B------:R-:W1:Y:S01]  /*1fa0*/  SHFL.IDX PT, R35, R7, R35, 0x1f ;  /* 0x00001f2307237589 */ /* 0x000e6200000e0000 */
[----:B0-----:R-:W-:-:S03]  /*1fb0*/  VOTE.ANY R5, PT, !P6 ;  /* 0x0000000000057806 */ /* 0x001fc600070e0100 */
[----:B--2---:R-:W-:Y:S02]  /*1fc0*/  STS [R24+0x70], R37 ;  /* 0x0000702518007388 */ /* 0x004fe40000000800 */
[----:B------:R-:W-:Y:S01]  /*1fd0*/  BREV R2, R2 ;  /* 0x0000000200027301 */ /* 0x000fe20000000000 */
[----:B---3--:R-:W-:Y:S01]  /*1fe0*/  VOTE.ANY R32, PT, !P1 ;  /* 0x0000000000207806 */ /* 0x008fe200048e0100 */
[----:B------:R-:W-:Y:S04]  /*1ff0*/  SHFL.IDX PT, R37, R7, R10, 0x1f ;  /* 0x00001f0a07257589 */ /* 0x000fe800000e0000 */
[----:B----4-:R0:W-:Y:S02]  /*2000*/  STS [R27+0x74], R36 ;  /* 0x000074241b007388 */ /* 0x0101e40000000800 */
[----:B------:R-:W2:Y:S08]  /*2010*/  BREV R3, R5 ;  /* 0x0000000500037301 */ /* 0x000eb00000000000 */
[----:B------:R-:W3:Y:S01]  /*2020*/  BREV R34, R34 ;  /* 0x0000002200227301 */ /* 0x000ee20000000000 */
[----:B0-----:R-:W-:Y:S01]  /*2030*/  LOP3.LUT R36, R14, 0x18, RZ, 0xfc, !PT ;  /* 0x000000180e247812 */ /* 0x001fe200078efcff */
[----:B-1----:R-:W-:-:S04]  /*2040*/  IMAD.SHL.U32 R35, R35, 0x100, RZ ;  /* 0x0000010023237824 */ /* 0x002fc800078e00ff */
[----:B------:R-:W0:Y:S02]  /*2050*/  SHFL.IDX PT, R33, R7, R36, 0x1f ;  /* 0x00001f2407217589 */ /* 0x000e2400000e0000 */
[----:B------:R-:W1:Y:S02]  /*2060*/  BREV R5, R32 ;  /* 0x0000002000057301 */ /* 0x000e640000000000 */
[----:B--2---:R-:W-:Y:S04]  /*2070*/  STS [R24+0x74], R3 ;  /* 0x0000740318007388 */ /* 0x004fe80000000800 */
[----:B------:R-:W-:Y:S04]  /*2080*/  STS [R27+0x78], R2 ;  /* 0x000078021b007388 */ /* 0x000fe80000000800 */
[----:B---3--:R-:W-:Y:S04]  /*2090*/  STS [R24+0x78], R34 ;  /* 0x0000782218007388 */ /* 0x008fe80000000800 */
[----:B------:R-:W-:Y:S04]  /*20a0*/  STS [R27+0x7c], R4 ;  /* 0x00007c041b007388 */ /* 0x000fe80000000800 */
[----:B-1----:R-:W-:Y:S04]  /*20b0*/  STS [R24+0x7c], R5 ;  /* 0x00007c0518007388 */ /* 0x002fe80000000800 */
[----:B------:R-:W-:Y:S01]  /*20c0*/  LDS R5, [R28] ;  /* 0x000000001c057984 */ /* 0x000fe20000000800 */
[----:B0-----:R-:W-:-:S05]  /*20d0*/  IMAD.SHL.U32 R33, R33, 0x10, RZ ;  /* 0x0000001021217824 */ /* 0x001fca00078e00ff */
[----:B------:R-:W-:-:S04]  /*20e0*/  LOP3.LUT R6, R33, R6, R35, 0xfe, !PT ;  /* 0x0000000621067212 */ /* 0x000fc800078efe23 */
[----:B------:R-:W-:-:S05]  /*20f0*/  LOP3.LUT R7, R6, R37, RZ, 0xfc, !PT ;  /* 0x0000002506077212 */ /* 0x000fca00078efcff */
[----:B------:R-:W0:Y:S04]  /*2100*/  SHFL.IDX PT, R6, R7, RZ, 0x1f ;  /* 0x00001fff07067589 */ /* 0x000e2800000e0000 */
[----:B------:R-:W1:Y:S04]  /*2110*/  SHFL.IDX PT, R36, R7, RZ, 0x1f ;  /* 0x00001fff07247589 */ /* 0x000e6800000e0000 */
[----:B------:R-:W2:Y:S04]  /*2120*/  SHFL.IDX PT, R33, R7, 0x1, 0x1f ;  /* 0x00201f0007217f89 */ /* 0x000ea800000e0000 */
[----:B------:R-:W3:Y:S01]  /*2130*/  SHFL.IDX PT, R32, R7, 0x1, 0x1f ;  /* 0x00201f0007207f89 */ /* 0x000ee200000e0000 */
[----:B0-----:R-:W-:-:S03]  /*2140*/  LOP3.LUT R35, R6, R5, RZ, 0xc0, !PT ;  /* 0x0000000506237212 */ /* 0x001fc600078ec0ff */
[----:B------:R-:W-:Y:S01]  /*2150*/  LDS R6, [R26] ;  /* 0x000000001a067984 */ /* 0x000fe20000000800 */
[-C--:B-1----:R-:W-:Y:S02]  /*2160*/  LOP3.LUT R2, R36, R5.reuse, RZ, 0x30, !PT ;  /* 0x0000000524027212 */ /* 0x082fe400078e30ff */
[----:B------:R-:W-:Y:S01]  /*2170*/  POPC R35, R35 ;  /* 0x0000002300237309 */ /* 0x000fe20000000000 */
[-C--:B--2---:R-:W-:Y:S01]  /*2180*/  LOP3.LUT R3, R33, R5.reuse, RZ, 0x30, !PT ;  /* 0x0000000521037212 */ /* 0x084fe200078e30ff */
[----:B------:R-:W0:Y:S01]  /*2190*/  SHFL.IDX PT, R36, R7, 0x2, 0x1f ;  /* 0x00401f0007247f89 */ /* 0x000e2200000e0000 */
[----:B---3--:R-:W-:-:S03]  /*21a0*/  LOP3.LUT R34, R32, R5, RZ, 0xc0, !PT ;  /* 0x0000000520227212 */ /* 0x008fc600078ec0ff */
[----:B------:R-:W-:Y:S02]  /*21b0*/  SHFL.IDX PT, R33, R7, RZ, 0x1f ;  /* 0x00001fff07217589 */ /* 0x000fe400000e0000 */
[----:B------:R-:W1:Y:S02]  /*21c0*/  POPC R2, R2 ;  /* 0x0000000200027309 */ /* 0x000e640000000000 */
[----:B------:R-:W2:Y:S06]  /*21d0*/  SHFL.IDX PT, R32, R7, 0x2, 0x1f ;  /* 0x00401f0007207f89 */ /* 0x000eac00000e0000 */
[----:B------:R-:W-:Y:S01]  /*21e0*/  POPC R34, R34 ;  /* 0x0000002200227309 */ /* 0x000fe20000000000 */
[----:B-1----:R-:W-:-:S07]  /*21f0*/  IADD3 R20, PT, PT, -R2, R20, R35 ;  /* 0x0000001402147210 */ /* 0x002fce0007ffe123 */
[----:B------:R-:W1:Y:S01]  /*2200*/  POPC R3, R3 ;  /* 0x0000000300037309 */ /* 0x000e620000000000 */
[----:B------:R-:W3:Y:S01]  /*2210*/  SHFL.IDX PT, R35, R7, RZ, 0x1f ;  /* 0x00001fff07237589 */ /* 0x000ee200000e0000 */
[----:B0-----:R-:W-:-:S06]  /*2220*/  LOP3.LUT R2, R36, R5, RZ, 0x30, !PT ;  /* 0x0000000524027212 */ /* 0x001fcc00078e30ff */
[----:B------:R-:W-:Y:S01]  /*2230*/  POPC R2, R2 ;  /* 0x0000000200027309 */ /* 0x000fe20000000000 */
[----:B--2---:R-:W-:Y:S02]  /*2240*/  LOP3.LUT R37, R32, R5, RZ, 0xc0, !PT ;  /* 0x0000000520257212 */ /* 0x004fe400078ec0ff */
[----:B------:R-:W0:Y:S01]  /*2250*/  SHFL.IDX PT, R32, R7, 0x3, 0x1f ;  /* 0x00601f0007207f89 */ /* 0x000e2200000e0000 */
[----:B-1----:R-:W-:-:S04]  /*2260*/  IADD3 R21, PT, PT, -R3, R21, R34 ;  /* 0x0000001503157210 */ /* 0x002fc80007ffe122 */
[----:B------:R-:W1:Y:S01]  /*2270*/  POPC R37, R37 ;  /* 0x0000002500257309 */ /* 0x000e620000000000 */
[-C--:B------:R-:W-:Y:S01]  /*2280*/  LOP3.LUT R3, R33, R6.reuse, RZ, 0x30, !PT ;  /* 0x0000000621037212 */ /* 0x080fe200078e30ff */
[----:B------:R-:W2:Y:S04]  /*2290*/  SHFL.IDX PT, R34, R7, 0x1, 0x1f ;  /* 0x00201f0007227f89 */ /* 0x000ea800000e0000 */
[----:B------:R-:W4:Y:S02]  /*22a0*/  SHFL.IDX PT, R33, R7, 0x3, 0x1f ;  /* 0x00601f0007217f89 */ /* 0x000f2400000e0000 */
[----:B------:R-:W-:Y:S01]  /*22b0*/  POPC R3, R3 ;  /* 0x0000000300037309 */ /* 0x000fe20000000000 */
[----:B---3--:R-:W-:Y:S02]  /*22c0*/  LOP3.LUT R35, R35, R6, RZ, 0xc0, !PT ;  /* 0x0000000623237212 */ /* 0x008fe400078ec0ff */
[----:B-1----:R-:W-:-:S05]  /*22d0*/  IADD3 R22, PT, PT, -R2, R22, R37 ;  /* 0x0000001602167210 */ /* 0x002fca0007ffe125 */
[----:B------:R-:W1:Y:S01]  /*22e0*/  POPC R35, R35 ;  /* 0x0000002300237309 */ /* 0x000e620000000000 */
[----:B------:R-:W3:Y:S01]  /*22f0*/  SHFL.IDX PT, R37, R7, 0x1, 0x1f ;  /* 0x00201f0007257f89 */ /* 0x000ee200000e0000 */
[----:B0-----:R-:W-:-:S06]  /*2300*/  LOP3.LUT R4, R32, R5, RZ, 0xc0, !PT ;  /* 0x0000000520047212 */ /* 0x001fcc00078ec0ff */
[----:B------:R-:W-:Y:S01]  /*2310*/  POPC R32, R4 ;  /* 0x0000000400207309 */ /* 0x000fe20000000000 */
[----:B--2---:R-:W-:Y:S02]  /*2320*/  LOP3.LUT R2, R34, R6, RZ, 0x30, !PT ;  /* 0x0000000622027212 */ /* 0x004fe400078e30ff */
[----:B----4-:R-:W-:Y:S02]  /*2330*/  LOP3.LUT R36, R33, R5, RZ, 0x30, !PT ;  /* 0x0000000521247212 */ /* 0x010fe400078e30ff */
[----:B-1----:R-:W-:Y:S01]  /*2340*/  IADD3 R16, PT, PT, -R3, R16, R35 ;  /* 0x0000001003107210 */ /* 0x002fe20007ffe123 */
[----:B------:R-:W-:Y:S02]  /*2350*/  SHFL.IDX PT, R33, R7, 0x2, 0x1f ;  /* 0x00401f0007217f89 */ /* 0x000fe400000e0000 */
[----:B------:R-:W-:Y:S02]  /*2360*/  POPC R2, R2 ;  /* 0x0000000200027309 */ /* 0x000fe40000000000 */
[----:B------:R-:W0:Y:S04]  /*2370*/  SHFL.IDX PT, R35, R7, 0x2, 0x1f ;  /* 0x00401f0007237f89 */ /* 0x000e2800000e0000 */
[----:B------:R-:W1:Y:S02]  /*2380*/  SHFL.IDX PT, R5, R7, 0x3, 0x1f ;  /* 0x00601f0007057f89 */ /* 0x000e6400000e0000 */
[----:B------:R-:W2:Y:S02]  /*2390*/  POPC R36, R36 ;  /* 0x0000002400247309 */ /* 0x000ea40000000000 */
[----:B--2---:R-:W-:-:S02]  /*23a0*/  IADD3 R23, PT, PT, -R36, R23, R32 ;  /* 0x0000001724177210 */ /* 0x004fc40007ffe120 */
[-C--:B---3--:R-:W-:Y:S02]  /*23b0*/  LOP3.LUT R32, R37, R6.reuse, RZ, 0xc0, !PT ;  /* 0x0000000625207212 */ /* 0x088fe400078ec0ff */
[-C--:B0-----:R-:W-:Y:S02]  /*23c0*/  LOP3.LUT R35, R35, R6.reuse, RZ, 0xc0, !PT ;  /* 0x0000000623237212 */ /* 0x081fe400078ec0ff */
[-C--:B------:R-:W-:Y:S02]  /*23d0*/  LOP3.LUT R3, R33, R6.reuse, RZ, 0x30, !PT ;  /* 0x0000000621037212 */ /* 0x080fe400078e30ff */
[----:B------:R-:W0:Y:S01]  /*23e0*/  POPC R32, R32 ;  /* 0x0000002000207309 */ /* 0x000e220000000000 */
[----:B------:R2:W3:Y:S01]  /*23f0*/  SHFL.IDX PT, R33, R7, 0x3, 0x1f ;  /* 0x00601f0007217f89 */ /* 0x0004e200000e0000 */
[----:B-1----:R-:W-:-:S06]  /*2400*/  LOP3.LUT R5, R5, R6, RZ, 0xc0, !PT ;  /* 0x0000000605057212 */ /* 0x002fcc00078ec0ff */
[----:B------:R-:W-:Y:S01]  /*2410*/  POPC R35, R35 ;  /* 0x0000002300237309 */ /* 0x000fe20000000000 */
[----:B0-----:R-:W-:-:S07]  /*2420*/  IADD3 R17, PT, PT, -R2, R17, R32 ;  /* 0x0000001102117210 */ /* 0x001fce0007ffe120 */
[----:B------:R-:W0:Y:S08]  /*2430*/  POPC R3, R3 ;  /* 0x0000000300037309 */ /* 0x000e300000000000 */
[----:B------:R2:W4:Y:S01]  /*2440*/  POPC R32, R5 ;  /* 0x0000000500207309 */ /* 0x0005220000000000 */
[----:B0--3--:R-:W-:-:S07]  /*2450*/  IADD3 R18, PT, PT, -R3, R18, R35 ;  /* 0x0000001203127210 */ /* 0x009fce0007ffe123 */
.L_x_2625:
        /* <DEDUP_REMOVED lines=11> */
.L_x_2532:
[----:B------:R-:W-:Y:S02]  /*2510*/  ISETP.GT.AND P2, PT, R20, -0x1, PT ;  /* 0xffffffff1400780c */ /* 0x000fe40003f44270 */
[----:B------:R-:W-:Y:S02]  /*2520*/  ISETP.GT.AND P1, PT, R21, -0x1, PT ;  /* 0xffffffff1500780c */ /* 0x000fe40003f24270 */
[----:B------:R-:W-:Y:S02]  /*2530*/  P2R R4, PR, RZ, 0x4 ;  /* 0x00000004ff047803 */ /* 0x000fe40000000000 */
[----:B------:R-:W-:Y:S02]  /*2540*/  ISETP.GT.AND P2, PT, R23, -0x1, PT ;  /* 0xffffffff1700780c */ /* 0x000fe40003f44270 */
[----:B------:R-:W-:Y:S02]  /*2550*/  ISETP.GT.AND P0, PT, R22, -0x1, PT ;  /* 0xffffffff1600780c */ /* 0x000fe40003f04270 */
[----:B--2---:R-:W-:-:S02]  /*2560*/  P2R R7, PR, RZ, 0x4 ;  /* 0x00000004ff077803 */ /* 0x004fc40000000000 */
[----:B------:R-:W-:Y:S02]  /*2570*/  ISETP.GT.AND P6, PT, R16, -0x1, PT ;  /* 0xffffffff1000780c */ /* 0x000fe40003fc4270 */
[----:B------:R-:W-:Y:S02]  /*2580*/  ISETP.GT.AND P4, PT, R17, -0x1, PT ;  /* 0xffffffff1100780c */ /* 0x000fe40003f84270 */
[----:B------:R-:W-:Y:S02]  /*2590*/  ISETP.GT.AND P3, PT, R18, -0x1, PT ;  /* 0xffffffff1200780c */ /* 0x000fe40003f64270 */
[----:B------:R-:W-:-:S13]  /*25a0*/  ISETP.GT.AND P2, PT, R19, -0x1, PT ;  /* 0xffffffff1300780c */ /* 0x000fda0003f44270 */
.L_x_2531:
[----:B------:R-:W-:Y:S05]  /*25b0*/  BSYNC B0 ;  /* 0x0000000000007941 */ /* 0x000fea0003800000 */
.L_x_2530:
[----:B------:R-:W1:Y:S01]  /*25c0*/  LDC.64 R2, c[0x0][0x390] ;  /* 0x0000e400ff027b82 */ /* 0x000e620000000a00 */
[----:B------:R-:W-:Y:S01]  /*25d0*/  UMOV UR6, 0xffffffff ;  /* 0xffffffff00067882 */ /* 0x000fe20000000000 */
[----:B------:R-:W-:-:S04]  /*25e0*/  IMAD.SHL.U32 R31, R31, 0x4, RZ ;  /* 0x000000041f1f7824 */ /* 0x000fc800078e00ff */
[----:B-1----:R-:W-:Y:S01]  /*25f0*/  IMAD.WIDE R2, R31, 0x4, R2 ;  /* 0x000000041f027825 */ /* 0x002fe200078e0202 */
[----:B------:R-:W-:Y:S06]  /*2600*/  BRA.DIV UR6, `(.L_x_2535) ;  /* 0x0000003606107947 */ /* 0x000fec000b800000 */
        /* <DEDUP_REMOVED lines=12> */
[----:B------:R-:W2:Y:S08]  /*26d0*/  BREV R10, R10 ;  /* 0x0000000a000a7301 */ /* 0x000eb00000000000 */
[----:B------:R-:W3:Y:S04]  /*26e0*/  BREV R8, R8 ;  /* 0x0000000800087301 */ /* 0x000ee80000000000 */
[----:B------:R-:W-:-:S04]  /*26f0*/  VOTE.ANY R15, PT, P2 ;  /* 0x00000000000f7806 */ /* 0x000fc800010e0100 */
[----:B------:R-:W4:Y:S08]  /*2700*/  BREV R11, R11 ;  /* 0x0000000b000b7301 */ /* 0x000f300000000000 */
[----:B------:R-:W0:Y:S08]  /*2710*/  BREV R12, R12 ;  /* 0x0000000c000c7301 */ /* 0x000e300000000000 */
[----:B------:R-:W0:Y:S08]  /*2720*/  BREV R13, R13 ;  /* 0x0000000d000d7301 */ /* 0x000e300000000000 */
[----:B-1234-:R-:W0:Y:S02]  /*2730*/  BREV R14, R14 ;  /* 0x0000000e000e7301 */ /* 0x01ee240000000000 */
.L_x_2635:
[----:B0-----:R-:W0:Y:S01]  /*2740*/  LDC R5, c[0x0][0x3ac] ;  /* 0x0000eb00ff057b82 */ /* 0x001e220000000800 */
[----:B------:R-:W1:Y:S01]  /*2750*/  BREV R15, R15 ;  /* 0x0000000f000f7301 */ /* 0x000e620000000000 */
[----:B------:R-:W-:Y:S01]  /*2760*/  STG.E.128 desc[UR4][R2.64], R8 ;  /* 0x0000000802007986 */ /* 0x000fe2000c101d04 */
[----:B0-----:R-:W-:-:S05]  /*2770*/  IMAD.WIDE R4, R5, 0x4, R2 ;  /* 0x0000000405047825 */ /* 0x001fca00078e0202 */
[----:B-1----:R-:W-:Y:S01]  /*2780*/  STG.E.128 desc[UR4][R4.64], R12 ;  /* 0x0000000c04007986 */ /* 0x002fe2000c101d04 */
[----:B------:R-:W-:Y:S05]  /*2790*/  EXIT ;  /* 0x000000000000794d */ /* 0x000fea0003800000 */
.L_x_2533:
[----:B------:R-:W-:Y:S01]  /*27a0*/  BSSY B2, `(.L_x_2536) ;  /* 0x0000008000027945 */ /* 0x000fe20003800000 */
[----:B------:R-:W-:Y:S01]  /*27b0*/  LOP3.LUT R37, R14, 0x4, RZ, 0xfc, !PT ;  /* 0x000000040e257812 */ /* 0x000fe200078efcff */
[----:B------:R-:W-:Y:S02]  /*27c0*/  IMAD.MOV.U32 R2, RZ, RZ, R14 ;  /* 0x000000ffff027224 */ /* 0x000fe400078e000e */
[----:B------:R-:W-:Y:S02]  /*27d0*/  IMAD.MOV.U32 R3, RZ, RZ, 0x1f ;  /* 0x0000001fff037424 */ /* 0x000fe400078e00ff */
[----:B------:R-:W-:-:S07]  /*27e0*/  IMAD.MOV.U32 R4, RZ, RZ, -0x1 ;  /* 0xffffffffff047424 */ /* 0x000fce00078e00ff */
[----:B-----5:R-:W-:Y:S05]  /*27f0*/  WARPSYNC.COLLECTIVE R4, `(.L_x_2537) ;  /* 0x0000000004087348 */ /* 0x020fea0003c00000 */
[----:B------:R0:W1:Y:S02]  /*2800*/  SHFL.IDX P0, R33, R7, R2, R3 ;  /* 0x0000000207217389 */ /* 0x0000640000000003 */
[----:B01---5:R-:W-:Y:S05]  /*2810*/  ENDCOLLECTIVE ;  /* 0x000000000000791b */ /* 0x023fea0003800000 */
.L_x_2537:
[----:B------:R-:W-:Y:S05]  /*2820*/  BSYNC B2 ;  /* 0x0000000000027941 */ /* 0x000fea0003800000 */
.L_x_2536:
        /* <DEDUP_REMOVED lines=9> */
.L_x_2538:
[----:B------:R-:W-:Y:S02]  /*28c0*/  IMAD.SHL.U32 R35, R35, 0x10000000, RZ ;  /* 0x1000000023237824 */ /* 0x000fe400078e00ff */
[----:B------:R-:W-:Y:S02]  /*28d0*/  IMAD.MOV.U32 R2, RZ, RZ, R11 ;  /* 0x000000ffff027224 */ /* 0x000fe400078e000b */
[----:B------:R-:W-:-:S07]  /*28e0*/  IMAD.MOV.U32 R6, RZ, RZ, R33 ;  /* 0x000000ffff067224 */ /* 0x000fce00078e0021 */
[----:B------:R-:W-:Y:S05]  /*28f0*/  WARPSYNC.COLLECTIVE R4, `(.L_x_2539) ;  /* 0x0000000004087348 */ /* 0x000fea0003c00000 */
[----:B------:R0:W1:Y:S02]  /*2900*/  SHFL.IDX P0, R33, R7, R2, R3 ;  /* 0x0000000207217389 */ /* 0x0000640000000003 */
[----:B01----:R-:W-:Y:S05]  /*2910*/  ENDCOLLECTIVE ;  /* 0x000000000000791b */ /* 0x003fea0003800000 */
.L_x_2539:
[----:B------:R-:W-:Y:S02]  /*2920*/  IMAD.SHL.U32 R6, R6, 0x1000000, RZ ;  /* 0x0100000006067824 */ /* 0x000fe400078e00ff */
[----:B------:R-:W-:Y:S02]  /*2930*/  IMAD.MOV.U32 R2, RZ, RZ, R5 ;  /* 0x000000ffff027224 */ /* 0x000fe400078e0005 */
[----:B------:R-:W-:-:S05]  /*2940*/  IMAD.SHL.U32 R33, R33, 0x100000, RZ ;  /* 0x0010000021217824 */ /* 0x000fca00078e00ff */
[----:B------:R-:W-:-:S07]  /*2950*/  LOP3.LUT R6, R33, R6, R35, 0xfe, !PT ;  /* 0x0000000621067212 */ /* 0x000fce00078efe23 */
[----:B------:R-:W-:Y:S05]  /*2960*/  WARPSYNC.COLLECTIVE R4, `(.L_x_2540) ;  /* 0x0000000004087348 */ /* 0x000fea0003c00000 */
[----:B------:R0:W1:Y:S02]  /*2970*/  SHFL.IDX P0, R33, R7, R2, R3 ;  /* 0x0000000207217389 */ /* 0x0000640000000003 */
[----:B01----:R-:W-:Y:S05]  /*2980*/  ENDCOLLECTIVE ;  /* 0x000000000000791b */ /* 0x003fea0003800000 */
.L_x_2540:
[----:B------:R-:W-:Y:S01]  /*2990*/  LOP3.LUT R35, R14, 0x14, RZ, 0xfc, !PT ;  /* 0x000000140e237812 */ /* 0x000fe200078efcff */
[----:B------:R-:W-:Y:S02]  /*29a0*/  IMAD.MOV.U32 R2, RZ, RZ, R36 ;  /* 0x000000ffff027224 */ /* 0x000fe400078e0024 */
[----:B------:R-:W-:-:S07]  /*29b0*/  IMAD.MOV.U32 R5, RZ, RZ, R33 ;  /* 0x000000ffff057224 */ /* 0x000fce00078e0021 */
[----:B------:R-:W-:Y:S05]  /*29c0*/  WARPSYNC.COLLECTIVE R4, `(.L_x_2541) ;  /* 0x0000000004087348 */ /* 0x000fea0003c00000 */
[----:B------:R0:W1:Y:S02]  /*29d0*/  SHFL.IDX P0, R33, R7, R2, R3 ;  /* 0x0000000207217389 */ /* 0x0000640000000003 */
[----:B01----:R-:W-:Y:S05]  /*29e0*/  ENDCOLLECTIVE ;  /* 0x000000000000791b */ /* 0x003fea0003800000 */
.L_x_2541:
[----:B------:R-:W-:Y:S02]  /*29f0*/  IMAD.MOV.U32 R2, RZ, RZ, R35 ;  /* 0x000000ffff027224 */ /* 0x000fe400078e0023 */
[----:B------:R-:W-:Y:S02]  /*2a00*/  IMAD.MOV.U32 R36, RZ, RZ, R33 ;  /* 0x000000ffff247224 */ /* 0x000fe400078e0021 */
[----:B------:R-:W-:Y:S01]  /*2a10*/  IMAD.U32 R33, R5, 0x10000, RZ ;  /* 0x0001000005217824 */ /* 0x000fe200078e00ff */
[----:B------:R-:W-:Y:S01]  /*2a20*/  SHF.R.U32.HI R5, RZ, 0x1f, R34 ;  /* 0x0000001fff057819 */ /* 0x000fe20000011622 */
[----:B------:R-:W-:-:S03]  /*2a30*/  IMAD.SHL.U32 R36, R36, 0x1000, RZ ;  /* 0x0000100024247824 */ /* 0x000fc600078e00ff */
[----:B------:R-:W-:Y:S02]  /*2a40*/  ISETP.NE.U32.AND P2, PT, R5, 0x1, PT ;  /* 0x000000010500780c */ /* 0x000fe40003f45070 */
[----:B------:R-:W-:-:S11]  /*2a50*/  LOP3.LUT R6, R36, R6, R33, 0xfe, !PT ;  /* 0x0000000624067212 */ /* 0x000fd600078efe21 */
[----:B------:R-:W-:Y:S05]  /*2a60*/  WARPSYNC.COLLECTIVE R4, `(.L_x_2542) ;  /* 0x0000000004087348 */ /* 0x000fea0003c00000 */
[----:B------:R0:W1:Y:S02]  /*2a70*/  SHFL.IDX P0, R33, R7, R2, R3 ;  /* 0x0000000207217389 */ /* 0x0000640000000003 */
[----:B01----:R-:W-:Y:S05]  /*2a80*/  ENDCOLLECTIVE ;  /* 0x000000000000791b */ /* 0x003fea0003800000 */
.L_x_2542:
[----:B------:R-:W-:Y:S02]  /*2a90*/  LOP3.LUT R36, R14, 0x18, RZ, 0xfc, !PT ;  /* 0x000000180e247812 */ /* 0x000fe400078efcff */
[----:B------:R-:W-:-:S03]  /*2aa0*/  PLOP3.LUT P5, PT, P2, PT, PT, 0x8, 0x80 ;  /* 0x000000000080781c */ /* 0x000fc600017ae170 */
[----:B------:R-:W-:Y:S02]  /*2ab0*/  IMAD.MOV.U32 R2, RZ, RZ, R36 ;  /* 0x000000ffff027224 */ /* 0x000fe400078e0024 */
[----:B------:R-:W-:-:S08]  /*2ac0*/  IMAD.MOV.U32 R35, RZ, RZ, R33 ;  /* 0x000000ffff237224 */ /* 0x000fd000078e0021 */
[----:B------:R-:W-:Y:S05]  /*2ad0*/  WARPSYNC.COLLECTIVE R4, `(.L_x_2543) ;  /* 0x0000000004087348 */ /* 0x000fea0003c00000 */
[----:B------:R0:W1:Y:S02]  /*2ae0*/  SHFL.IDX P0, R33, R7, R2, R3 ;  /* 0x0000000207217389 */ /* 0x0000640000000003 */
[----:B01----:R-:W-:Y:S05]  /*2af0*/  ENDCOLLECTIVE ;  /* 0x000000000000791b */ /* 0x003fea0003800000 */
.L_x_2543:
[----:B------:R-:W-:Y:S02]  /*2b00*/  IMAD.SHL.U32 R35, R35, 0x100, RZ ;  /* 0x0000010023237824 */ /* 0x000fe400078e00ff */
[----:B------:R-:W-:Y:S02]  /*2b10*/  IMAD.MOV.U32 R2, RZ, RZ, R10 ;  /* 0x000000ffff027224 */ /* 0x000fe400078e000a */
[----:B------:R-:W-:-:S05]  /*2b20*/  IMAD.SHL.U32 R33, R33, 0x10, RZ ;  /* 0x0000001021217824 */ /* 0x000fca00078e00ff */
[----:B------:R-:W-:-:S07]  /*2b30*/  LOP3.LUT R6, R33, R6, R35, 0xfe, !PT ;  /* 0x0000000621067212 */ /* 0x000fce00078efe23 */
[----:B------:R-:W-:Y:S05]  /*2b40*/  WARPSYNC.COLLECTIVE R4, `(.L_x_2544) ;  /* 0x0000000004087348 */ /* 0x000fea0003c00000 */
[----:B------:R0:W1:Y:S02]  /*2b50*/  SHFL.IDX P0, R33, R7, R2, R3 ;  /* 0x0000000207217389 */ /* 0x0000640000000003 */
[----:B01----:R-:W-:Y:S05]  /*2b60*/  ENDCOLLECTIVE ;  /* 0x000000000000791b */ /* 0x003fea0003800000 */
.L_x_2544:
[----:B------:R-:W-:Y:S05]  /*2b70*/  WARPSYNC.COLLECTIVE R4, `(.L_x_2545) ;  /* 0x0000000004087348 */ /* 0x000fea0003c00000 */
[----:B------:R-:W-:Y:S01]  /*2b80*/  VOTE.ANY R5, PT, P5 ;  /* 0x0000000000057806 */ /* 0x000fe200028e0100 */
[----:B------:R-:W-:Y:S06]  /*2b90*/  ENDCOLLECTIVE ;  /* 0x000000000000791b */ /* 0x000fec0003800000 */
.L_x_2545:
[----:B------:R-:W-:-:S06]  /*2ba0*/  IMAD.MOV.U32 R36, RZ, RZ, R5 ;  /* 0x000000ffff247224 */ /* 0x000fcc00078e0005 */
[----:B------:R-:W0:Y:S01]  /*2bb0*/  BREV R36, R36 ;  /* 0x0000002400247301 */ /* 0x000e220000000000 */
[----:B------:R-:W-:-:S04]  /*2bc0*/  SHF.R.U32.HI R2, RZ, 0x1f, R32 ;  /* 0x0000001fff027819 */ /* 0x000fc80000011620 */
[----:B------:R-:W-:Y:S02]  /*2bd0*/  ISETP.NE.U32.AND P4, PT, R2, 0x1, PT ;  /* 0x000000010200780c */ /* 0x000fe40003f85070 */
[----:B------:R-:W-:Y:S02]  /*2be0*/  SHF.R.U32.HI R2, RZ, 0x1e, R34 ;  /* 0x0000001eff027819 */ /* 0x000fe40000011622 */
[----:B------:R-:W-:Y:S02]  /*2bf0*/  PLOP3.LUT P5, PT, P4, PT, PT, 0x8, 0x80 ;  /* 0x000000000080781c */ /* 0x000fe400027ae170 */
[----:B------:R-:W-:Y:S01]  /*2c00*/  LOP3.LUT R2, R2, 0x1, RZ, 0xc0, !PT ;  /* 0x0000000102027812 */ /* 0x000fe200078ec0ff */
[----:B------:R-:W-:Y:S01]  /*2c10*/  IMAD.MOV.U32 R37, RZ, RZ, R33 ;  /* 0x000000ffff257224 */ /* 0x000fe200078e0021 */
[----:B0-----:R0:W-:Y:S02]  /*2c20*/  STS [R27], R36 ;  /* 0x000000241b007388 */ /* 0x0011e40000000800 */
[----:B------:R-:W-:-:S02]  /*2c30*/  ISETP.NE.U32.AND P6, PT, R2, 0x1, PT ;  /* 0x000000010200780c */ /* 0x000fc40003fc5070 */
[----:B------:R-:W-:Y:S02]  /*2c40*/  SHF.R.U32.HI R2, RZ, 0x1e, R32 ;  /* 0x0000001eff027819 */ /* 0x000fe40000011620 */
[----:B------:R-:W-:Y:S02]  /*2c50*/  LOP3.LUT R7, R6, R37, RZ, 0xfc, !PT ;  /* 0x0000002506077212 */ /* 0x000fe400078efcff */
[----:B------:R-:W-:-:S07]  /*2c60*/  LOP3.LUT R2, R2, 0x1, RZ, 0xc0, !PT ;  /* 0x0000000102027812 */ /* 0x000fce00078ec0ff */
[----:B0-----:R-:W-:Y:S05]  /*2c70*/  WARPSYNC.COLLECTIVE R4, `(.L_x_2546) ;  /* 0x0000000004087348 */ /* 0x001fea0003c00000 */
[----:B------:R-:W-:Y:S01]  /*2c80*/  VOTE.ANY R5, PT, P5 ;  /* 0x0000000000057806 */ /* 0x000fe200028e0100 */
[----:B0-----:R-:W-:Y:S06]  /*2c90*/  ENDCOLLECTIVE ;  /* 0x000000000000791b */ /* 0x001fec0003800000 */
.L_x_2546:
[----:B------:R-:W-:Y:S01]  /*2ca0*/  PLOP3.LUT P5, PT, P6, PT, PT, 0x8, 0x80 ;  /* 0x000000000080781c */ /* 0x000fe200037ae170 */
[----:B------:R-:W-:-:S06]  /*2cb0*/  IMAD.MOV.U32 R35, RZ, RZ, R5 ;  /* 0x000000ffff237224 */ /* 0x000fcc00078e0005 */
[----:B------:R-:W0:Y:S06]  /*2cc0*/  BREV R35, R35 ;  /* 0x0000002300237301 */ /* 0x000e2c0000000000 */
[----:B0-----:R-:W-:Y:S05]  /*2cd0*/  WARPSYNC.COLLECTIVE R4, `(.L_x_2547) ;  /* 0x0000000004087348 */ /* 0x001fea0003c00000 */
[----:B------:R-:W-:Y:S01]  /*2ce0*/  VOTE.ANY R5, PT, P5 ;  /* 0x0000000000057806 */ /* 0x000fe200028e0100 */
[----:B0-----:R-:W-:Y:S06]  /*2cf0*/  ENDCOLLECTIVE ;  /* 0x000000000000791b */ /* 0x001fec0003800000 */
.L_x_2547:
[----:B------:R-:W-:Y:S01]  /*2d00*/  ISETP.NE.U32.AND P5, PT, R2, 0x1, PT ;  /* 0x000000010200780c */ /* 0x000fe20003fa5070 */
[----:B------:R-:W-:-:S03]  /*2d10*/  IMAD.MOV.U32 R3, RZ, RZ, R5 ;  /* 0x000000ffff037224 */ /* 0x000fc600078e0005 */
[----:B------:R-:W-:Y:S01]  /*2d20*/  PLOP3.LUT P5, PT, P5, PT, PT, 0x8, 0x80 ;  /* 0x000000000080781c */ /* 0x000fe20002fae170 */
[----:B------:R0:W1:Y:S01]  /*2d30*/  BREV R6, R3 ;  /* 0x0000000300067301 */ /* 0x0000620000000000 */
[----:B------:R2:W-:Y:S01]  /*2d40*/  STS [R24], R35 ;  /* 0x0000002318007388 */ /* 0x0005e20000000800 */
[----:B0-----:R-:W-:-:S10]  /*2d50*/  SHF.R.U32.HI R3, RZ, 0x1d, R34 ;  /* 0x0000001dff037819 */ /* 0x001fd40000011622 */
[----:B-12---:R-:W-:Y:S05]  /*2d60*/  WARPSYNC.COLLECTIVE R4, `(.L_x_2548) ;  /* 0x0000000004087348 */ /* 0x006fea0003c00000 */
[----:B------:R-:W-:Y:S01]  /*2d70*/  VOTE.ANY R5, PT, P5 ;  /* 0x0000000000057806 */ /* 0x000fe200028e0100 */
[----:B-12---:R-:W-:Y:S06]  /*2d80*/  ENDCOLLECTIVE ;  /* 0x000000000000791b */ /* 0x006fec0003800000 */
.L_x_2548:
[----:B------:R-:W-:Y:S01]  /*2d90*/  LOP3.LUT R3, R3, 0x1, RZ, 0xc0, !PT ;  /* 0x0000000103037812 */ /* 0x000fe200078ec0ff */
[----:B------:R0:W-:Y:S01]  /*2da0*/  STS [R27+0x4], R6 ;  /* 0x000004061b007388 */ /* 0x0001e20000000800 */
[----:B------:R-:W-:Y:S02]  /*2db0*/  IMAD.MOV.U32 R2, RZ, RZ, R5 ;  /* 0x000000ffff027224 */ /* 0x000fe400078e0005 */
[----:B------:R-:W-:Y:S02]  /*2dc0*/  ISETP.NE.U32.AND P3, PT, R3, 0x1, PT ;  /* 0x000000010300780c */ /* 0x000fe40003f65070 */
[----:B------:R1:W2:Y:S02]  /*2dd0*/  BREV R33, R2 ;  /* 0x0000000200217301 */ /* 0x0002a40000000000 */
[----:B------:R-:W-:Y:S02]  /*2de0*/  PLOP3.LUT P5, PT, P3, PT, PT, 0x8, 0x80 ;  /* 0x000000000080781c */ /* 0x000fe40001fae170 */
[----:B-1----:R-:W-:-:S04]  /*2df0*/  SHF.R.U32.HI R2, RZ, 0x1d, R32 ;  /* 0x0000001dff027819 */ /* 0x002fc80000011620 */
[----:B0-----:R-:W-:-:S07]  /*2e00*/  LOP3.LUT R2, R2, 0x1, RZ, 0xc0, !PT ;  /* 0x0000000102027812 */ /* 0x001fce00078ec0ff */
[----:B--2---:R-:W-:Y:S05]  /*2e10*/  WARPSYNC.COLLECTIVE R4, `(.L_x_2549) ;  /* 0x0000000004087348 */ /* 0x004fea0003c00000 */
[----:B------:R-:W-:Y:S01]  /*2e20*/  VOTE.ANY R5, PT, P5 ;  /* 0x0000000000057806 */ /* 0x000fe200028e0100 */
[----:B--2---:R-:W-:Y:S06]  /*2e30*/  ENDCOLLECTIVE ;  /* 0x000000000000791b */ /* 0x004fec0003800000 */
.L_x_2549:
[----:B------:R0:W-:Y:S01]  /*2e40*/  STS [R24+0x4], R33 ;  /* 0x0000042118007388 */ /* 0x0001e20000000800 */
[----:B------:R-:W-:Y:S02]  /*2e50*/  ISETP.NE.U32.AND P0, PT, R2, 0x1, PT ;  /* 0x000000010200780c */ /* 0x000fe40003f05070 */
[----:B------:R-:W-:Y:S01]  /*2e60*/  SHF.R.U32.HI R2, RZ, 0x1c, R34 ;  /* 0x0000001cff027819 */ /* 0x000fe20000011622 */
[----:B------:R0:W1:Y:S01]  /*2e70*/  BREV R6, R5 ;  /* 0x0000000500067301 */ /* 0x0000620000000000 */
[----:B------:R-:W-:Y:S02]  /*2e80*/  PLOP3.LUT P5, PT, P0, PT, PT, 0x8, 0x80 ;  /* 0x000000000080781c */ /* 0x000fe400007ae170 */
[----:B------:R-:W-:-:S04]  /*2e90*/  LOP3.LUT R2, R2, 0x1, RZ, 0xc0, !PT ;  /* 0x0000000102027812 */ /* 0x000fc800078ec0ff */
[----:B------:R-:W-:-:S13]  /*2ea0*/  ISETP.NE.U32.AND P1, PT, R2, 0x1, PT ;  /* 0x000000010200780c */ /* 0x000fda0003f25070 */
[----:B01----:R-:W-:Y:S05]  /*2eb0*/  WARPSYNC.COLLECTIVE R4, `(.L_x_2550) ;  /* 0x0000000004087348 */ /* 0x003fea0003c00000 */
[----:B0-----:R-:W-:Y:S01]  /*2ec0*/  VOTE.ANY R5, PT, P5 ;  /* 0x0000000000057806 */ /* 0x001fe200028e0100 */
[----:B-1----:R-:W-:Y:S06]  /*2ed0*/  ENDCOLLECTIVE ;  /* 0x000000000000791b */ /* 0x002fec0003800000 */
.L_x_2550:
[----:B------:R0:W-:Y:S01]  /*2ee0*/  STS [R27+0x8], R6 ;  /* 0x000008061b007388 */ /* 0x0001e20000000800 */
[----:B------:R-:W-:Y:S01]  /*2ef0*/  PLOP3.LUT P5, PT, P1, PT, PT, 0x8, 0x80 ;  /* 0x000000000080781c */ /* 0x000fe20000fae170 */
[----:B------:R-:W-:-:S04]  /*2f00*/  IMAD.MOV.U32 R36, RZ, RZ, R5 ;  /* 0x000000ffff247224 */ /* 0x000fc800078e0005 */
[----:B------:R0:W1:Y:S08]  /*2f10*/  BREV R3, R36 ;  /* 0x0000002400037301 */ /* 0x0000700000000000 */
[----:B01----:R-:W-:Y:S05]  /*2f20*/  WARPSYNC.COLLECTIVE R4, `(.L_x_2551) ;  /* 0x0000000004087348 */ /* 0x003fea0003c00000 */
[----:B------:R-:W-:Y:S01]  /*2f30*/  VOTE.ANY R5, PT, P5 ;  /* 0x0000000000057806 */ /* 0x000fe200028e0100 */
[----:B01----:R-:W-:Y:S06]  /*2f40*/  ENDCOLLECTIVE ;  /* 0x000000000000791b */ /* 0x003fec0003800000 */
.L_x_2551:
        /* <DEDUP_REMOVED lines=11> */
.L_x_2552:
        /* <DEDUP_REMOVED lines=11> */
.L_x_2553:
        /* <DEDUP_REMOVED lines=11> */
.L_x_2554:
[----:B------:R0:W-:Y:S01]  /*3160*/  STS [R27+0x10], R2 ;  /* 0x000010021b007388 */ /* 0x0001e20000000800 */
[----:B------:R-:W-:Y:S01]  /*3170*/  SHF.R.U32.HI R4, RZ, 0x1a, R34 ;  /* 0x0000001aff047819 */ /* 0x000fe20000011622 */
[----:B------:R-:W1:Y:S03]  /*3180*/  BREV R3, R5 ;  /* 0x0000000500037301 */ /* 0x000e660000000000 */
[----:B------:R-:W-:-:S04]  /*3190*/  LOP3.LUT R4, R4, 0x1, RZ, 0xc0, !PT ;  /* 0x0000000104047812 */ /* 0x000fc800078ec0ff */
[----:B------:R-:W-:Y:S01]  /*31a0*/  ISETP.NE.U32.AND P0, PT, R4, 0x1, PT ;  /* 0x000000010400780c */ /* 0x000fe20003f05070 */
[----:B------:R-:W-:Y:S01]  /*31b0*/  IMAD.MOV.U32 R4, RZ, RZ, -0x1 ;  /* 0xffffffffff047424 */ /* 0x000fe200078e00ff */
[----:B0-----:R-:W-:Y:S02]  /*31c0*/  SHF.R.U32.HI R2, RZ, 0x1a, R32 ;  /* 0x0000001aff027819 */ /* 0x001fe40000011620 */
[----:B------:R-:W-:Y:S02]  /*31d0*/  PLOP3.LUT P5, PT, P0, PT, PT, 0x8, 0x80 ;  /* 0x000000000080781c */ /* 0x000fe400007ae170 */
[----:B------:R-:W-:Y:S01]  /*31e0*/  LOP3.LUT R2, R2, 0x1, RZ, 0xc0, !PT ;  /* 0x0000000102027812 */ /* 0x000fe200078ec0ff */
[----:B-1----:R0:W-:Y:S10]  /*31f0*/  STS [R24+0x10], R3 ;  /* 0x0000100318007388 */ /* 0x0021f40000000800 */
[----:B0-----:R-:W-:Y:S05]  /*3200*/  WARPSYNC.COLLECTIVE R4, `(.L_x_2555) ;  /* 0x0000000004087348 */ /* 0x001fea0003c00000 */
[----:B------:R-:W-:Y:S01]  /*3210*/  VOTE.ANY R5, PT, P5 ;  /* 0x0000000000057806 */ /* 0x000fe200028e0100 */
[----:B0-----:R-:W-:Y:S06]  /*3220*/  ENDCOLLECTIVE ;  /* 0x000000000000791b */ /* 0x001fec0003800000 */
.L_x_2555:
        /* <DEDUP_REMOVED lines=12> */
.L_x_2556:
        /* <DEDUP_REMOVED lines=8> */
.L_x_2557:
[----:B------:R-:W-:Y:S01]  /*3370*/  PLOP3.LUT P5, PT, P0, PT, PT, 0x8, 0x80 ;  /* 0x000000000080781c */ /* 0x000fe200007ae170 */
[----:B------:R-:W-:-:S04]  /*3380*/  IMAD.MOV.U32 R3, RZ, RZ, R5 ;  /* 0x000000ffff037224 */ /* 0x000fc800078e0005 */
[----:B------:R0:W1:Y:S01]  /*3390*/  BREV R6, R3 ;  /* 0x0000000300067301 */ /* 0x0000620000000000 */
[----:B------:R0:W-:Y:S07]  /*33a0*/  STS [R24+0x14], R35 ;  /* 0x0000142318007388 */ /* 0x0001ee0000000800 */
[----:B01----:R-:W-:Y:S05]  /*33b0*/  WARPSYNC.COLLECTIVE R4, `(.L_x_2558) ;  /* 0x0000000004087348 */ /* 0x003fea0003c00000 */
[----:B------:R-:W-:Y:S01]  /*33c0*/  VOTE.ANY R5, PT, P5 ;  /* 0x0000000000057806 */ /* 0x000fe200028e0100 */
[----:B01----:R-:W-:Y:S06]  /*33d0*/  ENDCOLLECTIVE ;  /* 0x000000000000791b */ /* 0x003fec0003800000 */
.L_x_2558:
        /* <DEDUP_REMOVED lines=14> */
.L_x_2559:
[----:B------:R-:W-:Y:S02]  /*34c0*/  PLOP3.LUT P5, PT, P2, PT, PT, 0x8, 0x80 ;  /* 0x000000000080781c */ /* 0x000fe400017ae170 */
[----:B------:R-:W-:Y:S01]  /*34d0*/  SHF.R.U32.HI R2, RZ, 0x17, R34 ;  /* 0x00000017ff027819 */ /* 0x000fe20000011622 */
[----:B------:R0:W1:Y:S03]  /*34e0*/  BREV R6, R5 ;  /* 0x0000000500067301 */ /* 0x0000660000000000 */
[----:B------:R-:W-:-:S04]  /*34f0*/  LOP3.LUT R2, R2, 0x1, RZ, 0xc0, !PT ;  /* 0x0000000102027812 */ /* 0x000fc800078ec0ff */
[----:B------:R-:W-:-:S13]  /*3500*/  ISETP.NE.U32.AND P3, PT, R2, 0x1, PT ;  /* 0x000000010200780c */ /* 0x000fda0003f65070 */
[----:B01----:R-:W-:Y:S05]  /*3510*/  WARPSYNC.COLLECTIVE R4, `(.L_x_2560) ;  /* 0x0000000004087348 */ /* 0x003fea0003c00000 */
[----:B0-----:R-:W-:Y:S01]  /*3520*/  VOTE.ANY R5, PT, P5 ;  /* 0x0000000000057806 */ /* 0x001fe200028e0100 */
[----:B-1----:R-:W-:Y:S06]  /*3530*/  ENDCOLLECTIVE ;  /* 0x000000000000791b */ /* 0x002fec0003800000 */
.L_x_2560:
[----:B------:R-:W-:Y:S01]  /*3540*/  PLOP3.LUT P5, PT, P3, PT, PT, 0x8, 0x80 ;  /* 0x000000000080781c */ /* 0x000fe20001fae170 */
[----:B------:R-:W-:Y:S01]  /*3550*/  IMAD.MOV.U32 R36, RZ, RZ, R5 ;  /* 0x000000ffff247224 */ /* 0x000fe200078e0005 */
[----:B------:R0:W-:Y:S03]  /*3560*/  STS [R27+0x1c], R6 ;  /* 0x00001c061b007388 */ /* 0x0001e60000000800 */
[----:B------:R0:W1:Y:S08]  /*3570*/  BREV R3, R36 ;  /* 0x0000002400037301 */ /* 0x0000700000000000 */
[----:B01----:R-:W-:Y:S05]  /*3580*/  WARPSYNC.COLLECTIVE R4, `(.L_x_2561) ;  /* 0x0000000004087348 */ /* 0x003fea0003c00000 */
[----:B------:R-:W-:Y:S01]  /*3590*/  VOTE.ANY R5, PT, P5 ;  /* 0x0000000000057806 */ /* 0x000fe200028e0100 */
[----:B01----:R-:W-:Y:S06]  /*35a0*/  ENDCOLLECTIVE ;  /* 0x000000000000791b */ /* 0x003fec0003800000 */
.L_x_2561:
        /* <DEDUP_REMOVED lines=11> */
.L_x_2562:
        /* <DEDUP_REMOVED lines=11> */
.L_x_2563:
        /* <DEDUP_REMOVED lines=11> */
.L_x_2564:
        /* <DEDUP_REMOVED lines=9> */
[----:B-1----:R0:W-:Y:S03]  /*3850*/  STS [R24+0x24], R3 ;  /* 0x0000240318007388 */ /* 0x0021e60000000800 */
[----:B------:R-:W-:-:S02]  /*3860*/  ISETP.NE.U32.AND P0, PT, R2, 0x1, PT ;  /* 0x000000010200780c */ /* 0x000fc40003f05070 */
[----:B------:R-:W-:-:S04]  /*3870*/  SHF.R.U32.HI R2, RZ, 0x14, R34 ;  /* 0x00000014ff027819 */ /* 0x000fc80000011622 */
[----:B------:R-:W-:-:S07]  /*3880*/  LOP3.LUT R2, R2, 0x1, RZ, 0xc0, !PT ;  /* 0x0000000102027812 */ /* 0x000fce00078ec0ff */
[----:B0-----:R-:W-:Y:S05]  /*3890*/  WARPSYNC.COLLECTIVE R4, `(.L_x_2565) ;  /* 0x0000000004087348 */ /* 0x001fea0003c00000 */
[----:B------:R-:W-:Y:S01]  /*38a0*/  VOTE.ANY R5, PT, P5 ;  /* 0x0000000000057806 */ /* 0x000fe200028e0100 */
[----:B0-----:R-:W-:Y:S06]  /*38b0*/  ENDCOLLECTIVE ;  /* 0x000000000000791b */ /* 0x001fec0003800000 */
.L_x_2565:
        /* <DEDUP_REMOVED lines=10> */
.L_x_2566:
[----:B------:R-:W-:Y:S01]  /*3960*/  PLOP3.LUT P5, PT, P1, PT, PT, 0x8, 0x80 ;  /* 0x000000000080781c */ /* 0x000fe20000fae170 */
[----:B------:R-:W-:Y:S01]  /*3970*/  IMAD.MOV.U32 R35, RZ, RZ, R5 ;  /* 0x000000ffff237224 */ /* 0x000fe200078e0005 */
[----:B------:R0:W-:Y:S05]  /*3980*/  STS [R27+0x28], R36 ;  /* 0x000028241b007388 */ /* 0x0001ea0000000800 */
[----:B------:R-:W1:Y:S06]  /*3990*/  BREV R35, R35 ;  /* 0x0000002300237301 */ /* 0x000e6c0000000000 */
[----:B01----:R-:W-:Y:S05]  /*39a0*/  WARPSYNC.COLLECTIVE R4, `(.L_x_2567) ;  /* 0x0000000004087348 */ /* 0x003fea0003c00000 */
[----:B------:R-:W-:Y:S01]  /*39b0*/  VOTE.ANY R5, PT, P5 ;  /* 0x0000000000057806 */ /* 0x000fe200028e0100 */
[----:B01----:R-:W-:Y:S06]  /*39c0*/  ENDCOLLECTIVE ;  /* 0x000000000000791b */ /* 0x003fec0003800000 */
.L_x_2567:
[----:B------:R-:W-:Y:S01]  /*39d0*/  PLOP3.LUT P5, PT, P2, PT, PT, 0x8, 0x80 ;  /* 0x000000000080781c */ /* 0x000fe200017ae170 */
[----:B------:R-:W-:-:S04]  /*39e0*/  IMAD.MOV.U32 R3, RZ, RZ, R5 ;  /* 0x000000ffff037224 */ /* 0x000fc800078e0005 */
[----:B------:R0:W1:Y:S01]  /*39f0*/  BREV R6, R3 ;  /* 0x0000000300067301 */ /* 0x0000620000000000 */
[----:B------:R0:W-:Y:S07]  /*3a00*/  STS [R24+0x28], R35 ;  /* 0x0000282318007388 */ /* 0x0001ee0000000800 */
[----:B01----:R-:W-:Y:S05]  /*3a10*/  WARPSYNC.COLLECTIVE R4, `(.L_x_2568) ;  /* 0x0000000004087348 */ /* 0x003fea0003c00000 */
[----:B------:R-:W-:Y:S01]  /*3a20*/  VOTE.ANY R5, PT, P5 ;  /* 0x0000000000057806 */ /* 0x000fe200028e0100 */
[----:B01----:R-:W-:Y:S06]  /*3a30*/  ENDCOLLECTIVE ;  /* 0x000000000000791b */ /* 0x003fec0003800000 */
.L_x_2568:
        /* <DEDUP_REMOVED lines=14> */
.L_x_2569:
        /* <DEDUP_REMOVED lines=8> */
.L_x_2570:
[----:B------:R-:W-:Y:S01]  /*3ba0*/  PLOP3.LUT P5, PT, P6, PT, PT, 0x8, 0x80 ;  /* 0x000000000080781c */ /* 0x000fe200037ae170 */
[----:B------:R-:W-:Y:S01]  /*3bb0*/  IMAD.MOV.U32 R36, RZ, RZ, R5 ;  /* 0x000000ffff247224 */ /* 0x000fe200078e0005 */
[----:B------:R0:W-:Y:S03]  /*3bc0*/  STS [R27+0x30], R6 ;  /* 0x000030061b007388 */ /* 0x0001e60000000800 */
[----:B------:R0:W1:Y:S08]  /*3bd0*/  BREV R3, R36 ;  /* 0x0000002400037301 */ /* 0x0000700000000000 */
[----:B01----:R-:W-:Y:S05]  /*3be0*/  WARPSYNC.COLLECTIVE R4, `(.L_x_2571) ;  /* 0x0000000004087348 */ /* 0x003fea0003c00000 */
[----:B------:R-:W-:Y:S01]  /*3bf0*/  VOTE.ANY R5, PT, P5 ;  /* 0x0000000000057806 */ /* 0x000fe200028e0100 */
[----:B01----:R-:W-:Y:S06]  /*3c00*/  ENDCOLLECTIVE ;  /* 0x000000000000791b */ /* 0x003fec0003800000 */
.L_x_2571:
        /* <DEDUP_REMOVED lines=11> */
.L_x_2572:
        /* <DEDUP_REMOVED lines=11> */
.L_x_2573:
        /* <DEDUP_REMOVED lines=11> */
.L_x_2574:
        /* <DEDUP_REMOVED lines=16> */
.L_x_2575:
        /* <DEDUP_REMOVED lines=10> */
.L_x_2576:
[----:B------:R-:W-:Y:S01]  /*3fc0*/  PLOP3.LUT P5, PT, P3, PT, PT, 0x8, 0x80 ;  /* 0x000000000080781c */ /* 0x000fe20001fae170 */
[----:B------:R-:W-:Y:S01]  /*3fd0*/  IMAD.MOV.U32 R35, RZ, RZ, R5 ;  /* 0x000000ffff237224 */ /* 0x000fe200078e0005 */
[----:B------:R0:W-:Y:S05]  /*3fe0*/  STS [R27+0x3c], R36 ;  /* 0x00003c241b007388 */ /* 0x0001ea0000000800 */
[----:B------:R-:W1:Y:S06]  /*3ff0*/  BREV R35, R35 ;  /* 0x0000002300237301 */ /* 0x000e6c0000000000 */
[----:B01----:R-:W-:Y:S05]  /*4000*/  WARPSYNC.COLLECTIVE R4, `(.L_x_2577) ;  /* 0x0000000004087348 */ /* 0x003fea0003c00000 */
[----:B------:R-:W-:Y:S01]  /*4010*/  VOTE.ANY R5, PT, P5 ;  /* 0x0000000000057806 */ /* 0x000fe200028e0100 */
[----:B01----:R-:W-:Y:S06]  /*4020*/  ENDCOLLECTIVE ;  /* 0x000000000000791b */ /* 0x003fec0003800000 */
.L_x_2577:
[----:B------:R-:W-:Y:S01]  /*4030*/  PLOP3.LUT P5, PT, P4, PT, PT, 0x8, 0x80 ;  /* 0x000000000080781c */ /* 0x000fe200027ae170 */
[----:B------:R-:W-:-:S04]  /*4040*/  IMAD.MOV.U32 R3, RZ, RZ, R5 ;  /* 0x000000ffff037224 */ /* 0x000fc800078e0005 */
[----:B------:R0:W1:Y:S01]  /*4050*/  BREV R6, R3 ;  /* 0x0000000300067301 */ /* 0x0000620000000000 */
[----:B------:R0:W-:Y:S07]  /*4060*/  STS [R24+0x3c], R35 ;  /* 0x00003c2318007388 */ /* 0x0001ee0000000800 */
[----:B01----:R-:W-:Y:S05]  /*4070*/  WARPSYNC.COLLECTIVE R4, `(.L_x_2578) ;  /* 0x0000000004087348 */ /* 0x003fea0003c00000 */
[----:B------:R-:W-:Y:S01]  /*4080*/  VOTE.ANY R5, PT, P5 ;  /* 0x0000000000057806 */ /* 0x000fe200028e0100 */
[----:B01----:R-:W-:Y:S06]  /*4090*/  ENDCOLLECTIVE ;  /* 0x000000000000791b */ /* 0x003fec0003800000 */
.L_x_2578:
        /* <DEDUP_REMOVED lines=9> */
[----:B-1----:R2:W-:Y:S06]  /*4130*/  STS [R24+0x40], R33 ;  /* 0x0000402118007388 */ /* 0x0025ec0000000800 */
[----:B--2---:R-:W-:Y:S05]  /*4140*/  WARPSYNC.COLLECTIVE R4, `(.L_x_2579) ;  /* 0x0000000004087348 */ /* 0x004fea0003c00000 */
[----:B------:R-:W-:Y:S01]  /*4150*/  VOTE.ANY R5, PT, P5 ;  /* 0x0000000000057806 */ /* 0x000fe200028e0100 */
[----:B--2---:R-:W-:Y:S06]  /*4160*/  ENDCOLLECTIVE ;  /* 0x000000000000791b */ /* 0x004fec0003800000 */
.L_x_2579:
        /* <DEDUP_REMOVED lines=9> */
.L_x_2580:
[----:B------:R0:W-:Y:S01]  /*4200*/  STS [R27+0x44], R6 ;  /* 0x000044061b007388 */ /* 0x0001e20000000800 */
[----:B------:R-:W-:Y:S01]  /*4210*/  PLOP3.LUT P5, PT, P6, PT, PT, 0x8, 0x80 ;  /* 0x000000000080781c */ /* 0x000fe200037ae170 */
[----:B------:R-:W-:-:S04]  /*4220*/  IMAD.MOV.U32 R36, RZ, RZ, R5 ;  /* 0x000000ffff247224 */ /* 0x000fc800078e0005 */
[----:B------:R0:W1:Y:S08]  /*4230*/  BREV R3, R36 ;  /* 0x0000002400037301 */ /* 0x0000700000000000 */
[----:B01----:R-:W-:Y:S05]  /*4240*/  WARPSYNC.COLLECTIVE R4, `(.L_x_2581) ;  /* 0x0000000004087348 */ /* 0x003fea0003c00000 */
[----:B------:R-:W-:Y:S01]  /*4250*/  VOTE.ANY R5, PT, P5 ;  /* 0x0000000000057806 */ /* 0x000fe200028e0100 */
[----:B01----:R-:W-:Y:S06]  /*4260*/  ENDCOLLECTIVE ;  /* 0x000000000000791b */ /* 0x003fec0003800000 */
.L_x_2581:
        /* <DEDUP_REMOVED lines=11> */
.L_x_2582:
        /* <DEDUP_REMOVED lines=11> */
.L_x_2583:
        /* <DEDUP_REMOVED lines=11> */
.L_x_2584:
        /* <DEDUP_REMOVED lines=16> */
.L_x_2585:
[----:B------:R-:W-:Y:S02]  /*4580*/  PLOP3.LUT P5, PT, P4, PT, PT, 0x8, 0x80 ;  /* 0x000000000080781c */ /* 0x000fe400027ae170 */
[----:B------:R-:W-:Y:S01]  /*4590*/  ISETP.NE.U32.AND P6, PT, R2, 0x1, PT ;  /* 0x000000010200780c */ /* 0x000fe20003fc5070 */
[----:B------:R-:W-:Y:S01]  /*45a0*/  IMAD.MOV.U32 R36, RZ, RZ, R5 ;  /* 0x000000ffff247224 */ /* 0x000fe200078e0005 */
[----:B------:R-:W-:-:S04]  /*45b0*/  SHF.R.U32.HI R2, RZ, 0xa, R32 ;  /* 0x0000000aff027819 */ /* 0x000fc80000011620 */
[----:B------:R-:W-:Y:S01]  /*45c0*/  LOP3.LUT R2, R2, 0x1, RZ, 0xc0, !PT ;  /* 0x0000000102027812 */ /* 0x000fe200078ec0ff */
[----:B------:R-:W0:Y:S06]  /*45d0*/  BREV R36, R36 ;  /* 0x0000002400247301 */ /* 0x000e2c0000000000 */
[----:B0-----:R-:W-:Y:S05]  /*45e0*/  WARPSYNC.COLLECTIVE R4, `(.L_x_2586) ;  /* 0x0000000004087348 */ /* 0x001fea0003c00000 */
[----:B------:R-:W-:Y:S01]  /*45f0*/  VOTE.ANY R5, PT, P5 ;  /* 0x0000000000057806 */ /* 0x000fe200028e0100 */
[----:B0-----:R-:W-:Y:S06]  /*4600*/  ENDCOLLECTIVE ;  /* 0x000000000000791b */ /* 0x001fec0003800000 */
.L_x_2586:
[----:B------:R-:W-:Y:S01]  /*4610*/  PLOP3.LUT P5, PT, P6, PT, PT, 0x8, 0x80 ;  /* 0x000000000080781c */ /* 0x000fe200037ae170 */
[----:B------:R-:W-:-:S06]  /*4620*/  IMAD.MOV.U32 R35, RZ, RZ, R5 ;  /* 0x000000ffff237224 */ /* 0x000fcc00078e0005 */
[----:B------:R-:W0:Y:S01]  /*4630*/  BREV R35, R35 ;  /* 0x0000002300237301 */ /* 0x000e220000000000 */
[----:B------:R1:W-:Y:S05]  /*4640*/  STS [R27+0x50], R36 ;  /* 0x000050241b007388 */ /* 0x0003ea0000000800 */
[----:B01----:R-:W-:Y:S05]  /*4650*/  WARPSYNC.COLLECTIVE R4, `(.L_x_2587) ;  /* 0x0000000004087348 */ /* 0x003fea0003c00000 */
[----:B------:R-:W-:Y:S01]  /*4660*/  VOTE.ANY R5, PT, P5 ;  /* 0x0000000000057806 */ /* 0x000fe200028e0100 */
[----:B01----:R-:W-:Y:S06]  /*4670*/  ENDCOLLECTIVE ;  /* 0x000000000000791b */ /* 0x003fec0003800000 */
.L_x_2587:
[----:B------:R-:W-:Y:S01]  /*4680*/  ISETP.NE.U32.AND P5, PT, R2, 0x1, PT ;  /* 0x000000010200780c */ /* 0x000fe20003fa5070 */
[----:B------:R-:W-:-:S03]  /*4690*/  IMAD.MOV.U32 R3, RZ, RZ, R5 ;  /* 0x000000ffff037224 */ /* 0x000fc600078e0005 */
[----:B------:R-:W-:Y:S01]  /*46a0*/  PLOP3.LUT P5, PT, P5, PT, PT, 0x8, 0x80 ;  /* 0x000000000080781c */ /* 0x000fe20002fae170 */
[----:B------:R0:W1:Y:S01]  /*46b0*/  BREV R6, R3 ;  /* 0x0000000300067301 */ /* 0x0000620000000000 */
[----:B------:R2:W-:Y:S01]  /*46c0*/  STS [R24+0x50], R35 ;  /* 0x0000502318007388 */ /* 0x0005e20000000800 */
[----:B0-----:R-:W-:-:S10]  /*46d0*/  SHF.R.U32.HI R3, RZ, 0x9, R34 ;  /* 0x00000009ff037819 */ /* 0x001fd40000011622 */
[----:B-12---:R-:W-:Y:S05]  /*46e0*/  WARPSYNC.COLLECTIVE R4, `(.L_x_2588) ;  /* 0x0000000004087348 */ /* 0x006fea0003c00000 */
[----:B------:R-:W-:Y:S01]  /*46f0*/  VOTE.ANY R5, PT, P5 ;  /* 0x0000000000057806 */ /* 0x000fe200028e0100 */
[----:B-12---:R-:W-:Y:S06]  /*4700*/  ENDCOLLECTIVE ;  /* 0x000000000000791b */ /* 0x006fec0003800000 */
.L_x_2588:
        /* <DEDUP_REMOVED lines=11> */
.L_x_2589:
        /* <DEDUP_REMOVED lines=10> */
.L_x_2590:
[----:B------:R0:W-:Y:S01]  /*4860*/  STS [R27+0x58], R6 ;  /* 0x000058061b007388 */ /* 0x0001e20000000800 */
[----:B------:R-:W-:Y:S01]  /*4870*/  PLOP3.LUT P5, PT, P1, PT, PT, 0x8, 0x80 ;  /* 0x000000000080781c */ /* 0x000fe20000fae170 */
[----:B------:R-:W-:-:S04]  /*4880*/  IMAD.MOV.U32 R36, RZ, RZ, R5 ;  /* 0x000000ffff247224 */ /* 0x000fc800078e0005 */
[----:B------:R0:W1:Y:S08]  /*4890*/  BREV R3, R36 ;  /* 0x0000002400037301 */ /* 0x0000700000000000 */
[----:B01----:R-:W-:Y:S05]  /*48a0*/  WARPSYNC.COLLECTIVE R4, `(.L_x_2591) ;  /* 0x0000000004087348 */ /* 0x003fea0003c00000 */
[----:B------:R-:W-:Y:S01]  /*48b0*/  VOTE.ANY R5, PT, P5 ;  /* 0x0000000000057806 */ /* 0x000fe200028e0100 */
[----:B01----:R-:W-:Y:S06]  /*48c0*/  ENDCOLLECTIVE ;  /* 0x000000000000791b */ /* 0x003fec0003800000 */
.L_x_2591:
        /* <DEDUP_REMOVED lines=11> */
.L_x_2592:
        /* <DEDUP_REMOVED lines=11> */
.L_x_2593:
        /* <DEDUP_REMOVED lines=11> */
.L_x_2594:
        /* <DEDUP_REMOVED lines=16> */
.L_x_2595:
[----:B------:R-:W-:Y:S02]  /*4be0*/  PLOP3.LUT P5, PT, P0, PT, PT, 0x8, 0x80 ;  /* 0x000000000080781c */ /* 0x000fe400007ae170 */
[----:B------:R-:W-:Y:S01]  /*4bf0*/  ISETP.NE.U32.AND P0, PT, R2, 0x1, PT ;  /* 0x000000010200780c */ /* 0x000fe20003f05070 */
[----:B------:R-:W-:-:S06]  /*4c00*/  IMAD.MOV.U32 R36, RZ, RZ, R5 ;  /* 0x000000ffff247224 */ /* 0x000fcc00078e0005 */
[----:B------:R-:W0:Y:S06]  /*4c10*/  BREV R36, R36 ;  /* 0x0000002400247301 */ /* 0x000e2c0000000000 */
[----:B0-----:R-:W-:Y:S05]  /*4c20*/  WARPSYNC.COLLECTIVE R4, `(.L_x_2596) ;  /* 0x0000000004087348 */ /* 0x001fea0003c00000 */
[----:B------:R-:W-:Y:S01]  /*4c30*/  VOTE.ANY R5, PT, P5 ;  /* 0x0000000000057806 */ /* 0x000fe200028e0100 */
[----:B0-----:R-:W-:Y:S06]  /*4c40*/  ENDCOLLECTIVE ;  /* 0x000000000000791b */ /* 0x001fec0003800000 */
.L_x_2596:
[----:B------:R-:W-:Y:S01]  /*4c50*/  PLOP3.LUT P5, PT, P0, PT, PT, 0x8, 0x80 ;  /* 0x000000000080781c */ /* 0x000fe200007ae170 */
[----:B------:R-:W-:-:S06]  /*4c60*/  IMAD.MOV.U32 R35, RZ, RZ, R5 ;  /* 0x000000ffff237224 */ /* 0x000fcc00078e0005 */
[----:B------:R-:W0:Y:S01]  /*4c70*/  BREV R35, R35 ;  /* 0x0000002300237301 */ /* 0x000e220000000000 */
[----:B------:R1:W-:Y:S05]  /*4c80*/  STS [R27+0x64], R36 ;  /* 0x000064241b007388 */ /* 0x0003ea0000000800 */
[----:B01----:R-:W-:Y:S05]  /*4c90*/  WARPSYNC.COLLECTIVE R4, `(.L_x_2597) ;  /* 0x0000000004087348 */ /* 0x003fea0003c00000 */
[----:B------:R-:W-:Y:S01]  /*4ca0*/  VOTE.ANY R5, PT, P5 ;  /* 0x0000000000057806 */ /* 0x000fe200028e0100 */
[----:B01----:R-:W-:Y:S06]  /*4cb0*/  ENDCOLLECTIVE ;  /* 0x000000000000791b */ /* 0x003fec0003800000 */
.L_x_2597:
        /* <DEDUP_REMOVED lines=15> */
.L_x_2598:
[----:B------:R-:W-:Y:S01]  /*4db0*/  PLOP3.LUT P5, PT, P1, PT, PT, 0x8, 0x80 ;  /* 0x000000000080781c */ /* 0x000fe20000fae170 */
[----:B------:R-:W-:-:S06]  /*4dc0*/  IMAD.MOV.U32 R37, RZ, RZ, R5 ;  /* 0x000000ffff257224 */ /* 0x000fcc00078e0005 */
[----:B------:R-:W0:Y:S06]  /*4dd0*/  BREV R37, R37 ;  /* 0x0000002500257301 */ /* 0x000e2c0000000000 */
[----:B0-----:R-:W-:Y:S05]  /*4de0*/  WARPSYNC.COLLECTIVE R4, `(.L_x_2599) ;  /* 0x0000000004087348 */ /* 0x001fea0003c00000 */
[----:B------:R-:W-:Y:S01]  /*4df0*/  VOTE.ANY R5, PT, P5 ;  /* 0x0000000000057806 */ /* 0x000fe200028e0100 */
[----:B0-----:R-:W-:Y:S06]  /*4e00*/  ENDCOLLECTIVE ;  /* 0x000000000000791b */ /* 0x001fec0003800000 */
.L_x_2599:
        /* <DEDUP_REMOVED lines=15> */
.L_x_2600:
[----:B------:R-:W-:Y:S02]  /*4f00*/  PLOP3.LUT P5, PT, P3, PT, PT, 0x8, 0x80 ;  /* 0x000000000080781c */ /* 0x000fe40001fae170 */
[----:B------:R-:W-:Y:S01]  /*4f10*/  SHF.R.U32.HI R3, RZ, 0x3, R32 ;  /* 0x00000003ff037819 */ /* 0x000fe20000011620 */
[----:B------:R0:W1:Y:S03]  /*4f20*/  BREV R33, R5 ;  /* 0x0000000500217301 */ /* 0x0000660000000000 */
[----:B------:R-:W-:-:S04]  /*4f30*/  LOP3.LUT R3, R3, 0x1, RZ, 0xc0, !PT ;  /* 0x0000000103037812 */ /* 0x000fc800078ec0ff */
[----:B------:R-:W-:Y:S02]  /*4f40*/  ISETP.NE.U32.AND P4, PT, R3, 0x1, PT ;  /* 0x000000010300780c */ /* 0x000fe40003f85070 */
[----:B0-----:R-:W-:-:S11]  /*4f50*/  SHF.R.U32.HI R3, RZ, 0x2, R34 ;  /* 0x00000002ff037819 */ /* 0x001fd60000011622 */
[----:B-1----:R-:W-:Y:S05]  /*4f60*/  WARPSYNC.COLLECTIVE R4, `(.L_x_2601) ;  /* 0x0000000004087348 */ /* 0x002fea0003c00000 */
[----:B------:R-:W-:Y:S01]  /*4f70*/  VOTE.ANY R5, PT, P5 ;  /* 0x0000000000057806 */ /* 0x000fe200028e0100 */
[----:B-1----:R-:W-:Y:S06]  /*4f80*/  ENDCOLLECTIVE ;  /* 0x000000000000791b */ /* 0x002fec0003800000 */
.L_x_2601:
[----:B------:R-:W-:Y:S02]  /*4f90*/  PLOP3.LUT P5, PT, P4, PT, PT, 0x8, 0x80 ;  /* 0x000000000080781c */ /* 0x000fe400027ae170 */
[----:B------:R-:W-:Y:S01]  /*4fa0*/  LOP3.LUT R3, R3, 0x1, RZ, 0xc0, !PT ;  /* 0x0000000103037812 */ /* 0x000fe200078ec0ff */
[----:B------:R-:W-:Y:S01]  /*4fb0*/  IMAD.MOV.U32 R35, RZ, RZ, R5 ;  /* 0x000000ffff237224 */ /* 0x000fe200078e0005 */
[----:B------:R0:W-:Y:S03]  /*4fc0*/  STS [R24+0x6c], R33 ;  /* 0x00006c2118007388 */ /* 0x0001e60000000800 */
[----:B------:R0:W1:Y:S06]  /*4fd0*/  BREV R2, R35 ;  /* 0x0000002300027301 */ /* 0x00006c0000000000 */
[----:B01----:R-:W-:Y:S05]  /*4fe0*/  WARPSYNC.COLLECTIVE R4, `(.L_x_2602) ;  /* 0x0000000004087348 */ /* 0x003fea0003c00000 */
[----:B------:R-:W-:Y:S01]  /*4ff0*/  VOTE.ANY R5, PT, P5 ;  /* 0x0000000000057806 */ /* 0x000fe200028e0100 */
[----:B01----:R-:W-:Y:S06]  /*5000*/  ENDCOLLECTIVE ;  /* 0x000000000000791b */ /* 0x003fec0003800000 */
.L_x_2602:
[----:B------:R-:W-:Y:S01]  /*5010*/  ISETP.NE.U32.AND P5, PT, R3, 0x1, PT ;  /* 0x000000010300780c */ /* 0x000fe20003fa5070 */
[----:B------:R-:W-:-:S03]  /*5020*/  IMAD.MOV.U32 R36, RZ, RZ, R5 ;  /* 0x000000ffff247224 */ /* 0x000fc600078e0005 */
[----:B------:R-:W-:Y:S01]  /*5030*/  PLOP3.LUT P5, PT, P5, PT, PT, 0x8, 0x80 ;  /* 0x000000000080781c */ /* 0x000fe20002fae170 */
[----:B------:R0:W-:Y:S01]  /*5040*/  STS [R27+0x70], R2 ;  /* 0x000070021b007388 */ /* 0x0001e20000000800 */
[----:B------:R0:W1:Y:S11]  /*5050*/  BREV R33, R36 ;  /* 0x0000002400217301 */ /* 0x0000760000000000 */
[----:B01----:R-:W-:Y:S05]  /*5060*/  WARPSYNC.COLLECTIVE R4, `(.L_x_2603) ;  /* 0x0000000004087348 */ /* 0x003fea0003c00000 */
[----:B------:R-:W-:Y:S01]  /*5070*/  VOTE.ANY R5, PT, P5 ;  /* 0x0000000000057806 */ /* 0x000fe200028e0100 */
[----:B01----:R-:W-:Y:S06]  /*5080*/  ENDCOLLECTIVE ;  /* 0x000000000000791b */ /* 0x003fec0003800000 */
.L_x_2603:
        /* <DEDUP_REMOVED lines=8> */
[----:B-1----:R-:W-:Y:S02]  /*5110*/  SHF.R.U32.HI R3, RZ, 0x1, R34 ;  /* 0x00000001ff037819 */ /* 0x002fe40000011622 */
[----:B------:R-:W-:Y:S02]  /*5120*/  LOP3.LUT R34, R34, 0x1, RZ, 0xc0, !PT ;  /* 0x0000000122227812 */ /* 0x000fe400078ec0ff */
[----:B------:R-:W-:Y:S02]  /*5130*/  LOP3.LUT R3, R3, 0x1, RZ, 0xc0, !PT ;  /* 0x0000000103037812 */ /* 0x000fe400078ec0ff */
[----:B------:R-:W-:Y:S01]  /*5140*/  ISETP.NE.U32.AND P4, PT, R34, 0x1, PT ;  /* 0x000000012200780c */ /* 0x000fe20003f85070 */
[----:B--2---:R0:W-:Y:S01]  /*5150*/  STS [R27+0x74], R2 ;  /* 0x000074021b007388 */ /* 0x0041e20000000800 */
[----:B------:R-:W-:-:S13]  /*5160*/  ISETP.NE.U32.AND P0, PT, R3, 0x1, PT ;  /* 0x000000010300780c */ /* 0x000fda0003f05070 */
[----:B0-----:R-:W-:Y:S05]  /*5170*/  WARPSYNC.COLLECTIVE R4, `(.L_x_2604) ;  /* 0x0000000004087348 */ /* 0x001fea0003c00000 */
[----:B------:R-:W-:Y:S01]  /*5180*/  VOTE.ANY R5, PT, P5 ;  /* 0x0000000000057806 */ /* 0x000fe200028e0100 */
[----:B0-----:R-:W-:Y:S06]  /*5190*/  ENDCOLLECTIVE ;  /* 0x000000000000791b */ /* 0x001fec0003800000 */
.L_x_2604:
[----:B------:R-:W-:Y:S02]  /*51a0*/  PLOP3.LUT P5, PT, P0, PT, PT, 0x8, 0x80 ;  /* 0x000000000080781c */ /* 0x000fe400007ae170 */
[----:B------:R-:W-:Y:S01]  /*51b0*/  SHF.R.U32.HI R3, RZ, 0x1, R32 ;  /* 0x00000001ff037819 */ /* 0x000fe20000011620 */
[----:B------:R0:W1:Y:S01]  /*51c0*/  BREV R33, R5 ;  /* 0x0000000500217301 */ /* 0x0000620000000000 */
[----:B------:R-:W-:Y:S02]  /*51d0*/  LOP3.LUT R32, R32, 0x1, RZ, 0xc0, !PT ;  /* 0x0000000120207812 */ /* 0x000fe400078ec0ff */
[----:B------:R-:W-:Y:S02]  /*51e0*/  LOP3.LUT R3, R3, 0x1, RZ, 0xc0, !PT ;  /* 0x0000000103037812 */ /* 0x000fe400078ec0ff */
[----:B------:R-:W-:Y:S02]  /*51f0*/  ISETP.NE.U32.AND P1, PT, R32, 0x1, PT ;  /* 0x000000012000780c */ /* 0x000fe40003f25070 */
[----:B------:R-:W-:-:S13]  /*5200*/  ISETP.NE.U32.AND P2, PT, R3, 0x1, PT ;  /* 0x000000010300780c */ /* 0x000fda0003f45070 */
[----:B01----:R-:W-:Y:S05]  /*5210*/  WARPSYNC.COLLECTIVE R4, `(.L_x_2605) ;  /* 0x0000000004087348 */ /* 0x003fea0003c00000 */
[----:B0-----:R-:W-:Y:S01]  /*5220*/  VOTE.ANY R5, PT, P5 ;  /* 0x0000000000057806 */ /* 0x001fe200028e0100 */
[----:B-1----:R-:W-:Y:S06]  /*5230*/  ENDCOLLECTIVE ;  /* 0x000000000000791b */ /* 0x002fec0003800000 */
.L_x_2605:
[----:B------:R-:W-:Y:S01]  /*5240*/  PLOP3.LUT P5, PT, P2, PT, PT, 0x8, 0x80 ;  /* 0x000000000080781c */ /* 0x000fe200017ae170 */
[----:B------:R-:W-:Y:S01]  /*5250*/  IMAD.MOV.U32 R2, RZ, RZ, R5 ;  /* 0x000000ffff027224 */ /* 0x000fe200078e0005 */
[----:B------:R0:W-:Y:S05]  /*5260*/  STS [R24+0x74], R33 ;  /* 0x0000742118007388 */ /* 0x0001ea0000000800 */
[----:B------:R-:W1:Y:S06]  /*5270*/  BREV R2, R2 ;  /* 0x0000000200027301 */ /* 0x000e6c0000000000 */
[----:B01----:R-:W-:Y:S05]  /*5280*/  WARPSYNC.COLLECTIVE R4, `(.L_x_2606) ;  /* 0x0000000004087348 */ /* 0x003fea0003c00000 */
[----:B------:R-:W-:Y:S01]  /*5290*/  VOTE.ANY R5, PT, P5 ;  /* 0x0000000000057806 */ /* 0x000fe200028e0100 */
[----:B01----:R-:W-:Y:S06]  /*52a0*/  ENDCOLLECTIVE ;  /* 0x000000000000791b */ /* 0x003fec0003800000 */
.L_x_2606:
[----:B------:R-:W-:Y:S01]  /*52b0*/  PLOP3.LUT P5, PT, P4, PT, PT, 0x8, 0x80 ;  /* 0x000000000080781c */ /* 0x000fe200027ae170 */
[----:B------:R-:W-:-:S04]  /*52c0*/  IMAD.MOV.U32 R34, RZ, RZ, R5 ;  /* 0x000000ffff227224 */ /* 0x000fc800078e0005 */
[----:B------:R0:W1:Y:S01]  /*52d0*/  BREV R3, R34 ;  /* 0x0000002200037301 */ /* 0x0000620000000000 */
[----:B------:R0:W-:Y:S07]  /*52e0*/  STS [R27+0x78], R2 ;  /* 0x000078021b007388 */ /* 0x0001ee0000000800 */
[----:B01----:R-:W-:Y:S05]  /*52f0*/  WARPSYNC.COLLECTIVE R4, `(.L_x_2607) ;  /* 0x0000000004087348 */ /* 0x003fea0003c00000 */
[----:B------:R-:W-:Y:S01]  /*5300*/  VOTE.ANY R5, PT, P5 ;  /* 0x0000000000057806 */ /* 0x000fe200028e0100 */
[----:B01----:R-:W-:Y:S06]  /*5310*/  ENDCOLLECTIVE ;  /* 0x000000000000791b */ /* 0x003fec0003800000 */
.L_x_2607:
[----:B------:R-:W-:Y:S01]  /*5320*/  PLOP3.LUT P5, PT, P1, PT, PT, 0x8, 0x80 ;  /* 0x000000000080781c */ /* 0x000fe20000fae170 */
[----:B------:R-:W-:-:S04]  /*5330*/  IMAD.MOV.U32 R33, RZ, RZ, R5 ;  /* 0x000000ffff217224 */ /* 0x000fc800078e0005 */
[----:B------:R0:W1:Y:S01]  /*5340*/  BREV R2, R33 ;  /* 0x0000002100027301 */ /* 0x0000620000000000 */
[----:B------:R0:W-:Y:S07]  /*5350*/  STS [R24+0x78], R3 ;  /* 0x0000780318007388 */ /* 0x0001ee0000000800 */
[----:B01----:R-:W-:Y:S05]  /*5360*/  WARPSYNC.COLLECTIVE R4, `(.L_x_2608) ;  /* 0x0000000004087348 */ /* 0x003fea0003c00000 */
[----:B------:R-:W-:Y:S01]  /*5370*/  VOTE.ANY R5, PT, P5 ;  /* 0x0000000000057806 */ /* 0x000fe200028e0100 */
[----:B01----:R-:W-:Y:S06]  /*5380*/  ENDCOLLECTIVE ;  /* 0x000000000000791b */ /* 0x003fec0003800000 */
.L_x_2608:
[----:B------:R-:W-:Y:S02]  /*5390*/  IMAD.MOV.U32 R32, RZ, RZ, R5 ;  /* 0x000000ffff207224 */ /* 0x000fe400078e0005 */
[----:B------:R-:W-:Y:S01]  /*53a0*/  IMAD.MOV.U32 R3, RZ, RZ, 0x1f ;  /* 0x0000001fff037424 */ /* 0x000fe200078e00ff */
[----:B------:R0:W-:Y:S01]  /*53b0*/  STS [R27+0x7c], R2 ;  /* 0x00007c021b007388 */ /* 0x0001e20000000800 */
[----:B------:R1:W2:Y:S02]  /*53c0*/  BREV R35, R32 ;  /* 0x0000002000237301 */ /* 0x0002a40000000000 */
[----:B01----:R-:W-:-:S07]  /*53d0*/  IMAD.MOV.U32 R2, RZ, RZ, RZ ;  /* 0x000000ffff027224 */ /* 0x003fce00078e00ff */
[----:B--2---:R-:W-:Y:S05]  /*53e0*/  WARPSYNC.COLLECTIVE R4, `(.L_x_2609) ;  /* 0x0000000004087348 */ /* 0x004fea0003c00000 */
[----:B------:R0:W1:Y:S02]  /*53f0*/  SHFL.IDX P0, R33, R7, R2, R3 ;  /* 0x0000000207217389 */ /* 0x0000640000000003 */
[----:B012---:R-:W-:Y:S05]  /*5400*/  ENDCOLLECTIVE ;  /* 0x000000000000791b */ /* 0x007fea0003800000 */
.L_x_2609:
[----:B------:R0:W-:Y:S04]  /*5410*/  STS [R24+0x7c], R35 ;  /* 0x00007c2318007388 */ /* 0x0001e80000000800 */
[----:B------:R0:W1:Y:S01]  /*5420*/  LDS R5, [R28] ;  /* 0x000000001c057984 */ /* 0x0000620000000800 */
[----:B------:R-:W-:-:S07]  /*5430*/  IMAD.MOV.U32 R6, RZ, RZ, R33 ;  /* 0x000000ffff067224 */ /* 0x000fce00078e0021 */
[----:B01----:R-:W-:Y:S05]  /*5440*/  WARPSYNC.COLLECTIVE R4, `(.L_x_2610) ;  /* 0x0000000004087348 */ /* 0x003fea0003c00000 */
[----:B------:R2:W3:Y:S02]  /*5450*/  SHFL.IDX P0, R33, R7, R2, R3 ;  /* 0x0000000207217389 */ /* 0x0004e40000000003 */
[----:B0123--:R-:W-:Y:S05]  /*5460*/  ENDCOLLECTIVE ;  /* 0x000000000000791b */ /* 0x00ffea0003800000 */
.L_x_2610:
[----:B------:R-:W-:Y:S01]  /*5470*/  LOP3.LUT R32, R6, R5, RZ, 0xc0, !PT ;  /* 0x0000000506207212 */ /* 0x000fe200078ec0ff */
[----:B------:R-:W-:Y:S01]  /*5480*/  IMAD.MOV.U32 R36, RZ, RZ, R33 ;  /* 0x000000ffff247224 */ /* 0x000fe200078e0021 */
[----:B------:R0:W1:Y:S02]  /*5490*/  LDS R6, [R26] ;  /* 0x000000001a067984 */ /* 0x0000640000000800 */
[----:B------:R0:W2:Y:S04]  /*54a0*/  POPC R35, R32 ;  /* 0x0000002000237309 */ /* 0x0000a80000000000 */
[----:B012---:R-:W-:Y:S05]  /*54b0*/  WARPSYNC.COLLECTIVE R4, `(.L_x_2611) ;  /* 0x0000000004087348 */ /* 0x007fea0003c00000 */
[----:B------:R3:W4:Y:S02]  /*54c0*/  SHFL.IDX P0, R33, R7, R2, R3 ;  /* 0x0000000207217389 */ /* 0x0007240000000003 */
[----:B01234-:R-:W-:Y:S05]  /*54d0*/  ENDCOLLECTIVE ;  /* 0x000000000000791b */ /* 0x01ffea0003800000 */
.L_x_2611:
[----:B------:R-:W-:-:S06]  /*54e0*/  LOP3.LUT R36, R36, R5, RZ, 0x30, !PT ;  /* 0x0000000524247212 */ /* 0x000fcc00078e30ff */
[----:B------:R-:W0:Y:S02]  /*54f0*/  POPC R36, R36 ;  /* 0x0000002400247309 */ /* 0x000e240000000000 */
[----:B0-----:R-:W-:Y:S01]  /*5500*/  IADD3 R20, PT, PT, -R36, R20, R35 ;  /* 0x0000001424147210 */ /* 0x001fe20007ffe123 */
[----:B------:R-:W-:-:S07]  /*5510*/  IMAD.MOV.U32 R35, RZ, RZ, R33 ;  /* 0x000000ffff237224 */ /* 0x000fce00078e0021 */
[----:B------:R-:W-:Y:S05]  /*5520*/  WARPSYNC.COLLECTIVE R4, `(.L_x_2612) ;  /* 0x0000000004087348 */ /* 0x000fea0003c00000 */
[----:B------:R0:W1:Y:S02]  /*5530*/  SHFL.IDX P0, R33, R7, R2, R3 ;  /* 0x0000000207217389 */ /* 0x0000640000000003 */
[----:B01----:R-:W-:Y:S05]  /*5540*/  ENDCOLLECTIVE ;  /* 0x000000000000791b */ /* 0x003fea0003800000 */
.L_x_2612:
[----:B------:R-:W-:Y:S01]  /*5550*/  LOP3.LUT R35, R35, R6, RZ, 0xc0, !PT ;  /* 0x0000000623237212 */ /* 0x000fe200078ec0ff */
[----:B------:R-:W-:-:S05]  /*5560*/  IMAD.MOV.U32 R2, RZ, RZ, 0x1 ;  /* 0x00000001ff027424 */ /* 0x000fca00078e00ff */
[----:B------:R-:W0:Y:S01]  /*5570*/  POPC R35, R35 ;  /* 0x0000002300237309 */ /* 0x000e220000000000 */
[----:B------:R-:W-:-:S07]  /*5580*/  LOP3.LUT R34, R33, R6, RZ, 0x30, !PT ;  /* 0x0000000621227212 */ /* 0x000fce00078e30ff */
[----:B0-----:R-:W-:Y:S05]  /*5590*/  WARPSYNC.COLLECTIVE R4, `(.L_x_2613) ;  /* 0x0000000004087348 */ /* 0x001fea0003c00000 */
[----:B------:R1:W2:Y:S02]  /*55a0*/  SHFL.IDX P0, R33, R7, R2, R3 ;  /* 0x0000000207217389 */ /* 0x0002a40000000003 */
[----:B012---:R-:W-:Y:S05]  /*55b0*/  ENDCOLLECTIVE ;  /* 0x000000000000791b */ /* 0x007fea0003800000 */
.L_x_2613:
[----:B------:R-:W0:Y:S02]  /*55c0*/  POPC R34, R34 ;  /* 0x0000002200227309 */ /* 0x000e240000000000 */
[----:B0-----:R-:W-:Y:S01]  /*55d0*/  IADD3 R16, PT, PT, -R34, R16, R35 ;  /* 0x0000001022107210 */ /* 0x001fe20007ffe123 */
[----:B------:R-:W-:-:S07]  /*55e0*/  IMAD.MOV.U32 R32, RZ, RZ, R33 ;  /* 0x000000ffff207224 */ /* 0x000fce00078e0021 */
[----:B------:R-:W-:Y:S05]  /*55f0*/  WARPSYNC.COLLECTIVE R4, `(.L_x_2614) ;  /* 0x0000000004087348 */ /* 0x000fea0003c00000 */
[----:B------:R0:W1:Y:S02]  /*5600*/  SHFL.IDX P0, R33, R7, R2, R3 ;  /* 0x0000000207217389 */ /* 0x0000640000000003 */
[----:B01----:R-:W-:Y:S05]  /*5610*/  ENDCOLLECTIVE ;  /* 0x000000000000791b */ /* 0x003fea0003800000 */
.L_x_2614:
[----:B------:R-:W-:-:S04]  /*5620*/  LOP3.LUT R32, R32, R5, RZ, 0xc0, !PT ;  /* 0x0000000520207212 */ /* 0x000fc800078ec0ff */
[----:B------:R0:W1:Y:S01]  /*5630*/  POPC R34, R32 ;  /* 0x0000002000227309 */ /* 0x0000620000000000 */
[----:B------:R-:W-:-:S07]  /*5640*/  LOP3.LUT R35, R33, R5, RZ, 0x30, !PT ;  /* 0x0000000521237212 */ /* 0x000fce00078e30ff */
[----:B01----:R-:W-:Y:S05]  /*5650*/  WARPSYNC.COLLECTIVE R4, `(.L_x_2615) ;  /* 0x0000000004087348 */ /* 0x003fea0003c00000 */
[----:B------:R2:W3:Y:S02]  /*5660*/  SHFL.IDX P0, R33, R7, R2, R3 ;  /* 0x0000000207217389 */ /* 0x0004e40000000003 */
[----:B0123--:R-:W-:Y:S05]  /*5670*/  ENDCOLLECTIVE ;  /* 0x000000000000791b */ /* 0x00ffea0003800000 */
.L_x_2615:
[----:B------:R-:W0:Y:S02]  /*5680*/  POPC R35, R35 ;  /* 0x0000002300237309 */ /* 0x000e240000000000 */
[----:B0-----:R-:W-:Y:S01]  /*5690*/  IADD3 R21, PT, PT, -R35, R21, R34 ;  /* 0x0000001523157210 */ /* 0x001fe20007ffe122 */
[----:B------:R-:W-:-:S07]  /*56a0*/  IMAD.MOV.U32 R37, RZ, RZ, R33 ;  /* 0x000000ffff257224 */ /* 0x000fce00078e0021 */
[----:B------:R-:W-:Y:S05]  /*56b0*/  WARPSYNC.COLLECTIVE R4, `(.L_x_2616) ;  /* 0x0000000004087348 */ /* 0x000fea0003c00000 */
[----:B------:R0:W1:Y:S02]  /*56c0*/  SHFL.IDX P0, R33, R7, R2, R3 ;  /* 0x0000000207217389 */ /* 0x0000640000000003 */
[----:B01----:R-:W-:Y:S05]  /*56d0*/  ENDCOLLECTIVE ;  /* 0x000000000000791b */ /* 0x003fea0003800000 */
.L_x_2616:
[----:B------:R-:W-:-:S04]  /*56e0*/  LOP3.LUT R37, R37, R6, RZ, 0xc0, !PT ;  /* 0x0000000625257212 */ /* 0x000fc800078ec0ff */
[----:B------:R0:W1:Y:S01]  /*56f0*/  POPC R32, R37 ;  /* 0x0000002500207309 */ /* 0x0000620000000000 */
[----:B------:R-:W-:Y:S02]  /*5700*/  IMAD.MOV.U32 R2, RZ, RZ, 0x2 ;  /* 0x00000002ff027424 */ /* 0x000fe400078e00ff */
[----:B------:R-:W-:-:S07]  /*5710*/  IMAD.MOV.U32 R34, RZ, RZ, R33 ;  /* 0x000000ffff227224 */ /* 0x000fce00078e0021 */
[----:B01----:R-:W-:Y:S05]  /*5720*/  WARPSYNC.COLLECTIVE R4, `(.L_x_2617) ;  /* 0x0000000004087348 */ /* 0x003fea0003c00000 */
[----:B------:R2:W3:Y:S02]  /*5730*/  SHFL.IDX P0, R33, R7, R2, R3 ;  /* 0x0000000207217389 */ /* 0x0004e40000000003 */
[----:B0123--:R-:W-:Y:S05]  /*5740*/  ENDCOLLECTIVE ;  /* 0x000000000000791b */ /* 0x00ffea0003800000 */
.L_x_2617:
[----:B------:R-:W-:-:S06]  /*5750*/  LOP3.LUT R34, R34, R6, RZ, 0x30, !PT ;  /* 0x0000000622227212 */ /* 0x000fcc00078e30ff */
[----:B------:R-:W0:Y:S02]  /*5760*/  POPC R34, R34 ;  /* 0x0000002200227309 */ /* 0x000e240000000000 */
[----:B0-----:R-:W-:Y:S01]  /*5770*/  IADD3 R17, PT, PT, -R34, R17, R32 ;  /* 0x0000001122117210 */ /* 0x001fe20007ffe120 */
[----:B------:R-:W-:-:S07]  /*5780*/  IMAD.MOV.U32 R32, RZ, RZ, R33 ;  /* 0x000000ffff207224 */ /* 0x000fce00078e0021 */
[----:B------:R-:W-:Y:S05]  /*5790*/  WARPSYNC.COLLECTIVE R4, `(.L_x_2618) ;  /* 0x0000000004087348 */ /* 0x000fea0003c00000 */
[----:B------:R0:W1:Y:S02]  /*57a0*/  SHFL.IDX P0, R33, R7, R2, R3 ;  /* 0x0000000207217389 */ /* 0x0000640000000003 */
[----:B01----:R-:W-:Y:S05]  /*57b0*/  ENDCOLLECTIVE ;  /* 0x000000000000791b */ /* 0x003fea0003800000 */
.L_x_2618:
[----:B------:R-:W-:-:S04]  /*57c0*/  LOP3.LUT R32, R32, R5, RZ, 0xc0, !PT ;  /* 0x0000000520207212 */ /* 0x000fc800078ec0ff */
[----:B------:R0:W1:Y:S01]  /*57d0*/  POPC R37, R32 ;  /* 0x0000002000257309 */ /* 0x0000620000000000 */
[----:B------:R-:W-:-:S07]  /*57e0*/  IMAD.MOV.U32 R36, RZ, RZ, R33 ;  /* 0x000000ffff247224 */ /* 0x000fce00078e0021 */
[----:B01----:R-:W-:Y:S05]  /*57f0*/  WARPSYNC.COLLECTIVE R4, `(.L_x_2619) ;  /* 0x0000000004087348 */ /* 0x003fea0003c00000 */
[----:B------:R2:W3:Y:S02]  /*5800*/  SHFL.IDX P0, R33, R7, R2, R3 ;  /* 0x0000000207217389 */ /* 0x0004e40000000003 */
[----:B0123--:R-:W-:Y:S05]  /*5810*/  ENDCOLLECTIVE ;  /* 0x000000000000791b */ /* 0x00ffea0003800000 */
.L_x_2619:
[----:B------:R-:W-:-:S06]  /*5820*/  LOP3.LUT R36, R36, R5, RZ, 0x30, !PT ;  /* 0x0000000524247212 */ /* 0x000fcc00078e30ff */
[----:B------:R-:W0:Y:S01]  /*5830*/  POPC R36, R36 ;  /* 0x0000002400247309 */ /* 0x000e220000000000 */
[----:B------:R-:W-:Y:S01]  /*5840*/  IMAD.MOV.U32 R35, RZ, RZ, R33 ;  /* 0x000000ffff237224 */ /* 0x000fe200078e0021 */
[----:B0-----:R-:W-:-:S07]  /*5850*/  IADD3 R22, PT, PT, -R36, R22, R37 ;  /* 0x0000001624167210 */ /* 0x001fce0007ffe125 */
[----:B------:R-:W-:Y:S05]  /*5860*/  WARPSYNC.COLLECTIVE R4, `(.L_x_2620) ;  /* 0x0000000004087348 */ /* 0x000fea0003c00000 */
[----:B------:R0:W1:Y:S02]  /*5870*/  SHFL.IDX P0, R33, R7, R2, R3 ;  /* 0x0000000207217389 */ /* 0x0000640000000003 */
[----:B01----:R-:W-:Y:S05]  /*5880*/  ENDCOLLECTIVE ;  /* 0x000000000000791b */ /* 0x003fea0003800000 */
.L_x_2620:
[----:B------:R-:W-:-:S06]  /*5890*/  LOP3.LUT R35, R35, R6, RZ, 0xc0, !PT ;  /* 0x0000000623237212 */ /* 0x000fcc00078ec0ff */
[----:B------:R-:W0:Y:S01]  /*58a0*/  POPC R35, R35 ;  /* 0x0000002300237309 */ /* 0x000e220000000000 */
[----:B------:R-:W-:Y:S01]  /*58b0*/  IMAD.MOV.U32 R2, RZ, RZ, 0x3 ;  /* 0x00000003ff027424 */ /* 0x000fe200078e00ff */
[----:B------:R-:W-:-:S07]  /*58c0*/  LOP3.LUT R34, R33, R6, RZ, 0x30, !PT ;  /* 0x0000000621227212 */ /* 0x000fce00078e30ff */
[----:B0-----:R-:W-:Y:S05]  /*58d0*/  WARPSYNC.COLLECTIVE R4, `(.L_x_2621) ;  /* 0x0000000004087348 */ /* 0x001fea0003c00000 */
[----:B------:R1:W2:Y:S02]  /*58e0*/  SHFL.IDX P0, R33, R7, R2, R3 ;  /* 0x0000000207217389 */ /* 0x0002a40000000003 */
[----:B012---:R-:W-:Y:S05]  /*58f0*/  ENDCOLLECTIVE ;  /* 0x000000000000791b */ /* 0x007fea0003800000 */
.L_x_2621:
[----:B------:R-:W0:Y:S02]  /*5900*/  POPC R34, R34 ;  /* 0x0000002200227309 */ /* 0x000e240000000000 */
[----:B0-----:R-:W-:Y:S01]  /*5910*/  IADD3 R18, PT, PT, -R34, R18, R35 ;  /* 0x0000001222127210 */ /* 0x001fe20007ffe123 */
[----:B------:R-:W-:-:S07]  /*5920*/  IMAD.MOV.U32 R32, RZ, RZ, R33 ;  /* 0x000000ffff207224 */ /* 0x000fce00078e0021 */
[----:B------:R-:W-:Y:S05]  /*5930*/  WARPSYNC.COLLECTIVE R4, `(.L_x_2622) ;  /* 0x0000000004087348 */ /* 0x000fea0003c00000 */
[----:B------:R0:W1:Y:S02]  /*5940*/  SHFL.IDX P0, R33, R7, R2, R3 ;  /* 0x0000000207217389 */ /* 0x0000640000000003 */
[----:B01----:R-:W-:Y:S05]  /*5950*/  ENDCOLLECTIVE ;  /* 0x000000000000791b */ /* 0x003fea0003800000 */
.L_x_2622:
[----:B------:R-:W-:-:S06]  /*5960*/  LOP3.LUT R32, R32, R5, RZ, 0xc0, !PT ;  /* 0x0000000520207212 */ /* 0x000fcc00078ec0ff */
[----:B------:R-:W0:Y:S01]  /*5970*/  POPC R32, R32 ;  /* 0x0000002000207309 */ /* 0x000e220000000000 */
[----:B------:R-:W-:-:S07]  /*5980*/  LOP3.LUT R34, R33, R5, RZ, 0x30, !PT ;  /* 0x0000000521227212 */ /* 0x000fce00078e30ff */
[----:B0-----:R-:W-:Y:S05]  /*5990*/  WARPSYNC.COLLECTIVE R4, `(.L_x_2623) ;  /* 0x0000000004087348 */ /* 0x001fea0003c00000 */
[----:B------:R1:W2:Y:S02]  /*59a0*/  SHFL.IDX P0, R33, R7, R2, R3 ;  /* 0x0000000207217389 */ /* 0x0002a40000000003 */
[----:B012---:R-:W-:Y:S05]  /*59b0*/  ENDCOLLECTIVE ;  /* 0x000000000000791b */ /* 0x007fea0003800000 */
.L_x_2623:
[----:B------:R-:W0:Y:S02]  /*59c0*/  POPC R34, R34 ;  /* 0x0000002200227309 */ /* 0x000e240000000000 */
[----:B0-----:R-:W-:Y:S01]  /*59d0*/  IADD3 R23, PT, PT, -R34, R23, R32 ;  /* 0x0000001722177210 */ /* 0x001fe20007ffe120 */
[----:B------:R-:W-:-:S07]  /*59e0*/  IMAD.MOV.U32 R5, RZ, RZ, R33 ;  /* 0x000000ffff057224 */ /* 0x000fce00078e0021 */
[----:B------:R-:W-:Y:S05]  /*59f0*/  WARPSYNC.COLLECTIVE R4, `(.L_x_2624) ;  /* 0x0000000004087348 */ /* 0x000fea0003c00000 */
[----:B------:R0:W1:Y:S02]  /*5a00*/  SHFL.IDX P0, R33, R7, R2, R3 ;  /* 0x0000000207217389 */ /* 0x0000640000000003 */
[----:B01----:R-:W-:Y:S05]  /*5a10*/  ENDCOLLECTIVE ;  /* 0x000000000000791b */ /* 0x003fea0003800000 */
.L_x_2624:
[----:B------:R-:W-:-:S04]  /*5a20*/  LOP3.LUT R5, R5, R6, RZ, 0xc0, !PT ;  /* 0x0000000605057212 */ /* 0x000fc800078ec0ff */
[----:B------:R0:W1:Y:S01]  /*5a30*/  POPC R32, R5 ;  /* 0x0000000500207309 */ /* 0x0000620000000000 */
[----:B------:R-:W-:Y:S05]  /*5a40*/  BRA `(.L_x_2625) ;  /* 0xffffffc800847947 */ /* 0x000fea000383ffff */
.L_x_2535:
[----:B------:R-:W-:Y:S01]  /*5a50*/  BSSY B0, `(.L_x_2626) ;  /* 0x0000006000007945 */ /* 0x000fe20003800000 */
[----:B------:R-:W-:Y:S01]  /*5a60*/  ISETP.NE.AND P5, PT, R4, RZ, PT ;  /* 0x000000ff0400720c */ /* 0x000fe20003fa5270 */
[----:B------:R-:W-:-:S12]  /*5a70*/  IMAD.MOV.U32 R4, RZ, RZ, -0x1 ;  /* 0xffffffffff047424 */ /* 0x000fd800078e00ff */
[----:B0-----:R-:W-:Y:S05]  /*5a80*/  WARPSYNC.COLLECTIVE R4, `(.L_x_2627) ;  /* 0x0000000004087348 */ /* 0x001fea0003c00000 */
[----:B0-----:R-:W-:Y:S01]  /*5a90*/  VOTE.ANY R5, PT, P5 ;  /* 0x0000000000057806 */ /* 0x001fe200028e0100 */
[----:B------:R-:W-:Y:S06]  /*5aa0*/  ENDCOLLECTIVE ;  /* 0x000000000000791b */ /* 0x000fec0003800000 */
.L_x_2627:
[----:B------:R-:W-:Y:S05]  /*5ab0*/  BSYNC B0 ;  /* 0x0000000000007941 */ /* 0x000fea0003800000 */
.L_x_2626:
[----:B------:R-:W-:Y:S01]  /*5ac0*/  PLOP3.LUT P5, PT, P1, PT, PT, 0x80, 0x8 ;  /* 0x000000000008781c */ /* 0x000fe20000faf070 */
[----:B------:R-:W-:Y:S02]  /*5ad0*/  IMAD.MOV.U32 R4, RZ, RZ, -0x1 ;  /* 0xffffffffff047424 */ /* 0x000fe400078e00ff */
[----:B------:R-:W-:-:S06]  /*5ae0*/  IMAD.MOV.U32 R8, RZ, RZ, R5 ;  /* 0x000000ffff087224 */ /* 0x000fcc00078e0005 */
[----:B------:R-:W0:Y:S04]  /*5af0*/  BREV R8, R8 ;  /* 0x0000000800087301 */ /* 0x000e280000000000 */
[----:B0-----:R-:W-:Y:S05]  /*5b00*/  WARPSYNC.COLLECTIVE R4, `(.L_x_2628) ;  /* 0x0000000004087348 */ /* 0x001fea0003c00000 */
[----:B------:R-:W-:Y:S01]  /*5b10*/  VOTE.ANY R5, PT, P5 ;  /* 0x0000000000057806 */ /* 0x000fe200028e0100 */
[----:B0-----:R-:W-:Y:S06]  /*5b20*/  ENDCOLLECTIVE ;  /* 0x000000000000791b */ /* 0x001fec0003800000 */
.L_x_2628:
[----:B------:R-:W-:Y:S01]  /*5b30*/  PLOP3.LUT P5, PT, P0, PT, PT, 0x80, 0x8 ;  /* 0x000000000008781c */ /* 0x000fe200007af070 */
[----:B------:R-:W-:-:S06]  /*5b40*/  IMAD.MOV.U32 R9, RZ, RZ, R5 ;  /* 0x000000ffff097224 */ /* 0x000fcc00078e0005 */
[----:B------:R-:W0:Y:S06]  /*5b50*/  BREV R9, R9 ;  /* 0x0000000900097301 */ /* 0x000e2c0000000000 */
[----:B0-----:R-:W-:Y:S05]  /*5b60*/  WARPSYNC.COLLECTIVE R4, `(.L_x_2629) ;  /* 0x0000000004087348 */ /* 0x001fea0003c00000 */
[----:B------:R-:W-:Y:S01]  /*5b70*/  VOTE.ANY R5, PT, P5 ;  /* 0x0000000000057806 */ /* 0x000fe200028e0100 */
[----:B0-----:R-:W-:Y:S06]  /*5b80*/  ENDCOLLECTIVE ;  /* 0x000000000000791b */ /* 0x001fec0003800000 */
.L_x_2629:
[----:B------:R-:W-:Y:S01]  /*5b90*/  ISETP.NE.AND P5, PT, R7, RZ, PT ;  /* 0x000000ff0700720c */ /* 0x000fe20003fa5270 */
[----:B------:R-:W-:-:S06]  /*5ba0*/  IMAD.MOV.U32 R10, RZ, RZ, R5 ;  /* 0x000000ffff0a7224 */ /* 0x000fcc00078e0005 */
[----:B------:R-:W0:Y:S06]  /*5bb0*/  BREV R10, R10 ;  /* 0x0000000a000a7301 */ /* 0x000e2c0000000000 */
[----:B0-----:R-:W-:Y:S05]  /*5bc0*/  WARPSYNC.COLLECTIVE R4, `(.L_x_2630) ;  /* 0x0000000004087348 */ /* 0x001fea0003c00000 */
[----:B------:R-:W-:Y:S01]  /*5bd0*/  VOTE.ANY R5, PT, P5 ;  /* 0x0000000000057806 */ /* 0x000fe200028e0100 */
[----:B0-----:R-:W-:Y:S06]  /*5be0*/  ENDCOLLECTIVE ;  /* 0x000000000000791b */ /* 0x001fec0003800000 */
.L_x_2630:
[----:B------:R-:W-:Y:S01]  /*5bf0*/  PLOP3.LUT P5, PT, P6, PT, PT, 0x80, 0x8 ;  /* 0x000000000008781c */ /* 0x000fe200037af070 */
[----:B------:R-:W-:-:S06]  /*5c00*/  IMAD.MOV.U32 R11, RZ, RZ, R5 ;  /* 0x000000ffff0b7224 */ /* 0x000fcc00078e0005 */
[----:B------:R-:W0:Y:S06]  /*5c10*/  BREV R11, R11 ;  /* 0x0000000b000b7301 */ /* 0x000e2c0000000000 */
[----:B0-----:R-:W-:Y:S05]  /*5c20*/  WARPSYNC.COLLECTIVE R4, `(.L_x_2631) ;  /* 0x0000000004087348 */ /* 0x001fea0003c00000 */
[----:B------:R-:W-:Y:S01]  /*5c30*/  VOTE.ANY R5, PT, P5 ;  /* 0x0000000000057806 */ /* 0x000fe200028e0100 */
[----:B0-----:R-:W-:Y:S06]  /*5c40*/  ENDCOLLECTIVE ;  /* 0x000000000000791b */ /* 0x001fec0003800000 */
.L_x_2631:
[----:B------:R-:W-:Y:S01]  /*5c50*/  PLOP3.LUT P5, PT, P4, PT, PT, 0x80, 0x8 ;  /* 0x000000000008781c */ /* 0x000fe200027af070 */
[----:B------:R-:W-:-:S06]  /*5c60*/  IMAD.MOV.U32 R12, RZ, RZ, R5 ;  /* 0x000000ffff0c7224 */ /* 0x000fcc00078e0005 */
[----:B------:R-:W0:Y:S06]  /*5c70*/  BREV R12, R12 ;  /* 0x0000000c000c7301 */ /* 0x000e2c0000000000 */
[----:B0-----:R-:W-:Y:S05]  /*5c80*/  WARPSYNC.COLLECTIVE R4, `(.L_x_2632) ;  /* 0x0000000004087348 */ /* 0x001fea0003c00000 */
[----:B------:R-:W-:Y:S01]  /*5c90*/  VOTE.ANY R5, PT, P5 ;  /* 0x0000000000057806 */ /* 0x000fe200028e0100 */
[----:B0-----:R-:W-:Y:S06]  /*5ca0*/  ENDCOLLECTIVE ;  /* 0x000000000000791b */ /* 0x001fec0003800000 */
.L_x_2632:
[----:B------:R-:W-:Y:S01]  /*5cb0*/  PLOP3.LUT P5, PT, P3, PT, PT, 0x80, 0x8 ;  /* 0x000000000008781c */ /* 0x000fe20001faf070 */
[----:B------:R-:W-:-:S06]  /*5cc0*/  IMAD.MOV.U32 R13, RZ, RZ, R5 ;  /* 0x000000ffff0d7224 */ /* 0x000fcc00078e0005 */
[----:B------:R-:W0:Y:S06]  /*5cd0*/  BREV R13, R13 ;  /* 0x0000000d000d7301 */ /* 0x000e2c0000000000 */
[----:B0-----:R-:W-:Y:S05]  /*5ce0*/  WARPSYNC.COLLECTIVE R4, `(.L_x_2633) ;  /* 0x0000000004087348 */ /* 0x001fea0003c00000 */
[----:B------:R-:W-:Y:S01]  /*5cf0*/  VOTE.ANY R5, PT, P5 ;  /* 0x0000000000057806 */ /* 0x000fe200028e0100 */
[----:B0-----:R-:W-:Y:S06]  /*5d00*/  ENDCOLLECTIVE ;  /* 0x000000000000791b */ /* 0x001fec0003800000 */
.L_x_2633:
[----:B------:R-:W-:Y:S01]  /*5d10*/  PLOP3.LUT P5, PT, P2, PT, PT, 0x80, 0x8 ;  /* 0x000000000008781c */ /* 0x000fe200017af070 */
[----:B------:R-:W-:-:S06]  /*5d20*/  IMAD.MOV.U32 R14, RZ, RZ, R5 ;  /* 0x000000ffff0e7224 */ /* 0x000fcc00078e0005 */
[----:B------:R-:W0:Y:S06]  /*5d30*/  BREV R14, R14 ;  /* 0x0000000e000e7301 */ /* 0x000e2c0000000000 */
[----:B0-----:R-:W-:Y:S05]  /*5d40*/  WARPSYNC.COLLECTIVE R4, `(.L_x_2634) ;  /* 0x0000000004087348 */ /* 0x001fea0003c00000 */
[----:B------:R-:W-:Y:S01]  /*5d50*/  VOTE.ANY R5, PT, P5 ;  /* 0x0000000000057806 */ /* 0x000fe200028e0100 */
[----:B0-----:R-:W-:Y:S06]  /*5d60*/  ENDCOLLECTIVE ;  /* 0x000000000000791b */ /* 0x001fec0003800000 */
.L_x_2634:
[----:B------:R-:W-:Y:S01]  /*5d70*/  IMAD.MOV.U32 R15, RZ, RZ, R5 ;  /* 0x000000ffff0f7224 */ /* 0x000fe200078e0005 */
[----:B------:R-:W-:Y:S06]  /*5d80*/  BRA `(.L_x_2635) ;  /* 0xffffffc8006c7947 */ /* 0x000fec000383ffff */
.L_x_2636:
        /* <DEDUP_REMOVED lines=15> */
.L_x_3003:


//--------------------- .text._Z23spmm4_bin_op_1_1024_002PKhPKjPjPKiS5_i --------------------------
	.section	.text._Z23spmm4_bin_op_1_1024_002PKhPKjPjPKiS5_i,"ax",@progbits
	.align	128
        .global         _Z23spmm4_bin_op_1_1024_002PKhPKjPjPKiS5_i
        .type           _Z23spmm4_bin_op_1_1024_002PKhPKjPjPKiS5_i,@function
        .size           _Z23spmm4_bin_op_1_1024_002PKhPKjPjPKiS5_i,(.L_x_3004 - _Z23spmm4_bin_op_1_1024_002PKhPKjPjPKiS5_i)
        .other          _Z23spmm4_bin_op_1_1024_002PKhPKjPjPKiS5_i,@"STO_CUDA_ENTRY STV_DEFAULT"
_Z23spmm4_bin_op_1_1024_002PKhPKjPjPKiS5_i:
.text._Z23spmm4_bin_op_1_1024_002PKhPKjPjPKiS5_i:
        /* <DEDUP_REMOVED lines=24> */
[----:B------:R-:W-:Y:S01]  /*0180*/  PLOP3.LUT P3, PT, PT, PT, PT, 0x80, 0x8 ;  /* 0x000000000008781c */ /* 0x000fe20003f6f070 */
[----:B--2---:R-:W-:-:S05]  /*0190*/  IMAD.IADD R19, R0, 0x1, -R17 ;  /* 0x0000000100137824 */ /* 0x004fca00078e0a11 */
[----:B------:R-:W-:-:S13]  /*01a0*/  ISETP.GE.AND P4, PT, R19, 0x1, PT ;  /* 0x000000011300780c */ /* 0x000fda0003f86270 */
[----:B------:R-:W-:Y:S05]  /*01b0*/  @!P4 BRA `(.L_x_2638) ;  /* 0x0000000c00d8c947 */ /* 0x000fea0003800000 */
[----:B------:R-:W0:Y:S01]  /*01c0*/  S2R R18, SR_LANEID ;  /* 0x0000000000127919 */ /* 0x000e220000000000 */
[----:B------:R-:W1:Y:S01]  /*01d0*/  LDCU.64 UR6, c[0x0][0x3a0] ;  /* 0x00007400ff0677ac */ /* 0x000e620008000a00 */
[----:B------:R-:W-:Y:S01]  /*01e0*/  VIADD R0, R19, 0x7 ;  /* 0x0000000713007836 */ /* 0x000fe20000000000 */
[----:B------:R-:W-:Y:S01]  /*01f0*/  BSSY B1, `(.L_x_2639) ;  /* 0x00000ee000017945 */ /* 0x000fe20003800000 */
[----:B------:R-:W-:Y:S01]  /*0200*/  IMAD.MOV.U32 R12, RZ, RZ, RZ ;  /* 0x000000ffff0c7224 */ /* 0x000fe200078e00ff */
[----:B------:R-:W-:Y:S01]  /*0210*/  CS2R R10, SRZ ;  /* 0x00000000000a7805 */ /* 0x000fe2000001ff00 */
[----:B------:R-:W-:Y:S01]  /*0220*/  IMAD.MOV.U32 R21, RZ, RZ, RZ ;  /* 0x000000ffff157224 */ /* 0x000fe200078e00ff */
[----:B------:R-:W-:Y:S01]  /*0230*/  SHF.R.S32.HI R3, RZ, 0x1f, R0 ;  /* 0x0000001fff037819 */ /* 0x000fe20000011400 */
[----:B------:R-:W-:-:S03]  /*0240*/  IMAD.MOV.U32 R22, RZ, RZ, RZ ;  /* 0x000000ffff167224 */ /* 0x000fc600078e00ff */
[----:B------:R-:W-:-:S04]  /*0250*/  LEA.HI R0, R3, R0, RZ, 0x3 ;  /* 0x0000000003007211 */ /* 0x000fc800078f18ff */
[----:B------:R-:W-:Y:S02]  /*0260*/  LOP3.LUT R0, R0, 0xfffffff8, RZ, 0xc0, !PT ;  /* 0xfffffff800007812 */ /* 0x000fe400078ec0ff */
[C---:B0-----:R-:W-:Y:S02]  /*0270*/  SHF.R.U64 R2, R18.reuse, 0x2, RZ ;  /* 0x0000000212027819 */ /* 0x041fe400000012ff */
[----:B------:R-:W-:Y:S02]  /*0280*/  LOP3.LUT R9, R18, 0x3, RZ, 0xc0, !PT ;  /* 0x0000000312097812 */ /* 0x000fe400078ec0ff */
[C---:B------:R-:W-:Y:S02]  /*0290*/  IADD3 R13, P0, PT, R17.reuse, R2, RZ ;  /* 0x00000002110d7210 */ /* 0x040fe40007f1e0ff */
[----:B------:R-:W-:Y:S02]  /*02a0*/  SHF.R.U32.HI R8, RZ, 0x2, R18 ;  /* 0x00000002ff087819 */ /* 0x000fe40000011612 */
[C---:B------:R-:W-:Y:S01]  /*02b0*/  LEA.HI.X.SX32 R2, R17.reuse, RZ, 0x1, P0 ;  /* 0x000000ff11027211 */ /* 0x040fe200000f0eff */
[----:B------:R-:W-:Y:S01]  /*02c0*/  IMAD.SHL.U32 R17, R17, 0x4, RZ ;  /* 0x0000000411117824 */ /* 0x000fe200078e00ff */
[----:B-1----:R-:W-:-:S02]  /*02d0*/  LEA R16, P0, R13, UR6, 0x2 ;  /* 0x000000060d107c11 */ /* 0x002fc4000f8010ff */
[----:B------:R-:W-:Y:S02]  /*02e0*/  IADD3 R7, PT, PT, -R18, 0x1f, RZ ;  /* 0x0000001f12077810 */ /* 0x000fe40007ffe1ff */
[----:B------:R-:W-:Y:S02]  /*02f0*/  LEA.HI.X R13, R13, UR7, R2, 0x2, P0 ;  /* 0x000000070d0d7c11 */ /* 0x000fe400080f1402 */
[----:B------:R-:W-:Y:S02]  /*0300*/  SHF.R.S32.HI R6, RZ, 0x1f, R17 ;  /* 0x0000001fff067819 */ /* 0x000fe40000011411 */
[C---:B------:R-:W-:Y:S02]  /*0310*/  LOP3.LUT R5, R9.reuse, 0x8, RZ, 0xfc, !PT ;  /* 0x0000000809057812 */ /* 0x040fe400078efcff */
[C---:B------:R-:W-:Y:S02]  /*0320*/  LOP3.LUT R4, R9.reuse, 0xc, RZ, 0xfc, !PT ;  /* 0x0000000c09047812 */ /* 0x040fe400078efcff */
[----:B------:R-:W-:-:S02]  /*0330*/  LOP3.LUT R3, R9, 0x10, RZ, 0xfc, !PT ;  /* 0x0000001009037812 */ /* 0x000fc400078efcff */
[----:B------:R-:W-:-:S07]  /*0340*/  LOP3.LUT R2, R9, 0x14, RZ, 0xfc, !PT ;  /* 0x0000001409027812 */ /* 0x000fce00078efcff */
.L_x_2641:
[----:B------:R-:W-:-:S13]  /*0350*/  ISETP.GE.U32.AND P0, PT, R8, R19, PT ;  /* 0x000000130800720c */ /* 0x000fda0003f06070 */
[----:B------:R-:W-:Y:S01]  /*0360*/  @!P0 IMAD.MOV.U32 R26, RZ, RZ, R16 ;  /* 0x000000ffff1a8224 */ /* 0x000fe200078e0010 */
[----:B------:R-:W0:Y:S01]  /*0370*/  @!P0 LDC.64 R14, c[0x0][0x380] ;  /* 0x0000e000ff0e8b82 */ /* 0x000e220000000a00 */
[----:B------:R-:W-:-:S05]  /*0380*/  @!P0 IMAD.MOV.U32 R27, RZ, RZ, R13 ;  /* 0x000000ffff1b8224 */ /* 0x000fca00078e000d */
[----:B------:R-:W2:Y:S01]  /*0390*/  @!P0 LDG.E.CONSTANT R26, desc[UR4][R26.64] ;  /* 0x000000041a1a8981 */ /* 0x000ea2000c1e9900 */
[----:B------:R-:W-:Y:S01]  /*03a0*/  @!P0 LOP3.LUT R28, R9, 0xfffffffc, R18, 0xf8, !PT ;  /* 0xfffffffc091c8812 */ /* 0x000fe200078ef812 */
[----:B------:R-:W1:Y:S03]  /*03b0*/  @!P0 LDC.64 R24, c[0x0][0x388] ;  /* 0x0000e200ff188b82 */ /* 0x000e660000000a00 */
[----:B0-----:R-:W-:-:S04]  /*03c0*/  @!P0 IADD3 R28, P1, P2, R28, R14, R17 ;  /* 0x0000000e1c1c8210 */ /* 0x001fc80007a3e011 */
[----:B------:R-:W-:Y:S01]  /*03d0*/  @!P0 IADD3.X R29, PT, PT, RZ, R15, R6, P1, P2 ;  /* 0x0000000fff1d8210 */ /* 0x000fe20000fe4406 */
[----:B------:R-:W-:-:S04]  /*03e0*/  IMAD.MOV.U32 R14, RZ, RZ, RZ ;  /* 0x000000ffff0e7224 */ /* 0x000fc800078e00ff */
[----:B------:R-:W3:Y:S01]  /*03f0*/  @!P0 LDG.E.U8.CONSTANT R28, desc[UR4][R28.64] ;  /* 0x000000041c1c8981 */ /* 0x000ee2000c1e9100 */
[----:B--2---:R-:W-:-:S04]  /*0400*/  @!P0 IMAD R15, R26, 0x4, R9 ;  /* 0x000000041a0f8824 */ /* 0x004fc800078e0209 */
[----:B-1----:R-:W-:-:S05]  /*0410*/  @!P0 IMAD.WIDE.U32 R24, R15, 0x4, R24 ;  /* 0x000000040f188825 */ /* 0x002fca00078e0018 */
[----:B------:R0:W5:Y:S01]  /*0420*/  @!P0 LDG.E.CONSTANT R14, desc[UR4][R24.64] ;  /* 0x00000004180e8981 */ /* 0x000162000c1e9900 */
[----:B------:R-:W-:Y:S01]  /*0430*/  UMOV UR6, 0xffffffff ;  /* 0xffffffff00067882 */ /* 0x000fe20000000000 */
[----:B------:R-:W-:Y:S01]  /*0440*/  IMAD.MOV.U32 R26, RZ, RZ, RZ ;  /* 0x000000ffff1a7224 */ /* 0x000fe200078e00ff */
[----:B---3--:R-:W-:Y:S01]  /*0450*/  @!P0 LOP3.LUT R26, R28, 0xf, RZ, 0xc0, !PT ;  /* 0x0000000f1c1a8812 */ /* 0x008fe200078ec0ff */
[----:B0-----:R-:W-:Y:S06]  /*0460*/  BRA.DIV UR6, `(.L_x_2640) ;  /* 0x0000000e066c7947 */ /* 0x001fec000b800000 */
[----:B------:R-:W-:Y:S01]  /*0470*/  LOP3.LUT R27, R9, 0x4, RZ, 0xfc, !PT ;  /* 0x00000004091b7812 */ /* 0x000fe200078efcff */
[----:B------:R-:W0:Y:S04]  /*0480*/  SHFL.IDX PT, R15, R26, R9, 0x1f ;  /* 0x00001f091a0f7589 */ /* 0x000e2800000e0000 */
[----:B------:R-:W1:Y:S04]  /*0490*/  SHFL.IDX PT, R29, R26, R5, 0x1f ;  /* 0x00001f051a1d7589 */ /* 0x000e6800000e0000 */
[----:B------:R-:W2:Y:S01]  /*04a0*/  SHFL.IDX PT, R27, R26, R27, 0x1f ;  /* 0x00001f1b1a1b7589 */ /* 0x000ea200000e0000 */
[----:B0-----:R-:W-:-:S02]  /*04b0*/  IMAD.SHL.U32 R15, R15, 0x10000000, RZ ;  /* 0x100000000f0f7824 */ /* 0x001fc400078e00ff */
[----:B-1----:R-:W-:Y:S02]  /*04c0*/  IMAD.SHL.U32 R29, R29, 0x100000, RZ ;  /* 0x001000001d1d7824 */ /* 0x002fe400078e00ff */
[----:B--2---:R-:W-:Y:S02]  /*04d0*/  IMAD.SHL.U32 R28, R27, 0x1000000, RZ ;  /* 0x010000001b1c7824 */ /* 0x004fe400078e00ff */
[----:B------:R-:W0:Y:S03]  /*04e0*/  SHFL.IDX PT, R27, R26, R3, 0x1f ;  /* 0x00001f031a1b7589 */ /* 0x000e2600000e0000 */
[----:B------:R-:W-:Y:S02]  /*04f0*/  LOP3.LUT R15, R29, R28, R15, 0xfe, !PT ;  /* 0x0000001c1d0f7212 */ /* 0x000fe400078efe0f */
[----:B------:R-:W1:Y:S01]  /*0500*/  SHFL.IDX PT, R29, R26, R4, 0x1f ;  /* 0x00001f041a1d7589 */ /* 0x000e6200000e0000 */
[----:B0-----:R-:W-:-:S02]  /*0510*/  IMAD.SHL.U32 R23, R27, 0x1000, RZ ;  /* 0x000010001b177824 */ /* 0x001fc400078e00ff */
[----:B-1----:R-:W-:Y:S01]  /*0520*/  IMAD.U32 R28, R29, 0x10000, RZ ;  /* 0x000100001d1c7824 */ /* 0x002fe200078e00ff */
[----:B------:R-:W-:-:S04]  /*0530*/  LOP3.LUT R29, R9, 0x18, RZ, 0xfc, !PT ;  /* 0x00000018091d7812 */ /* 0x000fc800078efcff */
[----:B------:R-:W-:Y:S02]  /*0540*/  LOP3.LUT R27, R23, R15, R28, 0xfe, !PT ;  /* 0x0000000f171b7212 */ /* 0x000fe400078efe1c */
[----:B------:R-:W0:Y:S04]  /*0550*/  SHFL.IDX PT, R15, R26, R2, 0x1f ;  /* 0x00001f021a0f7589 */ /* 0x000e2800000e0000 */
[----:B------:R-:W1:Y:S01]  /*0560*/  SHFL.IDX PT, R29, R26, R29, 0x1f ;  /* 0x00001f1d1a1d7589 */ /* 0x000e6200000e0000 */
[----:B0-----:R-:W-:Y:S02]  /*0570*/  IMAD.SHL.U32 R28, R15, 0x100, RZ ;  /* 0x000001000f1c7824 */ /* 0x001fe400078e00ff */
[----:B-1----:R-:W-:Y:S02]  /*0580*/  IMAD.SHL.U32 R15, R29, 0x10, RZ ;  /* 0x000000101d0f7824 */ /* 0x002fe400078e00ff */
[----:B-----5:R-:W0:Y:S03]  /*0590*/  SHFL.IDX PT, R29, R14, 0x3, 0x1f ;  /* 0x00601f000e1d7f89 */ /* 0x020e2600000e0000 */
[----:B------:R-:W-:-:S02]  /*05a0*/  LOP3.LUT R15, R15, R27, R28, 0xfe, !PT ;  /* 0x0000001b0f0f7212 */ /* 0x000fc400078efe1c */
[----:B------:R-:W1:Y:S04]  /*05b0*/  SHFL.IDX PT, R27, R14, RZ, 0x1f ;  /* 0x00001fff0e1b7589 */ /* 0x000e6800000e0000 */
[----:B------:R-:W2:Y:S01]  /*05c0*/  SHFL.IDX PT, R28, R14, 0x1, 0x1f ;  /* 0x00201f000e1c7f89 */ /* 0x000ea200000e0000 */
[-C--:B0-----:R-:W-:Y:S02]  /*05d0*/  SHF.R.U32.HI R29, RZ, R7.reuse, R29 ;  /* 0x00000007ff1d7219 */ /* 0x081fe4000001161d */
[----:B-1----:R-:W-:-:S03]  /*05e0*/  SHF.R.U32.HI R27, RZ, R7, R27 ;  /* 0x00000007ff1b7219 */ /* 0x002fc6000001161b */
[----:B------:R-:W-:Y:S01]  /*05f0*/  IMAD.SHL.U32 R29, R29, 0x2, RZ ;  /* 0x000000021d1d7824 */ /* 0x000fe200078e00ff */
[----:B--2---:R-:W-:Y:S01]  /*0600*/  SHF.R.U32.HI R28, RZ, R7, R28 ;  /* 0x00000007ff1c7219 */ /* 0x004fe2000001161c */
[----:B------:R-:W-:-:S03]  /*0610*/  IMAD.SHL.U32 R27, R27, 0x4, RZ ;  /* 0x000000041b1b7824 */ /* 0x000fc600078e00ff */
[----:B------:R-:W-:Y:S02]  /*0620*/  LOP3.LUT R24, R29, 0x2, RZ, 0xc0, !PT ;  /* 0x000000021d187812 */ /* 0x000fe400078ec0ff */
[----:B------:R-:W0:Y:S01]  /*0630*/  SHFL.IDX PT, R29, R14, 0x5, 0x1f ;  /* 0x00a01f000e1d7f89 */ /* 0x000e2200000e0000 */
[----:B------:R-:W-:Y:S01]  /*0640*/  IMAD.SHL.U32 R28, R28, 0x2, RZ ;  /* 0x000000021c1c7824 */ /* 0x000fe200078e00ff */
[----:B------:R-:W-:-:S04]  /*0650*/  LOP3.LUT R27, R27, 0x4, RZ, 0xc0, !PT ;  /* 0x000000041b1b7812 */ /* 0x000fc800078ec0ff */
[----:B------:R-:W-:Y:S02]  /*0660*/  LOP3.LUT R27, R27, 0x2, R28, 0xf8, !PT ;  /* 0x000000021b1b7812 */ /* 0x000fe400078ef81c */
[----:B------:R-:W1:Y:S01]  /*0670*/  SHFL.IDX PT, R28, R14, 0x2, 0x1f ;  /* 0x00401f000e1c7f89 */ /* 0x000e6200000e0000 */
[----:B0-----:R-:W-:-:S05]  /*0680*/  SHF.R.U32.HI R29, RZ, R7, R29 ;  /* 0x00000007ff1d7219 */ /* 0x001fca000001161d */
[----:B------:R-:W-:Y:S01]  /*0690*/  IMAD.SHL.U32 R29, R29, 0x2, RZ ;  /* 0x000000021d1d7824 */ /* 0x000fe200078e00ff */
[----:B-1----:R-:W-:-:S04]  /*06a0*/  SHF.R.U32.HI R28, RZ, R7, R28 ;  /* 0x00000007ff1c7219 */ /* 0x002fc8000001161c */
[----:B------:R-:W-:Y:S02]  /*06b0*/  LOP3.LUT R27, R27, 0x1, R28, 0xf8, !PT ;  /* 0x000000011b1b7812 */ /* 0x000fe400078ef81c */
[----:B------:R-:W0:Y:S03]  /*06c0*/  SHFL.IDX PT, R28, R14, 0x4, 0x1f ;  /* 0x00801f000e1c7f89 */ /* 0x000e2600000e0000 */
[----:B------:R-:W-:Y:S01]  /*06d0*/  IMAD R27, R27, 0x4, R24 ;  /* 0x000000041b1b7824 */ /* 0x000fe200078e0218 */
[----:B------:R-:W-:Y:S02]  /*06e0*/  LOP3.LUT R24, R29, 0x2, RZ, 0xc0, !PT ;  /* 0x000000021d187812 */ /* 0x000fe400078ec0ff */
[----:B------:R-:W1:Y:S01]  /*06f0*/  SHFL.IDX PT, R29, R14, 0x7, 0x1f ;  /* 0x00e01f000e1d7f89 */ /* 0x000e6200000e0000 */
[----:B0-----:R-:W-:-:S04]  /*0700*/  SHF.R.U32.HI R28, RZ, R7, R28 ;  /* 0x00000007ff1c7219 */ /* 0x001fc8000001161c */
[----:B------:R-:W-:Y:S02]  /*0710*/  LOP3.LUT R28, R28, 0x1, RZ, 0xc0, !PT ;  /* 0x000000011c1c7812 */ /* 0x000fe400078ec0ff */
[----:B-1----:R-:W-:-:S03]  /*0720*/  SHF.R.U32.HI R29, RZ, R7, R29 ;  /* 0x00000007ff1d7219 */ /* 0x002fc6000001161d */
[----:B------:R-:W-:Y:S02]  /*0730*/  IMAD.IADD R27, R27, 0x1, R28 ;  /* 0x000000011b1b7824 */ /* 0x000fe400078e021c */
[----:B------:R-:W0:Y:S01]  /*0740*/  SHFL.IDX PT, R28, R14, 0x6, 0x1f ;  /* 0x00c01f000e1c7f89 */ /* 0x000e2200000e0000 */
[----:B------:R-:W-:Y:S02]  /*0750*/  IMAD.SHL.U32 R29, R29, 0x2, RZ ;  /* 0x000000021d1d7824 */ /* 0x000fe400078e00ff */
[----:B------:R-:W-:-:S03]  /*0760*/  IMAD R27, R27, 0x4, R24 ;  /* 0x000000041b1b7824 */ /* 0x000fc600078e0218 */
        /* <DEDUP_REMOVED lines=12> */
[----:B------:R-:W-:-:S05]  /*0830*/  LOP3.LUT R28, R28, 0x1, RZ, 0xc0, !PT ;  /* 0x000000011c1c7812 */ /* 0x000fca00078ec0ff */
[----:B------:R-:W-:Y:S01]  /*0840*/  IMAD.IADD R27, R27, 0x1, R28 ;  /* 0x000000011b1b7824 */ /* 0x000fe200078e021c */
[----:B-1----:R-:W-:Y:S01]  /*0850*/  SHF.R.U32.HI R29, RZ, R7, R29 ;  /* 0x00000007ff1d7219 */ /* 0x002fe2000001161d */
[----:B------:R-:W0:Y:S02]  /*0860*/  SHFL.IDX PT, R28, R14, 0xa, 0x1f ;  /* 0x01401f000e1c7f89 */ /* 0x000e2400000e0000 */
[----:B------:R-:W-:Y:S02]  /*0870*/  IMAD R27, R27, 0x4, R24 ;  /* 0x000000041b1b7824 */ /* 0x000fe400078e0218 */
[----:B------:R-:W-:-:S05]  /*0880*/  IMAD.SHL.U32 R29, R29, 0x2, RZ ;  /* 0x000000021d1d7824 */ /* 0x000fca00078e00ff */
[----:B------:R-:W-:Y:S02]  /*0890*/  LOP3.LUT R24, R29, 0x2, RZ, 0xc0, !PT ;  /* 0x000000021d187812 */ /* 0x000fe400078ec0ff */
[----:B------:R-:W1:Y:S01]  /*08a0*/  SHFL.IDX PT, R29, R14, 0xd, 0x1f ;  /* 0x01a01f000e1d7f89 */ /* 0x000e6200000e0000 */
[----:B0-----:R-:W-:-:S04]  /*08b0*/  SHF.R.U32.HI R28, RZ, R7, R28 ;  /* 0x00000007ff1c7219 */ /* 0x001fc8000001161c */
[----:B------:R-:W-:-:S05]  /*08c0*/  LOP3.LUT R28, R28, 0x1, RZ, 0xc0, !PT ;  /* 0x000000011c1c7812 */ /* 0x000fca00078ec0ff */
[----:B------:R-:W-:Y:S02]  /*08d0*/  IMAD.IADD R27, R27, 0x1, R28 ;  /* 0x000000011b1b7824 */ /* 0x000fe400078e021c */
[----:B------:R-:W0:Y:S01]  /*08e0*/  SHFL.IDX PT, R28, R14, 0xc, 0x1f ;  /* 0x01801f000e1c7f89 */ /* 0x000e2200000e0000 */
[----:B-1----:R-:W-:Y:S01]  /*08f0*/  SHF.R.U32.HI R29, RZ, R7, R29 ;  /* 0x00000007ff1d7219 */ /* 0x002fe2000001161d */
[----:B------:R-:W-:-:S04]  /*0900*/  IMAD R27, R27, 0x4, R24 ;  /* 0x000000041b1b7824 */ /* 0x000fc800078e0218 */
        /* <DEDUP_REMOVED lines=15> */
[----:B------:R-:W0:Y:S02]  /*0a00*/  SHFL.IDX PT, R28, R14, 0x10, 0x1f ;  /* 0x02001f000e1c7f89 */ /* 0x000e2400000e0000 */
[----:B------:R-:W-:Y:S01]  /*0a10*/  IMAD R27, R27, 0x4, R24 ;  /* 0x000000041b1b7824 */ /* 0x000fe200078e0218 */
[----:B-1----:R-:W-:-:S05]  /*0a20*/  SHF.R.U32.HI R29, RZ, R7, R29 ;  /* 0x00000007ff1d7219 */ /* 0x002fca000001161d */
        /* <DEDUP_REMOVED lines=8> */
[----:B-1----:R-:W-:-:S04]  /*0ab0*/  SHF.R.U32.HI R29, RZ, R7, R29 ;  /* 0x00000007ff1d7219 */ /* 0x002fc8000001161d */
[----:B------:R-:W-:Y:S02]  /*0ac0*/  LOP3.LUT R24, R29, 0x1, RZ, 0xc0, !PT ;  /* 0x000000011d187812 */ /* 0x000fe400078ec0ff */
[----:B------:R-:W1:Y:S03]  /*0ad0*/  SHFL.IDX PT, R29, R14, 0x15, 0x1f ;  /* 0x02a01f000e1d7f89 */ /* 0x000e6600000e0000 */
[----:B------:R-:W-:Y:S01]  /*0ae0*/  IMAD.IADD R27, R27, 0x1, R24 ;  /* 0x000000011b1b7824 */ /* 0x000fe200078e0218 */
[----:B0-----:R-:W-:-:S05]  /*0af0*/  SHF.R.U32.HI R28, RZ, R7, R28 ;  /* 0x00000007ff1c7219 */ /* 0x001fca000001161c */
[----:B------:R-:W-:Y:S02]  /*0b00*/  IMAD.SHL.U32 R23, R28, 0x2, RZ ;  /* 0x000000021c177824 */ /* 0x000fe400078e00ff */
[----:B------:R-:W0:Y:S01]  /*0b10*/  SHFL.IDX PT, R28, R14, 0x14, 0x1f ;  /* 0x02801f000e1c7f89 */ /* 0x000e2200000e0000 */
[----:B-1----:R-:W-:Y:S02]  /*0b20*/  SHF.R.U32.HI R29, RZ, R7, R29 ;  /* 0x00000007ff1d7219 */ /* 0x002fe4000001161d */
[----:B------:R-:W-:-:S03]  /*0b30*/  LOP3.LUT R24, R23, 0x2, RZ, 0xc0, !PT ;  /* 0x0000000217187812 */ /* 0x000fc600078ec0ff */
[----:B------:R-:W-:Y:S02]  /*0b40*/  IMAD.SHL.U32 R29, R29, 0x2, RZ ;  /* 0x000000021d1d7824 */ /* 0x000fe400078e00ff */
[----:B------:R-:W-:-:S03]  /*0b50*/  IMAD R27, R27, 0x4, R24 ;  /* 0x000000041b1b7824 */ /* 0x000fc600078e0218 */
[----:B------:R-:W-:Y:S02]  /*0b60*/  LOP3.LUT R24, R29, 0x2, RZ, 0xc0, !PT ;  /* 0x000000021d187812 */ /* 0x000fe400078ec0ff */
[----:B------:R-:W1:Y:S01]  /*0b70*/  SHFL.IDX PT, R29, R14, 0x17, 0x1f ;  /* 0x02e01f000e1d7f89 */ /* 0x000e6200000e0000 */
[----:B0-----:R-:W-:-:S04]  /*0b80*/  SHF.R.U32.HI R28, RZ, R7, R28 ;  /* 0x00000007ff1c7219 */ /* 0x001fc8000001161c */
[----:B------:R-:W-:-:S05]  /*0b90*/  LOP3.LUT R28, R28, 0x1, RZ, 0xc0, !PT ;  /* 0x000000011c1c7812 */ /* 0x000fca00078ec0ff */
[----:B------:R-:W-:Y:S02]  /*0ba0*/  IMAD.IADD R27, R27, 0x1, R28 ;  /* 0x000000011b1b7824 */ /* 0x000fe400078e021c */
[----:B------:R-:W0:Y:S02]  /*0bb0*/  SHFL.IDX PT, R28, R14, 0x16, 0x1f ;  /* 0x02c01f000e1c7f89 */ /* 0x000e2400000e0000 */
[----:B------:R-:W-:Y:S01]  /*0bc0*/  IMAD R27, R27, 0x4, R24 ;  /* 0x000000041b1b7824 */ /* 0x000fe200078e0218 */
[-C--:B-1----:R-:W-:Y:S01]  /*0bd0*/  SHF.R.U32.HI R29, RZ, R7.reuse, R29 ;  /* 0x00000007ff1d7219 */ /* 0x082fe2000001161d */
[----:B------:R-:W1:Y:S04]  /*0be0*/  SHFL.IDX PT, R24, R14, 0x18, 0x1f ;  /* 0x03001f000e187f89 */ /* 0x000e6800000e0000 */
[----:B------:R-:W-:Y:S01]  /*0bf0*/  IMAD.SHL.U32 R29, R29, 0x2, RZ ;  /* 0x000000021d1d7824 */ /* 0x000fe200078e00ff */
[----:B0-----:R-:W-:-:S04]  /*0c00*/  SHF.R.U32.HI R28, RZ, R7, R28 ;  /* 0x00000007ff1c7219 */ /* 0x001fc8000001161c */
[----:B------:R-:W-:Y:S02]  /*0c10*/  LOP3.LUT R28, R28, 0x1, RZ, 0xc0, !PT ;  /* 0x000000011c1c7812 */ /* 0x000fe400078ec0ff */
[----:B-1----:R-:W-:-:S03]  /*0c20*/  SHF.R.U32.HI R24, RZ, R7, R24 ;  /* 0x00000007ff187219 */ /* 0x002fc60000011618 */
[----:B------:R-:W-:Y:S01]  /*0c30*/  IMAD.IADD R27, R27, 0x1, R28 ;  /* 0x000000011b1b7824 */ /* 0x000fe200078e021c */
[----:B------:R-:W-:Y:S02]  /*0c40*/  LOP3.LUT R28, R29, 0x2, RZ, 0xc0, !PT ;  /* 0x000000021d1c7812 */ /* 0x000fe400078ec0ff */
[----:B------:R-:W-:Y:S02]  /*0c50*/  LOP3.LUT R24, R24, 0x1, RZ, 0xc0, !PT ;  /* 0x0000000118187812 */ /* 0x000fe400078ec0ff */
[----:B------:R-:W-:Y:S01]  /*0c60*/  LOP3.LUT R29, R9, 0x1c, RZ, 0xfc, !PT ;  /* 0x0000001c091d7812 */ /* 0x000fe200078efcff */
[----:B------:R-:W-:Y:S02]  /*0c70*/  IMAD R27, R27, 0x4, R28 ;  /* 0x000000041b1b7824 */ /* 0x000fe400078e021c */
[----:B------:R-:W0:Y:S02]  /*0c80*/  SHFL.IDX PT, R28, R14, 0x19, 0x1f ;  /* 0x03201f000e1c7f89 */ /* 0x000e2400000e0000 */
[----:B------:R-:W-:-:S02]  /*0c90*/  IMAD.IADD R27, R27, 0x1, R24 ;  /* 0x000000011b1b7824 */ /* 0x000fc400078e0218 */
[----:B------:R-:W1:Y:S04]  /*0ca0*/  SHFL.IDX PT, R29, R26, R29, 0x1f ;  /* 0x00001f1d1a1d7589 */ /* 0x000e6800000e0000 */
[----:B------:R-:W2:Y:S01]  /*0cb0*/  SHFL.IDX PT, R26, R14, 0x1d, 0x1f ;  /* 0x03a01f000e1a7f89 */ /* 0x000ea200000e0000 */
[----:B0-----:R-:W-:-:S03]  /*0cc0*/  SHF.R.U32.HI R23, RZ, R7, R28 ;  /* 0x00000007ff177219 */ /* 0x001fc6000001161c */
[----:B------:R-:W0:Y:S01]  /*0cd0*/  SHFL.IDX PT, R28, R14, 0x1a, 0x1f ;  /* 0x03401f000e1c7f89 */ /* 0x000e2200000e0000 */
[----:B-1----:R-:W-:Y:S01]  /*0ce0*/  LOP3.LUT R15, R15, R29, RZ, 0xfc, !PT ;  /* 0x0000001d0f0f7212 */ /* 0x002fe200078efcff */
[----:B------:R-:W-:Y:S01]  /*0cf0*/  IMAD.SHL.U32 R23, R23, 0x2, RZ ;  /* 0x0000000217177824 */ /* 0x000fe200078e00ff */
[----:B--2---:R-:W-:-:S04]  /*0d00*/  SHF.R.U32.HI R26, RZ, R7, R26 ;  /* 0x00000007ff1a7219 */ /* 0x004fc8000001161a */
[----:B------:R-:W-:Y:S02]  /*0d10*/  LOP3.LUT R24, R23, 0x2, RZ, 0xc0, !PT ;  /* 0x0000000217187812 */ /* 0x000fe400078ec0ff */
[----:B------:R-:W1:Y:S01]  /*0d20*/  SHFL.IDX PT, R23, R14, 0x1c, 0x1f ;  /* 0x03801f000e177f89 */ /* 0x000e6200000e0000 */
[----:B------:R-:W-:Y:S02]  /*0d30*/  IMAD.SHL.U32 R26, R26, 0x2, RZ ;  /* 0x000000021a1a7824 */ /* 0x000fe400078e00ff */
[----:B------:R-:W-:Y:S02]  /*0d40*/  IMAD R27, R27, 0x4, R24 ;  /* 0x000000041b1b7824 */ /* 0x000fe400078e0218 */
[----:B------:R-:W2:Y:S01]  /*0d50*/  SHFL.IDX PT, R24, R14, 0x1b, 0x1f ;  /* 0x03601f000e187f89 */ /* 0x000ea200000e0000 */
[----:B------:R-:W-:Y:S02]  /*0d60*/  LOP3.LUT R26, R26, 0x2, RZ, 0xc0, !PT ;  /* 0x000000021a1a7812 */ /* 0x000fe400078ec0ff */
[----:B0-----:R-:W-:-:S04]  /*0d70*/  SHF.R.U32.HI R28, RZ, R7, R28 ;  /* 0x00000007ff1c7219 */ /* 0x001fc8000001161c */
[----:B------:R-:W-:-:S05]  /*0d80*/  LOP3.LUT R28, R28, 0x1, RZ, 0xc0, !PT ;  /* 0x000000011c1c7812 */ /* 0x000fca00078ec0ff */
[----:B------:R-:W-:Y:S01]  /*0d90*/  IMAD.IADD R27, R27, 0x1, R28 ;  /* 0x000000011b1b7824 */ /* 0x000fe200078e021c */
[-C--:B-1----:R-:W-:Y:S01]  /*0da0*/  SHF.R.U32.HI R23, RZ, R7.reuse, R23 ;  /* 0x00000007ff177219 */ /* 0x082fe20000011617 */
[----:B------:R-:W0:Y:S03]  /*0db0*/  SHFL.IDX PT, R28, R14, 0x1e, 0x1f ;  /* 0x03c01f000e1c7f89 */ /* 0x000e2600000e0000 */
[----:B------:R-:W-:Y:S02]  /*0dc0*/  LOP3.LUT R23, R23, 0x1, RZ, 0xc0, !PT ;  /* 0x0000000117177812 */ /* 0x000fe400078ec0ff */
[----:B--2---:R-:W-:-:S05]  /*0dd0*/  SHF.R.U32.HI R24, RZ, R7, R24 ;  /* 0x00000007ff187219 */ /* 0x004fca0000011618 */
[----:B------:R-:W-:-:S05]  /*0de0*/  IMAD.SHL.U32 R24, R24, 0x2, RZ ;  /* 0x0000000218187824 */ /* 0x000fca00078e00ff */
[----:B------:R-:W-:-:S05]  /*0df0*/  LOP3.LUT R24, R24, 0x2, RZ, 0xc0, !PT ;  /* 0x0000000218187812 */ /* 0x000fca00078ec0ff */
[----:B------:R-:W-:Y:S02]  /*0e00*/  IMAD R29, R27, 0x4, R24 ;  /* 0x000000041b1d7824 */ /* 0x000fe400078e0218 */
[----:B------:R1:W2:Y:S02]  /*0e10*/  SHFL.IDX PT, R24, R14, 0x1f, 0x1f ;  /* 0x03e01f000e187f89 */ /* 0x0002a400000e0000 */
[----:B------:R-:W-:Y:S01]  /*0e20*/  IMAD.IADD R29, R29, 0x1, R23 ;  /* 0x000000011d1d7824 */ /* 0x000fe200078e0217 */
[----:B0-----:R-:W-:Y:S01]  /*0e30*/  SHF.R.U32.HI R23, RZ, R7, R28 ;  /* 0x00000007ff177219 */ /* 0x001fe2000001161c */
[----:B------:R-:W-:Y:S02]  /*0e40*/  SHFL.IDX PT, R27, R15, RZ, 0x1f ;  /* 0x00001fff0f1b7589 */ /* 0x000fe400000e0000 */
[----:B------:R-:W-:Y:S02]  /*0e50*/  IMAD R29, R29, 0x4, R26 ;  /* 0x000000041d1d7824 */ /* 0x000fe400078e021a */
[----:B------:R-:W0:Y:S01]  /*0e60*/  SHFL.IDX PT, R28, R15, RZ, 0x1f ;  /* 0x00001fff0f1c7589 */ /* 0x000e2200000e0000 */
[----:B-1----:R-:W-:-:S05]  /*0e70*/  LOP3.LUT R14, R23, 0x1, RZ, 0xc0, !PT ;  /* 0x00000001170e7812 */ /* 0x002fca00078ec0ff */
[----:B------:R-:W-:Y:S01]  /*0e80*/  IMAD.IADD R29, R29, 0x1, R14 ;  /* 0x000000011d1d7824 */ /* 0x000fe200078e020e */
[----:B--2---:R-:W-:-:S04]  /*0e90*/  SHF.R.U32.HI R24, RZ, R7, R24 ;  /* 0x00000007ff187219 */ /* 0x004fc80000011618 */
[----:B------:R-:W-:-:S05]  /*0ea0*/  LOP3.LUT R24, R24, 0x1, RZ, 0xc0, !PT ;  /* 0x0000000118187812 */ /* 0x000fca00078ec0ff */
[----:B------:R-:W-:-:S05]  /*0eb0*/  IMAD R14, R29, 0x2, R24 ;  /* 0x000000021d0e7824 */ /* 0x000fca00078e0218 */
[-C--:B0-----:R-:W-:Y:S02]  /*0ec0*/  LOP3.LUT R24, R28, R14.reuse, RZ, 0x30, !PT ;  /* 0x0000000e1c187212 */ /* 0x081fe400078e30ff */
[----:B------:R-:W0:Y:S01]  /*0ed0*/  SHFL.IDX PT, R28, R15, 0x1, 0x1f ;  /* 0x00201f000f1c7f89 */ /* 0x000e2200000e0000 */
[----:B------:R-:W-:-:S03]  /*0ee0*/  LOP3.LUT R23, R27, R14, RZ, 0xc0, !PT ;  /* 0x0000000e1b177212 */ /* 0x000fc600078ec0ff */
[----:B------:R-:W1:Y:S01]  /*0ef0*/  SHFL.IDX PT, R27, R15, 0x1, 0x1f ;  /* 0x00201f000f1b7f89 */ /* 0x000e6200000e0000 */
[----:B------:R-:W-:Y:S08]  /*0f00*/  POPC R29, R23 ;  /* 0x00000017001d7309 */ /* 0x000ff00000000000 */
[----:B------:R-:W2:Y:S01]  /*0f10*/  POPC R24, R24 ;  /* 0x0000001800187309 */ /* 0x000ea20000000000 */
[----:B0-----:R-:W-:-:S02]  /*0f20*/  LOP3.LUT R26, R28, R14, RZ, 0x30, !PT ;  /* 0x0000000e1c1a7212 */ /* 0x001fc400078e30ff */
[----:B------:R-:W0:Y:S01]  /*0f30*/  SHFL.IDX PT, R28, R15, 0x2, 0x1f ;  /* 0x00401f000f1c7f89 */ /* 0x000e2200000e0000 */
[-C--:B-1----:R-:W-:Y:S02]  /*0f40*/  LOP3.LUT R25, R27, R14.reuse, RZ, 0xc0, !PT ;  /* 0x0000000e1b197212 */ /* 0x082fe400078ec0ff */
[----:B--2---:R-:W-:Y:S02]  /*0f50*/  IADD3 R22, PT, PT, -R24, R29, R22 ;  /* 0x0000001d18167210 */ /* 0x004fe40007ffe116 */
[----:B------:R-:W-:Y:S01]  /*0f60*/  POPC R26, R26 ;  /* 0x0000001a001a7309 */ /* 0x000fe20000000000 */
[----:B------:R-:W1:Y:S07]  /*0f70*/  SHFL.IDX PT, R27, R15, 0x2, 0x1f ;  /* 0x00401f000f1b7f89 */ /* 0x000e6e00000e0000 */
[----:B------:R-:W2:Y:S01]  /*0f80*/  POPC R29, R25 ;  /* 0x00000019001d7309 */ /* 0x000ea20000000000 */
[----:B0-----:R-:W-:-:S02]  /*0f90*/  LOP3.LUT R23, R28, R14, RZ, 0x30, !PT ;  /* 0x0000000e1c177212 */ /* 0x001fc400078e30ff */
[----:B------:R-:W-:Y:S01]  /*0fa0*/  SHFL.IDX PT, R28, R15, 0x3, 0x1f ;  /* 0x00601f000f1c7f89 */ /* 0x000fe200000e0000 */
[----:B--2---:R-:W-:-:S03]  /*0fb0*/  IADD3 R21, PT, PT, -R26, R29, R21 ;  /* 0x0000001d1a157210 */ /* 0x004fc60007ffe115 */
[----:B------:R-:W0:Y:S01]  /*0fc0*/  SHFL.IDX PT, R29, R15, 0x3, 0x1f ;  /* 0x00601f000f1d7f89 */ /* 0x000e2200000e0000 */
[-C--:B-1----:R-:W-:Y:S01]  /*0fd0*/  LOP3.LUT R27, R27, R14.reuse, RZ, 0xc0, !PT ;  /* 0x0000000e1b1b7212 */ /* 0x082fe200078ec0ff */
[----:B------:R-:W-:Y:S08]  /*0fe0*/  POPC R23, R23 ;  /* 0x0000001700177309 */ /* 0x000ff00000000000 */
[----:B------:R-:W1:Y:S01]  /*0ff0*/  POPC R27, R27 ;  /* 0x0000001b001b7309 */ /* 0x000e620000000000 */
[----:B0-----:R-:W-:-:S02]  /*1000*/  LOP3.LUT R29, R29, R14, RZ, 0xc0, !PT ;  /* 0x0000000e1d1d7212 */ /* 0x001fc400078ec0ff */
[----:B-1----:R-:W-:-:S05]  /*1010*/  IADD3 R10, PT, PT, -R23, R27, R10 ;  /* 0x0000001b170a7210 */ /* 0x002fca0007ffe10a */
[----:B------:R-:W1:Y:S02]  /*1020*/  POPC R29, R29 ;  /* 0x0000001d001d7309 */ /* 0x000e640000000000 */
.L_x_2692:
[----:B------:R-:W-:Y:S01]  /*1030*/  LOP3.LUT R28, R28, R14, RZ, 0x30, !PT ;  /* 0x0000000e1c1c7212 */ /* 0x000fe200078e30ff */
[----:B------:R-:W-:Y:S01]  /*1040*/  VIADD R11, R11, 0x8 ;  /* 0x000000080b0b7836 */ /* 0x000fe20000000000 */
[----:B------:R-:W-:Y:S01]  /*1050*/  IADD3 R16, P1, PT, R16, 0x20, RZ ;  /* 0x0000002010107810 */ /* 0x000fe20007f3e0ff */
[----:B------:R-:W-:Y:S02]  /*1060*/  VIADD R18, R18, 0x20 ;  /* 0x0000002012127836 */ /* 0x000fe40000000000 */
[----:B------:R-:W-:Y:S01]  /*1070*/  VIADD R8, R8, 0x8 ;  /* 0x0000000808087836 */ /* 0x000fe20000000000 */
[----:B------:R-:W0:Y:S01]  /*1080*/  POPC R28, R28 ;  /* 0x0000001c001c7309 */ /* 0x000e220000000000 */
[----:B------:R-:W-:Y:S01]  /*1090*/  ISETP.GE.AND P0, PT, R11, R0, PT ;  /* 0x000000000b00720c */ /* 0x000fe20003f06270 */
[----:B------:R-:W-:Y:S01]  /*10a0*/  IMAD.X R13, RZ, RZ, R13, P1 ;  /* 0x000000ffff0d7224 */ /* 0x000fe200008e060d */
[----:B01----:R-:W-:-:S11]  /*10b0*/  IADD3 R12, PT, PT, -R28, R29, R12 ;  /* 0x0000001d1c0c7210 */ /* 0x003fd60007ffe10c */
[----:B------:R-:W-:Y:S05]  /*10c0*/  @!P0 BRA `(.L_x_2641) ;  /* 0xfffffff000a08947 */ /* 0x000fea000383ffff */
[----:B------:R-:W-:Y:S05]  /*10d0*/  BSYNC B1 ;  /* 0x0000000000017941 */ /* 0x000fea0003800000 */
.L_x_2639:
[----:B------:R-:W-:Y:S02]  /*10e0*/  ISETP.GT.AND P3, PT, R22, -0x1, PT ;  /* 0xffffffff1600780c */ /* 0x000fe40003f64270 */
[----:B------:R-:W-:Y:S02]  /*10f0*/  ISETP.GT.AND P2, PT, R21, -0x1, PT ;  /* 0xffffffff1500780c */ /* 0x000fe40003f44270 */
[----:B------:R-:W-:Y:S02]  /*1100*/  ISETP.GT.AND P1, PT, R10, -0x1, PT ;  /* 0xffffffff0a00780c */ /* 0x000fe40003f24270 */
[----:B------:R-:W-:-:S13]  /*1110*/  ISETP.GT.AND P0, PT, R12, -0x1, PT ;  /* 0xffffffff0c00780c */ /* 0x000fda0003f04270 */
.L_x_2638:
[----:B------:R-:W-:Y:S05]  /*1120*/  BSYNC B0 ;  /* 0x0000000000007941 */ /* 0x000fea0003800000 */
.L_x_2637:
[----:B------:R-:W-:-:S03]  /*1130*/  UMOV UR6, 0xffffffff ;  /* 0xffffffff00067882 */ /* 0x000fc60000000000 */
[----:B------:R-:W-:Y:S05]  /*1140*/  BRA.DIV UR6, `(.L_x_2642) ;  /* 0x0000001a06007947 */ /* 0x000fea000b800000 */
[----:B------:R-:W-:Y:S02]  /*1150*/  VOTE.ANY R4, PT, P3 ;  /* 0x0000000000047806 */ /* 0x000fe400018e0100 */
[----:B------:R-:W-:Y:S02]  /*1160*/  VOTE.ANY R5, PT, P2 ;  /* 0x0000000000057806 */ /* 0x000fe400010e0100 */
[----:B------:R-:W-:Y:S02]  /*1170*/  VOTE.ANY R6, PT, P1 ;  /* 0x0000000000067806 */ /* 0x000fe400008e0100 */
[----:B------:R-:W0:Y:S01]  /*1180*/  BREV R4, R4 ;  /* 0x0000000400047301 */ /* 0x000e220000000000 */
[----:B------:R-:W-:-:S07]  /*1190*/  VOTE.ANY R7, PT, P0 ;  /* 0x0000000000077806 */ /* 0x000fce00000e0100 */
[----:B------:R-:W1:Y:S08]  /*11a0*/  BREV R5, R5 ;  /* 0x0000000500057301 */ /* 0x000e700000000000 */
[----:B0-----:R-:W2:Y:S02]  /*11b0*/  BREV R6, R6 ;  /* 0x0000000600067301 */ /* 0x001ea40000000000 */
.L_x_2698:
[----:B------:R-:W0:Y:S01]  /*11c0*/  LDC.64 R2, c[0x0][0x390] ;  /* 0x0000e400ff027b82 */ /* 0x000e220000000a00 */
[----:B------:R-:W1:Y:S01]  /*11d0*/  BREV R7, R7 ;  /* 0x0000000700077301 */ /* 0x000e620000000000 */
[----:B------:R-:W-:-:S04]  /*11e0*/  IMAD.SHL.U32 R9, R20, 0x4, RZ ;  /* 0x0000000414097824 */ /* 0x000fc800078e00ff */
[----:B0-----:R-:W-:-:S05]  /*11f0*/  IMAD.WIDE R2, R9, 0x4, R2 ;  /* 0x0000000409027825 */ /* 0x001fca00078e0202 */
[----:B-12---:R-:W-:Y:S01]  /*1200*/  STG.E.128 desc[UR4][R2.64], R4 ;  /* 0x0000000402007986 */ /* 0x006fe2000c101d04 */
[----:B------:R-:W-:Y:S05]  /*1210*/  EXIT ;  /* 0x000000000000794d */ /* 0x000fea0003800000 */
.L_x_2640:
        /* <DEDUP_REMOVED lines=8> */
.L_x_2644:
[----:B------:R-:W-:Y:S05]  /*12a0*/  BSYNC B2 ;  /* 0x0000000000027941 */ /* 0x000fea0003800000 */
.L_x_2643:
[----:B------:R-:W-:Y:S02]  /*12b0*/  IMAD.MOV.U32 R25, RZ, RZ, R27 ;  /* 0x000000ffff197224 */ /* 0x000fe400078e001b */
[----:B------:R-:W-:Y:S02]  /*12c0*/  IMAD.MOV.U32 R24, RZ, RZ, 0x1f ;  /* 0x0000001fff187424 */ /* 0x000fe400078e00ff */
[----:B------:R-:W-:Y:S02]  /*12d0*/  IMAD.MOV.U32 R23, RZ, RZ, -0x1 ;  /* 0xffffffffff177424 */ /* 0x000fe400078e00ff */
[----:B------:R-:W-:-:S07]  /*12e0*/  IMAD.MOV.U32 R15, RZ, RZ, R28 ;  /* 0x000000ffff0f7224 */ /* 0x000fce00078e001c */
[----:B------:R-:W-:Y:S05]  /*12f0*/  WARPSYNC.COLLECTIVE R23, `(.L_x_2645) ;  /* 0x0000000017087348 */ /* 0x000fea0003c00000 */
[----:B------:R0:W1:Y:S02]  /*1300*/  SHFL.IDX P0, R28, R26, R25, R24 ;  /* 0x000000191a1c7389 */ /* 0x0000640000000018 */
[----:B01----:R-:W-:Y:S05]  /*1310*/  ENDCOLLECTIVE ;  /* 0x000000000000791b */ /* 0x003fea0003800000 */
.L_x_2645:
[----:B------:R-:W-:Y:S02]  /*1320*/  IMAD.SHL.U32 R15, R15, 0x10000000, RZ ;  /* 0x100000000f0f7824 */ /* 0x000fe400078e00ff */
[----:B------:R-:W-:Y:S02]  /*1330*/  IMAD.MOV.U32 R25, RZ, RZ, R5 ;  /* 0x000000ffff197224 */ /* 0x000fe400078e0005 */
[----:B------:R-:W-:-:S07]  /*1340*/  IMAD.MOV.U32 R27, RZ, RZ, R28 ;  /* 0x000000ffff1b7224 */ /* 0x000fce00078e001c */
[----:B------:R-:W-:Y:S05]  /*1350*/  WARPSYNC.COLLECTIVE R23, `(.L_x_2646) ;  /* 0x0000000017087348 */ /* 0x000fea0003c00000 */
[----:B------:R0:W1:Y:S02]  /*1360*/  SHFL.IDX P0, R28, R26, R25, R24 ;  /* 0x000000191a1c7389 */ /* 0x0000640000000018 */
[----:B01----:R-:W-:Y:S05]  /*1370*/  ENDCOLLECTIVE ;  /* 0x000000000000791b */ /* 0x003fea0003800000 */
.L_x_2646:
        /* <DEDUP_REMOVED lines=8> */
.L_x_2647:
[----:B------:R-:W-:Y:S02]  /*1400*/  IMAD.MOV.U32 R25, RZ, RZ, R3 ;  /* 0x000000ffff197224 */ /* 0x000fe400078e0003 */
[----:B------:R-:W-:-:S07]  /*1410*/  IMAD.MOV.U32 R29, RZ, RZ, R28 ;  /* 0x000000ffff1d7224 */ /* 0x000fce00078e001c */
[----:B------:R-:W-:Y:S05]  /*1420*/  WARPSYNC.COLLECTIVE R23, `(.L_x_2648) ;  /* 0x0000000017087348 */ /* 0x000fea0003c00000 */
[----:B------:R0:W1:Y:S02]  /*1430*/  SHFL.IDX P0, R28, R26, R25, R24 ;  /* 0x000000191a1c7389 */ /* 0x0000640000000018 */
[----:B01----:R-:W-:Y:S05]  /*1440*/  ENDCOLLECTIVE ;  /* 0x000000000000791b */ /* 0x003fea0003800000 */
.L_x_2648:
[----:B------:R-:W-:Y:S02]  /*1450*/  IMAD.MOV.U32 R25, RZ, RZ, R2 ;  /* 0x000000ffff197224 */ /* 0x000fe400078e0002 */
[----:B------:R-:W-:Y:S02]  /*1460*/  IMAD.MOV.U32 R27, RZ, RZ, R28 ;  /* 0x000000ffff1b7224 */ /* 0x000fe400078e001c */
[----:B------:R-:W-:Y:S01]  /*1470*/  IMAD.U32 R28, R29, 0x10000, RZ ;  /* 0x000100001d1c7824 */ /* 0x000fe200078e00ff */
[----:B------:R-:W-:Y:S01]  /*1480*/  LOP3.LUT R29, R9, 0x18, RZ, 0xfc, !PT ;  /* 0x00000018091d7812 */ /* 0x000fe200078efcff */
[----:B------:R-:W-:-:S05]  /*1490*/  IMAD.SHL.U32 R27, R27, 0x1000, RZ ;  /* 0x000010001b1b7824 */ /* 0x000fca00078e00ff */
[----:B------:R-:W-:-:S07]  /*14a0*/  LOP3.LUT R27, R27, R15, R28, 0xfe, !PT ;  /* 0x0000000f1b1b7212 */ /* 0x000fce00078efe1c */
[----:B------:R-:W-:Y:S05]  /*14b0*/  WARPSYNC.COLLECTIVE R23, `(.L_x_2649) ;  /* 0x0000000017087348 */ /* 0x000fea0003c00000 */
[----:B------:R0:W1:Y:S02]  /*14c0*/  SHFL.IDX P0, R28, R26, R25, R24 ;  /* 0x000000191a1c7389 */ /* 0x0000640000000018 */
[----:B01----:R-:W-:Y:S05]  /*14d0*/  ENDCOLLECTIVE ;  /* 0x000000000000791b */ /* 0x003fea0003800000 */
.L_x_2649:
[----:B------:R-:W-:Y:S02]  /*14e0*/  IMAD.MOV.U32 R25, RZ, RZ, R29 ;  /* 0x000000ffff197224 */ /* 0x000fe400078e001d */
[----:B------:R-:W-:-:S07]  /*14f0*/  IMAD.MOV.U32 R15, RZ, RZ, R28 ;  /* 0x000000ffff0f7224 */ /* 0x000fce00078e001c */
[----:B------:R-:W-:Y:S05]  /*1500*/  WARPSYNC.COLLECTIVE R23, `(.L_x_2650) ;  /* 0x0000000017087348 */ /* 0x000fea0003c00000 */
[----:B------:R0:W1:Y:S02]  /*1510*/  SHFL.IDX P0, R28, R26, R25, R24 ;  /* 0x000000191a1c7389 */ /* 0x0000640000000018 */
[----:B01----:R-:W-:Y:S05]  /*1520*/  ENDCOLLECTIVE ;  /* 0x000000000000791b */ /* 0x003fea0003800000 */
.L_x_2650:
[----:B------:R-:W-:Y:S02]  /*1530*/  IMAD.MOV.U32 R29, RZ, RZ, R28 ;  /* 0x000000ffff1d7224 */ /* 0x000fe400078e001c */
[----:B------:R-:W-:Y:S02]  /*1540*/  IMAD.SHL.U32 R28, R15, 0x100, RZ ;  /* 0x000001000f1c7824 */ /* 0x000fe400078e00ff */
[----:B------:R-:W-:Y:S01]  /*1550*/  IMAD.SHL.U32 R15, R29, 0x10, RZ ;  /* 0x000000101d0f7824 */ /* 0x000fe200078e00ff */
[----:B------:R-:W-:-:S04]  /*1560*/  LOP3.LUT R29, R9, 0x1c, RZ, 0xfc, !PT ;  /* 0x0000001c091d7812 */ /* 0x000fc800078efcff */
[----:B------:R-:W-:Y:S01]  /*1570*/  LOP3.LUT R15, R15, R27, R28, 0xfe, !PT ;  /* 0x0000001b0f0f7212 */ /* 0x000fe200078efe1c */
[----:B------:R-:W-:-:S07]  /*1580*/  IMAD.MOV.U32 R25, RZ, RZ, R29 ;  /* 0x000000ffff197224 */ /* 0x000fce00078e001d */
[----:B------:R-:W-:Y:S05]  /*1590*/  WARPSYNC.COLLECTIVE R23, `(.L_x_2651) ;  /* 0x0000000017087348 */ /* 0x000fea0003c00000 */
[----:B------:R0:W1:Y:S02]  /*15a0*/  SHFL.IDX P0, R28, R26, R25, R24 ;  /* 0x000000191a1c7389 */ /* 0x0000640000000018 */
[----:B01----:R-:W-:Y:S05]  /*15b0*/  ENDCOLLECTIVE ;  /* 0x000000000000791b */ /* 0x003fea0003800000 */
.L_x_2651:
[----:B------:R-:W-:Y:S02]  /*15c0*/  IMAD.MOV.U32 R26, RZ, RZ, R14 ;  /* 0x000000ffff1a7224 */ /* 0x000fe400078e000e */
[----:B------:R-:W-:Y:S02]  /*15d0*/  IMAD.MOV.U32 R25, RZ, RZ, RZ ;  /* 0x000000ffff197224 */ /* 0x000fe400078e00ff */
[----:B------:R-:W-:-:S07]  /*15e0*/  IMAD.MOV.U32 R29, RZ, RZ, R28 ;  /* 0x000000ffff1d7224 */ /* 0x000fce00078e001c */
[----:B------:R-:W-:Y:S05]  /*15f0*/  WARPSYNC.COLLECTIVE R23, `(.L_x_2652) ;  /* 0x0000000017087348 */ /* 0x000fea0003c00000 */
[----:B------:R0:W1:Y:S02]  /*1600*/  SHFL.IDX P0, R28, R26, R25, R24 ;  /* 0x000000191a1c7389 */ /* 0x0000640000000018 */
[----:B01----:R-:W-:Y:S05]  /*1610*/  ENDCOLLECTIVE ;  /* 0x000000000000791b */ /* 0x003fea0003800000 */
.L_x_2652:
[----:B------:R-:W-:Y:S01]  /*1620*/  LOP3.LUT R15, R15, R29, RZ, 0xfc, !PT ;  /* 0x0000001d0f0f7212 */ /* 0x000fe200078efcff */
[----:B------:R-:W-:Y:S02]  /*1630*/  IMAD.MOV.U32 R25, RZ, RZ, 0x1 ;  /* 0x00000001ff197424 */ /* 0x000fe400078e00ff */
[----:B------:R-:W-:-:S07]  /*1640*/  IMAD.MOV.U32 R27, RZ, RZ, R28 ;  /* 0x000000ffff1b7224 */ /* 0x000fce00078e001c */
[----:B------:R-:W-:Y:S05]  /*1650*/  WARPSYNC.COLLECTIVE R23, `(.L_x_2653) ;  /* 0x0000000017087348 */ /* 0x000fea0003c00000 */
[----:B------:R0:W1:Y:S02]  /*1660*/  SHFL.IDX P0, R28, R26, R25, R24 ;  /* 0x000000191a1c7389 */ /* 0x0000640000000018 */
[----:B01----:R-:W-:Y:S05]  /*1670*/  ENDCOLLECTIVE ;  /* 0x000000000000791b */ /* 0x003fea0003800000 */
.L_x_2653:
[----:B------:R-:W-:-:S05]  /*1680*/  SHF.R.U32.HI R27, RZ, R7, R27 ;  /* 0x00000007ff1b7219 */ /* 0x000fca000001161b */
[----:B------:R-:W-:-:S05]  /*1690*/  IMAD.SHL.U32 R27, R27, 0x4, RZ ;  /* 0x000000041b1b7824 */ /* 0x000fca00078e00ff */
[----:B------:R-:W-:Y:S01]  /*16a0*/  LOP3.LUT R27, R27, 0x4, RZ, 0xc0, !PT ;  /* 0x000000041b1b7812 */ /* 0x000fe200078ec0ff */
[----:B------:R-:W-:Y:S01]  /*16b0*/  IMAD.MOV.U32 R25, RZ, RZ, 0x2 ;  /* 0x00000002ff197424 */ /* 0x000fe200078e00ff */
[----:B------:R-:W-:-:S05]  /*16c0*/  SHF.R.U32.HI R28, RZ, R7, R28 ;  /* 0x00000007ff1c7219 */ /* 0x000fca000001161c */
[----:B------:R-:W-:-:S05]  /*16d0*/  IMAD.SHL.U32 R28, R28, 0x2, RZ ;  /* 0x000000021c1c7824 */ /* 0x000fca00078e00ff */
[----:B------:R-:W-:-:S07]  /*16e0*/  LOP3.LUT R27, R27, 0x2, R28, 0xf8, !PT ;  /* 0x000000021b1b7812 */ /* 0x000fce00078ef81c */
[----:B------:R-:W-:Y:S05]  /*16f0*/  WARPSYNC.COLLECTIVE R23, `(.L_x_2654) ;  /* 0x0000000017087348 */ /* 0x000fea0003c00000 */
[----:B------:R0:W1:Y:S02]  /*1700*/  SHFL.IDX P0, R28, R26, R25, R24 ;  /* 0x000000191a1c7389 */ /* 0x0000640000000018 */
[----:B01----:R-:W-:Y:S05]  /*1710*/  ENDCOLLECTIVE ;  /* 0x000000000000791b */ /* 0x003fea0003800000 */
.L_x_2654:
[----:B------:R-:W-:Y:S01]  /*1720*/  IMAD.MOV.U32 R25, RZ, RZ, 0x3 ;  /* 0x00000003ff197424 */ /* 0x000fe200078e00ff */
[----:B------:R-:W-:-:S04]  /*1730*/  SHF.R.U32.HI R28, RZ, R7, R28 ;  /* 0x00000007ff1c7219 */ /* 0x000fc8000001161c */
[----:B------:R-:W-:-:S07]  /*1740*/  LOP3.LUT R27, R27, 0x1, R28, 0xf8, !PT ;  /* 0x000000011b1b7812 */ /* 0x000fce00078ef81c */
[----:B------:R-:W-:Y:S05]  /*1750*/  WARPSYNC.COLLECTIVE R23, `(.L_x_2655) ;  /* 0x0000000017087348 */ /* 0x000fea0003c00000 */
[----:B------:R0:W1:Y:S02]  /*1760*/  SHFL.IDX P0, R28, R26, R25, R24 ;  /* 0x000000191a1c7389 */ /* 0x0000640000000018 */
[----:B01----:R-:W-:Y:S05]  /*1770*/  ENDCOLLECTIVE ;  /* 0x000000000000791b */ /* 0x003fea0003800000 */
.L_x_2655:
[----:B------:R-:W-:Y:S02]  /*1780*/  IMAD.MOV.U32 R25, RZ, RZ, 0x4 ;  /* 0x00000004ff197424 */ /* 0x000fe400078e00ff */
[----:B------:R-:W-:-:S05]  /*1790*/  IMAD.MOV.U32 R29, RZ, RZ, R28 ;  /* 0x000000ffff1d7224 */ /* 0x000fca00078e001c */
[----:B------:R-:W-:-:S04]  /*17a0*/  SHF.R.U32.HI R29, RZ, R7, R29 ;  /* 0x00000007ff1d7219 */ /* 0x000fc8000001161d */
[----:B------:R-:W-:-:S04]  /*17b0*/  SHF.L.U32 R29, R29, 0x1, RZ ;  /* 0x000000011d1d7819 */ /* 0x000fc800000006ff */
[----:B------:R-:W-:-:S05]  /*17c0*/  LOP3.LUT R28, R29, 0x2, RZ, 0xc0, !PT ;  /* 0x000000021d1c7812 */ /* 0x000fca00078ec0ff */
[----:B------:R-:W-:-:S07]  /*17d0*/  IMAD R27, R27, 0x4, R28 ;  /* 0x000000041b1b7824 */ /* 0x000fce00078e021c */
[----:B------:R-:W-:Y:S05]  /*17e0*/  WARPSYNC.COLLECTIVE R23, `(.L_x_2656) ;  /* 0x0000000017087348 */ /* 0x000fea0003c00000 */
[----:B------:R0:W1:Y:S02]  /*17f0*/  SHFL.IDX P0, R28, R26, R25, R24 ;  /* 0x000000191a1c7389 */ /* 0x0000640000000018 */
[----:B01----:R-:W-:Y:S05]  /*1800*/  ENDCOLLECTIVE ;  /* 0x000000000000791b */ /* 0x003fea0003800000 */
.L_x_2656:
[----:B------:R-:W-:Y:S01]  /*1810*/  IMAD.MOV.U32 R25, RZ, RZ, 0x5 ;  /* 0x00000005ff197424 */ /* 0x000fe200078e00ff */
[----:B------:R-:W-:-:S04]  /*1820*/  SHF.R.U32.HI R28, RZ, R7, R28 ;  /* 0x00000007ff1c7219 */ /* 0x000fc8000001161c */
[----:B------:R-:W-:-:S05]  /*1830*/  LOP3.LUT R28, R28, 0x1, RZ, 0xc0, !PT ;  /* 0x000000011c1c7812 */ /* 0x000fca00078ec0ff */
[----:B------:R-:W-:-:S07]  /*1840*/  IMAD.IADD R27, R27, 0x1, R28 ;  /* 0x000000011b1b7824 */ /* 0x000fce00078e021c */
[----:B------:R-:W-:Y:S05]  /*1850*/  WARPSYNC.COLLECTIVE R23, `(.L_x_2657) ;  /* 0x0000000017087348 */ /* 0x000fea0003c00000 */
[----:B------:R0:W1:Y:S02]  /*1860*/  SHFL.IDX P0, R28, R26, R25, R24 ;  /* 0x000000191a1c7389 */ /* 0x0000640000000018 */
[----:B01----:R-:W-:Y:S05]  /*1870*/  ENDCOLLECTIVE ;  /* 0x000000000000791b */ /* 0x003fea0003800000 */
.L_x_2657:
[----:B------:R-:W-:Y:S02]  /*1880*/  IMAD.MOV.U32 R25, RZ, RZ, 0x6 ;  /* 0x00000006ff197424 */ /* 0x000fe400078e00ff */
[----:B------:R-:W-:-:S05]  /*1890*/  IMAD.MOV.U32 R29, RZ, RZ, R28 ;  /* 0x000000ffff1d7224 */ /* 0x000fca00078e001c */
[----:B------:R-:W-:-:S05]  /*18a0*/  SHF.R.U32.HI R29, RZ, R7, R29 ;  /* 0x00000007ff1d7219 */ /* 0x000fca000001161d */
[----:B------:R-:W-:-:S05]  /*18b0*/  IMAD.SHL.U32 R29, R29, 0x2, RZ ;  /* 0x000000021d1d7824 */ /* 0x000fca00078e00ff */
[----:B------:R-:W-:-:S05]  /*18c0*/  LOP3.LUT R28, R29, 0x2, RZ, 0xc0, !PT ;  /* 0x000000021d1c7812 */ /* 0x000fca00078ec0ff */
[----:B------:R-:W-:-:S07]  /*18d0*/  IMAD R27, R27, 0x4, R28 ;  /* 0x000000041b1b7824 */ /* 0x000fce00078e021c */
[----:B------:R-:W-:Y:S05]  /*18e0*/  WARPSYNC.COLLECTIVE R23, `(.L_x_2658) ;  /* 0x0000000017087348 */ /* 0x000fea0003c00000 */
[----:B------:R0:W1:Y:S02]  /*18f0*/  SHFL.IDX P0, R28, R26, R25, R24 ;  /* 0x000000191a1c7389 */ /* 0x0000640000000018 */
[----:B01----:R-:W-:Y:S05]  /*1900*/  ENDCOLLECTIVE ;  /* 0x000000000000791b */ /* 0x003fea0003800000 */
.L_x_2658:
[----:B------:R-:W-:Y:S01]  /*1910*/  IMAD.MOV.U32 R25, RZ, RZ, 0x7 ;  /* 0x00000007ff197424 */ /* 0x000fe200078e00ff */
[----:B------:R-:W-:-:S04]  /*1920*/  SHF.R.U32.HI R28, RZ, R7, R28 ;  /* 0x00000007ff1c7219 */ /* 0x000fc8000001161c */
[----:B------:R-:W-:-:S05]  /*1930*/  LOP3.LUT R28, R28, 0x1, RZ, 0xc0, !PT ;  /* 0x000000011c1c7812 */ /* 0x000fca00078ec0ff */
[----:B------:R-:W-:-:S07]  /*1940*/  IMAD.IADD R27, R27, 0x1, R28 ;  /* 0x000000011b1b7824 */ /* 0x000fce00078e021c */
[----:B------:R-:W-:Y:S05]  /*1950*/  WARPSYNC.COLLECTIVE R23, `(.L_x_2659) ;  /* 0x0000000017087348 */ /* 0x000fea0003c00000 */
[----:B------:R0:W1:Y:S02]  /*1960*/  SHFL.IDX P0, R28, R26, R25, R24 ;  /* 0x000000191a1c7389 */ /* 0x0000640000000018 */
[----:B01----:R-:W-:Y:S05]  /*1970*/  ENDCOLLECTIVE ;  /* 0x000000000000791b */ /* 0x003fea0003800000 */
.L_x_2659:
        /* <DEDUP_REMOVED lines=9> */
.L_x_2660:
[----:B------:R-:W-:Y:S01]  /*1a10*/  IMAD.MOV.U32 R25, RZ, RZ, 0x9 ;  /* 0x00000009ff197424 */ /* 0x000fe200078e00ff */
[----:B------:R-:W-:-:S04]  /*1a20*/  SHF.R.U32.HI R28, RZ, R7, R28 ;  /* 0x00000007ff1c7219 */ /* 0x000fc8000001161c */
[----:B------:R-:W-:-:S05]  /*1a30*/  LOP3.LUT R28, R28, 0x1, RZ, 0xc0, !PT ;  /* 0x000000011c1c7812 */ /* 0x000fca00078ec0ff */
[----:B------:R-:W-:-:S07]  /*1a40*/  IMAD.IADD R27, R27, 0x1, R28 ;  /* 0x000000011b1b7824 */ /* 0x000fce00078e021c */
[----:B------:R-:W-:Y:S05]  /*1a50*/  WARPSYNC.COLLECTIVE R23, `(.L_x_2661) ;  /* 0x0000000017087348 */ /* 0x000fea0003c00000 */
[----:B------:R0:W1:Y:S02]  /*1a60*/  SHFL.IDX P0, R28, R26, R25, R24 ;  /* 0x000000191a1c7389 */ /* 0x0000640000000018 */
[----:B01----:R-:W-:Y:S05]  /*1a70*/  ENDCOLLECTIVE ;  /* 0x000000000000791b */ /* 0x003fea0003800000 */
.L_x_2661:
        /* <DEDUP_REMOVED lines=9> */
.L_x_2662:
[----:B------:R-:W-:Y:S01]  /*1b10*/  IMAD.MOV.U32 R25, RZ, RZ, 0xb ;  /* 0x0000000bff197424 */ /* 0x000fe200078e00ff */
[----:B------:R-:W-:-:S04]  /*1b20*/  SHF.R.U32.HI R28, RZ, R7, R28 ;  /* 0x00000007ff1c7219 */ /* 0x000fc8000001161c */
[----:B------:R-:W-:-:S05]  /*1b30*/  LOP3.LUT R28, R28, 0x1, RZ, 0xc0, !PT ;  /* 0x000000011c1c7812 */ /* 0x000fca00078ec0ff */
[----:B------:R-:W-:-:S07]  /*1b40*/  IMAD.IADD R27, R27, 0x1, R28 ;  /* 0x000000011b1b7824 */ /* 0x000fce00078e021c */
[----:B------:R-:W-:Y:S05]  /*1b50*/  WARPSYNC.COLLECTIVE R23, `(.L_x_2663) ;  /* 0x0000000017087348 */ /* 0x000fea0003c00000 */
[----:B------:R0:W1:Y:S02]  /*1b60*/  SHFL.IDX P0, R28, R26, R25, R24 ;  /* 0x000000191a1c7389 */ /* 0x0000640000000018 */
[----:B01----:R-:W-:Y:S05]  /*1b70*/  ENDCOLLECTIVE ;  /* 0x000000000000791b */ /* 0x003fea0003800000 */
.L_x_2663:
        /* <DEDUP_REMOVED lines=9> */
.L_x_2664:
[----:B------:R-:W-:Y:S01]  /*1c10*/  IMAD.MOV.U32 R25, RZ, RZ, 0xd ;  /* 0x0000000dff197424 */ /* 0x000fe200078e00ff */
[----:B------:R-:W-:-:S04]  /*1c20*/  SHF.R.U32.HI R28, RZ, R7, R28 ;  /* 0x00000007ff1c7219 */ /* 0x000fc8000001161c */
[----:B------:R-:W-:-:S05]  /*1c30*/  LOP3.LUT R28, R28, 0x1, RZ, 0xc0, !PT ;  /* 0x000000011c1c7812 */ /* 0x000fca00078ec0ff */
[----:B------:R-:W-:-:S07]  /*1c40*/  IMAD.IADD R27, R27, 0x1, R28 ;  /* 0x000000011b1b7824 */ /* 0x000fce00078e021c */
[----:B------:R-:W-:Y:S05]  /*1c50*/  WARPSYNC.COLLECTIVE R23, `(.L_x_2665) ;  /* 0x0000000017087348 */ /* 0x000fea0003c00000 */
[----:B------:R0:W1:Y:S02]  /*1c60*/  SHFL.IDX P0, R28, R26, R25, R24 ;  /* 0x000000191a1c7389 */ /* 0x0000640000000018 */
[----:B01----:R-:W-:Y:S05]  /*1c70*/  ENDCOLLECTIVE ;  /* 0x000000000000791b */ /* 0x003fea0003800000 */
.L_x_2665:
        /* <DEDUP_REMOVED lines=9> */
.L_x_2666:
[----:B------:R-:W-:Y:S01]  /*1d10*/  IMAD.MOV.U32 R25, RZ, RZ, 0xf ;  /* 0x0000000fff197424 */ /* 0x000fe200078e00ff */
[----:B------:R-:W-:-:S04]  /*1d20*/  SHF.R.U32.HI R28, RZ, R7, R28 ;  /* 0x00000007ff1c7219 */ /* 0x000fc8000001161c */
[----:B------:R-:W-:-:S05]  /*1d30*/  LOP3.LUT R28, R28, 0x1, RZ, 0xc0, !PT ;  /* 0x000000011c1c7812 */ /* 0x000fca00078ec0ff */
[----:B------:R-:W-:-:S07]  /*1d40*/  IMAD.IADD R27, R27, 0x1, R28 ;  /* 0x000000011b1b7824 */ /* 0x000fce00078e021c */
[----:B------:R-:W-:Y:S05]  /*1d50*/  WARPSYNC.COLLECTIVE R23, `(.L_x_2667) ;  /* 0x0000000017087348 */ /* 0x000fea0003c00000 */
[----:B------:R0:W1:Y:S02]  /*1d60*/  SHFL.IDX P0, R28, R26, R25, R24 ;  /* 0x000000191a1c7389 */ /* 0x0000640000000018 */
[----:B01----:R-:W-:Y:S05]  /*1d70*/  ENDCOLLECTIVE ;  /* 0x000000000000791b */ /* 0x003fea0003800000 */
.L_x_2667:
        /* <DEDUP_REMOVED lines=9> */
.L_x_2668:
[----:B------:R-:W-:Y:S01]  /*1e10*/  IMAD.MOV.U32 R25, RZ, RZ, 0x11 ;  /* 0x00000011ff197424 */ /* 0x000fe200078e00ff */
[----:B------:R-:W-:-:S04]  /*1e20*/  SHF.R.U32.HI R28, RZ, R7, R28 ;  /* 0x00000007ff1c7219 */ /* 0x000fc8000001161c */
[----:B------:R-:W-:-:S05]  /*1e30*/  LOP3.LUT R28, R28, 0x1, RZ, 0xc0, !PT ;  /* 0x000000011c1c7812 */ /* 0x000fca00078ec0ff */
[----:B------:R-:W-:-:S07]  /*1e40*/  IMAD.IADD R27, R27, 0x1, R28 ;  /* 0x000000011b1b7824 */ /* 0x000fce00078e021c */
[----:B------:R-:W-:Y:S05]  /*1e50*/  WARPSYNC.COLLECTIVE R23, `(.L_x_2669) ;  /* 0x0000000017087348 */ /* 0x000fea0003c00000 */
[----:B------:R0:W1:Y:S02]  /*1e60*/  SHFL.IDX P0, R28, R26, R25, R24 ;  /* 0x000000191a1c7389 */ /* 0x0000640000000018 */
[----:B01----:R-:W-:Y:S05]  /*1e70*/  ENDCOLLECTIVE ;  /* 0x000000000000791b */ /* 0x003fea0003800000 */
.L_x_2669:
        /* <DEDUP_REMOVED lines=9> */
.L_x_2670:
[----:B------:R-:W-:Y:S02]  /*1f10*/  IMAD.MOV.U32 R25, RZ, RZ, 0x13 ;  /* 0x00000013ff197424 */ /* 0x000fe400078e00ff */
[----:B------:R-:W-:-:S05]  /*1f20*/  IMAD.MOV.U32 R29, RZ, RZ, R28 ;  /* 0x000000ffff1d7224 */ /* 0x000fca00078e001c */
[----:B------:R-:W-:-:S04]  /*1f30*/  SHF.R.U32.HI R29, RZ, R7, R29 ;  /* 0x00000007ff1d7219 */ /* 0x000fc8000001161d */
[----:B------:R-:W-:-:S05]  /*1f40*/  LOP3.LUT R28, R29, 0x1, RZ, 0xc0, !PT ;  /* 0x000000011d1c7812 */ /* 0x000fca00078ec0ff */
[----:B------:R-:W-:-:S07]  /*1f50*/  IMAD.IADD R27, R27, 0x1, R28 ;  /* 0x000000011b1b7824 */ /* 0x000fce00078e021c */
[----:B------:R-:W-:Y:S05]  /*1f60*/  WARPSYNC.COLLECTIVE R23, `(.L_x_2671) ;  /* 0x0000000017087348 */ /* 0x000fea0003c00000 */
[----:B------:R0:W1:Y:S02]  /*1f70*/  SHFL.IDX P0, R28, R26, R25, R24 ;  /* 0x000000191a1c7389 */ /* 0x0000640000000018 */
[----:B01----:R-:W-:Y:S05]  /*1f80*/  ENDCOLLECTIVE ;  /* 0x000000000000791b */ /* 0x003fea0003800000 */
.L_x_2671:
[----:B------:R-:W-:Y:S01]  /*1f90*/  IMAD.MOV.U32 R25, RZ, RZ, 0x14 ;  /* 0x00000014ff197424 */ /* 0x000fe200078e00ff */
[----:B------:R-:W-:-:S05]  /*1fa0*/  SHF.R.U32.HI R28, RZ, R7, R28 ;  /* 0x00000007ff1c7219 */ /* 0x000fca000001161c */
[----:B------:R-:W-:-:S05]  /*1fb0*/  IMAD.SHL.U32 R28, R28, 0x2, RZ ;  /* 0x000000021c1c7824 */ /* 0x000fca00078e00ff */
[----:B------:R-:W-:-:S05]  /*1fc0*/  LOP3.LUT R28, R28, 0x2, RZ, 0xc0, !PT ;  /* 0x000000021c1c7812 */ /* 0x000fca00078ec0ff */
[----:B------:R-:W-:-:S07]  /*1fd0*/  IMAD R27, R27, 0x4, R28 ;  /* 0x000000041b1b7824 */ /* 0x000fce00078e021c */
[----:B------:R-:W-:Y:S05]  /*1fe0*/  WARPSYNC.COLLECTIVE R23, `(.L_x_2672) ;  /* 0x0000000017087348 */ /* 0x000fea0003c00000 */
[----:B------:R0:W1:Y:S02]  /*1ff0*/  SHFL.IDX P0, R28, R26, R25, R24 ;  /* 0x000000191a1c7389 */ /* 0x0000640000000018 */
[----:B01----:R-:W-:Y:S05]  /*2000*/  ENDCOLLECTIVE ;  /* 0x000000000000791b */ /* 0x003fea0003800000 */
.L_x_2672:
[----:B------:R-:W-:Y:S01]  /*2010*/  IMAD.MOV.U32 R25, RZ, RZ, 0x15 ;  /* 0x00000015ff197424 */ /* 0x000fe200078e00ff */
[----:B------:R-:W-:-:S04]  /*2020*/  SHF.R.U32.HI R28, RZ, R7, R28 ;  /* 0x00000007ff1c7219 */ /* 0x000fc8000001161c */
[----:B------:R-:W-:-:S05]  /*2030*/  LOP3.LUT R28, R28, 0x1, RZ, 0xc0, !PT ;  /* 0x000000011c1c7812 */ /* 0x000fca00078ec0ff */
[----:B------:R-:W-:-:S07]  /*2040*/  IMAD.IADD R27, R27, 0x1, R28 ;  /* 0x000000011b1b7824 */ /* 0x000fce00078e021c */
[----:B------:R-:W-:Y:S05]  /*2050*/  WARPSYNC.COLLECTIVE R23, `(.L_x_2673) ;  /* 0x0000000017087348 */ /* 0x000fea0003c00000 */
[----:B------:R0:W1:Y:S02]  /*2060*/  SHFL.IDX P0, R28, R26, R25, R24 ;  /* 0x000000191a1c7389 */ /* 0x0000640000000018 */
[----:B01----:R-:W-:Y:S05]  /*2070*/  ENDCOLLECTIVE ;  /* 0x000000000000791b */ /* 0x003fea0003800000 */
.L_x_2673:
[----:B------:R-:W-:Y:S01]  /*2080*/  IMAD.MOV.U32 R25, RZ, RZ, 0x16 ;  /* 0x00000016ff197424 */ /* 0x000fe200078e00ff */
[----:B------:R-:W-:-:S04]  /*2090*/  MOV R29, R28 ;  /* 0x0000001c001d7202 */ /* 0x000fc80000000f00 */
[----:B------:R-:W-:-:S05]  /*20a0*/  SHF.R.U32.HI R29, RZ, R7, R29 ;  /* 0x00000007ff1d7219 */ /* 0x000fca000001161d */
[----:B------:R-:W-:-:S05]  /*20b0*/  IMAD.SHL.U32 R29, R29, 0x2, RZ ;  /* 0x000000021d1d7824 */ /* 0x000fca00078e00ff */
[----:B------:R-:W-:-:S05]  /*20c0*/  LOP3.LUT R28, R29, 0x2, RZ, 0xc0, !PT ;  /* 0x000000021d1c7812 */ /* 0x000fca00078ec0ff */
[----:B------:R-:W-:-:S07]  /*20d0*/  IMAD R27, R27, 0x4, R28 ;  /* 0x000000041b1b7824 */ /* 0x000fce00078e021c */
[----:B------:R-:W-:Y:S05]  /*20e0*/  WARPSYNC.COLLECTIVE R23, `(.L_x_2674) ;  /* 0x0000000017087348 */ /* 0x000fea0003c00000 */
[----:B------:R0:W1:Y:S02]  /*20f0*/  SHFL.IDX P0, R28, R26, R25, R24 ;  /* 0x000000191a1c7389 */ /* 0x0000640000000018 */
[----:B01----:R-:W-:Y:S05]  /*2100*/  ENDCOLLECTIVE ;  /* 0x000000000000791b */ /* 0x003fea0003800000 */
.L_x_2674:
[----:B------:R-:W-:Y:S01]  /*2110*/  IMAD.MOV.U32 R25, RZ, RZ, 0x17 ;  /* 0x00000017ff197424 */ /* 0x000fe200078e00ff */
[----:B------:R-:W-:-:S04]  /*2120*/  SHF.R.U32.HI R28, RZ, R7, R28 ;  /* 0x00000007ff1c7219 */ /* 0x000fc8000001161c */
[----:B------:R-:W-:-:S05]  /*2130*/  LOP3.LUT R28, R28, 0x1, RZ, 0xc0, !PT ;  /* 0x000000011c1c7812 */ /* 0x000fca00078ec0ff */
[----:B------:R-:W-:-:S07]  /*2140*/  IMAD.IADD R27, R27, 0x1, R28 ;  /* 0x000000011b1b7824 */ /* 0x000fce00078e021c */
[----:B------:R-:W-:Y:S05]  /*2150*/  WARPSYNC.COLLECTIVE R23, `(.L_x_2675) ;  /* 0x0000000017087348 */ /* 0x000fea0003c00000 */
[----:B------:R0:W1:Y:S02]  /*2160*/  SHFL.IDX P0, R28, R26, R25, R24 ;  /* 0x000000191a1c7389 */ /* 0x0000640000000018 */
[----:B01----:R-:W-:Y:S05]  /*2170*/  ENDCOLLECTIVE ;  /* 0x000000000000791b */ /* 0x003fea0003800000 */
.L_x_2675:
        /* <DEDUP_REMOVED lines=9> */
.L_x_2676:
[----:B------:R-:W-:Y:S02]  /*2210*/  IMAD.MOV.U32 R25, RZ, RZ, 0x19 ;  /* 0x00000019ff197424 */ /* 0x000fe400078e00ff */
[----:B------:R-:W-:-:S05]  /*2220*/  IMAD.MOV.U32 R24, RZ, RZ, R28 ;  /* 0x000000ffff187224 */ /* 0x000fca00078e001c */
[----:B------:R-:W-:Y:S01]  /*2230*/  SHF.R.U32.HI R28, RZ, R7, R24 ;  /* 0x00000007ff1c7219 */ /* 0x000fe20000011618 */
[----:B------:R-:W-:-:S03]  /*2240*/  IMAD.MOV.U32 R24, RZ, RZ, 0x1f ;  /* 0x0000001fff187424 */ /* 0x000fc600078e00ff */
[----:B------:R-:W-:-:S05]  /*2250*/  LOP3.LUT R28, R28, 0x1, RZ, 0xc0, !PT ;  /* 0x000000011c1c7812 */ /* 0x000fca00078ec0ff */
[----:B------:R-:W-:-:S07]  /*2260*/  IMAD.IADD R27, R27, 0x1, R28 ;  /* 0x000000011b1b7824 */ /* 0x000fce00078e021c */
[----:B------:R-:W-:Y:S05]  /*2270*/  WARPSYNC.COLLECTIVE R23, `(.L_x_2677) ;  /* 0x0000000017087348 */ /* 0x000fea0003c00000 */
[----:B------:R0:W1:Y:S02]  /*2280*/  SHFL.IDX P0, R28, R26, R25, R24 ;  /* 0x000000191a1c7389 */ /* 0x0000640000000018 */
[----:B01----:R-:W-:Y:S05]  /*2290*/  ENDCOLLECTIVE ;  /* 0x000000000000791b */ /* 0x003fea0003800000 */
.L_x_2677:
        /* <DEDUP_REMOVED lines=8> */
.L_x_2678:
[----:B------:R-:W-:Y:S01]  /*2320*/  IMAD.MOV.U32 R25, RZ, RZ, 0x1b ;  /* 0x0000001bff197424 */ /* 0x000fe200078e00ff */
[----:B------:R-:W-:-:S04]  /*2330*/  SHF.R.U32.HI R28, RZ, R7, R28 ;  /* 0x00000007ff1c7219 */ /* 0x000fc8000001161c */
[----:B------:R-:W-:-:S05]  /*2340*/  LOP3.LUT R28, R28, 0x1, RZ, 0xc0, !PT ;  /* 0x000000011c1c7812 */ /* 0x000fca00078ec0ff */
[----:B------:R-:W-:-:S07]  /*2350*/  IMAD.IADD R27, R27, 0x1, R28 ;  /* 0x000000011b1b7824 */ /* 0x000fce00078e021c */
[----:B------:R-:W-:Y:S05]  /*2360*/  WARPSYNC.COLLECTIVE R23, `(.L_x_2679) ;  /* 0x0000000017087348 */ /* 0x000fea0003c00000 */
[----:B------:R0:W1:Y:S02]  /*2370*/  SHFL.IDX P0, R28, R26, R25, R24 ;  /* 0x000000191a1c7389 */ /* 0x0000640000000018 */
[----:B01----:R-:W-:Y:S05]  /*2380*/  ENDCOLLECTIVE ;  /* 0x000000000000791b */ /* 0x003fea0003800000 */
.L_x_2679:
[----:B------:R-:W-:Y:S02]  /*2390*/  IMAD.MOV.U32 R25, RZ, RZ, 0x1c ;  /* 0x0000001cff197424 */ /* 0x000fe400078e00ff */
[----:B------:R-:W-:-:S05]  /*23a0*/  IMAD.MOV.U32 R24, RZ, RZ, R28 ;  /* 0x000000ffff187224 */ /* 0x000fca00078e001c */
[----:B------:R-:W-:Y:S01]  /*23b0*/  SHF.R.U32.HI R28, RZ, R7, R24 ;  /* 0x00000007ff1c7219 */ /* 0x000fe20000011618 */
[----:B------:R-:W-:-:S04]  /*23c0*/  IMAD.MOV.U32 R24, RZ, RZ, 0x1f ;  /* 0x0000001fff187424 */ /* 0x000fc800078e00ff */
[----:B------:R-:W-:-:S05]  /*23d0*/  IMAD.SHL.U32 R28, R28, 0x2, RZ ;  /* 0x000000021c1c7824 */ /* 0x000fca00078e00ff */
[----:B------:R-:W-:-:S05]  /*23e0*/  LOP3.LUT R28, R28, 0x2, RZ, 0xc0, !PT ;  /* 0x000000021c1c7812 */ /* 0x000fca00078ec0ff */
[----:B------:R-:W-:-:S07]  /*23f0*/  IMAD R29, R27, 0x4, R28 ;  /* 0x000000041b1d7824 */ /* 0x000fce00078e021c */
[----:B------:R-:W-:Y:S05]  /*2400*/  WARPSYNC.COLLECTIVE R23, `(.L_x_2680) ;  /* 0x0000000017087348 */ /* 0x000fea0003c00000 */
[----:B------:R0:W1:Y:S02]  /*2410*/  SHFL.IDX P0, R28, R26, R25, R24 ;  /* 0x000000191a1c7389 */ /* 0x0000640000000018 */
[----:B01----:R-:W-:Y:S05]  /*2420*/  ENDCOLLECTIVE ;  /* 0x000000000000791b */ /* 0x003fea0003800000 */
.L_x_2680:
[----:B------:R-:W-:Y:S02]  /*2430*/  IMAD.MOV.U32 R25, RZ, RZ, 0x1d ;  /* 0x0000001dff197424 */ /* 0x000fe400078e00ff */
[----:B------:R-:W-:-:S05]  /*2440*/  IMAD.MOV.U32 R23, RZ, RZ, R28 ;  /* 0x000000ffff177224 */ /* 0x000fca00078e001c */
[----:B------:R-:W-:Y:S01]  /*2450*/  SHF.R.U32.HI R27, RZ, R7, R23 ;  /* 0x00000007ff1b7219 */ /* 0x000fe20000011617 */
[----:B------:R-:W-:-:S03]  /*2460*/  IMAD.MOV.U32 R23, RZ, RZ, -0x1 ;  /* 0xffffffffff177424 */ /* 0x000fc600078e00ff */
[----:B------:R-:W-:-:S05]  /*2470*/  LOP3.LUT R28, R27, 0x1, RZ, 0xc0, !PT ;  /* 0x000000011b1c7812 */ /* 0x000fca00078ec0ff */
[----:B------:R-:W-:-:S07]  /*2480*/  IMAD.IADD R29, R29, 0x1, R28 ;  /* 0x000000011d1d7824 */ /* 0x000fce00078e021c */
[----:B------:R-:W-:Y:S05]  /*2490*/  WARPSYNC.COLLECTIVE R23, `(.L_x_2681) ;  /* 0x0000000017087348 */ /* 0x000fea0003c00000 */
[----:B------:R0:W1:Y:S02]  /*24a0*/  SHFL.IDX P0, R28, R26, R25, R24 ;  /* 0x000000191a1c7389 */ /* 0x0000640000000018 */
[----:B01----:R-:W-:Y:S05]  /*24b0*/  ENDCOLLECTIVE ;  /* 0x000000000000791b */ /* 0x003fea0003800000 */
.L_x_2681:
[----:B------:R-:W-:Y:S02]  /*24c0*/  IMAD.MOV.U32 R25, RZ, RZ, 0x1e ;  /* 0x0000001eff197424 */ /* 0x000fe400078e00ff */
[----:B------:R-:W-:-:S05]  /*24d0*/  IMAD.MOV.U32 R26, RZ, RZ, R28 ;  /* 0x000000ffff1a7224 */ /* 0x000fca00078e001c */
[----:B------:R-:W-:Y:S01]  /*24e0*/  SHF.R.U32.HI R27, RZ, R7, R26 ;  /* 0x00000007ff1b7219 */ /* 0x000fe2000001161a */
[----:B------:R-:W-:-:S04]  /*24f0*/  IMAD.MOV.U32 R26, RZ, RZ, R14 ;  /* 0x000000ffff1a7224 */ /* 0x000fc800078e000e */
[----:B------:R-:W-:-:S05]  /*2500*/  IMAD.SHL.U32 R27, R27, 0x2, RZ ;  /* 0x000000021b1b7824 */ /* 0x000fca00078e00ff */
[----:B------:R-:W-:-:S05]  /*2510*/  LOP3.LUT R28, R27, 0x2, RZ, 0xc0, !PT ;  /* 0x000000021b1c7812 */ /* 0x000fca00078ec0ff */
[----:B------:R-:W-:-:S07]  /*2520*/  IMAD R29, R29, 0x4, R28 ;  /* 0x000000041d1d7824 */ /* 0x000fce00078e021c */
[----:B------:R-:W-:Y:S05]  /*2530*/  WARPSYNC.COLLECTIVE R23, `(.L_x_2682) ;  /* 0x0000000017087348 */ /* 0x000fea0003c00000 */
[----:B------:R0:W1:Y:S02]  /*2540*/  SHFL.IDX P0, R28, R26, R25, R24 ;  /* 0x000000191a1c7389 */ /* 0x0000640000000018 */
[----:B01----:R-:W-:Y:S05]  /*2550*/  ENDCOLLECTIVE ;  /* 0x000000000000791b */ /* 0x003fea0003800000 */
.L_x_2682:
[----:B------:R-:W-:Y:S01]  /*2560*/  IMAD.MOV.U32 R25, RZ, RZ, 0x1f ;  /* 0x0000001fff197424 */ /* 0x000fe200078e00ff */
[----:B------:R-:W-:-:S04]  /*2570*/  SHF.R.U32.HI R28, RZ, R7, R28 ;  /* 0x00000007ff1c7219 */ /* 0x000fc8000001161c */
[----:B------:R-:W-:-:S05]  /*2580*/  LOP3.LUT R28, R28, 0x1, RZ, 0xc0, !PT ;  /* 0x000000011c1c7812 */ /* 0x000fca00078ec0ff */
[----:B------:R-:W-:-:S07]  /*2590*/  IMAD.IADD R29, R29, 0x1, R28 ;  /* 0x000000011d1d7824 */ /* 0x000fce00078e021c */
[----:B------:R-:W-:Y:S05]  /*25a0*/  WARPSYNC.COLLECTIVE R23, `(.L_x_2683) ;  /* 0x0000000017087348 */ /* 0x000fea0003c00000 */
[----:B------:R0:W1:Y:S02]  /*25b0*/  SHFL.IDX P0, R28, R26, R25, R24 ;  /* 0x000000191a1c7389 */ /* 0x0000640000000018 */
[----:B01----:R-:W-:Y:S05]  /*25c0*/  ENDCOLLECTIVE ;  /* 0x000000000000791b */ /* 0x003fea0003800000 */
.L_x_2683:
[----:B------:R-:W-:Y:S02]  /*25d0*/  IMAD.MOV.U32 R26, RZ, RZ, R15 ;  /* 0x000000ffff1a7224 */ /* 0x000fe400078e000f */
[----:B------:R-:W-:Y:S02]  /*25e0*/  IMAD.MOV.U32 R25, RZ, RZ, RZ ;  /* 0x000000ffff197224 */ /* 0x000fe400078e00ff */
[----:B------:R-:W-:-:S05]  /*25f0*/  IMAD.MOV.U32 R24, RZ, RZ, R28 ;  /* 0x000000ffff187224 */ /* 0x000fca00078e001c */
[----:B------:R-:W-:Y:S01]  /*2600*/  SHF.R.U32.HI R14, RZ, R7, R24 ;  /* 0x00000007ff0e7219 */ /* 0x000fe20000011618 */
[----:B------:R-:W-:-:S03]  /*2610*/  IMAD.MOV.U32 R24, RZ, RZ, 0x1f ;  /* 0x0000001fff187424 */ /* 0x000fc600078e00ff */
[----:B------:R-:W-:-:S07]  /*2620*/  LOP3.LUT R14, R14, 0x1, RZ, 0xc0, !PT ;  /* 0x000000010e0e7812 */ /* 0x000fce00078ec0ff */
[----:B------:R-:W-:Y:S05]  /*2630*/  WARPSYNC.COLLECTIVE R23, `(.L_x_2684) ;  /* 0x0000000017087348 */ /* 0x000fea0003c00000 */
[----:B------:R0:W1:Y:S02]  /*2640*/  SHFL.IDX P0, R28, R26, R25, R24 ;  /* 0x000000191a1c7389 */ /* 0x0000640000000018 */
[----:B01----:R-:W-:Y:S05]  /*2650*/  ENDCOLLECTIVE ;  /* 0x000000000000791b */ /* 0x003fea0003800000 */
.L_x_2684:
[----:B------:R-:W-:Y:S02]  /*2660*/  IMAD R14, R29, 0x2, R14 ;  /* 0x000000021d0e7824 */ /* 0x000fe400078e020e */
[----:B------:R-:W-:-:S07]  /*2670*/  IMAD.MOV.U32 R27, RZ, RZ, R28 ;  /* 0x000000ffff1b7224 */ /* 0x000fce00078e001c */
[----:B------:R-:W-:Y:S05]  /*2680*/  WARPSYNC.COLLECTIVE R23, `(.L_x_2685) ;  /* 0x0000000017087348 */ /* 0x000fea0003c00000 */
[----:B------:R0:W1:Y:S02]  /*2690*/  SHFL.IDX P0, R28, R26, R25, R24 ;  /* 0x000000191a1c7389 */ /* 0x0000640000000018 */
[----:B01----:R-:W-:Y:S05]  /*26a0*/  ENDCOLLECTIVE ;  /* 0x000000000000791b */ /* 0x003fea0003800000 */
.L_x_2685:
[----:B------:R-:W-:-:S06]  /*26b0*/  LOP3.LUT R29, R27, R14, RZ, 0xc0, !PT ;  /* 0x0000000e1b1d7212 */ /* 0x000fcc00078ec0ff */
[----:B------:R-:W-:Y:S01]  /*26c0*/  POPC R29, R29 ;  /* 0x0000001d001d7309 */ /* 0x000fe20000000000 */
[----:B------:R-:W-:Y:S01]  /*26d0*/  IMAD.MOV.U32 R25, RZ, RZ, 0x1 ;  /* 0x00000001ff197424 */ /* 0x000fe200078e00ff */
[----:B------:R-:W-:-:S06]  /*26e0*/  LOP3.LUT R28, R28, R14, RZ, 0x30, !PT ;  /* 0x0000000e1c1c7212 */ /* 0x000fcc00078e30ff */
[----:B------:R-:W0:Y:S02]  /*26f0*/  POPC R28, R28 ;  /* 0x0000001c001c7309 */ /* 0x000e240000000000 */
[----:B0-----:R-:W-:-:S07]  /*2700*/  IADD3 R22, PT, PT, -R28, R29, R22 ;  /* 0x0000001d1c167210 */ /* 0x001fce0007ffe116 */
[----:B------:R-:W-:Y:S05]  /*2710*/  WARPSYNC.COLLECTIVE R23, `(.L_x_2686) ;  /* 0x0000000017087348 */ /* 0x000fea0003c00000 */
[----:B------:R0:W1:Y:S02]  /*2720*/  SHFL.IDX P0, R28, R26, R25, R24 ;  /* 0x000000191a1c7389 */ /* 0x0000640000000018 */
[----:B01----:R-:W-:Y:S05]  /*2730*/  ENDCOLLECTIVE ;  /* 0x000000000000791b */ /* 0x003fea0003800000 */
.L_x_2686:
[----:B------:R-:W-:-:S07]  /*2740*/  IMAD.MOV.U32 R27, RZ, RZ, R28 ;  /* 0x000000ffff1b7224 */ /* 0x000fce00078e001c */
[----:B------:R-:W-:Y:S05]  /*2750*/  WARPSYNC.COLLECTIVE R23, `(.L_x_2687) ;  /* 0x0000000017087348 */ /* 0x000fea0003c00000 */
[----:B------:R0:W1:Y:S02]  /*2760*/  SHFL.IDX P0, R28, R26, R25, R24 ;  /* 0x000000191a1c7389 */ /* 0x0000640000000018 */
[----:B01----:R-:W-:Y:S05]  /*2770*/  ENDCOLLECTIVE ;  /* 0x000000000000791b */ /* 0x003fea0003800000 */
.L_x_2687:
        /* <DEDUP_REMOVED lines=9> */
.L_x_2688:
[----:B------:R-:W-:-:S07]  /*2810*/  IMAD.MOV.U32 R27, RZ, RZ, R28 ;  /* 0x000000ffff1b7224 */ /* 0x000fce00078e001c */
[----:B------:R-:W-:Y:S05]  /*2820*/  WARPSYNC.COLLECTIVE R23, `(.L_x_2689) ;  /* 0x0000000017087348 */ /* 0x000fea0003c00000 */
[----:B------:R0:W1:Y:S02]  /*2830*/  SHFL.IDX P0, R28, R26, R25, R24 ;  /* 0x000000191a1c7389 */ /* 0x0000640000000018 */
[----:B01----:R-:W-:Y:S05]  /*2840*/  ENDCOLLECTIVE ;  /* 0x000000000000791b */ /* 0x003fea0003800000 */
.L_x_2689:
        /* <DEDUP_REMOVED lines=9> */
.L_x_2690:
[----:B------:R-:W-:-:S07]  /*28e0*/  IMAD.MOV.U32 R29, RZ, RZ, R28 ;  /* 0x000000ffff1d7224 */ /* 0x000fce00078e001c */
[----:B------:R-:W-:Y:S05]  /*28f0*/  WARPSYNC.COLLECTIVE R23, `(.L_x_2691) ;  /* 0x0000000017087348 */ /* 0x000fea0003c00000 */
[----:B------:R0:W1:Y:S02]  /*2900*/  SHFL.IDX P0, R28, R26, R25, R24 ;  /* 0x000000191a1c7389 */ /* 0x0000640000000018 */
[----:B01----:R-:W-:Y:S05]  /*2910*/  ENDCOLLECTIVE ;  /* 0x000000000000791b */ /* 0x003fea0003800000 */
.L_x_2691:
[----:B------:R-:W-:-:S06]  /*2920*/  LOP3.LUT R29, R29, R14, RZ, 0xc0, !PT ;  /* 0x0000000e1d1d7212 */ /* 0x000fcc00078ec0ff */
[----:B------:R-:W0:Y:S01]  /*2930*/  POPC R29, R29 ;  /* 0x0000001d001d7309 */ /* 0x000e220000000000 */
[----:B------:R-:W-:Y:S05]  /*2940*/  BRA `(.L_x_2692) ;  /* 0xffffffe400b87947 */ /* 0x000fea000383ffff */
.L_x_2642:
[----:B------:R-:W-:Y:S01]  /*2950*/  BSSY B0, `(.L_x_2693) ;  /* 0x0000005000007945 */ /* 0x000fe20003800000 */
[----:B------:R-:W-:-:S07]  /*2960*/  IMAD.MOV.U32 R23, RZ, RZ, -0x1 ;  /* 0xffffffffff177424 */ /* 0x000fce00078e00ff */
[----:B------:R-:W-:Y:S05]  /*2970*/  WARPSYNC.COLLECTIVE R23, `(.L_x_2694) ;  /* 0x0000000017087348 */ /* 0x000fea0003c00000 */
[----:B------:R-:W-:Y:S01]  /*2980*/  VOTE.ANY R7, PT, P3 ;  /* 0x0000000000077806 */ /* 0x000fe200018e0100 */
[----:B------:R-:W-:Y:S06]  /*2990*/  ENDCOLLECTIVE ;  /* 0x000000000000791b */ /* 0x000fec0003800000 */
.L_x_2694:
[----:B------:R-:W-:Y:S05]  /*29a0*/  BSYNC B0 ;  /* 0x0000000000007941 */ /* 0x000fea0003800000 */
.L_x_2693:
[----:B------:R-:W-:Y:S01]  /*29b0*/  PLOP3.LUT P3, PT, P2, PT, PT, 0x80, 0x8 ;  /* 0x000000000008781c */ /* 0x000fe2000176f070 */
[----:B------:R-:W-:Y:S02]  /*29c0*/  IMAD.MOV.U32 R23, RZ, RZ, -0x1 ;  /* 0xffffffffff177424 */ /* 0x000fe400078e00ff */
[----:B------:R-:W-:-:S06]  /*29d0*/  IMAD.MOV.U32 R4, RZ, RZ, R7 ;  /* 0x000000ffff047224 */ /* 0x000fcc00078e0007 */
[----:B------:R-:W0:Y:S04]  /*29e0*/  BREV R4, R4 ;  /* 0x0000000400047301 */ /* 0x000e280000000000 */
[----:B0-----:R-:W-:Y:S05]  /*29f0*/  WARPSYNC.COLLECTIVE R23, `(.L_x_2695) ;  /* 0x0000000017087348 */ /* 0x001fea0003c00000 */
[----:B------:R-:W-:Y:S01]  /*2a00*/  VOTE.ANY R7, PT, P3 ;  /* 0x0000000000077806 */ /* 0x000fe200018e0100 */
[----:B0-----:R-:W-:Y:S06]  /*2a10*/  ENDCOLLECTIVE ;  /* 0x000000000000791b */ /* 0x001fec0003800000 */
.L_x_2695:
[----:B------:R-:W-:Y:S01]  /*2a20*/  PLOP3.LUT P3, PT, P1, PT, PT, 0x80, 0x8 ;  /* 0x000000000008781c */ /* 0x000fe20000f6f070 */
[----:B------:R-:W-:-:S06]  /*2a30*/  IMAD.MOV.U32 R5, RZ, RZ, R7 ;  /* 0x000000ffff057224 */ /* 0x000fcc00078e0007 */
[----:B------:R-:W0:Y:S06]  /*2a40*/  BREV R5, R5 ;  /* 0x0000000500057301 */ /* 0x000e2c0000000000 */
[----:B0-----:R-:W-:Y:S05]  /*2a50*/  WARPSYNC.COLLECTIVE R23, `(.L_x_2696) ;  /* 0x0000000017087348 */ /* 0x001fea0003c00000 */
[----:B------:R-:W-:Y:S01]  /*2a60*/  VOTE.ANY R7, PT, P3 ;  /* 0x0000000000077806 */ /* 0x000fe200018e0100 */
[----:B0-----:R-:W-:Y:S06]  /*2a70*/  ENDCOLLECTIVE ;  /* 0x000000000000791b */ /* 0x001fec0003800000 */
.L_x_2696:
[----:B------:R-:W-:Y:S01]  /*2a80*/  PLOP3.LUT P3, PT, P0, PT, PT, 0x80, 0x8 ;  /* 0x000000000008781c */ /* 0x000fe2000076f070 */
[----:B------:R-:W-:-:S06]  /*2a90*/  IMAD.MOV.U32 R6, RZ, RZ, R7 ;  /* 0x000000ffff067224 */ /* 0x000fcc00078e0007 */
[----:B------:R-:W0:Y:S06]  /*2aa0*/  BREV R6, R6 ;  /* 0x0000000600067301 */ /* 0x000e2c0000000000 */
[----:B0-----:R-:W-:Y:S05]  /*2ab0*/  WARPSYNC.COLLECTIVE R23, `(.L_x_2697) ;  /* 0x0000000017087348 */ /* 0x001fea0003c00000 */
[----:B------:R-:W-:Y:S01]  /*2ac0*/  VOTE.ANY R7, PT, P3 ;  /* 0x0000000000077806 */ /* 0x000fe200018e0100 */
[----:B0-----:R-:W-:Y:S06]  /*2ad0*/  ENDCOLLECTIVE ;  /* 0x000000000000791b */ /* 0x001fec0003800000 */
.L_x_2697:
[----:B------:R-:W-:Y:S05]  /*2ae0*/  BRA `(.L_x_2698) ;  /* 0xffffffe400b47947 */ /* 0x000fea000383ffff */
.L_x_2699:
        /* <DEDUP_REMOVED lines=9> */
.L_x_3004:


//--------------------- .text._Z19spmm4_bin_op_1_1024PKhPKjPjPKiS5_i --------------------------
	.section	.text._Z19spmm4_bin_op_1_1024PKhPKjPjPKiS5_i,"ax",@progbits
	.align	128
        .global         _Z19spmm4_bin_op_1_1024PKhPKjPjPKiS5_i
        .type           _Z19spmm4_bin_op_1_1024PKhPKjPjPKiS5_i,@function
        .size           _Z19spmm4_bin_op_1_1024PKhPKjPjPKiS5_i,(.L_x_3005 - _Z19spmm4_bin_op_1_1024PKhPKjPjPKiS5_i)
        .other          _Z19spmm4_bin_op_1_1024PKhPKjPjPKiS5_i,@"STO_CUDA_ENTRY STV_DEFAULT"
_Z19spmm4_bin_op_1_1024PKhPKjPjPKiS5_i:
.text._Z19spmm4_bin_op_1_1024PKhPKjPjPKiS5_i:
        /* <DEDUP_REMOVED lines=33> */
[----:B------:R-:W-:Y:S01]  /*0210*/  IMAD.SHL.U32 R2, R4, 0x4, RZ ;  /* 0x0000000404027824 */ /* 0x000fe200078e00ff */
[----:B------:R-:W-:Y:S01]  /*0220*/  BSSY B1, `(.L_x_2702) ;  /* 0x000010c000017945 */ /* 0x000fe20003800000 */
[----:B------:R-:W-:Y:S02]  /*0230*/  CS2R R16, SRZ ;  /* 0x0000000000107805 */ /* 0x000fe4000001ff00 */
[----:B------:R-:W-:Y:S01]  /*0240*/  CS2R R14, SRZ ;  /* 0x00000000000e7805 */ /* 0x000fe2000001ff00 */
[----:B------:R-:W-:Y:S01]  /*0250*/  IMAD.MOV.U32 R13, RZ, RZ, RZ ;  /* 0x000000ffff0d7224 */ /* 0x000fe200078e00ff */
[----:B------:R-:W-:-:S02]  /*0260*/  LOP3.LUT R2, R2, 0xf80, RZ, 0xc0, !PT ;  /* 0x00000f8002027812 */ /* 0x000fc400078ec0ff */
[----:B0-----:R-:W-:Y:S02]  /*0270*/  SHF.R.U64 R6, R25, 0x2, RZ ;  /* 0x0000000219067819 */ /* 0x001fe400000012ff */
[----:B------:R-:W-:Y:S02]  /*0280*/  SHF.R.U32.HI R18, RZ, 0x2, R25 ;  /* 0x00000002ff127819 */ /* 0x000fe40000011619 */
[----:B--2---:R-:W-:Y:S02]  /*0290*/  LEA R19, R19, R0, 0x18 ;  /* 0x0000000013137211 */ /* 0x004fe400078ec0ff */
[----:B------:R-:W-:Y:S02]  /*02a0*/  LOP3.LUT R0, R4, 0x3e0, RZ, 0xc0, !PT ;  /* 0x000003e004007812 */ /* 0x000fe400078ec0ff */
[----:B------:R-:W-:Y:S02]  /*02b0*/  IADD3 R7, P0, PT, R21, R6, RZ ;  /* 0x0000000615077210 */ /* 0x000fe40007f1e0ff */
[----:B------:R-:W-:Y:S01]  /*02c0*/  SHF.R.S32.HI R4, RZ, 0x1f, R3 ;  /* 0x0000001fff047819 */ /* 0x000fe20000011403 */
[----:B------:R-:W-:Y:S01]  /*02d0*/  IMAD.IADD R0, R25, 0x1, R0 ;  /* 0x0000000119007824 */ /* 0x000fe200078e0200 */
[C---:B------:R-:W-:Y:S01]  /*02e0*/  LEA.HI.X.SX32 R8, R21.reuse, RZ, 0x1, P0 ;  /* 0x000000ff15087211 */ /* 0x040fe200000f0eff */
[----:B------:R-:W-:Y:S01]  /*02f0*/  IMAD.SHL.U32 R21, R21, 0x4, RZ ;  /* 0x0000000415157824 */ /* 0x000fe200078e00ff */
[----:B------:R-:W-:Y:S01]  /*0300*/  LEA.HI R20, R4, R3, RZ, 0x3 ;  /* 0x0000000304147211 */ /* 0x000fe200078f18ff */
[----:B------:R-:W-:Y:S01]  /*0310*/  IMAD R5, R0, 0x4, R19 ;  /* 0x0000000400057824 */ /* 0x000fe200078e0213 */
[----:B-1----:R-:W-:Y:S01]  /*0320*/  LEA R6, P0, R7, UR6, 0x2 ;  /* 0x0000000607067c11 */ /* 0x002fe2000f8010ff */
[----:B------:R-:W-:Y:S01]  /*0330*/  IMAD.IADD R19, R19, 0x1, R2 ;  /* 0x0000000113137824 */ /* 0x000fe200078e0202 */
[----:B------:R-:W-:-:S02]  /*0340*/  LOP3.LUT R4, R25, 0x3, RZ, 0xc0, !PT ;  /* 0x0000000319047812 */ /* 0x000fc400078ec0ff */
[----:B------:R-:W-:Y:S02]  /*0350*/  LEA.HI.X R7, R7, UR7, R8, 0x2, P0 ;  /* 0x0000000707077c11 */ /* 0x000fe400080f1408 */
[----:B------:R-:W-:Y:S02]  /*0360*/  SHF.R.S32.HI R12, RZ, 0x1f, R21 ;  /* 0x0000001fff0c7819 */ /* 0x000fe40000011415 */
[C---:B------:R-:W-:Y:S02]  /*0370*/  LOP3.LUT R3, R4.reuse, 0x8, RZ, 0xfc, !PT ;  /* 0x0000000804037812 */ /* 0x040fe400078efcff */
[C---:B------:R-:W-:Y:S02]  /*0380*/  LOP3.LUT R2, R4.reuse, 0xc, RZ, 0xfc, !PT ;  /* 0x0000000c04027812 */ /* 0x040fe400078efcff */
[----:B------:R-:W-:Y:S02]  /*0390*/  LOP3.LUT R0, R4, 0x10, RZ, 0xfc, !PT ;  /* 0x0000001004007812 */ /* 0x000fe400078efcff */
[----:B------:R-:W-:-:S07]  /*03a0*/  LOP3.LUT R20, R20, 0xfffffff8, RZ, 0xc0, !PT ;  /* 0xfffffff814147812 */ /* 0x000fce00078ec0ff */
.L_x_2704:
[----:B------:R-:W-:-:S13]  /*03b0*/  ISETP.GE.U32.AND P0, PT, R18, R23, PT ;  /* 0x000000171200720c */ /* 0x000fda0003f06070 */
[----:B------:R-:W2:Y:S01]  /*03c0*/  @!P0 LDG.E.CONSTANT R27, desc[UR4][R6.64] ;  /* 0x00000004061b8981 */ /* 0x000ea2000c1e9900 */
[----:B------:R-:W0:Y:S01]  /*03d0*/  @!P0 LDC.64 R8, c[0x0][0x380] ;  /* 0x0000e000ff088b82 */ /* 0x000e220000000a00 */
[----:B------:R-:W-:-:S07]  /*03e0*/  @!P0 LOP3.LUT R24, R4, 0xfffffffc, R25, 0xf8, !PT ;  /* 0xfffffffc04188812 */ /* 0x000fce00078ef819 */
[----:B------:R-:W1:Y:S01]  /*03f0*/  @!P0 LDC.64 R10, c[0x0][0x388] ;  /* 0x0000e200ff0a8b82 */ /* 0x000e620000000a00 */
[----:B------:R-:W-:Y:S01]  /*0400*/  IMAD.MOV.U32 R26, RZ, RZ, RZ ;  /* 0x000000ffff1a7224 */ /* 0x000fe200078e00ff */
[----:B0-----:R-:W-:-:S04]  /*0410*/  @!P0 IADD3 R8, P1, P2, R24, R8, R21 ;  /* 0x0000000818088210 */ /* 0x001fc80007a3e015 */
        /* <DEDUP_REMOVED lines=10> */
[----:B------:R-:W-:Y:S01]  /*04c0*/  LOP3.LUT R11, R4, 0x4, RZ, 0xfc, !PT ;  /* 0x00000004040b7812 */ /* 0x000fe200078efcff */
[----:B------:R-:W0:Y:S01]  /*04d0*/  SHFL.IDX PT, R9, R24, R4, 0x1f ;  /* 0x00001f0418097589 */ /* 0x000e2200000e0000 */
[--C-:B-----5:R-:W-:Y:S02]  /*04e0*/  SHF.R.U32.HI R27, RZ, 0x1f, R26.reuse ;  /* 0x0000001fff1b7819 */ /* 0x120fe4000001161a */
[--C-:B------:R-:W-:Y:S01]  /*04f0*/  SHF.R.U32.HI R29, RZ, 0x18, R26.reuse ;  /* 0x00000018ff1d7819 */ /* 0x100fe2000001161a */
[----:B------:R-:W1:Y:S01]  /*0500*/  SHFL.IDX PT, R8, R24, R3, 0x1f ;  /* 0x00001f0318087589 */ /* 0x000e6200000e0000 */
[----:B------:R-:W-:Y:S02]  /*0510*/  ISETP.NE.U32.AND P3, PT, R27, 0x1, PT ;  /* 0x000000011b00780c */ /* 0x000fe40003f65070 */
[----:B------:R-:W-:Y:S01]  /*0520*/  SHF.R.U32.HI R27, RZ, 0x1c, R26 ;  /* 0x0000001cff1b7819 */ /* 0x000fe2000001161a */
[----:B------:R-:W2:Y:S03]  /*0530*/  SHFL.IDX PT, R10, R24, R11, 0x1f ;  /* 0x00001f0b180a7589 */ /* 0x000ea600000e0000 */
[----:B------:R-:W-:-:S04]  /*0540*/  LOP3.LUT R27, R27, 0x1, RZ, 0xc0, !PT ;  /* 0x000000011b1b7812 */ /* 0x000fc800078ec0ff */
[----:B------:R-:W-:Y:S02]  /*0550*/  ISETP.NE.U32.AND P2, PT, R27, 0x1, PT ;  /* 0x000000011b00780c */ /* 0x000fe40003f45070 */
[----:B------:R-:W-:-:S04]  /*0560*/  SHF.R.U32.HI R27, RZ, 0x1d, R26 ;  /* 0x0000001dff1b7819 */ /* 0x000fc8000001161a */
[----:B------:R-:W-:Y:S01]  /*0570*/  LOP3.LUT R27, R27, 0x1, RZ, 0xc0, !PT ;  /* 0x000000011b1b7812 */ /* 0x000fe200078ec0ff */
[----:B0-----:R-:W-:-:S03]  /*0580*/  IMAD.SHL.U32 R9, R9, 0x10000000, RZ ;  /* 0x1000000009097824 */ /* 0x001fc600078e00ff */
[----:B------:R-:W-:Y:S01]  /*0590*/  ISETP.NE.U32.AND P1, PT, R27, 0x1, PT ;  /* 0x000000011b00780c */ /* 0x000fe20003f25070 */
[----:B-1----:R-:W-:Y:S02]  /*05a0*/  IMAD.SHL.U32 R8, R8, 0x100000, RZ ;  /* 0x0010000008087824 */ /* 0x002fe400078e00ff */
[----:B------:R-:W-:Y:S01]  /*05b0*/  VOTE.ANY R27, PT, !P2 ;  /* 0x00000000001b7806 */ /* 0x000fe200050e0100 */
[----:B--2---:R-:W-:-:S05]  /*05c0*/  IMAD.SHL.U32 R10, R10, 0x1000000, RZ ;  /* 0x010000000a0a7824 */ /* 0x004fca00078e00ff */
[----:B------:R-:W0:Y:S01]  /*05d0*/  BREV R27, R27 ;  /* 0x0000001b001b7301 */ /* 0x000e220000000000 */
[----:B------:R-:W-:Y:S02]  /*05e0*/  LOP3.LUT R9, R8, R10, R9, 0xfe, !PT ;  /* 0x0000000a08097212 */ /* 0x000fe400078efe09 */
[----:B------:R-:W1:Y:S04]  /*05f0*/  SHFL.IDX PT, R10, R24, R2, 0x1f ;  /* 0x00001f02180a7589 */ /* 0x000e6800000e0000 */
[----:B------:R-:W2:Y:S01]  /*0600*/  SHFL.IDX PT, R8, R24, R0, 0x1f ;  /* 0x00001f0018087589 */ /* 0x000ea200000e0000 */
[----:B-1----:R-:W-:Y:S02]  /*0610*/  IMAD.U32 R10, R10, 0x10000, RZ ;  /* 0x000100000a0a7824 */ /* 0x002fe400078e00ff */
[----:B--2---:R-:W-:-:S05]  /*0620*/  IMAD.SHL.U32 R8, R8, 0x1000, RZ ;  /* 0x0000100008087824 */ /* 0x004fca00078e00ff */
[----:B------:R-:W-:Y:S02]  /*0630*/  LOP3.LUT R9, R8, R9, R10, 0xfe, !PT ;  /* 0x0000000908097212 */ /* 0x000fe400078efe0a */
[C---:B------:R-:W-:Y:S02]  /*0640*/  LOP3.LUT R10, R4.reuse, 0x18, RZ, 0xfc, !PT ;  /* 0x00000018040a7812 */ /* 0x040fe400078efcff */
[----:B------:R-:W-:-:S04]  /*0650*/  LOP3.LUT R8, R4, 0x14, RZ, 0xfc, !PT ;  /* 0x0000001404087812 */ /* 0x000fc800078efcff */
[----:B------:R-:W1:Y:S04]  /*0660*/  SHFL.IDX PT, R10, R24, R10, 0x1f ;  /* 0x00001f0a180a7589 */ /* 0x000e6800000e0000 */
[----:B------:R2:W3:Y:S02]  /*0670*/  SHFL.IDX PT, R11, R24, R8, 0x1f ;  /* 0x00001f08180b7589 */ /* 0x0004e400000e0000 */
[----:B--2---:R-:W-:-:S04]  /*0680*/  SHF.R.U32.HI R8, RZ, 0x1e, R26 ;  /* 0x0000001eff087819 */ /* 0x004fc8000001161a */
[----:B------:R-:W-:-:S04]  /*0690*/  LOP3.LUT R8, R8, 0x1, RZ, 0xc0, !PT ;  /* 0x0000000108087812 */ /* 0x000fc800078ec0ff */
[----:B------:R-:W-:Y:S01]  /*06a0*/  ISETP.NE.U32.AND P0, PT, R8, 0x1, PT ;  /* 0x000000010800780c */ /* 0x000fe20003f05070 */
[----:B-1----:R-:W-:Y:S01]  /*06b0*/  IMAD.SHL.U32 R28, R10, 0x10, RZ ;  /* 0x000000100a1c7824 */ /* 0x002fe200078e00ff */
[----:B------:R-:W-:Y:S01]  /*06c0*/  VOTE.ANY R8, PT, !P3 ;  /* 0x0000000000087806 */ /* 0x000fe200058e0100 */
[----:B---3--:R-:W-:-:S05]  /*06d0*/  IMAD.SHL.U32 R11, R11, 0x100, RZ ;  /* 0x000001000b0b7824 */ /* 0x008fca00078e00ff */
[----:B------:R-:W-:Y:S01]  /*06e0*/  BREV R8, R8 ;  /* 0x0000000800087301 */ /* 0x000fe20000000000 */
[----:B------:R-:W-:Y:S02]  /*06f0*/  LOP3.LUT R11, R28, R9, R11, 0xfe, !PT ;  /* 0x000000091c0b7212 */ /* 0x000fe400078efe0b */
[----:B------:R-:W-:Y:S02]  /*0700*/  LOP3.LUT R9, R4, 0x1c, RZ, 0xfc, !PT ;  /* 0x0000001c04097812 */ /* 0x000fe400078efcff */
[----:B------:R-:W-:-:S03]  /*0710*/  VOTE.ANY R28, PT, !P1 ;  /* 0x00000000001c7806 */ /* 0x000fc600048e0100 */
[----:B------:R1:W2:Y:S02]  /*0720*/  SHFL.IDX PT, R10, R24, R9, 0x1f ;  /* 0x00001f09180a7589 */ /* 0x0002a400000e0000 */
[----:B-1----:R-:W-:-:S06]  /*0730*/  VOTE.ANY R9, PT, !P0 ;  /* 0x0000000000097806 */ /* 0x002fcc00040e0100 */
[----:B------:R-:W-:Y:S01]  /*0740*/  BREV R9, R9 ;  /* 0x0000000900097301 */ /* 0x000fe20000000000 */
[----:B--2---:R-:W-:Y:S01]  /*0750*/  LOP3.LUT R24, R11, R10, RZ, 0xfc, !PT ;  /* 0x0000000a0b187212 */ /* 0x004fe200078efcff */
[----:B0-----:R-:W-:Y:S01]  /*0760*/  IMAD.MOV.U32 R11, RZ, RZ, R27 ;  /* 0x000000ffff0b7224 */ /* 0x001fe200078e001b */
[----:B------:R-:W-:-:S05]  /*0770*/  LOP3.LUT R27, R29, 0x1, RZ, 0xc0, !PT ;  /* 0x000000011d1b7812 */ /* 0x000fca00078ec0ff */
[----:B------:R0:W1:Y:S01]  /*0780*/  BREV R10, R28 ;  /* 0x0000001c000a7301 */ /* 0x0000620000000000 */
[--C-:B------:R-:W-:Y:S02]  /*0790*/  SHF.R.U32.HI R29, RZ, 0x1b, R26.reuse ;  /* 0x0000001bff1d7819 */ /* 0x100fe4000001161a */
[----:B------:R-:W-:Y:S02]  /*07a0*/  ISETP.NE.U32.AND P2, PT, R27, 0x1, PT ;  /* 0x000000011b00780c */ /* 0x000fe40003f45070 */
[--C-:B------:R-:W-:Y:S02]  /*07b0*/  SHF.R.U32.HI R27, RZ, 0x1a, R26.reuse ;  /* 0x0000001aff1b7819 */ /* 0x100fe4000001161a */
[----:B------:R-:W-:Y:S02]  /*07c0*/  LOP3.LUT R29, R29, 0x1, RZ, 0xc0, !PT ;  /* 0x000000011d1d7812 */ /* 0x000fe400078ec0ff */
[----:B0-----:R-:W-:Y:S02]  /*07d0*/  SHF.R.U32.HI R28, RZ, 0x19, R26 ;  /* 0x00000019ff1c7819 */ /* 0x001fe4000001161a */
[----:B------:R-:W-:-:S02]  /*07e0*/  LOP3.LUT R27, R27, 0x1, RZ, 0xc0, !PT ;  /* 0x000000011b1b7812 */ /* 0x000fc400078ec0ff */
[----:B------:R-:W-:Y:S02]  /*07f0*/  LOP3.LUT R28, R28, 0x1, RZ, 0xc0, !PT ;  /* 0x000000011c1c7812 */ /* 0x000fe400078ec0ff */
[----:B------:R-:W-:Y:S01]  /*0800*/  ISETP.NE.U32.AND P3, PT, R29, 0x1, PT ;  /* 0x000000011d00780c */ /* 0x000fe20003f65070 */
[----:B-1----:R0:W-:Y:S01]  /*0810*/  STS.128 [R19], R8 ;  /* 0x0000000813007388 */ /* 0x0021e20000000c00 */
[----:B------:R-:W-:Y:S02]  /*0820*/  ISETP.NE.U32.AND P0, PT, R27, 0x1, PT ;  /* 0x000000011b00780c */ /* 0x000fe40003f05070 */
[----:B------:R-:W-:Y:S02]  /*0830*/  ISETP.NE.U32.AND P1, PT, R28, 0x1, PT ;  /* 0x000000011c00780c */ /* 0x000fe40003f25070 */
[----:B------:R-:W-:Y:S02]  /*0840*/  VOTE.ANY R27, PT, !P2 ;  /* 0x00000000001b7806 */ /* 0x000fe400050e0100 */
[----:B------:R-:W-:-:S04]  /*0850*/  SHF.R.U32.HI R29, RZ, 0x14, R26 ;  /* 0x00000014ff1d7819 */ /* 0x000fc8000001161a */
[----:B------:R-:W-:-:S04]  /*0860*/  LOP3.LUT R29, R29, 0x1, RZ, 0xc0, !PT ;  /* 0x000000011d1d7812 */ /* 0x000fc800078ec0ff */
[----:B------:R-:W-:Y:S01]  /*0870*/  ISETP.NE.U32.AND P2, PT, R29, 0x1, PT ;  /* 0x000000011d00780c */ /* 0x000fe20003f45070 */
[----:B0-----:R0:W-:Y:S01]  /*0880*/  BREV R11, R27 ;  /* 0x0000001b000b7301 */ /* 0x0011e20000000000 */
[----:B------:R-:W-:Y:S02]  /*0890*/  VOTE.ANY R8, PT, !P3 ;  /* 0x0000000000087806 */ /* 0x000fe400058e0100 */
[----:B------:R-:W-:Y:S02]  /*08a0*/  VOTE.ANY R9, PT, !P0 ;  /* 0x0000000000097806 */ /* 0x000fe400040e0100 */
[----:B------:R-:W-:Y:S02]  /*08b0*/  VOTE.ANY R28, PT, !P1 ;  /* 0x00000000001c7806 */ /* 0x000fe400048e0100 */
[--C-:B------:R-:W-:Y:S01]  /*08c0*/  SHF.R.U32.HI R29, RZ, 0x16, R26.reuse ;  /* 0x00000016ff1d7819 */ /* 0x100fe2000001161a */
[----:B------:R-:W-:Y:S01]  /*08d0*/  BREV R8, R8 ;  /* 0x0000000800087301 */ /* 0x000fe20000000000 */
[----:B0-----:R-:W-:-:S02]  /*08e0*/  SHF.R.U32.HI R27, RZ, 0x17, R26 ;  /* 0x00000017ff1b7819 */ /* 0x001fc4000001161a */
[----:B------:R-:W-:Y:S02]  /*08f0*/  LOP3.LUT R29, R29, 0x1, RZ, 0xc0, !PT ;  /* 0x000000011d1d7812 */ /* 0x000fe400078ec0ff */
[----:B------:R-:W-:Y:S02]  /*0900*/  LOP3.LUT R27, R27, 0x1, RZ, 0xc0, !PT ;  /* 0x000000011b1b7812 */ /* 0x000fe400078ec0ff */
[----:B------:R-:W-:Y:S01]  /*0910*/  ISETP.NE.U32.AND P0, PT, R29, 0x1, PT ;  /* 0x000000011d00780c */ /* 0x000fe20003f05070 */
[----:B------:R-:W-:Y:S01]  /*0920*/  BREV R9, R9 ;  /* 0x0000000900097301 */ /* 0x000fe20000000000 */
[----:B------:R-:W-:Y:S02]  /*0930*/  ISETP.NE.U32.AND P3, PT, R27, 0x1, PT ;  /* 0x000000011b00780c */ /* 0x000fe40003f65070 */
[----:B------:R-:W-:Y:S02]  /*0940*/  SHF.R.U32.HI R27, RZ, 0x15, R26 ;  /* 0x00000015ff1b7819 */ /* 0x000fe4000001161a */
[----:B------:R-:W-:-:S02]  /*0950*/  VOTE.ANY R29, PT, !P2 ;  /* 0x00000000001d7806 */ /* 0x000fc400050e0100 */
[----:B------:R-:W-:Y:S01]  /*0960*/  LOP3.LUT R27, R27, 0x1, RZ, 0xc0, !PT ;  /* 0x000000011b1b7812 */ /* 0x000fe200078ec0ff */
[----:B------:R-:W0:Y:S03]  /*0970*/  BREV R10, R28 ;  /* 0x0000001c000a7301 */ /* 0x000e260000000000 */
[----:B------:R-:W-:Y:S02]  /*0980*/  ISETP.NE.U32.AND P1, PT, R27, 0x1, PT ;  /* 0x000000011b00780c */ /* 0x000fe40003f25070 */
[----:B------:R-:W-:Y:S01]  /*0990*/  SHF.R.U32.HI R27, RZ, 0x10, R26 ;  /* 0x00000010ff1b7819 */ /* 0x000fe2000001161a */
[----:B0-----:R0:W-:Y:S10]  /*09a0*/  STS.128 [R19+0x10], R8 ;  /* 0x0000100813007388 */ /* 0x0011f40000000c00 */
[----:B------:R-:W-:Y:S01]  /*09b0*/  VOTE.ANY R28, PT, !P1 ;  /* 0x00000000001c7806 */ /* 0x000fe200048e0100 */
[----:B0-----:R0:W-:Y:S01]  /*09c0*/  BREV R11, R29 ;  /* 0x0000001d000b7301 */ /* 0x0011e20000000000 */
[----:B------:R-:W-:-:S02]  /*09d0*/  VOTE.ANY R8, PT, !P3 ;  /* 0x0000000000087806 */ /* 0x000fc400058e0100 */
[----:B------:R-:W-:-:S05]  /*09e0*/  VOTE.ANY R9, PT, !P0 ;  /* 0x0000000000097806 */ /* 0x000fca00040e0100 */
[----:B------:R-:W-:Y:S01]  /*09f0*/  BREV R8, R8 ;  /* 0x0000000800087301 */ /* 0x000fe20000000000 */
[----:B0-----:R-:W-:Y:S02]  /*0a00*/  LOP3.LUT R29, R27, 0x1, RZ, 0xc0, !PT ;  /* 0x000000011b1d7812 */ /* 0x001fe400078ec0ff */
[--C-:B------:R-:W-:Y:S02]  /*0a10*/  SHF.R.U32.HI R27, RZ, 0x13, R26.reuse ;  /* 0x00000013ff1b7819 */ /* 0x100fe4000001161a */
[----:B------:R-:W-:Y:S02]  /*0a20*/  ISETP.NE.U32.AND P2, PT, R29, 0x1, PT ;  /* 0x000000011d00780c */ /* 0x000fe40003f45070 */
[----:B------:R-:W-:Y:S01]  /*0a30*/  LOP3.LUT R27, R27, 0x1, RZ, 0xc0, !PT ;  /* 0x000000011b1b7812 */ /* 0x000fe200078ec0ff */
[----:B------:R-:W-:Y:S01]  /*0a40*/  BREV R9, R9 ;  /* 0x0000000900097301 */ /* 0x000fe20000000000 */
[----:B------:R-:W-:Y:S02]  /*0a50*/  SHF.R.U32.HI R29, RZ, 0x12, R26 ;  /* 0x00000012ff1d7819 */ /* 0x000fe4000001161a */
[----:B------:R-:W-:-:S02]  /*0a60*/  ISETP.NE.U32.AND P3, PT, R27, 0x1, PT ;  /* 0x000000011b00780c */ /* 0x000fc40003f65070 */
[----:B------:R-:W-:Y:S02]  /*0a70*/  SHF.R.U32.HI R27, RZ, 0x11, R26 ;  /* 0x00000011ff1b7819 */ /* 0x000fe4000001161a */
[----:B------:R-:W-:Y:S01]  /*0a80*/  LOP3.LUT R29, R29, 0x1, RZ, 0xc0, !PT ;  /* 0x000000011d1d7812 */ /* 0x000fe200078ec0ff */
[----:B------:R-:W0:Y:S01]  /*0a90*/  BREV R10, R28 ;  /* 0x0000001c000a7301 */ /* 0x000e220000000000 */
[----:B------:R-:W-:Y:S02]  /*0aa0*/  LOP3.LUT R27, R27, 0x1, RZ, 0xc0, !PT ;  /* 0x000000011b1b7812 */ /* 0x000fe400078ec0ff */
[----:B------:R-:W-:Y:S02]  /*0ab0*/  ISETP.NE.U32.AND P0, PT, R29, 0x1, PT ;  /* 0x000000011d00780c */ /* 0x000fe40003f05070 */
[----:B------:R-:W-:Y:S02]  /*0ac0*/  VOTE.ANY R29, PT, !P2 ;  /* 0x00000000001d7806 */ /* 0x000fe400050e0100 */
[----:B------:R-:W-:-:S02]  /*0ad0*/  ISETP.NE.U32.AND P1, PT, R27, 0x1, PT ;  /* 0x000000011b00780c */ /* 0x000fc40003f25070 */
        /* <DEDUP_REMOVED lines=19> */
[----:B------:R-:W-:Y:S02]  /*0c10*/  ISETP.NE.U32.AND P1, PT, R27, 0x1, PT ;  /* 0x000000011b00780c */ /* 0x000fe40003f25070 */
[----:B------:R-:W-:-:S02]  /*0c20*/  VOTE.ANY R29, PT, !P2 ;  /* 0x00000000001d7806 */ /* 0x000fc400050e0100 */
[----:B------:R-:W-:Y:S01]  /*0c30*/  SHF.R.U32.HI R27, RZ, 0x8, R26 ;  /* 0x00000008ff1b7819 */ /* 0x000fe2000001161a */
[----:B0-----:R0:W-:Y:S08]  /*0c40*/  STS.128 [R19+0x30], R8 ;  /* 0x0000300813007388 */ /* 0x0011f00000000c00 */
        /* <DEDUP_REMOVED lines=40> */
[----:B------:R-:W-:-:S04]  /*0ed0*/  SHF.R.U32.HI R27, RZ, 0x3, R26 ;  /* 0x00000003ff1b7819 */ /* 0x000fc8000001161a */
[----:B------:R-:W-:Y:S01]  /*0ee0*/  LOP3.LUT R27, R27, 0x1, RZ, 0xc0, !PT ;  /* 0x000000011b1b7812 */ /* 0x000fe200078ec0ff */
[----:B0-----:R0:W-:Y:S04]  /*0ef0*/  STS.128 [R19+0x50], R8 ;  /* 0x0000500813007388 */ /* 0x0011e80000000c00 */
[----:B------:R-:W-:Y:S02]  /*0f00*/  VOTE.ANY R28, PT, !P1 ;  /* 0x00000000001c7806 */ /* 0x000fe400048e0100 */
[----:B0-----:R-:W-:Y:S01]  /*0f10*/  VOTE.ANY R8, PT, !P3 ;  /* 0x0000000000087806 */ /* 0x001fe200058e0100 */
[----:B------:R0:W-:Y:S01]  /*0f20*/  BREV R11, R29 ;  /* 0x0000001d000b7301 */ /* 0x0001e20000000000 */
[----:B------:R-:W-:Y:S02]  /*0f30*/  VOTE.ANY R9, PT, !P0 ;  /* 0x0000000000097806 */ /* 0x000fe400040e0100 */
[----:B------:R-:W-:-:S05]  /*0f40*/  ISETP.NE.U32.AND P3, PT, R27, 0x1, PT ;  /* 0x000000011b00780c */ /* 0x000fca0003f65070 */
[----:B------:R1:W-:Y:S01]  /*0f50*/  BREV R10, R28 ;  /* 0x0000001c000a7301 */ /* 0x0003e20000000000 */
[----:B0-----:R-:W-:-:S04]  /*0f60*/  SHF.R.U32.HI R29, RZ, 0x2, R26 ;  /* 0x00000002ff1d7819 */ /* 0x001fc8000001161a */
[----:B------:R-:W-:-:S03]  /*0f70*/  LOP3.LUT R29, R29, 0x1, RZ, 0xc0, !PT ;  /* 0x000000011d1d7812 */ /* 0x000fc600078ec0ff */
[----:B------:R-:W-:Y:S01]  /*0f80*/  BREV R8, R8 ;  /* 0x0000000800087301 */ /* 0x000fe20000000000 */
[----:B-1----:R-:W-:Y:S02]  /*0f90*/  LOP3.LUT R28, R26, 0x1, RZ, 0xc0, !PT ;  /* 0x000000011a1c7812 */ /* 0x002fe400078ec0ff */
[----:B------:R-:W-:Y:S02]  /*0fa0*/  SHF.R.U32.HI R26, RZ, 0x1, R26 ;  /* 0x00000001ff1a7819 */ /* 0x000fe4000001161a */
[----:B------:R-:W-:Y:S02]  /*0fb0*/  ISETP.NE.U32.AND P2, PT, R28, 0x1, PT ;  /* 0x000000011c00780c */ /* 0x000fe40003f45070 */
[----:B------:R-:W-:Y:S01]  /*0fc0*/  LOP3.LUT R26, R26, 0x1, RZ, 0xc0, !PT ;  /* 0x000000011a1a7812 */ /* 0x000fe200078ec0ff */
[----:B------:R-:W0:Y:S01]  /*0fd0*/  BREV R9, R9 ;  /* 0x0000000900097301 */ /* 0x000e220000000000 */
[----:B------:R-:W-:Y:S02]  /*0fe0*/  ISETP.NE.U32.AND P0, PT, R29, 0x1, PT ;  /* 0x000000011d00780c */ /* 0x000fe40003f05070 */
[----:B------:R-:W-:-:S07]  /*0ff0*/  ISETP.NE.U32.AND P1, PT, R26, 0x1, PT ;  /* 0x000000011a00780c */ /* 0x000fce0003f25070 */
[----:B------:R-:W-:-:S04]  /*1000*/  VOTE.ANY R27, PT, !P2 ;  /* 0x00000000001b7806 */ /* 0x000fc800050e0100 */
[----:B------:R-:W-:Y:S01]  /*1010*/  VOTE.ANY R28, PT, !P0 ;  /* 0x00000000001c7806 */ /* 0x000fe200040e0100 */
[----:B0-----:R0:W-:Y:S01]  /*1020*/  STS.128 [R19+0x60], R8 ;  /* 0x0000600813007388 */ /* 0x0011e20000000c00 */
[----:B------:R-:W-:Y:S02]  /*1030*/  VOTE.ANY R29, PT, !P1 ;  /* 0x00000000001d7806 */ /* 0x000fe400048e0100 */
[----:B0-----:R-:W-:Y:S01]  /*1040*/  VOTE.ANY R8, PT, !P3 ;  /* 0x0000000000087806 */ /* 0x001fe200058e0100 */
[----:B------:R-:W-:Y:S08]  /*1050*/  BREV R11, R27 ;  /* 0x0000001b000b7301 */ /* 0x000ff00000000000 */
[----:B------:R-:W-:Y:S08]  /*1060*/  BREV R8, R8 ;  /* 0x0000000800087301 */ /* 0x000ff00000000000 */
[----:B------:R-:W-:Y:S08]  /*1070*/  BREV R9, R28 ;  /* 0x0000001c00097301 */ /* 0x000ff00000000000 */
[----:B------:R-:W0:Y:S02]  /*1080*/  BREV R10, R29 ;  /* 0x0000001d000a7301 */ /* 0x000e240000000000 */
[----:B0-----:R-:W-:Y:S04]  /*1090*/  STS.128 [R19+0x70], R8 ;  /* 0x0000700813007388 */ /* 0x001fe80000000c00 */
[----:B------:R-:W-:Y:S04]  /*10a0*/  LDS R26, [R5] ;  /* 0x00000000051a7984 */ /* 0x000fe80000000800 */
[----:B------:R-:W0:Y:S04]  /*10b0*/  SHFL.IDX PT, R9, R24, RZ, 0x1f ;  /* 0x00001fff18097589 */ /* 0x000e2800000e0000 */
[----:B------:R-:W1:Y:S01]  /*10c0*/  SHFL.IDX PT, R8, R24, RZ, 0x1f ;  /* 0x00001fff18087589 */ /* 0x000e6200000e0000 */
[----:B0-----:R-:W-:-:S02]  /*10d0*/  LOP3.LUT R27, R9, R26, RZ, 0xc0, !PT ;  /* 0x0000001a091b7212 */ /* 0x001fc400078ec0ff */
[-C--:B-1----:R-:W-:Y:S01]  /*10e0*/  LOP3.LUT R28, R8, R26.reuse, RZ, 0x30, !PT ;  /* 0x0000001a081c7212 */ /* 0x082fe200078e30ff */
[----:B------:R-:W0:Y:S01]  /*10f0*/  SHFL.IDX PT, R9, R24, 0x1, 0x1f ;  /* 0x00201f0018097f89 */ /* 0x000e2200000e0000 */
[----:B------:R-:W-:Y:S03]  /*1100*/  POPC R11, R27 ;  /* 0x0000001b000b7309 */ /* 0x000fe60000000000 */
[----:B------:R-:W1:Y:S05]  /*1110*/  SHFL.IDX PT, R8, R24, 0x1, 0x1f ;  /* 0x00201f0018087f89 */ /* 0x000e6a00000e0000 */
[----:B------:R-:W2:Y:S01]  /*1120*/  POPC R28, R28 ;  /* 0x0000001c001c7309 */ /* 0x000ea20000000000 */
[----:B0-----:R-:W-:-:S02]  /*1130*/  LOP3.LUT R10, R9, R26, RZ, 0xc0, !PT ;  /* 0x0000001a090a7212 */ /* 0x001fc400078ec0ff */
[----:B------:R-:W0:Y:S01]  /*1140*/  SHFL.IDX PT, R9, R24, 0x2, 0x1f ;  /* 0x00401f0018097f89 */ /* 0x000e2200000e0000 */
[----:B--2---:R-:W-:Y:S02]  /*1150*/  IADD3 R14, PT, PT, -R28, R14, R11 ;  /* 0x0000000e1c0e7210 */ /* 0x004fe40007ffe10b */
[-C--:B-1----:R-:W-:Y:S01]  /*1160*/  LOP3.LUT R29, R8, R26.reuse, RZ, 0x30, !PT ;  /* 0x0000001a081d7212 */ /* 0x082fe200078e30ff */
[----:B------:R-:W1:Y:S01]  /*1170*/  SHFL.IDX PT, R11, R24, 0x3, 0x1f ;  /* 0x00601f00180b7f89 */ /* 0x000e6200000e0000 */
[----:B------:R-:W-:Y:S03]  /*1180*/  POPC R10, R10 ;  /* 0x0000000a000a7309 */ /* 0x000fe60000000000 */
[----:B------:R-:W2:Y:S05]  /*1190*/  SHFL.IDX PT, R8, R24, 0x2, 0x1f ;  /* 0x00401f0018087f89 */ /* 0x000eaa00000e0000 */
[----:B------:R-:W3:Y:S01]  /*11a0*/  POPC R29, R29 ;  /* 0x0000001d001d7309 */ /* 0x000ee20000000000 */
[----:B0-----:R-:W-:-:S02]  /*11b0*/  LOP3.LUT R9, R9, R26, RZ, 0xc0, !PT ;  /* 0x0000001a09097212 */ /* 0x001fc400078ec0ff */
[----:B---3--:R-:W-:Y:S02]  /*11c0*/  IADD3 R15, PT, PT, -R29, R15, R10 ;  /* 0x0000000f1d0f7210 */ /* 0x008fe40007ffe10a */
[----:B-1----:R-:W-:-:S03]  /*11d0*/  LOP3.LUT R10, R11, R26, RZ, 0xc0, !PT ;  /* 0x0000001a0b0a7212 */ /* 0x002fc600078ec0ff */
[----:B------:R-:W-:Y:S01]  /*11e0*/  POPC R9, R9 ;  /* 0x0000000900097309 */ /* 0x000fe20000000000 */
[----:B--2---:R-:W-:Y:S02]  /*11f0*/  LOP3.LUT R27, R8, R26, RZ, 0x30, !PT ;  /* 0x0000001a081b7212 */ /* 0x004fe400078e30ff */
[----:B------:R1:W2:Y:S05]  /*1200*/  SHFL.IDX PT, R8, R24, 0x3, 0x1f ;  /* 0x00601f0018087f89 */ /* 0x0002aa00000e0000 */
[----:B------:R-:W0:Y:S08]  /*1210*/  POPC R27, R27 ;  /* 0x0000001b001b7309 */ /* 0x000e300000000000 */
[----:B------:R-:W3:Y:S01]  /*1220*/  POPC R10, R10 ;  /* 0x0000000a000a7309 */ /* 0x000ee20000000000 */
[----:B01----:R-:W-:-:S07]  /*1230*/  IADD3 R16, PT, PT, -R27, R16, R9 ;  /* 0x000000101b107210 */ /* 0x003fce0007ffe109 */
.L_x_2755:
[----:B--2---:R-:W-:Y:S01]  /*1240*/  LOP3.LUT R8, R8, R26, RZ, 0x30, !PT ;  /* 0x0000001a08087212 */ /* 0x004fe200078e30ff */
[----:B------:R-:W-:Y:S01]  /*1250*/  VIADD R13, R13, 0x8 ;  /* 0x000000080d0d7836 */ /* 0x000fe20000000000 */
[----:B------:R-:W-:Y:S01]  /*1260*/  IADD3 R6, P1, PT, R6, 0x20, RZ ;  /* 0x0000002006067810 */ /* 0x000fe20007f3e0ff */
[----:B------:R-:W-:Y:S02]  /*1270*/  VIADD R25, R25, 0x20 ;  /* 0x0000002019197836 */ /* 0x000fe40000000000 */
[----:B------:R-:W-:Y:S01]  /*1280*/  VIADD R18, R18, 0x8 ;  /* 0x0000000812127836 */ /* 0x000fe20000000000 */
[----:B------:R-:W0:Y:S01]  /*1290*/  POPC R8, R8 ;  /* 0x0000000800087309 */ /* 0x000e220000000000 */
[----:B------:R-:W-:Y:S01]  /*12a0*/  ISETP.GE.AND P0, PT, R13, R20, PT ;  /* 0x000000140d00720c */ /* 0x000fe20003f06270 */
[----:B------:R-:W-:Y:S01]  /*12b0*/  IMAD.X R7, RZ, RZ, R7, P1 ;  /* 0x000000ffff077224 */ /* 0x000fe200008e0607 */
[----:B0--3--:R-:W-:-:S11]  /*12c0*/  IADD3 R17, PT, PT, -R8, R17, R10 ;  /* 0x0000001108117210 */ /* 0x009fd60007ffe10a */
[----:B------:R-:W-:Y:S05]  /*12d0*/  @!P0 BRA `(.L_x_2704) ;  /* 0xfffffff000348947 */ /* 0x000fea000383ffff */
[----:B------:R-:W-:Y:S05]  /*12e0*/  BSYNC B1 ;  /* 0x0000000000017941 */ /* 0x000fea0003800000 */
.L_x_2702:
[----:B------:R-:W-:Y:S02]  /*12f0*/  ISETP.GT.AND P3, PT, R14, -0x1, PT ;  /* 0xffffffff0e00780c */ /* 0x000fe40003f64270 */
[----:B------:R-:W-:Y:S02]  /*1300*/  ISETP.GT.AND P2, PT, R15, -0x1, PT ;  /* 0xffffffff0f00780c */ /* 0x000fe40003f44270 */
[----:B------:R-:W-:Y:S02]  /*1310*/  ISETP.GT.AND P1, PT, R16, -0x1, PT ;  /* 0xffffffff1000780c */ /* 0x000fe40003f24270 */
[----:B------:R-:W-:-:S13]  /*1320*/  ISETP.GT.AND P0, PT, R17, -0x1, PT ;  /* 0xffffffff1100780c */ /* 0x000fda0003f04270 */
.L_x_2701:
[----:B------:R-:W-:Y:S05]  /*1330*/  BSYNC B0 ;  /* 0x0000000000007941 */ /* 0x000fea0003800000 */
.L_x_2700:
        /* <DEDUP_REMOVED lines=9> */
.L_x_2761:
[----:B------:R-:W0:Y:S01]  /*13d0*/  LDC.64 R2, c[0x0][0x390] ;  /* 0x0000e400ff027b82 */ /* 0x000e220000000a00 */
[----:B------:R-:W1:Y:S01]  /*13e0*/  BREV R7, R10 ;  /* 0x0000000a00077301 */ /* 0x000e620000000000 */
[----:B------:R-:W-:-:S04]  /*13f0*/  IMAD.SHL.U32 R9, R22, 0x4, RZ ;  /* 0x0000000416097824 */ /* 0x000fc800078e00ff */
[----:B0-----:R-:W-:-:S05]  /*1400*/  IMAD.WIDE R2, R9, 0x4, R2 ;  /* 0x0000000409027825 */ /* 0x001fca00078e0202 */
[----:B-12---:R-:W-:Y:S01]  /*1410*/  STG.E.128 desc[UR4][R2.64], R4 ;  /* 0x0000000402007986 */ /* 0x006fe2000c101d04 */
[----:B------:R-:W-:Y:S05]  /*1420*/  EXIT ;  /* 0x000000000000794d */ /* 0x000fea0003800000 */
.L_x_2703:
        /* <DEDUP_REMOVED lines=8> */
.L_x_2707:
[----:B------:R-:W-:Y:S05]  /*14b0*/  BSYNC B2 ;  /* 0x0000000000027941 */ /* 0x000fea0003800000 */
.L_x_2706:
[----:B------:R-:W-:Y:S02]  /*14c0*/  IMAD.MOV.U32 R29, RZ, RZ, R11 ;  /* 0x000000ffff1d7224 */ /* 0x000fe400078e000b */
[----:B------:R-:W-:Y:S02]  /*14d0*/  IMAD.MOV.U32 R28, RZ, RZ, 0x1f ;  /* 0x0000001fff1c7424 */ /* 0x000fe400078e00ff */
[----:B------:R-:W-:Y:S02]  /*14e0*/  IMAD.MOV.U32 R27, RZ, RZ, -0x1 ;  /* 0xffffffffff1b7424 */ /* 0x000fe400078e00ff */
[----:B------:R-:W-:-:S07]  /*14f0*/  IMAD.MOV.U32 R9, RZ, RZ, R8 ;  /* 0x000000ffff097224 */ /* 0x000fce00078e0008 */
[----:B------:R-:W-:Y:S05]  /*1500*/  WARPSYNC.COLLECTIVE R27, `(.L_x_2708) ;  /* 0x000000001b087348 */ /* 0x000fea0003c00000 */
[----:B------:R0:W1:Y:S02]  /*1510*/  SHFL.IDX P0, R8, R24, R29, R28 ;  /* 0x0000001d18087389 */ /* 0x000064000000001c */
[----:B01----:R-:W-:Y:S05]  /*1520*/  ENDCOLLECTIVE ;  /* 0x000000000000791b */ /* 0x003fea0003800000 */
.L_x_2708:
[----:B------:R-:W-:Y:S02]  /*1530*/  IMAD.SHL.U32 R9, R9, 0x10000000, RZ ;  /* 0x1000000009097824 */ /* 0x000fe400078e00ff */
[----:B------:R-:W-:Y:S02]  /*1540*/  IMAD.MOV.U32 R29, RZ, RZ, R3 ;  /* 0x000000ffff1d7224 */ /* 0x000fe400078e0003 */
[----:B------:R-:W-:-:S07]  /*1550*/  IMAD.MOV.U32 R10, RZ, RZ, R8 ;  /* 0x000000ffff0a7224 */ /* 0x000fce00078e0008 */
[----:B------:R-:W-:Y:S05]  /*1560*/  WARPSYNC.COLLECTIVE R27, `(.L_x_2709) ;  /* 0x000000001b087348 */ /* 0x000fea0003c00000 */
[----:B------:R0:W1:Y:S02]  /*1570*/  SHFL.IDX P0, R8, R24, R29, R28 ;  /* 0x0000001d18087389 */ /* 0x000064000000001c */
[----:B01----:R-:W-:Y:S05]  /*1580*/  ENDCOLLECTIVE ;  /* 0x000000000000791b */ /* 0x003fea0003800000 */
.L_x_2709:
[----:B------:R-:W-:Y:S02]  /*1590*/  IMAD.SHL.U32 R10, R10, 0x1000000, RZ ;  /* 0x010000000a0a7824 */ /* 0x000fe400078e00ff */
[----:B------:R-:W-:Y:S02]  /*15a0*/  IMAD.MOV.U32 R29, RZ, RZ, R2 ;  /* 0x000000ffff1d7224 */ /* 0x000fe400078e0002 */
[----:B------:R-:W-:-:S05]  /*15b0*/  IMAD.SHL.U32 R8, R8, 0x100000, RZ ;  /* 0x0010000008087824 */ /* 0x000fca00078e00ff */
[----:B------:R-:W-:-:S07]  /*15c0*/  LOP3.LUT R9, R8, R10, R9, 0xfe, !PT ;  /* 0x0000000a08097212 */ /* 0x000fce00078efe09 */
[----:B------:R-:W-:Y:S05]  /*15d0*/  WARPSYNC.COLLECTIVE R27, `(.L_x_2710) ;  /* 0x000000001b087348 */ /* 0x000fea0003c00000 */
[----:B------:R0:W1:Y:S02]  /*15e0*/  SHFL.IDX P0, R8, R24, R29, R28 ;  /* 0x0000001d18087389 */ /* 0x000064000000001c */
[----:B01----:R-:W-:Y:S05]  /*15f0*/  ENDCOLLECTIVE ;  /* 0x000000000000791b */ /* 0x003fea0003800000 */
.L_x_2710:
[----:B------:R-:W-:Y:S02]  /*1600*/  IMAD.MOV.U32 R29, RZ, RZ, R0 ;  /* 0x000000ffff1d7224 */ /* 0x000fe400078e0000 */
[----:B------:R-:W-:-:S07]  /*1610*/  IMAD.MOV.U32 R10, RZ, RZ, R8 ;  /* 0x000000ffff0a7224 */ /* 0x000fce00078e0008 */
[----:B------:R-:W-:Y:S05]  /*1620*/  WARPSYNC.COLLECTIVE R27, `(.L_x_2711) ;  /* 0x000000001b087348 */ /* 0x000fea0003c00000 */
[----:B------:R0:W1:Y:S02]  /*1630*/  SHFL.IDX P0, R8, R24, R29, R28 ;  /* 0x0000001d18087389 */ /* 0x000064000000001c */
[----:B01----:R-:W-:Y:S05]  /*1640*/  ENDCOLLECTIVE ;  /* 0x000000000000791b */ /* 0x003fea0003800000 */
.L_x_2711:
        /* <DEDUP_REMOVED lines=9> */
.L_x_2712:
[----:B------:R-:W-:Y:S02]  /*16e0*/  IMAD.MOV.U32 R29, RZ, RZ, R10 ;  /* 0x000000ffff1d7224 */ /* 0x000fe400078e000a */
[----:B------:R-:W-:-:S07]  /*16f0*/  IMAD.MOV.U32 R11, RZ, RZ, R8 ;  /* 0x000000ffff0b7224 */ /* 0x000fce00078e0008 */
[----:B------:R-:W-:Y:S05]  /*1700*/  WARPSYNC.COLLECTIVE R27, `(.L_x_2713) ;  /* 0x000000001b087348 */ /* 0x000fea0003c00000 */
[----:B------:R0:W1:Y:S02]  /*1710*/  SHFL.IDX P0, R8, R24, R29, R28 ;  /* 0x0000001d18087389 */ /* 0x000064000000001c */
[----:B01----:R-:W-:Y:S05]  /*1720*/  ENDCOLLECTIVE ;  /* 0x000000000000791b */ /* 0x003fea0003800000 */
.L_x_2713:
[----:B------:R-:W-:Y:S02]  /*1730*/  IMAD.SHL.U32 R11, R11, 0x100, RZ ;  /* 0x000001000b0b7824 */ /* 0x000fe400078e00ff */
[----:B------:R-:W-:-:S04]  /*1740*/  IMAD.MOV.U32 R10, RZ, RZ, R8 ;  /* 0x000000ffff0a7224 */ /* 0x000fc800078e0008 */
[----:B------:R-:W-:-:S05]  /*1750*/  IMAD.SHL.U32 R10, R10, 0x10, RZ ;  /* 0x000000100a0a7824 */ /* 0x000fca00078e00ff */
[----:B------:R-:W-:Y:S02]  /*1760*/  LOP3.LUT R11, R10, R9, R11, 0xfe, !PT ;  /* 0x000000090a0b7212 */ /* 0x000fe400078efe0b */
[----:B------:R-:W-:-:S05]  /*1770*/  LOP3.LUT R9, R4, 0x1c, RZ, 0xfc, !PT ;  /* 0x0000001c04097812 */ /* 0x000fca00078efcff */
[----:B------:R-:W-:-:S07]  /*1780*/  IMAD.MOV.U32 R29, RZ, RZ, R9 ;  /* 0x000000ffff1d7224 */ /* 0x000fce00078e0009 */
[----:B------:R-:W-:Y:S05]  /*1790*/  WARPSYNC.COLLECTIVE R27, `(.L_x_2714) ;  /* 0x000000001b087348 */ /* 0x000fea0003c00000 */
[----:B------:R0:W1:Y:S02]  /*17a0*/  SHFL.IDX P0, R8, R24, R29, R28 ;  /* 0x0000001d18087389 */ /* 0x000064000000001c */
[----:B01----:R-:W-:Y:S05]  /*17b0*/  ENDCOLLECTIVE ;  /* 0x000000000000791b */ /* 0x003fea0003800000 */
.L_x_2714:
[----:B------:R-:W-:-:S04]  /*17c0*/  SHF.R.U32.HI R29, RZ, 0x1b, R26 ;  /* 0x0000001bff1d7819 */ /* 0x000fc8000001161a */
[----:B------:R-:W-:Y:S01]  /*17d0*/  LOP3.LUT R29, R29, 0x1, RZ, 0xc0, !PT ;  /* 0x000000011d1d7812 */ /* 0x000fe200078ec0ff */
[----:B------:R-:W-:Y:S01]  /*17e0*/  IMAD.MOV.U32 R10, RZ, RZ, R8 ;  /* 0x000000ffff0a7224 */ /* 0x000fe200078e0008 */
[----:B------:R-:W-:-:S04]  /*17f0*/  SHF.R.U32.HI R8, RZ, 0x1f, R26 ;  /* 0x0000001fff087819 */ /* 0x000fc8000001161a */
[----:B------:R-:W-:Y:S02]  /*1800*/  ISETP.NE.U32.AND P3, PT, R8, 0x1, PT ;  /* 0x000000010800780c */ /* 0x000fe40003f65070 */
[----:B------:R-:W-:Y:S02]  /*1810*/  SHF.R.U32.HI R8, RZ, 0x1e, R26 ;  /* 0x0000001eff087819 */ /* 0x000fe4000001161a */
[----:B------:R-:W-:Y:S02]  /*1820*/  PLOP3.LUT P3, PT, P3, PT, PT, 0x8, 0x80 ;  /* 0x000000000080781c */ /* 0x000fe40001f6e170 */
[----:B------:R-:W-:Y:S02]  /*1830*/  LOP3.LUT R8, R8, 0x1, RZ, 0xc0, !PT ;  /* 0x0000000108087812 */ /* 0x000fe400078ec0ff */
[----:B------:R-:W-:Y:S02]  /*1840*/  LOP3.LUT R24, R11, R10, RZ, 0xfc, !PT ;  /* 0x0000000a0b187212 */ /* 0x000fe400078efcff */
[----:B------:R-:W-:-:S02]  /*1850*/  ISETP.NE.U32.AND P0, PT, R8, 0x1, PT ;  /* 0x000000010800780c */ /* 0x000fc40003f05070 */
[----:B------:R-:W-:-:S04]  /*1860*/  SHF.R.U32.HI R8, RZ, 0x1d, R26 ;  /* 0x0000001dff087819 */ /* 0x000fc8000001161a */
[----:B------:R-:W-:-:S07]  /*1870*/  LOP3.LUT R8, R8, 0x1, RZ, 0xc0, !PT ;  /* 0x0000000108087812 */ /* 0x000fce00078ec0ff */
[----:B------:R-:W-:Y:S05]  /*1880*/  WARPSYNC.COLLECTIVE R27, `(.L_x_2715) ;  /* 0x000000001b087348 */ /* 0x000fea0003c00000 */
[----:B------:R-:W-:Y:S01]  /*1890*/  VOTE.ANY R10, PT, P3 ;  /* 0x00000000000a7806 */ /* 0x000fe200018e0100 */
[----:B------:R-:W-:Y:S06]  /*18a0*/  ENDCOLLECTIVE ;  /* 0x000000000000791b */ /* 0x000fec0003800000 */
.L_x_2715:
[----:B------:R-:W-:Y:S02]  /*18b0*/  PLOP3.LUT P3, PT, P0, PT, PT, 0x8, 0x80 ;  /* 0x000000000080781c */ /* 0x000fe4000076e170 */
[----:B------:R-:W-:Y:S02]  /*18c0*/  ISETP.NE.U32.AND P1, PT, R8, 0x1, PT ;  /* 0x000000010800780c */ /* 0x000fe40003f25070 */
[----:B------:R-:W-:-:S04]  /*18d0*/  SHF.R.U32.HI R8, RZ, 0x1c, R26 ;  /* 0x0000001cff087819 */ /* 0x000fc8000001161a */
[----:B------:R-:W-:-:S04]  /*18e0*/  LOP3.LUT R8, R8, 0x1, RZ, 0xc0, !PT ;  /* 0x0000000108087812 */ /* 0x000fc800078ec0ff */
[----:B------:R-:W-:Y:S01]  /*18f0*/  ISETP.NE.U32.AND P2, PT, R8, 0x1, PT ;  /* 0x000000010800780c */ /* 0x000fe20003f45070 */
[----:B------:R-:W-:-:S12]  /*1900*/  IMAD.MOV.U32 R8, RZ, RZ, R10 ;  /* 0x000000ffff087224 */ /* 0x000fd800078e000a */
[----:B------:R-:W-:Y:S05]  /*1910*/  WARPSYNC.COLLECTIVE R27, `(.L_x_2716) ;  /* 0x000000001b087348 */ /* 0x000fea0003c00000 */
[----:B------:R-:W-:Y:S01]  /*1920*/  VOTE.ANY R10, PT, P3 ;  /* 0x00000000000a7806 */ /* 0x000fe200018e0100 */
[----:B------:R-:W-:Y:S06]  /*1930*/  ENDCOLLECTIVE ;  /* 0x000000000000791b */ /* 0x000fec0003800000 */
.L_x_2716:
[----:B------:R-:W-:Y:S01]  /*1940*/  PLOP3.LUT P3, PT, P1, PT, PT, 0x8, 0x80 ;  /* 0x000000000080781c */ /* 0x000fe20000f6e170 */
[----:B------:R-:W-:Y:S01]  /*1950*/  IMAD.MOV.U32 R9, RZ, RZ, R10 ;  /* 0x000000ffff097224 */ /* 0x000fe200078e000a */
[----:B------:R-:W0:Y:S08]  /*1960*/  BREV R8, R8 ;  /* 0x0000000800087301 */ /* 0x000e300000000000 */
[----:B------:R-:W1:Y:S03]  /*1970*/  BREV R9, R9 ;  /* 0x0000000900097301 */ /* 0x000e660000000000 */
[----:B01----:R-:W-:Y:S05]  /*1980*/  WARPSYNC.COLLECTIVE R27, `(.L_x_2717) ;  /* 0x000000001b087348 */ /* 0x003fea0003c00000 */
[----:B------:R-:W-:Y:S01]  /*1990*/  VOTE.ANY R10, PT, P3 ;  /* 0x00000000000a7806 */ /* 0x000fe200018e0100 */
[----:B01----:R-:W-:Y:S06]  /*19a0*/  ENDCOLLECTIVE ;  /* 0x000000000000791b */ /* 0x003fec0003800000 */
.L_x_2717:
[----:B------:R-:W-:Y:S01]  /*19b0*/  PLOP3.LUT P3, PT, P2, PT, PT, 0x8, 0x80 ;  /* 0x000000000080781c */ /* 0x000fe2000176e170 */
[----:B------:R-:W-:-:S12]  /*19c0*/  IMAD.MOV.U32 R28, RZ, RZ, R10 ;  /* 0x000000ffff1c7224 */ /* 0x000fd800078e000a */
[----:B------:R-:W-:Y:S05]  /*19d0*/  WARPSYNC.COLLECTIVE R27, `(.L_x_2718) ;  /* 0x000000001b087348 */ /* 0x000fea0003c00000 */
[----:B------:R-:W-:Y:S01]  /*19e0*/  VOTE.ANY R10, PT, P3 ;  /* 0x00000000000a7806 */ /* 0x000fe200018e0100 */
[----:B------:R-:W-:Y:S06]  /*19f0*/  ENDCOLLECTIVE ;  /* 0x000000000000791b */ /* 0x000fec0003800000 */
.L_x_2718:
[----:B------:R-:W-:Y:S02]  /*1a00*/  ISETP.NE.U32.AND P3, PT, R29, 0x1, PT ;  /* 0x000000011d00780c */ /* 0x000fe40003f65070 */
[----:B------:R-:W-:Y:S01]  /*1a10*/  SHF.R.U32.HI R29, RZ, 0x1a, R26 ;  /* 0x0000001aff1d7819 */ /* 0x000fe2000001161a */
[----:B------:R-:W-:Y:S01]  /*1a20*/  IMAD.MOV.U32 R27, RZ, RZ, R10 ;  /* 0x000000ffff1b7224 */ /* 0x000fe200078e000a */
[----:B------:R-:W-:Y:S01]  /*1a30*/  PLOP3.LUT P3, PT, P3, PT, PT, 0x8, 0x80 ;  /* 0x000000000080781c */ /* 0x000fe20001f6e170 */
[----:B------:R-:W-:Y:S01]  /*1a40*/  BREV R10, R28 ;  /* 0x0000001c000a7301 */ /* 0x000fe20000000000 */
[----:B------:R-:W-:-:S04]  /*1a50*/  LOP3.LUT R29, R29, 0x1, RZ, 0xc0, !PT ;  /* 0x000000011d1d7812 */ /* 0x000fc800078ec0ff */
[----:B------:R-:W-:Y:S02]  /*1a60*/  ISETP.NE.U32.AND P0, PT, R29, 0x1, PT ;  /* 0x000000011d00780c */ /* 0x000fe40003f05070 */
[----:B------:R-:W-:Y:S01]  /*1a70*/  SHF.R.U32.HI R29, RZ, 0x19, R26 ;  /* 0x00000019ff1d7819 */ /* 0x000fe2000001161a */
[----:B------:R0:W1:Y:S03]  /*1a80*/  BREV R11, R27 ;  /* 0x0000001b000b7301 */ /* 0x0000660000000000 */
[----:B------:R-:W-:-:S04]  /*1a90*/  LOP3.LUT R29, R29, 0x1, RZ, 0xc0, !PT ;  /* 0x000000011d1d7812 */ /* 0x000fc800078ec0ff */
[----:B------:R-:W-:Y:S02]  /*1aa0*/  ISETP.NE.U32.AND P1, PT, R29, 0x1, PT ;  /* 0x000000011d00780c */ /* 0x000fe40003f25070 */
[--C-:B0-----:R-:W-:Y:S02]  /*1ab0*/  SHF.R.U32.HI R27, RZ, 0x18, R26.reuse ;  /* 0x00000018ff1b7819 */ /* 0x101fe4000001161a */
[----:B------:R-:W-:Y:S02]  /*1ac0*/  SHF.R.U32.HI R29, RZ, 0x17, R26 ;  /* 0x00000017ff1d7819 */ /* 0x000fe4000001161a */
[----:B------:R-:W-:Y:S01]  /*1ad0*/  LOP3.LUT R27, R27, 0x1, RZ, 0xc0, !PT ;  /* 0x000000011b1b7812 */ /* 0x000fe200078ec0ff */
[----:B-1----:R0:W-:Y:S01]  /*1ae0*/  STS.128 [R19], R8 ;  /* 0x0000000813007388 */ /* 0x0021e20000000c00 */
[----:B------:R-:W-:Y:S02]  /*1af0*/  LOP3.LUT R29, R29, 0x1, RZ, 0xc0, !PT ;  /* 0x000000011d1d7812 */ /* 0x000fe400078ec0ff */
[----:B------:R-:W-:Y:S01]  /*1b00*/  ISETP.NE.U32.AND P2, PT, R27, 0x1, PT ;  /* 0x000000011b00780c */ /* 0x000fe20003f45070 */
[----:B------:R-:W-:-:S12]  /*1b10*/  IMAD.MOV.U32 R27, RZ, RZ, -0x1 ;  /* 0xffffffffff1b7424 */ /* 0x000fd800078e00ff */
[----:B0-----:R-:W-:Y:S05]  /*1b20*/  WARPSYNC.COLLECTIVE R27, `(.L_x_2719) ;  /* 0x000000001b087348 */ /* 0x001fea0003c00000 */
[----:B0-----:R-:W-:Y:S01]  /*1b30*/  VOTE.ANY R10, PT, P3 ;  /* 0x00000000000a7806 */ /* 0x001fe200018e0100 */
[----:B------:R-:W-:Y:S06]  /*1b40*/  ENDCOLLECTIVE ;  /* 0x000000000000791b */ /* 0x000fec0003800000 */
.L_x_2719:
[----:B------:R-:W-:Y:S01]  /*1b50*/  PLOP3.LUT P3, PT, P0, PT, PT, 0x8, 0x80 ;  /* 0x000000000080781c */ /* 0x000fe2000076e170 */
[----:B------:R-:W-:-:S06]  /*1b60*/  IMAD.MOV.U32 R8, RZ, RZ, R10 ;  /* 0x000000ffff087224 */ /* 0x000fcc00078e000a */
[----:B------:R-:W0:Y:S06]  /*1b70*/  BREV R8, R8 ;  /* 0x0000000800087301 */ /* 0x000e2c0000000000 */
[----:B0-----:R-:W-:Y:S05]  /*1b80*/  WARPSYNC.COLLECTIVE R27, `(.L_x_2720) ;  /* 0x000000001b087348 */ /* 0x001fea0003c00000 */
[----:B------:R-:W-:Y:S01]  /*1b90*/  VOTE.ANY R10, PT, P3 ;  /* 0x00000000000a7806 */ /* 0x000fe200018e0100 */
[----:B0-----:R-:W-:Y:S06]  /*1ba0*/  ENDCOLLECTIVE ;  /* 0x000000000000791b */ /* 0x001fec0003800000 */
.L_x_2720:
[----:B------:R-:W-:Y:S01]  /*1bb0*/  PLOP3.LUT P3, PT, P1, PT, PT, 0x8, 0x80 ;  /* 0x000000000080781c */ /* 0x000fe20000f6e170 */
[----:B------:R-:W-:-:S06]  /*1bc0*/  IMAD.MOV.U32 R9, RZ, RZ, R10 ;  /* 0x000000ffff097224 */ /* 0x000fcc00078e000a */
[----:B------:R-:W0:Y:S06]  /*1bd0*/  BREV R9, R9 ;  /* 0x0000000900097301 */ /* 0x000e2c0000000000 */
[----:B0-----:R-:W-:Y:S05]  /*1be0*/  WARPSYNC.COLLECTIVE R27, `(.L_x_2721) ;  /* 0x000000001b087348 */ /* 0x001fea0003c00000 */
[----:B------:R-:W-:Y:S01]  /*1bf0*/  VOTE.ANY R10, PT, P3 ;  /* 0x00000000000a7806 */ /* 0x000fe200018e0100 */
[----:B0-----:R-:W-:Y:S06]  /*1c00*/  ENDCOLLECTIVE ;  /* 0x000000000000791b */ /* 0x001fec0003800000 */
.L_x_2721:
[----:B------:R-:W-:Y:S01]  /*1c10*/  PLOP3.LUT P3, PT, P2, PT, PT, 0x8, 0x80 ;  /* 0x000000000080781c */ /* 0x000fe2000176e170 */
[----:B------:R-:W-:-:S12]  /*1c20*/  IMAD.MOV.U32 R28, RZ, RZ, R10 ;  /* 0x000000ffff1c7224 */ /* 0x000fd800078e000a */
[----:B------:R-:W-:Y:S05]  /*1c30*/  WARPSYNC.COLLECTIVE R27, `(.L_x_2722) ;  /* 0x000000001b087348 */ /* 0x000fea0003c00000 */
[----:B------:R-:W-:Y:S01]  /*1c40*/  VOTE.ANY R10, PT, P3 ;  /* 0x00000000000a7806 */ /* 0x000fe200018e0100 */
[----:B------:R-:W-:Y:S06]  /*1c50*/  ENDCOLLECTIVE ;  /* 0x000000000000791b */ /* 0x000fec0003800000 */
.L_x_2722:
        /* <DEDUP_REMOVED lines=11> */
[----:B0-----:R-:W-:-:S04]  /*1d10*/  SHF.R.U32.HI R27, RZ, 0x14, R26 ;  /* 0x00000014ff1b7819 */ /* 0x001fc8000001161a */
[----:B------:R-:W-:Y:S01]  /*1d20*/  LOP3.LUT R27, R27, 0x1, RZ, 0xc0, !PT ;  /* 0x000000011b1b7812 */ /* 0x000fe200078ec0ff */
[----:B-1----:R0:W-:Y:S03]  /*1d30*/  STS.128 [R19+0x10], R8 ;  /* 0x0000100813007388 */ /* 0x0021e60000000c00 */
[----:B------:R-:W-:Y:S01]  /*1d40*/  ISETP.NE.U32.AND P2, PT, R27, 0x1, PT ;  /* 0x000000011b00780c */ /* 0x000fe20003f45070 */
[----:B------:R-:W-:-:S12]  /*1d50*/  IMAD.MOV.U32 R27, RZ, RZ, -0x1 ;  /* 0xffffffffff1b7424 */ /* 0x000fd800078e00ff */
[----:B0-----:R-:W-:Y:S05]  /*1d60*/  WARPSYNC.COLLECTIVE R27, `(.L_x_2723) ;  /* 0x000000001b087348 */ /* 0x001fea0003c00000 */
[----:B0-----:R-:W-:Y:S01]  /*1d70*/  VOTE.ANY R10, PT, P3 ;  /* 0x00000000000a7806 */ /* 0x001fe200018e0100 */
[----:B------:R-:W-:Y:S06]  /*1d80*/  ENDCOLLECTIVE ;  /* 0x000000000000791b */ /* 0x000fec0003800000 */
.L_x_2723:
[----:B------:R-:W-:Y:S01]  /*1d90*/  PLOP3.LUT P3, PT, P0, PT, PT, 0x8, 0x80 ;  /* 0x000000000080781c */ /* 0x000fe2000076e170 */
[----:B------:R-:W-:-:S06]  /*1da0*/  IMAD.MOV.U32 R8, RZ, RZ, R10 ;  /* 0x000000ffff087224 */ /* 0x000fcc00078e000a */
[----:B------:R-:W0:Y:S06]  /*1db0*/  BREV R8, R8 ;  /* 0x0000000800087301 */ /* 0x000e2c0000000000 */
[----:B0-----:R-:W-:Y:S05]  /*1dc0*/  WARPSYNC.COLLECTIVE R27, `(.L_x_2724) ;  /* 0x000000001b087348 */ /* 0x001fea0003c00000 */
[----:B------:R-:W-:Y:S01]  /*1dd0*/  VOTE.ANY R10, PT, P3 ;  /* 0x00000000000a7806 */ /* 0x000fe200018e0100 */
[----:B0-----:R-:W-:Y:S06]  /*1de0*/  ENDCOLLECTIVE ;  /* 0x000000000000791b */ /* 0x001fec0003800000 */
.L_x_2724:
[----:B------:R-:W-:Y:S01]  /*1df0*/  PLOP3.LUT P3, PT, P1, PT, PT, 0x8, 0x80 ;  /* 0x000000000080781c */ /* 0x000fe20000f6e170 */
[----:B------:R-:W-:-:S06]  /*1e00*/  IMAD.MOV.U32 R9, RZ, RZ, R10 ;  /* 0x000000ffff097224 */ /* 0x000fcc00078e000a */
[----:B------:R-:W0:Y:S06]  /*1e10*/  BREV R9, R9 ;  /* 0x0000000900097301 */ /* 0x000e2c0000000000 */
[----:B0-----:R-:W-:Y:S05]  /*1e20*/  WARPSYNC.COLLECTIVE R27, `(.L_x_2725) ;  /* 0x000000001b087348 */ /* 0x001fea0003c00000 */
[----:B------:R-:W-:Y:S01]  /*1e30*/  VOTE.ANY R10, PT, P3 ;  /* 0x00000000000a7806 */ /* 0x000fe200018e0100 */
[----:B0-----:R-:W-:Y:S06]  /*1e40*/  ENDCOLLECTIVE ;  /* 0x000000000000791b */ /* 0x001fec0003800000 */
.L_x_2725:
[----:B------:R-:W-:Y:S01]  /*1e50*/  PLOP3.LUT P3, PT, P2, PT, PT, 0x8, 0x80 ;  /* 0x000000000080781c */ /* 0x000fe2000176e170 */
[----:B------:R-:W-:-:S12]  /*1e60*/  IMAD.MOV.U32 R28, RZ, RZ, R10 ;  /* 0x000000ffff1c7224 */ /* 0x000fd800078e000a */
[----:B------:R-:W-:Y:S05]  /*1e70*/  WARPSYNC.COLLECTIVE R27, `(.L_x_2726) ;  /* 0x000000001b087348 */ /* 0x000fea0003c00000 */
[----:B------:R-:W-:Y:S01]  /*1e80*/  VOTE.ANY R10, PT, P3 ;  /* 0x00000000000a7806 */ /* 0x000fe200018e0100 */
[----:B------:R-:W-:Y:S06]  /*1e90*/  ENDCOLLECTIVE ;  /* 0x000000000000791b */ /* 0x000fec0003800000 */
.L_x_2726:
[----:B------:R-:W-:Y:S01]  /*1ea0*/  SHF.R.U32.HI R27, RZ, 0x13, R26 ;  /* 0x00000013ff1b7819 */ /* 0x000fe2000001161a */
[----:B------:R-:W-:-:S03]  /*1eb0*/  IMAD.MOV.U32 R29, RZ, RZ, R10 ;  /* 0x000000ffff1d7224 */ /* 0x000fc600078e000a */
[----:B------:R-:W-:Y:S01]  /*1ec0*/  LOP3.LUT R27, R27, 0x1, RZ, 0xc0, !PT ;  /* 0x000000011b1b7812 */ /* 0x000fe200078ec0ff */
[----:B------:R-:W-:Y:S03]  /*1ed0*/  BREV R10, R28 ;  /* 0x0000001c000a7301 */ /* 0x000fe60000000000 */
[----:B------:R-:W-:Y:S02]  /*1ee0*/  ISETP.NE.U32.AND P3, PT, R27, 0x1, PT ;  /* 0x000000011b00780c */ /* 0x000fe40003f65070 */
[----:B------:R-:W-:Y:S02]  /*1ef0*/  SHF.R.U32.HI R27, RZ, 0x12, R26 ;  /* 0x00000012ff1b7819 */ /* 0x000fe4000001161a */
[----:B------:R-:W-:Y:S01]  /*1f00*/  PLOP3.LUT P3, PT, P3, PT, PT, 0x8, 0x80 ;  /* 0x000000000080781c */ /* 0x000fe20001f6e170 */
[----:B------:R-:W0:Y:S01]  /*1f10*/  BREV R11, R29 ;  /* 0x0000001d000b7301 */ /* 0x000e220000000000 */
[----:B------:R-:W-:-:S04]  /*1f20*/  LOP3.LUT R27, R27, 0x1, RZ, 0xc0, !PT ;  /* 0x000000011b1b7812 */ /* 0x000fc800078ec0ff */
[----:B------:R-:W-:Y:S02]  /*1f30*/  ISETP.NE.U32.AND P0, PT, R27, 0x1, PT ;  /* 0x000000011b00780c */ /* 0x000fe40003f05070 */
[----:B------:R-:W-:-:S04]  /*1f40*/  SHF.R.U32.HI R27, RZ, 0x11, R26 ;  /* 0x00000011ff1b7819 */ /* 0x000fc8000001161a */
[----:B------:R-:W-:-:S04]  /*1f50*/  LOP3.LUT R27, R27, 0x1, RZ, 0xc0, !PT ;  /* 0x000000011b1b7812 */ /* 0x000fc800078ec0ff */
[----:B------:R-:W-:Y:S01]  /*1f60*/  ISETP.NE.U32.AND P1, PT, R27, 0x1, PT ;  /* 0x000000011b00780c */ /* 0x000fe20003f25070 */
[----:B0-----:R0:W-:Y:S01]  /*1f70*/  STS.128 [R19+0x20], R8 ;  /* 0x0000200813007388 */ /* 0x0011e20000000c00 */
[----:B------:R-:W-:-:S04]  /*1f80*/  SHF.R.U32.HI R27, RZ, 0x10, R26 ;  /* 0x00000010ff1b7819 */ /* 0x000fc8000001161a */
[----:B------:R-:W-:-:S04]  /*1f90*/  LOP3.LUT R27, R27, 0x1, RZ, 0xc0, !PT ;  /* 0x000000011b1b7812 */ /* 0x000fc800078ec0ff */
[----:B------:R-:W-:Y:S01]  /*1fa0*/  ISETP.NE.U32.AND P2, PT, R27, 0x1, PT ;  /* 0x000000011b00780c */ /* 0x000fe20003f45070 */
[----:B------:R-:W-:-:S12]  /*1fb0*/  IMAD.MOV.U32 R27, RZ, RZ, -0x1 ;  /* 0xffffffffff1b7424 */ /* 0x000fd800078e00ff */
[----:B0-----:R-:W-:Y:S05]  /*1fc0*/  WARPSYNC.COLLECTIVE R27, `(.L_x_2727) ;  /* 0x000000001b087348 */ /* 0x001fea0003c00000 */
[----:B0-----:R-:W-:Y:S01]  /*1fd0*/  VOTE.ANY R10, PT, P3 ;  /* 0x00000000000a7806 */ /* 0x001fe200018e0100 */
[----:B------:R-:W-:Y:S06]  /*1fe0*/  ENDCOLLECTIVE ;  /* 0x000000000000791b */ /* 0x000fec0003800000 */
.L_x_2727:
[----:B------:R-:W-:Y:S01]  /*1ff0*/  PLOP3.LUT P3, PT, P0, PT, PT, 0x8, 0x80 ;  /* 0x000000000080781c */ /* 0x000fe2000076e170 */
[----:B------:R-:W-:-:S06]  /*2000*/  IMAD.MOV.U32 R8, RZ, RZ, R10 ;  /* 0x000000ffff087224 */ /* 0x000fcc00078e000a */
[----:B------:R-:W0:Y:S06]  /*2010*/  BREV R8, R8 ;  /* 0x0000000800087301 */ /* 0x000e2c0000000000 */
[----:B0-----:R-:W-:Y:S05]  /*2020*/  WARPSYNC.COLLECTIVE R27, `(.L_x_2728) ;  /* 0x000000001b087348 */ /* 0x001fea0003c00000 */
[----:B------:R-:W-:Y:S01]  /*2030*/  VOTE.ANY R10, PT, P3 ;  /* 0x00000000000a7806 */ /* 0x000fe200018e0100 */
[----:B0-----:R-:W-:Y:S06]  /*2040*/  ENDCOLLECTIVE ;  /* 0x000000000000791b */ /* 0x001fec0003800000 */
.L_x_2728:
[----:B------:R-:W-:Y:S01]  /*2050*/  PLOP3.LUT P3, PT, P1, PT, PT, 0x8, 0x80 ;  /* 0x000000000080781c */ /* 0x000fe20000f6e170 */
[----:B------:R-:W-:-:S06]  /*2060*/  IMAD.MOV.U32 R9, RZ, RZ, R10 ;  /* 0x000000ffff097224 */ /* 0x000fcc00078e000a */
[----:B------:R-:W0:Y:S06]  /*2070*/  BREV R9, R9 ;  /* 0x0000000900097301 */ /* 0x000e2c0000000000 */
[----:B0-----:R-:W-:Y:S05]  /*2080*/  WARPSYNC.COLLECTIVE R27, `(.L_x_2729) ;  /* 0x000000001b087348 */ /* 0x001fea0003c00000 */
[----:B------:R-:W-:Y:S01]  /*2090*/  VOTE.ANY R10, PT, P3 ;  /* 0x00000000000a7806 */ /* 0x000fe200018e0100 */
[----:B0-----:R-:W-:Y:S06]  /*20a0*/  ENDCOLLECTIVE ;  /* 0x000000000000791b */ /* 0x001fec0003800000 */
.L_x_2729:
[----:B------:R-:W-:Y:S01]  /*20b0*/  PLOP3.LUT P3, PT, P2, PT, PT, 0x8, 0x80 ;  /* 0x000000000080781c */ /* 0x000fe2000176e170 */
[----:B------:R-:W-:-:S12]  /*20c0*/  IMAD.MOV.U32 R28, RZ, RZ, R10 ;  /* 0x000000ffff1c7224 */ /* 0x000fd800078e000a */
[----:B------:R-:W-:Y:S05]  /*20d0*/  WARPSYNC.COLLECTIVE R27, `(.L_x_2730) ;  /* 0x000000001b087348 */ /* 0x000fea0003c00000 */
[----:B------:R-:W-:Y:S01]  /*20e0*/  VOTE.ANY R10, PT, P3 ;  /* 0x00000000000a7806 */ /* 0x000fe200018e0100 */
[----:B------:R-:W-:Y:S06]  /*20f0*/  ENDCOLLECTIVE ;  /* 0x000000000000791b */ /* 0x000fec0003800000 */
.L_x_2730:
        /* <DEDUP_REMOVED lines=21> */
.L_x_2731:
[----:B------:R-:W-:Y:S01]  /*2250*/  PLOP3.LUT P3, PT, P0, PT, PT, 0x8, 0x80 ;  /* 0x000000000080781c */ /* 0x000fe2000076e170 */
[----:B------:R-:W-:-:S06]  /*2260*/  IMAD.MOV.U32 R8, RZ, RZ, R10 ;  /* 0x000000ffff087224 */ /* 0x000fcc00078e000a */
[----:B------:R-:W0:Y:S06]  /*2270*/  BREV R8, R8 ;  /* 0x0000000800087301 */ /* 0x000e2c0000000000 */
[----:B0-----:R-:W-:Y:S05]  /*2280*/  WARPSYNC.COLLECTIVE R27, `(.L_x_2732) ;  /* 0x000000001b087348 */ /* 0x001fea0003c00000 */
[----:B------:R-:W-:Y:S01]  /*2290*/  VOTE.ANY R10, PT, P3 ;  /* 0x00000000000a7806 */ /* 0x000fe200018e0100 */
[----:B0-----:R-:W-:Y:S06]  /*22a0*/  ENDCOLLECTIVE ;  /* 0x000000000000791b */ /* 0x001fec0003800000 */
.L_x_2732:
[----:B------:R-:W-:Y:S01]  /*22b0*/  PLOP3.LUT P3, PT, P1, PT, PT, 0x8, 0x80 ;  /* 0x000000000080781c */ /* 0x000fe20000f6e170 */
[----:B------:R-:W-:-:S06]  /*22c0*/  IMAD.MOV.U32 R9, RZ, RZ, R10 ;  /* 0x000000ffff097224 */ /* 0x000fcc00078e000a */
[----:B------:R-:W0:Y:S06]  /*22d0*/  BREV R9, R9 ;  /* 0x0000000900097301 */ /* 0x000e2c0000000000 */
[----:B0-----:R-:W-:Y:S05]  /*22e0*/  WARPSYNC.COLLECTIVE R27, `(.L_x_2733) ;  /* 0x000000001b087348 */ /* 0x001fea0003c00000 */
[----:B------:R-:W-:Y:S01]  /*22f0*/  VOTE.ANY R10, PT, P3 ;  /* 0x00000000000a7806 */ /* 0x000fe200018e0100 */
[----:B0-----:R-:W-:Y:S06]  /*2300*/  ENDCOLLECTIVE ;  /* 0x000000000000791b */ /* 0x001fec0003800000 */
.L_x_2733:
[----:B------:R-:W-:Y:S01]  /*2310*/  PLOP3.LUT P3, PT, P2, PT, PT, 0x8, 0x80 ;  /* 0x000000000080781c */ /* 0x000fe2000176e170 */
[----:B------:R-:W-:-:S12]  /*2320*/  IMAD.MOV.U32 R28, RZ, RZ, R10 ;  /* 0x000000ffff1c7224 */ /* 0x000fd800078e000a */
[----:B------:R-:W-:Y:S05]  /*2330*/  WARPSYNC.COLLECTIVE R27, `(.L_x_2734) ;  /* 0x000000001b087348 */ /* 0x000fea0003c00000 */
[----:B------:R-:W-:Y:S01]  /*2340*/  VOTE.ANY R10, PT, P3 ;  /* 0x00000000000a7806 */ /* 0x000fe200018e0100 */
[----:B------:R-:W-:Y:S06]  /*2350*/  ENDCOLLECTIVE ;  /* 0x000000000000791b */ /* 0x000fec0003800000 */
.L_x_2734:
        /* <DEDUP_REMOVED lines=21> */
.L_x_2735:
[----:B------:R-:W-:Y:S01]  /*24b0*/  PLOP3.LUT P3, PT, P0, PT, PT, 0x8, 0x80 ;  /* 0x000000000080781c */ /* 0x000fe2000076e170 */
[----:B------:R-:W-:-:S06]  /*24c0*/  IMAD.MOV.U32 R8, RZ, RZ, R10 ;  /* 0x000000ffff087224 */ /* 0x000fcc00078e000a */
[----:B------:R-:W0:Y:S06]  /*24d0*/  BREV R8, R8 ;  /* 0x0000000800087301 */ /* 0x000e2c0000000000 */
[----:B0-----:R-:W-:Y:S05]  /*24e0*/  WARPSYNC.COLLECTIVE R27, `(.L_x_2736) ;  /* 0x000000001b087348 */ /* 0x001fea0003c00000 */
[----:B------:R-:W-:Y:S01]  /*24f0*/  VOTE.ANY R10, PT, P3 ;  /* 0x00000000000a7806 */ /* 0x000fe200018e0100 */
[----:B0-----:R-:W-:Y:S06]  /*2500*/  ENDCOLLECTIVE ;  /* 0x000000000000791b */ /* 0x001fec0003800000 */
.L_x_2736:
[----:B------:R-:W-:Y:S01]  /*2510*/  PLOP3.LUT P3, PT, P1, PT, PT, 0x8, 0x80 ;  /* 0x000000000080781c */ /* 0x000fe20000f6e170 */
[----:B------:R-:W-:-:S06]  /*2520*/  IMAD.MOV.U32 R9, RZ, RZ, R10 ;  /* 0x000000ffff097224 */ /* 0x000fcc00078e000a */
[----:B------:R-:W0:Y:S06]  /*2530*/  BREV R9, R9 ;  /* 0x0000000900097301 */ /* 0x000e2c0000000000 */
[----:B0-----:R-:W-:Y:S05]  /*2540*/  WARPSYNC.COLLECTIVE R27, `(.L_x_2737) ;  /* 0x000000001b087348 */ /* 0x001fea0003c00000 */
[----:B------:R-:W-:Y:S01]  /*2550*/  VOTE.ANY R10, PT, P3 ;  /* 0x00000000000a7806 */ /* 0x000fe200018e0100 */
[----:B0-----:R-:W-:Y:S06]  /*2560*/  ENDCOLLECTIVE ;  /* 0x000000000000791b */ /* 0x001fec0003800000 */
.L_x_2737:
[----:B------:R-:W-:Y:S01]  /*2570*/  PLOP3.LUT P3, PT, P2, PT, PT, 0x8, 0x80 ;  /* 0x000000000080781c */ /* 0x000fe2000176e170 */
[----:B------:R-:W-:-:S12]  /*2580*/  IMAD.MOV.U32 R28, RZ, RZ, R10 ;  /* 0x000000ffff1c7224 */ /* 0x000fd800078e000a */
[----:B------:R-:W-:Y:S05]  /*2590*/  WARPSYNC.COLLECTIVE R27, `(.L_x_2738) ;  /* 0x000000001b087348 */ /* 0x000fea0003c00000 */
[----:B------:R-:W-:Y:S01]  /*25a0*/  VOTE.ANY R10, PT, P3 ;  /* 0x00000000000a7806 */ /* 0x000fe200018e0100 */
[----:B------:R-:W-:Y:S06]  /*25b0*/  ENDCOLLECTIVE ;  /* 0x000000000000791b */ /* 0x000fec0003800000 */
.L_x_2738:
        /* <DEDUP_REMOVED lines=21> */
.L_x_2739:
[----:B------:R-:W-:Y:S01]  /*2710*/  PLOP3.LUT P3, PT, P0, PT, PT, 0x8, 0x80 ;  /* 0x000000000080781c */ /* 0x000fe2000076e170 */
[----:B------:R-:W-:-:S06]  /*2720*/  IMAD.MOV.U32 R8, RZ, RZ, R10 ;  /* 0x000000ffff087224 */ /* 0x000fcc00078e000a */
[----:B------:R-:W0:Y:S06]  /*2730*/  BREV R8, R8 ;  /* 0x0000000800087301 */ /* 0x000e2c0000000000 */
[----:B0-----:R-:W-:Y:S05]  /*2740*/  WARPSYNC.COLLECTIVE R27, `(.L_x_2740) ;  /* 0x000000001b087348 */ /* 0x001fea0003c00000 */
[----:B------:R-:W-:Y:S01]  /*2750*/  VOTE.ANY R10, PT, P3 ;  /* 0x00000000000a7806 */ /* 0x000fe200018e0100 */
[----:B0-----:R-:W-:Y:S06]  /*2760*/  ENDCOLLECTIVE ;  /* 0x000000000000791b */ /* 0x001fec0003800000 */
.L_x_2740:
[----:B------:R-:W-:Y:S01]  /*2770*/  PLOP3.LUT P3, PT, P1, PT, PT, 0x8, 0x80 ;  /* 0x000000000080781c */ /* 0x000fe20000f6e170 */
[----:B------:R-:W-:-:S06]  /*2780*/  IMAD.MOV.U32 R9, RZ, RZ, R10 ;  /* 0x000000ffff097224 */ /* 0x000fcc00078e000a */
[----:B------:R-:W0:Y:S06]  /*2790*/  BREV R9, R9 ;  /* 0x0000000900097301 */ /* 0x000e2c0000000000 */
[----:B0-----:R-:W-:Y:S05]  /*27a0*/  WARPSYNC.COLLECTIVE R27, `(.L_x_2741) ;  /* 0x000000001b087348 */ /* 0x001fea0003c00000 */
[----:B------:R-:W-:Y:S01]  /*27b0*/  VOTE.ANY R10, PT, P3 ;  /* 0x00000000000a7806 */ /* 0x000fe200018e0100 */
[----:B0-----:R-:W-:Y:S06]  /*27c0*/  ENDCOLLECTIVE ;  /* 0x000000000000791b */ /* 0x001fec0003800000 */
.L_x_2741:
[----:B------:R-:W-:Y:S01]  /*27d0*/  PLOP3.LUT P3, PT, P2, PT, PT, 0x8, 0x80 ;  /* 0x000000000080781c */ /* 0x000fe2000176e170 */
[----:B------:R-:W-:-:S12]  /*27e0*/  IMAD.MOV.U32 R28, RZ, RZ, R10 ;  /* 0x000000ffff1c7224 */ /* 0x000fd800078e000a */
[----:B------:R-:W-:Y:S05]  /*27f0*/  WARPSYNC.COLLECTIVE R27, `(.L_x_2742) ;  /* 0x000000001b087348 */ /* 0x000fea0003c00000 */
[----:B------:R-:W-:Y:S01]  /*2800*/  VOTE.ANY R10, PT, P3 ;  /* 0x00000000000a7806 */ /* 0x000fe200018e0100 */
[----:B------:R-:W-:Y:S06]  /*2810*/  ENDCOLLECTIVE ;  /* 0x000000000000791b */ /* 0x000fec0003800000 */
.L_x_2742:
        /* <DEDUP_REMOVED lines=10> */
[----:B------:R-:W-:Y:S02]  /*28c0*/  SHF.R.U32.HI R27, RZ, 0x1, R26 ;  /* 0x00000001ff1b7819 */ /* 0x000fe4000001161a */
[----:B------:R-:W-:Y:S02]  /*28d0*/  LOP3.LUT R26, R26, 0x1, RZ, 0xc0, !PT ;  /* 0x000000011a1a7812 */ /* 0x000fe400078ec0ff */
[----:B------:R-:W-:Y:S02]  /*28e0*/  LOP3.LUT R27, R27, 0x1, RZ, 0xc0, !PT ;  /* 0x000000011b1b7812 */ /* 0x000fe400078ec0ff */
[----:B------:R-:W-:Y:S02]  /*28f0*/  ISETP.NE.U32.AND P2, PT, R26, 0x1, PT ;  /* 0x000000011a00780c */ /* 0x000fe40003f45070 */
[----:B------:R-:W-:Y:S01]  /*2900*/  ISETP.NE.U32.AND P1, PT, R27, 0x1, PT ;  /* 0x000000011b00780c */ /* 0x000fe20003f25070 */
[----:B------:R-:W-:Y:S01]  /*2910*/  IMAD.MOV.U32 R27, RZ, RZ, -0x1 ;  /* 0xffffffffff1b7424 */ /* 0x000fe200078e00ff */
[----:B0-----:R0:W-:Y:S11]  /*2920*/  STS.128 [R19+0x60], R8 ;  /* 0x0000600813007388 */ /* 0x0011f60000000c00 */
[----:B0-----:R-:W-:Y:S05]  /*2930*/  WARPSYNC.COLLECTIVE R27, `(.L_x_2743) ;  /* 0x000000001b087348 */ /* 0x001fea0003c00000 */
[----:B0-----:R-:W-:Y:S01]  /*2940*/  VOTE.ANY R10, PT, P3 ;  /* 0x00000000000a7806 */ /* 0x001fe200018e0100 */
[----:B------:R-:W-:Y:S06]  /*2950*/  ENDCOLLECTIVE ;  /* 0x000000000000791b */ /* 0x000fec0003800000 */
.L_x_2743:
[----:B------:R-:W-:Y:S01]  /*2960*/  PLOP3.LUT P3, PT, P0, PT, PT, 0x8, 0x80 ;  /* 0x000000000080781c */ /* 0x000fe2000076e170 */
[----:B------:R-:W-:-:S06]  /*2970*/  IMAD.MOV.U32 R8, RZ, RZ, R10 ;  /* 0x000000ffff087224 */ /* 0x000fcc00078e000a */
[----:B------:R-:W0:Y:S06]  /*2980*/  BREV R8, R8 ;  /* 0x0000000800087301 */ /* 0x000e2c0000000000 */
[----:B0-----:R-:W-:Y:S05]  /*2990*/  WARPSYNC.COLLECTIVE R27, `(.L_x_2744) ;  /* 0x000000001b087348 */ /* 0x001fea0003c00000 */
[----:B------:R-:W-:Y:S01]  /*29a0*/  VOTE.ANY R10, PT, P3 ;  /* 0x00000000000a7806 */ /* 0x000fe200018e0100 */
[----:B0-----:R-:W-:Y:S06]  /*29b0*/  ENDCOLLECTIVE ;  /* 0x000000000000791b */ /* 0x001fec0003800000 */
.L_x_2744:
[----:B------:R-:W-:Y:S01]  /*29c0*/  PLOP3.LUT P3, PT, P1, PT, PT, 0x8, 0x80 ;  /* 0x000000000080781c */ /* 0x000fe20000f6e170 */
[----:B------:R-:W-:-:S04]  /*29d0*/  IMAD.MOV.U32 R28, RZ, RZ, R10 ;  /* 0x000000ffff1c7224 */ /* 0x000fc800078e000a */
[----:B------:R0:W1:Y:S08]  /*29e0*/  BREV R9, R28 ;  /* 0x0000001c00097301 */ /* 0x0000700000000000 */
[----:B01----:R-:W-:Y:S05]  /*29f0*/  WARPSYNC.COLLECTIVE R27, `(.L_x_2745) ;  /* 0x000000001b087348 */ /* 0x003fea0003c00000 */
[----:B------:R-:W-:Y:S01]  /*2a00*/  VOTE.ANY R10, PT, P3 ;  /* 0x00000000000a7806 */ /* 0x000fe200018e0100 */
[----:B01----:R-:W-:Y:S06]  /*2a10*/  ENDCOLLECTIVE ;  /* 0x000000000000791b */ /* 0x003fec0003800000 */
.L_x_2745:
[----:B------:R-:W-:Y:S01]  /*2a20*/  PLOP3.LUT P3, PT, P2, PT, PT, 0x8, 0x80 ;  /* 0x000000000080781c */ /* 0x000fe2000176e170 */
[----:B------:R-:W-:Y:S02]  /*2a30*/  IMAD.MOV.U32 R28, RZ, RZ, 0x1f ;  /* 0x0000001fff1c7424 */ /* 0x000fe400078e00ff */
[----:B------:R-:W-:-:S10]  /*2a40*/  IMAD.MOV.U32 R29, RZ, RZ, R10 ;  /* 0x000000ffff1d7224 */ /* 0x000fd400078e000a */
[----:B------:R-:W-:Y:S05]  /*2a50*/  WARPSYNC.COLLECTIVE R27, `(.L_x_2746) ;  /* 0x000000001b087348 */ /* 0x000fea0003c00000 */
[----:B------:R-:W-:Y:S01]  /*2a60*/  VOTE.ANY R10, PT, P3 ;  /* 0x00000000000a7806 */ /* 0x000fe200018e0100 */
[----:B------:R-:W-:Y:S06]  /*2a70*/  ENDCOLLECTIVE ;  /* 0x000000000000791b */ /* 0x000fec0003800000 */
.L_x_2746:
[----:B------:R-:W-:Y:S02]  /*2a80*/  IMAD.MOV.U32 R27, RZ, RZ, R10 ;  /* 0x000000ffff1b7224 */ /* 0x000fe400078e000a */
[----:B------:R0:W-:Y:S08]  /*2a90*/  BREV R10, R29 ;  /* 0x0000001d000a7301 */ /* 0x0001f00000000000 */
[----:B------:R1:W2:Y:S01]  /*2aa0*/  BREV R11, R27 ;  /* 0x0000001b000b7301 */ /* 0x0002a20000000000 */
[----:B0-----:R-:W-:-:S02]  /*2ab0*/  IMAD.MOV.U32 R29, RZ, RZ, RZ ;  /* 0x000000ffff1d7224 */ /* 0x001fc400078e00ff */
[----:B-1----:R-:W-:Y:S01]  /*2ac0*/  IMAD.MOV.U32 R27, RZ, RZ, -0x1 ;  /* 0xffffffffff1b7424 */ /* 0x002fe200078e00ff */
[----:B--2---:R0:W-:Y:S06]  /*2ad0*/  STS.128 [R19+0x70], R8 ;  /* 0x0000700813007388 */ /* 0x0041ec0000000c00 */
[----:B0-----:R-:W-:Y:S05]  /*2ae0*/  WARPSYNC.COLLECTIVE R27, `(.L_x_2747) ;  /* 0x000000001b087348 */ /* 0x001fea0003c00000 */
[----:B0-----:R0:W1:Y:S02]  /*2af0*/  SHFL.IDX P0, R8, R24, R29, R28 ;  /* 0x0000001d18087389 */ /* 0x001064000000001c */
[----:B01----:R-:W-:Y:S05]  /*2b00*/  ENDCOLLECTIVE ;  /* 0x000000000000791b */ /* 0x003fea0003800000 */
.L_x_2747:
[----:B------:R0:W1:Y:S01]  /*2b10*/  LDS R26, [R5] ;  /* 0x00000000051a7984 */ /* 0x0000620000000800 */
[----:B------:R-:W-:-:S07]  /*2b20*/  IMAD.MOV.U32 R9, RZ, RZ, R8 ;  /* 0x000000ffff097224 */ /* 0x000fce00078e0008 */
[----:B01----:R-:W-:Y:S05]  /*2b30*/  WARPSYNC.COLLECTIVE R27, `(.L_x_2748) ;  /* 0x000000001b087348 */ /* 0x003fea0003c00000 */
[----:B------:R2:W3:Y:S02]  /*2b40*/  SHFL.IDX P0, R8, R24, R29, R28 ;  /* 0x0000001d18087389 */ /* 0x0004e4000000001c */
[----:B0123--:R-:W-:Y:S05]  /*2b50*/  ENDCOLLECTIVE ;  /* 0x000000000000791b */ /* 0x00ffea0003800000 */
.L_x_2748:
[----:B------:R-:W-:Y:S01]  /*2b60*/  IMAD.MOV.U32 R29, RZ, RZ, 0x1 ;  /* 0x00000001ff1d7424 */ /* 0x000fe200078e00ff */
[-C--:B------:R-:W-:Y:S02]  /*2b70*/  LOP3.LUT R11, R9, R26.reuse, RZ, 0xc0, !PT ;  /* 0x0000001a090b7212 */ /* 0x080fe400078ec0ff */
[----:B------:R-:W-:-:S04]  /*2b80*/  LOP3.LUT R10, R8, R26, RZ, 0x30, !PT ;  /* 0x0000001a080a7212 */ /* 0x000fc800078e30ff */
[----:B------:R-:W0:Y:S03]  /*2b90*/  POPC R11, R11 ;  /* 0x0000000b000b7309 */ /* 0x000e260000000000 */
[----:B0-----:R-:W-:Y:S05]  /*2ba0*/  WARPSYNC.COLLECTIVE R27, `(.L_x_2749) ;  /* 0x000000001b087348 */ /* 0x001fea0003c00000 */
[----:B------:R1:W2:Y:S02]  /*2bb0*/  SHFL.IDX P0, R8, R24, R29, R28 ;  /* 0x0000001d18087389 */ /* 0x0002a4000000001c */
[----:B012---:R-:W-:Y:S05]  /*2bc0*/  ENDCOLLECTIVE ;  /* 0x000000000000791b */ /* 0x007fea0003800000 */
.L_x_2749:
[----:B------:R-:W0:Y:S02]  /*2bd0*/  POPC R10, R10 ;  /* 0x0000000a000a7309 */ /* 0x000e240000000000 */
[----:B0-----:R-:W-:Y:S01]  /*2be0*/  IADD3 R14, PT, PT, -R10, R14, R11 ;  /* 0x0000000e0a0e7210 */ /* 0x001fe20007ffe10b */
[----:B------:R-:W-:-:S07]  /*2bf0*/  IMAD.MOV.U32 R9, RZ, RZ, R8 ;  /* 0x000000ffff097224 */ /* 0x000fce00078e0008 */
[----:B------:R-:W-:Y:S05]  /*2c00*/  WARPSYNC.COLLECTIVE R27, `(.L_x_2750) ;  /* 0x000000001b087348 */ /* 0x000fea0003c00000 */
[----:B------:R0:W1:Y:S02]  /*2c10*/  SHFL.IDX P0, R8, R24, R29, R28 ;  /* 0x0000001d18087389 */ /* 0x000064000000001c */
[----:B01----:R-:W-:Y:S05]  /*2c20*/  ENDCOLLECTIVE ;  /* 0x000000000000791b */ /* 0x003fea0003800000 */
.L_x_2750:
[----:B------:R-:W-:-:S06]  /*2c30*/  LOP3.LUT R10, R9, R26, RZ, 0xc0, !PT ;  /* 0x0000001a090a7212 */ /* 0x000fcc00078ec0ff */
[----:B------:R-:W0:Y:S01]  /*2c40*/  POPC R10, R10 ;  /* 0x0000000a000a7309 */ /* 0x000e220000000000 */
[----:B------:R-:W-:Y:S01]  /*2c50*/  IMAD.MOV.U32 R29, RZ, RZ, 0x2 ;  /* 0x00000002ff1d7424 */ /* 0x000fe200078e00ff */
[----:B------:R-:W-:-:S07]  /*2c60*/  LOP3.LUT R11, R8, R26, RZ, 0x30, !PT ;  /* 0x0000001a080b7212 */ /* 0x000fce00078e30ff */
[----:B0-----:R-:W-:Y:S05]  /*2c70*/  WARPSYNC.COLLECTIVE R27, `(.L_x_2751) ;  /* 0x000000001b087348 */ /* 0x001fea0003c00000 */
[----:B------:R1:W2:Y:S02]  /*2c80*/  SHFL.IDX P0, R8, R24, R29, R28 ;  /* 0x0000001d18087389 */ /* 0x0002a4000000001c */
[----:B012---:R-:W-:Y:S05]  /*2c90*/  ENDCOLLECTIVE ;  /* 0x000000000000791b */ /* 0x007fea0003800000 */
.L_x_2751:
[----:B------:R-:W0:Y:S02]  /*2ca0*/  POPC R11, R11 ;  /* 0x0000000b000b7309 */ /* 0x000e240000000000 */
[----:B0-----:R-:W-:Y:S01]  /*2cb0*/  IADD3 R15, PT, PT, -R11, R15, R10 ;  /* 0x0000000f0b0f7210 */ /* 0x001fe20007ffe10a */
[----:B------:R-:W-:-:S07]  /*2cc0*/  IMAD.MOV.U32 R9, RZ, RZ, R8 ;  /* 0x000000ffff097224 */ /* 0x000fce00078e0008 */
[----:B------:R-:W-:Y:S05]  /*2cd0*/  WARPSYNC.COLLECTIVE R27, `(.L_x_2752) ;  /* 0x000000001b087348 */ /* 0x000fea0003c00000 */
[----:B------:R0:W1:Y:S02]  /*2ce0*/  SHFL.IDX P0, R8, R24, R29, R28 ;  /* 0x0000001d18087389 */ /* 0x000064000000001c */
[----:B01----:R-:W-:Y:S05]  /*2cf0*/  ENDCOLLECTIVE ;  /* 0x000000000000791b */ /* 0x003fea0003800000 */
.L_x_2752:
[----:B------:R-:W-:-:S06]  /*2d00*/  LOP3.LUT R9, R9, R26, RZ, 0xc0, !PT ;  /* 0x0000001a09097212 */ /* 0x000fcc00078ec0ff */
[----:B------:R-:W0:Y:S01]  /*2d10*/  POPC R9, R9 ;  /* 0x0000000900097309 */ /* 0x000e220000000000 */
[----:B------:R-:W-:Y:S01]  /*2d20*/  IMAD.MOV.U32 R29, RZ, RZ, 0x3 ;  /* 0x00000003ff1d7424 */ /* 0x000fe200078e00ff */
[----:B------:R-:W-:-:S07]  /*2d30*/  LOP3.LUT R10, R8, R26, RZ, 0x30, !PT ;  /* 0x0000001a080a7212 */ /* 0x000fce00078e30ff */
[----:B0-----:R-:W-:Y:S05]  /*2d40*/  WARPSYNC.COLLECTIVE R27, `(.L_x_2753) ;  /* 0x000000001b087348 */ /* 0x001fea0003c00000 */
[----:B------:R1:W2:Y:S02]  /*2d50*/  SHFL.IDX P0, R8, R24, R29, R28 ;  /* 0x0000001d18087389 */ /* 0x0002a4000000001c */
[----:B012---:R-:W-:Y:S05]  /*2d60*/  ENDCOLLECTIVE ;  /* 0x000000000000791b */ /* 0x007fea0003800000 */
.L_x_2753:
[----:B------:R-:W0:Y:S02]  /*2d70*/  POPC R10, R10 ;  /* 0x0000000a000a7309 */ /* 0x000e240000000000 */
[----:B0-----:R-:W-:Y:S01]  /*2d80*/  IADD3 R16, PT, PT, -R10, R16, R9 ;  /* 0x000000100a107210 */ /* 0x001fe20007ffe109 */
[----:B------:R-:W-:-:S07]  /*2d90*/  IMAD.MOV.U32 R11, RZ, RZ, R8 ;  /* 0x000000ffff0b7224 */ /* 0x000fce00078e0008 */
[----:B------:R-:W-:Y:S05]  /*2da0*/  WARPSYNC.COLLECTIVE R27, `(.L_x_2754) ;  /* 0x000000001b087348 */ /* 0x000fea0003c00000 */
[----:B------:R0:W1:Y:S02]  /*2db0*/  SHFL.IDX P0, R8, R24, R29, R28 ;  /* 0x0000001d18087389 */ /* 0x000064000000001c */
[----:B01----:R-:W-:Y:S05]  /*2dc0*/  ENDCOLLECTIVE ;  /* 0x000000000000791b */ /* 0x003fea0003800000 */
.L_x_2754:
[----:B------:R-:W-:-:S06]  /*2dd0*/  LOP3.LUT R10, R11, R26, RZ, 0xc0, !PT ;  /* 0x0000001a0b0a7212 */ /* 0x000fcc00078ec0ff */
[----:B------:R-:W0:Y:S01]  /*2de0*/  POPC R10, R10 ;  /* 0x0000000a000a7309 */ /* 0x000e220000000000 */
[----:B------:R-:W-:Y:S05]  /*2df0*/  BRA `(.L_x_2755) ;  /* 0xffffffe400107947 */ /* 0x000fea000383ffff */
.L_x_2705:
[----:B------:R-:W-:Y:S01]  /*2e00*/  BSSY B0, `(.L_x_2756) ;  /* 0x0000005000007945 */ /* 0x000fe20003800000 */
[----:B------:R-:W-:-:S07]  /*2e10*/  IMAD.MOV.U32 R27, RZ, RZ, -0x1 ;  /* 0xffffffffff1b7424 */ /* 0x000fce00078e00ff */
[----:B------:R-:W-:Y:S05]  /*2e20*/  WARPSYNC.COLLECTIVE R27, `(.L_x_2757) ;  /* 0x000000001b087348 */ /* 0x000fea0003c00000 */
[----:B------:R-:W-:Y:S01]  /*2e30*/  VOTE.ANY R10, PT, P3 ;  /* 0x00000000000a7806 */ /* 0x000fe200018e0100 */
[----:B------:R-:W-:Y:S06]  /*2e40*/  ENDCOLLECTIVE ;  /* 0x000000000000791b */ /* 0x000fec0003800000 */
.L_x_2757:
[----:B------:R-:W-:Y:S05]  /*2e50*/  BSYNC B0 ;  /* 0x0000000000007941 */ /* 0x000fea0003800000 */
.L_x_2756:
[----:B------:R-:W-:Y:S01]  /*2e60*/  PLOP3.LUT P3, PT, P2, PT, PT, 0x80, 0x8 ;  /* 0x000000000008781c */ /* 0x000fe2000176f070 */
[----:B------:R-:W-:Y:S02]  /*2e70*/  IMAD.MOV.U32 R27, RZ, RZ, -0x1 ;  /* 0xffffffffff1b7424 */ /* 0x000fe400078e00ff */
[----:B------:R-:W-:-:S06]  /*2e80*/  IMAD.MOV.U32 R4, RZ, RZ, R10 ;  /* 0x000000ffff047224 */ /* 0x000fcc00078e000a */
[----:B------:R-:W0:Y:S04]  /*2e90*/  BREV R4, R4 ;  /* 0x0000000400047301 */ /* 0x000e280000000000 */
[----:B0-----:R-:W-:Y:S05]  /*2ea0*/  WARPSYNC.COLLECTIVE R27, `(.L_x_2758) ;  /* 0x000000001b087348 */ /* 0x001fea0003c00000 */
[----:B------:R-:W-:Y:S01]  /*2eb0*/  VOTE.ANY R10, PT, P3 ;  /* 0x00000000000a7806 */ /* 0x000fe200018e0100 */
[----:B0-----:R-:W-:Y:S06]  /*2ec0*/  ENDCOLLECTIVE ;  /* 0x000000000000791b */ /* 0x001fec0003800000 */
.L_x_2758:
[----:B------:R-:W-:Y:S01]  /*2ed0*/  PLOP3.LUT P3, PT, P1, PT, PT, 0x80, 0x8 ;  /* 0x000000000008781c */ /* 0x000fe20000f6f070 */
[----:B------:R-:W-:-:S06]  /*2ee0*/  IMAD.MOV.U32 R5, RZ, RZ, R10 ;  /* 0x000000ffff057224 */ /* 0x000fcc00078e000a */
[----:B------:R-:W0:Y:S06]  /*2ef0*/  BREV R5, R5 ;  /* 0x0000000500057301 */ /* 0x000e2c0000000000 */
[----:B0-----:R-:W-:Y:S05]  /*2f00*/  WARPSYNC.COLLECTIVE R27, `(.L_x_2759) ;  /* 0x000000001b087348 */ /* 0x001fea0003c00000 */
[----:B------:R-:W-:Y:S01]  /*2f10*/  VOTE.ANY R10, PT, P3 ;  /* 0x00000000000a7806 */ /* 0x000fe200018e0100 */
[----:B0-----:R-:W-:Y:S06]  /*2f20*/  ENDCOLLECTIVE ;  /* 0x000000000000791b */ /* 0x001fec0003800000 */
.L_x_2759:
[----:B------:R-:W-:Y:S01]  /*2f30*/  PLOP3.LUT P3, PT, P0, PT, PT, 0x80, 0x8 ;  /* 0x000000000008781c */ /* 0x000fe2000076f070 */
[----:B------:R-:W-:-:S06]  /*2f40*/  IMAD.MOV.U32 R6, RZ, RZ, R10 ;  /* 0x000000ffff067224 */ /* 0x000fcc00078e000a */
[----:B------:R-:W0:Y:S06]  /*2f50*/  BREV R6, R6 ;  /* 0x0000000600067301 */ /* 0x000e2c0000000000 */
[----:B0-----:R-:W-:Y:S05]  /*2f60*/  WARPSYNC.COLLECTIVE R27, `(.L_x_2760) ;  /* 0x000000001b087348 */ /* 0x001fea0003c00000 */
[----:B------:R-:W-:Y:S01]  /*2f70*/  VOTE.ANY R10, PT, P3 ;  /* 0x00000000000a7806 */ /* 0x000fe200018e0100 */
[----:B0-----:R-:W-:Y:S06]  /*2f80*/  ENDCOLLECTIVE ;  /* 0x000000000000791b */ /* 0x001fec0003800000 */
.L_x_2760:
[----:B------:R-:W-:Y:S05]  /*2f90*/  BRA `(.L_x_2761) ;  /* 0xffffffe4000c7947 */ /* 0x000fea000383ffff */
.L_x_2762:
        /* <DEDUP_REMOVED lines=14> */
.L_x_3005:


//--------------------- .text._Z23spmm4_bin_op_2_colmajorPKhPKjPjPKiS5_ii --------------------------
	.section	.text._Z23spmm4_bin_op_2_colmajorPKhPKjPjPKiS5_ii,"ax",@progbits
	.align	128
        .global         _Z23spmm4_bin_op_2_colmajorPKhPKjPjPKiS5_ii
        .type           _Z23spmm4_bin_op_2_colmajorPKhPKjPjPKiS5_ii,@function
        .size           _Z23spmm4_bin_op_2_colmajorPKhPKjPjPKiS5_ii,(.L_x_3006 - _Z23spmm4_bin_op_2_colmajorPKhPKjPjPKiS5_ii)
        .other          _Z23spmm4_bin_op_2_colmajorPKhPKjPjPKiS5_ii,@"STO_CUDA_ENTRY STV_DEFAULT"
_Z23spmm4_bin_op_2_colmajorPKhPKjPjPKiS5_ii:
.text._Z23spmm4_bin_op_2_colmajorPKhPKjPjPKiS5_ii:
        /* <DEDUP_REMOVED lines=8> */
[----:B0-----:R-:W-:-:S05]  /*0080*/  IMAD R7, R7, UR4, R0 ;  /* 0x0000000407077c24 */ /* 0x001fca000f8e0200 */
[----:B--2---:R-:W-:-:S13]  /*0090*/  ISETP.GE.AND P0, PT, R7, UR7, PT ;  /* 0x0000000707007c0c */ /* 0x004fda000bf06270 */
[----:B------:R-:W-:Y:S05]  /*00a0*/  @P0 EXIT ;  /* 0x000000000000094d */ /* 0x000fea0003800000 */
[----:B------:R-:W0:Y:S01]  /*00b0*/  LDC.64 R2, c[0x0][0x398] ;  /* 0x0000e600ff027b82 */ /* 0x000e220000000a00 */
[----:B------:R-:W1:Y:S01]  /*00c0*/  LDCU.64 UR8, c[0x0][0x358] ;  /* 0x00006b00ff0877ac */ /* 0x000e620008000a00 */
[----:B0-----:R-:W-:-:S05]  /*00d0*/  IMAD.WIDE R2, R7, 0x4, R2 ;  /* 0x0000000407027825 */ /* 0x001fca00078e0202 */
[----:B-1----:R-:W2:Y:S04]  /*00e0*/  LDG.E.CONSTANT R0, desc[UR8][R2.64] ;  /* 0x0000000802007981 */ /* 0x002ea8000c1e9900 */
[----:B------:R0:W2:Y:S01]  /*00f0*/  LDG.E.CONSTANT R5, desc[UR8][R2.64+0x4] ;  /* 0x0000040802057981 */ /* 0x0000a2000c1e9900 */
[----:B------:R-:W1:Y:S01]  /*0100*/  S2UR UR7, SR_CgaCtaId ;  /* 0x00000000000779c3 */ /* 0x000e620000008800 */
[----:B------:R-:W-:Y:S01]  /*0110*/  UMOV UR4, 0x400 ;  /* 0x0000040000047882 */ /* 0x000fe20000000000 */
[----:B------:R-:W-:Y:S01]  /*0120*/  IMAD.SHL.U32 R7, R7, 0x4, RZ ;  /* 0x0000000407077824 */ /* 0x000fe200078e00ff */
[----:B------:R-:W0:Y:S01]  /*0130*/  S2R R4, SR_LANEID ;  /* 0x0000000000047919 */ /* 0x000e220000000000 */
[----:B------:R-:W-:Y:S02]  /*0140*/  UIADD3 UR5, UPT, UPT, UR4, 0x230, URZ ;  /* 0x0000023004057890 */ /* 0x000fe4000fffe0ff */
[----:B------:R-:W-:-:S02]  /*0150*/  UIADD3 UR6, UPT, UPT, UR4, 0x430, URZ ;  /* 0x0000043004067890 */ /* 0x000fc4000fffe0ff */
[----:B-1----:R-:W-:Y:S02]  /*0160*/  ULEA UR5, UR7, UR5, 0x18 ;  /* 0x0000000507057291 */ /* 0x002fe4000f8ec0ff */
[----:B------:R-:W-:Y:S02]  /*0170*/  ULEA UR10, UR7, UR4, 0x18 ;  /* 0x00000004070a7291 */ /* 0x000fe4000f8ec0ff */
[----:B------:R-:W-:Y:S02]  /*0180*/  ULEA UR6, UR7, UR6, 0x18 ;  /* 0x0000000607067291 */ /* 0x000fe4000f8ec0ff */
[----:B0-----:R-:W-:-:S05]  /*0190*/  LEA R2, R4, UR5, 0x4 ;  /* 0x0000000504027c11 */ /* 0x001fca000f8e20ff */
[----:B------:R-:W-:Y:S01]  /*01a0*/  STS.128 [UR10+0x20], RZ ;  /* 0x000020ffff007988 */ /* 0x000fe20008000c0a */
[C---:B------:R-:W-:Y:S02]  /*01b0*/  LEA R3, R4.reuse, UR6, 0x4 ;  /* 0x0000000604037c11 */ /* 0x040fe4000f8e20ff */
[C---:B------:R-:W-:Y:S01]  /*01c0*/  LEA R6, R4.reuse, UR5, 0x2 ;  /* 0x0000000504067c11 */ /* 0x040fe2000f8e10ff */
[----:B------:R0:W-:Y:S01]  /*01d0*/  STS.128 [R2], RZ ;  /* 0x000000ff02007388 */ /* 0x0001e20000000c00 */
[----:B------:R-:W-:-:S03]  /*01e0*/  LEA R8, R4, UR6, 0x2 ;  /* 0x0000000604087c11 */ /* 0x000fc6000f8e10ff */
[----:B------:R0:W-:Y:S01]  /*01f0*/  STS.128 [R3], RZ ;  /* 0x000000ff03007388 */ /* 0x0001e20000000c00 */
[----:B--2---:R-:W-:-:S05]  /*0200*/  IMAD.IADD R5, R5, 0x1, -R0 ;  /* 0x0000000105057824 */ /* 0x004fca00078e0a00 */
[----:B------:R-:W-:-:S13]  /*0210*/  ISETP.GT.AND P0, PT, R5, RZ, PT ;  /* 0x000000ff0500720c */ /* 0x000fda0003f04270 */
[----:B------:R0:W1:Y:S01]  /*0220*/  @!P0 LDS R17, [R6] ;  /* 0x0000000006118984 */ /* 0x0000620000000800 */
[----:B------:R-:W-:Y:S05]  /*0230*/  @!P0 BRA `(.L_x_2763) ;  /* 0x0000002000908947 */ /* 0x000fea0003800000 */
[----:B------:R-:W2:Y:S01]  /*0240*/  LDCU.64 UR10, c[0x0][0x3a0] ;  /* 0x00007400ff0a77ac */ /* 0x000ea20008000a00 */
[----:B0-----:R-:W-:Y:S01]  /*0250*/  SHF.R.U64 R3, R4, 0x2, RZ ;  /* 0x0000000204037819 */ /* 0x001fe200000012ff */
[----:B------:R-:W-:Y:S01]  /*0260*/  VIADD R2, R5, 0x7 ;  /* 0x0000000705027836 */ /* 0x000fe20000000000 */
[----:B------:R-:W-:Y:S01]  /*0270*/  SHF.R.U32.HI R10, RZ, 0x2, R4 ;  /* 0x00000002ff0a7819 */ /* 0x000fe20000011604 */
[----:B------:R-:W0:Y:S01]  /*0280*/  LDCU UR5, c[0x0][0x3ac] ;  /* 0x00007580ff0577ac */ /* 0x000e220008000800 */
[----:B------:R-:W-:Y:S01]  /*0290*/  IADD3 R20, P0, PT, R0, R3, RZ ;  /* 0x0000000300147210 */ /* 0x000fe20007f1e0ff */
[----:B------:R-:W-:Y:S01]  /*02a0*/  IMAD.SHL.U32 R9, R4, 0x2, RZ ;  /* 0x0000000204097824 */ /* 0x000fe200078e00ff */
[----:B------:R-:W-:Y:S01]  /*02b0*/  SHF.R.S32.HI R3, RZ, 0x1f, R2 ;  /* 0x0000001fff037819 */ /* 0x000fe20000011402 */
[----:B------:R-:W-:Y:S01]  /*02c0*/  UIADD3 UR4, UPT, UPT, UR4, 0x30, URZ ;  /* 0x0000003004047890 */ /* 0x000fe2000fffe0ff */
[----:B------:R-:W-:Y:S02]  /*02d0*/  LEA.HI.X.SX32 R11, R0, RZ, 0x1, P0 ;  /* 0x000000ff000b7211 */ /* 0x000fe400000f0eff */
[----:B------:R-:W-:Y:S01]  /*02e0*/  LOP3.LUT R9, R9, 0x6, RZ, 0xc0, !PT ;  /* 0x0000000609097812 */ /* 0x000fe200078ec0ff */
[----:B------:R-:W-:Y:S01]  /*02f0*/  ULEA UR4, UR7, UR4, 0x18 ;  /* 0x0000000407047291 */ /* 0x000fe2000f8ec0ff */
[----:B------:R-:W-:-:S04]  /*0300*/  LEA.HI R3, R3, R2, RZ, 0x3 ;  /* 0x0000000203037211 */ /* 0x000fc800078f18ff */
[----:B------:R-:W-:Y:S02]  /*0310*/  LOP3.LUT R14, R3, 0xfffffff8, RZ, 0xc0, !PT ;  /* 0xfffffff8030e7812 */ /* 0x000fe400078ec0ff */
[----:B--2---:R-:W-:Y:S02]  /*0320*/  LEA R15, P0, R20, UR10, 0x2 ;  /* 0x0000000a140f7c11 */ /* 0x004fe4000f8010ff */
[----:B------:R-:W-:Y:S01]  /*0330*/  LEA R12, R4, UR4, 0x2 ;  /* 0x00000004040c7c11 */ /* 0x000fe2000f8e10ff */
[----:B0-----:R-:W-:Y:S01]  /*0340*/  VIADD R13, R9, UR5 ;  /* 0x00000005090d7c36 */ /* 0x001fe20008000000 */
[----:B------:R-:W-:Y:S01]  /*0350*/  LEA.HI.X R20, R20, UR11, R11, 0x2, P0 ;  /* 0x0000000b14147c11 */ /* 0x000fe200080f140b */
[----:B------:R-:W-:Y:S01]  /*0360*/  IMAD.MOV.U32 R11, RZ, RZ, R4 ;  /* 0x000000ffff0b7224 */ /* 0x000fe200078e0004 */
[----:B------:R-:W-:-:S07]  /*0370*/  UMOV UR4, URZ ;  /* 0x000000ff00047c82 */ /* 0x000fce0008000000 */
.L_x_2766:
[----:B------:R-:W-:Y:S01]  /*0380*/  ISETP.GE.U32.AND P0, PT, R10, R5, PT ;  /* 0x000000050a00720c */ /* 0x000fe20003f06070 */
[----:B------:R-:W-:Y:S02]  /*0390*/  IMAD.MOV.U32 R2, RZ, RZ, R15 ;  /* 0x000000ffff027224 */ /* 0x000fe400078e000f */
[----:B------:R-:W-:-:S10]  /*03a0*/  IMAD.MOV.U32 R3, RZ, RZ, R20 ;  /* 0x000000ffff037224 */ /* 0x000fd400078e0014 */
[----:B--2---:R-:W2:Y:S01]  /*03b0*/  @!P0 LDG.E.CONSTANT R24, desc[UR8][R2.64] ;  /* 0x0000000802188981 */ /* 0x004ea2000c1e9900 */
[----:B-1----:R-:W0:Y:S03]  /*03c0*/  @!P0 LDC.64 R16, c[0x0][0x380] ;  /* 0x0000e000ff108b82 */ /* 0x002e260000000a00 */
[----:B------:R-:W3:Y:S01]  /*03d0*/  @!P0 LDG.E.CONSTANT R26, desc[UR8][R2.64] ;  /* 0x00000008021a8981 */ /* 0x000ee2000c1e9900 */
[----:B------:R-:W-:Y:S01]  /*03e0*/  @!P0 LOP3.LUT R15, R11, 0xfffffffc, RZ, 0xc0, !PT ;  /* 0xfffffffc0b0f8812 */ /* 0x000fe200078ec0ff */
[----:B------:R-:W-:-:S03]  /*03f0*/  @!P0 IMAD.SHL.U32 R22, R0, 0x4, RZ ;  /* 0x0000000400168824 */ /* 0x000fc600078e00ff */
[----:B------:R-:W1:Y:S01]  /*0400*/  @!P0 LDC.64 R18, c[0x0][0x388] ;  /* 0x0000e200ff128b82 */ /* 0x000e620000000a00 */
[----:B------:R-:W-:-:S07]  /*0410*/  @!P0 LOP3.LUT R15, R15, 0x3, R4, 0xf8, !PT ;  /* 0x000000030f0f8812 */ /* 0x000fce00078ef804 */
[----:B------:R-:W4:Y:S01]  /*0420*/  @!P0 LDC.64 R20, c[0x0][0x388] ;  /* 0x0000e200ff148b82 */ /* 0x000f220000000a00 */
[--C-:B0-----:R-:W-:Y:S02]  /*0430*/  @!P0 IADD3 R16, P1, P2, R15, R16, R22.reuse ;  /* 0x000000100f108210 */ /* 0x101fe40007a3e016 */
[----:B------:R-:W-:-:S04]  /*0440*/  @!P0 SHF.R.S32.HI R22, RZ, 0x1f, R22 ;  /* 0x0000001fff168819 */ /* 0x000fc80000011416 */
[----:B------:R-:W-:Y:S01]  /*0450*/  @!P0 IADD3.X R17, PT, PT, RZ, R17, R22, P1, P2 ;  /* 0x00000011ff118210 */ /* 0x000fe20000fe4416 */
[----:B------:R-:W-:Y:S02]  /*0460*/  IMAD.MOV.U32 R22, RZ, RZ, RZ ;  /* 0x000000ffff167224 */ /* 0x000fe400078e00ff */
[----:B--2---:R-:W-:Y:S02]  /*0470*/  @!P0 IMAD R23, R24, 0x8, R9 ;  /* 0x0000000818178824 */ /* 0x004fe400078e0209 */
[----:B---3--:R-:W-:Y:S02]  /*0480*/  @!P0 IMAD R25, R26, 0x8, R13 ;  /* 0x000000081a198824 */ /* 0x008fe400078e020d */
[----:B-1----:R-:W-:Y:S01]  /*0490*/  @!P0 IMAD.WIDE.U32 R18, R23, 0x4, R18 ;  /* 0x0000000417128825 */ /* 0x002fe200078e0012 */
[----:B------:R-:W-:-:S03]  /*04a0*/  PRMT R23, RZ, 0x7610, R23 ;  /* 0x00007610ff177816 */ /* 0x000fc60000000017 */
[----:B----4-:R-:W-:-:S03]  /*04b0*/  @!P0 IMAD.WIDE.U32 R20, R25, 0x4, R20 ;  /* 0x0000000419148825 */ /* 0x010fc600078e0014 */
[----:B------:R0:W2:Y:S01]  /*04c0*/  @!P0 LDG.E.U8.CONSTANT R23, desc[UR8][R16.64] ;  /* 0x0000000810178981 */ /* 0x0000a2000c1e9100 */
[----:B------:R-:W-:-:S03]  /*04d0*/  IMAD.MOV.U32 R25, RZ, RZ, RZ ;  /* 0x000000ffff197224 */ /* 0x000fc600078e00ff */
[----:B------:R-:W3:Y:S04]  /*04e0*/  @!P0 LDG.E.CONSTANT R22, desc[UR8][R20.64] ;  /* 0x0000000814168981 */ /* 0x000ee8000c1e9900 */
[----:B------:R-:W4:Y:S01]  /*04f0*/  @!P0 LDG.E.CONSTANT R25, desc[UR8][R18.64] ;  /* 0x0000000812198981 */ /* 0x000f22000c1e9900 */
[----:B------:R-:W1:Y:S01]  /*0500*/  S2UR UR11, SR_CgaCtaId ;  /* 0x00000000000b79c3 */ /* 0x000e620000008800 */
[----:B------:R-:W-:Y:S02]  /*0510*/  UMOV UR10, 0x400 ;  /* 0x00000400000a7882 */ /* 0x000fe40000000000 */
[----:B------:R-:W-:Y:S02]  /*0520*/  UIADD3 UR5, UPT, UPT, UR10, 0xb0, URZ ;  /* 0x000000b00a057890 */ /* 0x000fe4000fffe0ff */
[----:B------:R-:W-:-:S02]  /*0530*/  UIADD3 UR6, UPT, UPT, UR10, 0x130, URZ ;  /* 0x000001300a067890 */ /* 0x000fc4000fffe0ff */
[----:B------:R-:W-:Y:S01]  /*0540*/  UIADD3 UR7, UPT, UPT, UR10, 0x1b0, URZ ;  /* 0x000001b00a077890 */ /* 0x000fe2000fffe0ff */
[C---:B------:R-:W-:Y:S01]  /*0550*/  ISETP.GT.U32.AND P0, PT, R4.reuse, 0x3, PT ;  /* 0x000000030400780c */ /* 0x040fe20003f04070 */
[----:B------:R-:W-:Y:S01]  /*0560*/  BSSY.RECONVERGENT B0, `(.L_x_2764) ;  /* 0x000002c000007945 */ /* 0x000fe20003800200 */
[----:B-1----:R-:W-:Y:S02]  /*0570*/  ULEA UR12, UR11, UR10, 0x18 ;  /* 0x0000000a0b0c7291 */ /* 0x002fe4000f8ec0ff */
[----:B------:R-:W-:Y:S02]  /*0580*/  ULEA UR5, UR11, UR5, 0x18 ;  /* 0x000000050b057291 */ /* 0x000fe4000f8ec0ff */
[----:B------:R-:W-:Y:S02]  /*0590*/  ULEA UR6, UR11, UR6, 0x18 ;  /* 0x000000060b067291 */ /* 0x000fe4000f8ec0ff */
[----:B------:R-:W-:Y:S02]  /*05a0*/  ULEA UR7, UR11, UR7, 0x18 ;  /* 0x000000070b077291 */ /* 0x000fe4000f8ec0ff */
[----:B0-----:R-:W-:-:S02]  /*05b0*/  LEA R17, R4, UR5, 0x2 ;  /* 0x0000000504117c11 */ /* 0x001fc4000f8e10ff */
[C---:B------:R-:W-:Y:S02]  /*05c0*/  LEA R15, R4.reuse, UR6, 0x2 ;  /* 0x00000006040f7c11 */ /* 0x040fe4000f8e10ff */
[----:B------:R-:W-:Y:S01]  /*05d0*/  LEA R16, R4, UR7, 0x2 ;  /* 0x0000000704107c11 */ /* 0x000fe2000f8e10ff */
[----:B--2---:R0:W-:Y:S04]  /*05e0*/  STS.U8 [R4+UR12], R23 ;  /* 0x0000001704007988 */ /* 0x0041e8000800000c */
[----:B----4-:R0:W-:Y:S04]  /*05f0*/  STS [R12], R25 ;  /* 0x000000190c007388 */ /* 0x0101e80000000800 */
[----:B---3--:R0:W-:Y:S04]  /*0600*/  STS [R17], R22 ;  /* 0x0000001611007388 */ /* 0x0081e80000000800 */
[----:B------:R0:W-:Y:S04]  /*0610*/  STS [R15], RZ ;  /* 0x000000ff0f007388 */ /* 0x0001e80000000800 */
[----:B------:R0:W-:Y:S01]  /*0620*/  STS [R16], RZ ;  /* 0x000000ff10007388 */ /* 0x0001e20000000800 */
[----:B------:R-:W-:Y:S06]  /*0630*/  BAR.SYNC.DEFER_BLOCKING 0x0 ;  /* 0x0000000000007b1d */ /* 0x000fec0000010000 */
[----:B------:R-:W-:Y:S05]  /*0640*/  @P0 BRA `(.L_x_2765) ;  /* 0x0000000000740947 */ /* 0x000fea0003800000 */
[----:B------:R-:W1:Y:S01]  /*0650*/  LDS.U8 R20, [R4+UR12+0x4] ;  /* 0x0000040c04147984 */ /* 0x000e620008000000 */
[----:B------:R-:W-:-:S03]  /*0660*/  UIADD3 UR5, UPT, UPT, UR10, 0x20, URZ ;  /* 0x000000200a057890 */ /* 0x000fc6000fffe0ff */
[----:B------:R-:W2:Y:S01]  /*0670*/  LDS.U8 R21, [R4+UR12+0x8] ;  /* 0x0000080c04157984 */ /* 0x000ea20008000000 */
[----:B------:R-:W-:-:S03]  /*0680*/  ULEA UR5, UR11, UR5, 0x18 ;  /* 0x000000050b057291 */ /* 0x000fc6000f8ec0ff */
[----:B0-----:R-:W0:Y:S04]  /*0690*/  LDS.U8 R22, [R4+UR12+0xc] ;  /* 0x00000c0c04167984 */ /* 0x001e280008000000 */
[----:B------:R-:W3:Y:S04]  /*06a0*/  LDS.U8 R19, [R4+UR12] ;  /* 0x0000000c04137984 */ /* 0x000ee80008000000 */
[----:B------:R-:W4:Y:S04]  /*06b0*/  LDS.U8 R23, [R4+UR12+0x10] ;  /* 0x0000100c04177984 */ /* 0x000f280008000000 */
[----:B------:R-:W5:Y:S04]  /*06c0*/  LDS.U8 R24, [R4+UR12+0x14] ;  /* 0x0000140c04187984 */ /* 0x000f680008000000 */
[----:B------:R-:W5:Y:S04]  /*06d0*/  LDS.U8 R25, [R4+UR12+0x18] ;  /* 0x0000180c04197984 */ /* 0x000f680008000000 */
[----:B------:R-:W5:Y:S01]  /*06e0*/  LDS.U8 R18, [R4+UR12+0x1c] ;  /* 0x00001c0c04127984 */ /* 0x000f620008000000 */
[----:B-1----:R-:W-:-:S02]  /*06f0*/  IMAD.SHL.U32 R20, R20, 0x1000000, RZ ;  /* 0x0100000014147824 */ /* 0x002fc400078e00ff */
[----:B--2---:R-:W-:-:S03]  /*0700*/  IMAD.SHL.U32 R21, R21, 0x100000, RZ ;  /* 0x0010000015157824 */ /* 0x004fc600078e00ff */
[----:B------:R-:W-:Y:S01]  /*0710*/  LOP3.LUT R20, R20, 0xf000000, RZ, 0xc0, !PT ;  /* 0x0f00000014147812 */ /* 0x000fe200078ec0ff */
[----:B0-----:R-:W-:-:S04]  /*0720*/  IMAD.U32 R22, R22, 0x10000, RZ ;  /* 0x0001000016167824 */ /* 0x001fc800078e00ff */
[----:B---3--:R-:W-:Y:S01]  /*0730*/  IMAD R19, R19, 0x10000000, R20 ;  /* 0x1000000013137824 */ /* 0x008fe200078e0214 */
[----:B------:R-:W-:Y:S02]  /*0740*/  LOP3.LUT R20, R21, 0xf00000, RZ, 0xc0, !PT ;  /* 0x00f0000015147812 */ /* 0x000fe400078ec0ff */
[----:B------:R-:W-:Y:S01]  /*0750*/  LOP3.LUT R22, R22, 0xf0000, RZ, 0xc0, !PT ;  /* 0x000f000016167812 */ /* 0x000fe200078ec0ff */
[----:B----4-:R-:W-:Y:S01]  /*0760*/  IMAD.SHL.U32 R23, R23, 0x1000, RZ ;  /* 0x0000100017177824 */ /* 0x010fe200078e00ff */
[----:B------:R-:W-:Y:S02]  /*0770*/  LEA R21, R4, UR5, 0x2 ;  /* 0x0000000504157c11 */ /* 0x000fe4000f8e10ff */
[----:B------:R-:W-:Y:S01]  /*0780*/  IADD3 R19, PT, PT, R22, R19, R20 ;  /* 0x0000001316137210 */ /* 0x000fe20007ffe014 */
[----:B-----5:R-:W-:Y:S01]  /*0790*/  IMAD.SHL.U32 R24, R24, 0x100, RZ ;  /* 0x0000010018187824 */ /* 0x020fe200078e00ff */
[----:B------:R-:W-:Y:S01]  /*07a0*/  LOP3.LUT R20, R23, 0xf000, RZ, 0xc0, !PT ;  /* 0x0000f00017147812 */ /* 0x000fe200078ec0ff */
[----:B------:R-:W-:-:S03]  /*07b0*/  IMAD.SHL.U32 R25, R25, 0x10, RZ ;  /* 0x0000001019197824 */ /* 0x000fc600078e00ff */
[----:B------:R-:W-:-:S04]  /*07c0*/  LOP3.LUT R24, R24, 0xf00, RZ, 0xc0, !PT ;  /* 0x00000f0018187812 */ /* 0x000fc800078ec0ff */
[----:B------:R-:W-:Y:S02]  /*07d0*/  IADD3 R19, PT, PT, R24, R19, R20 ;  /* 0x0000001318137210 */ /* 0x000fe40007ffe014 */
[----:B------:R-:W-:Y:S02]  /*07e0*/  LOP3.LUT R20, R18, 0xf, RZ, 0xc0, !PT ;  /* 0x0000000f12147812 */ /* 0x000fe400078ec0ff */
[----:B------:R-:W-:-:S04]  /*07f0*/  LOP3.LUT R18, R25, 0xf0, RZ, 0xc0, !PT ;  /* 0x000000f019127812 */ /* 0x000fc800078ec0ff */
[----:B------:R-:W-:-:S05]  /*0800*/  IADD3 R18, PT, PT, R20, R19, R18 ;  /* 0x0000001314127210 */ /* 0x000fca0007ffe012 */
[----:B------:R1:W-:Y:S02]  /*0810*/  STS [R21], R18 ;  /* 0x0000001215007388 */ /* 0x0003e40000000800 */
.L_x_2765:
[----:B------:R-:W-:Y:S05]  /*0820*/  BSYNC.RECONVERGENT B0 ;  /* 0x0000000000007941 */ /* 0x000fea0003800200 */
.L_x_2764:
[----:B-1----:R-:W1:Y:S01]  /*0830*/  LDS R18, [R12] ;  /* 0x000000000c127984 */ /* 0x002e620000000800 */
[----:B------:R-:W-:Y:S01]  /*0840*/  UIADD3 UR4, UPT, UPT, UR4, 0x8, URZ ;  /* 0x0000000804047890 */ /* 0x000fe2000fffe0ff */
[----:B------:R-:W-:Y:S02]  /*0850*/  VIADD R10, R10, 0x8 ;  /* 0x000000080a0a7836 */ /* 0x000fe40000000000 */
[----:B------:R-:W-:Y:S01]  /*0860*/  VIADD R11, R11, 0x20 ;  /* 0x000000200b0b7836 */ /* 0x000fe20000000000 */
[--C-:B-1----:R-:W-:Y:S02]  /*0870*/  SHF.R.U32.HI R20, RZ, 0x1e, R18.reuse ;  /* 0x0000001eff147819 */ /* 0x102fe40000011612 */
[--C-:B------:R-:W-:Y:S02]  /*0880*/  SHF.R.U32.HI R21, RZ, 0x1d, R18.reuse ;  /* 0x0000001dff157819 */ /* 0x100fe40000011612 */
[----:B------:R-:W-:Y:S02]  /*0890*/  SHF.R.U32.HI R19, RZ, 0x1f, R18 ;  /* 0x0000001fff137819 */ /* 0x000fe40000011612 */
[----:B------:R-:W-:-:S02]  /*08a0*/  LOP3.LUT R20, R20, 0x1, RZ, 0xc0, !PT ;  /* 0x0000000114147812 */ /* 0x000fc400078ec0ff */
[----:B------:R-:W-:Y:S02]  /*08b0*/  LOP3.LUT R21, R21, 0x1, RZ, 0xc0, !PT ;  /* 0x0000000115157812 */ /* 0x000fe400078ec0ff */
[--C-:B0-----:R-:W-:Y:S02]  /*08c0*/  SHF.R.U32.HI R22, RZ, 0x1c, R18.reuse ;  /* 0x0000001cff167819 */ /* 0x101fe40000011612 */
[----:B------:R-:W-:Y:S02]  /*08d0*/  ISETP.NE.U32.AND P4, PT, R19, 0x1, PT ;  /* 0x000000011300780c */ /* 0x000fe40003f85070 */
[----:B------:R-:W-:Y:S02]  /*08e0*/  ISETP.NE.U32.AND P3, PT, R20, 0x1, PT ;  /* 0x000000011400780c */ /* 0x000fe40003f65070 */
[--C-:B------:R-:W-:Y:S02]  /*08f0*/  SHF.R.U32.HI R19, RZ, 0x1b, R18.reuse ;  /* 0x0000001bff137819 */ /* 0x100fe40000011612 */
[----:B------:R-:W-:-:S02]  /*0900*/  SHF.R.U32.HI R20, RZ, 0x1a, R18 ;  /* 0x0000001aff147819 */ /* 0x000fc40000011612 */
[----:B------:R-:W-:Y:S02]  /*0910*/  ISETP.NE.U32.AND P2, PT, R21, 0x1, PT ;  /* 0x000000011500780c */ /* 0x000fe40003f45070 */
[----:B------:R-:W-:Y:S02]  /*0920*/  LOP3.LUT R22, R22, 0x1, RZ, 0xc0, !PT ;  /* 0x0000000116167812 */ /* 0x000fe400078ec0ff */
[----:B------:R-:W-:Y:S02]  /*0930*/  SHF.R.U32.HI R21, RZ, 0x19, R18 ;  /* 0x00000019ff157819 */ /* 0x000fe40000011612 */
[----:B------:R-:W-:Y:S02]  /*0940*/  LOP3.LUT R19, R19, 0x1, RZ, 0xc0, !PT ;  /* 0x0000000113137812 */ /* 0x000fe400078ec0ff */
[----:B------:R-:W-:Y:S02]  /*0950*/  LOP3.LUT R20, R20, 0x1, RZ, 0xc0, !PT ;  /* 0x0000000114147812 */ /* 0x000fe400078ec0ff */
[----:B------:R-:W-:-:S02]  /*0960*/  ISETP.NE.U32.AND P0, PT, R22, 0x1, PT ;  /* 0x000000011600780c */ /* 0x000fc40003f05070 */
[----:B------:R-:W-:Y:S02]  /*0970*/  LOP3.LUT R21, R21, 0x1, RZ, 0xc0, !PT ;  /* 0x0000000115157812 */ /* 0x000fe400078ec0ff */
[--C-:B------:R-:W-:Y:S02]  /*0980*/  SHF.R.U32.HI R22, RZ, 0x18, R18.reuse ;  /* 0x00000018ff167819 */ /* 0x100fe40000011612 */
        /* <DEDUP_REMOVED lines=9> */
[----:B------:R-:W-:-:S02]  /*0a20*/  VOTE.ANY R24, PT, !P4 ;  /* 0x0000000000187806 */ /* 0x000fc400060e0100 */
[----:B------:R-:W-:Y:S02]  /*0a30*/  ISETP.NE.U32.AND P4, PT, R22, 0x1, PT ;  /* 0x000000011600780c */ /* 0x000fe40003f85070 */
[----:B------:R-:W-:Y:S01]  /*0a40*/  LOP3.LUT R21, R21, 0x1, RZ, 0xc0, !PT ;  /* 0x0000000115157812 */ /* 0x000fe200078ec0ff */
[----:B------:R-:W0:Y:S01]  /*0a50*/  BREV R25, R24 ;  /* 0x0000001800197301 */ /* 0x000e220000000000 */
[----:B------:R-:W-:Y:S02]  /*0a60*/  VOTE.ANY R26, PT, !P3 ;  /* 0x00000000001a7806 */ /* 0x000fe400058e0100 */
[----:B------:R-:W-:Y:S02]  /*0a70*/  VOTE.ANY R22, PT, !P2 ;  /* 0x0000000000167806 */ /* 0x000fe400050e0100 */
[----:B------:R-:W-:Y:S02]  /*0a80*/  ISETP.NE.U32.AND P3, PT, R19, 0x1, PT ;  /* 0x000000011300780c */ /* 0x000fe40003f65070 */
[----:B------:R-:W-:Y:S01]  /*0a90*/  ISETP.NE.U32.AND P2, PT, R20, 0x1, PT ;  /* 0x000000011400780c */ /* 0x000fe20003f45070 */
[----:B------:R-:W1:Y:S01]  /*0aa0*/  BREV R26, R26 ;  /* 0x0000001a001a7301 */ /* 0x000e620000000000 */
[----:B------:R-:W-:-:S02]  /*0ab0*/  SHF.R.U32.HI R20, RZ, 0x14, R18 ;  /* 0x00000014ff147819 */ /* 0x000fc40000011612 */
[----:B------:R-:W-:Y:S02]  /*0ac0*/  VOTE.ANY R19, PT, !P0 ;  /* 0x0000000000137806 */ /* 0x000fe400040e0100 */
[----:B------:R-:W-:Y:S02]  /*0ad0*/  ISETP.NE.U32.AND P0, PT, R21, 0x1, PT ;  /* 0x000000011500780c */ /* 0x000fe40003f05070 */
[----:B------:R-:W-:Y:S01]  /*0ae0*/  SHF.R.U32.HI R21, RZ, 0x13, R18 ;  /* 0x00000013ff157819 */ /* 0x000fe20000011612 */
[----:B0-----:R0:W-:Y:S01]  /*0af0*/  STS [UR12+0x130], R25 ;  /* 0x00013019ff007988 */ /* 0x0011e2000800080c */
[----:B------:R-:W-:Y:S02]  /*0b00*/  LOP3.LUT R20, R20, 0x1, RZ, 0xc0, !PT ;  /* 0x0000000114147812 */ /* 0x000fe400078ec0ff */
[----:B------:R-:W-:Y:S01]  /*0b10*/  LOP3.LUT R21, R21, 0x1, RZ, 0xc0, !PT ;  /* 0x0000000115157812 */ /* 0x000fe200078ec0ff */
[----:B------:R-:W2:Y:S01]  /*0b20*/  LDS R17, [R17] ;  /* 0x0000000011117984 */ /* 0x000ea20000000800 */
[----:B------:R-:W-:-:S02]  /*0b30*/  VOTE.ANY R23, PT, !P1 ;  /* 0x0000000000177806 */ /* 0x000fc400048e0100 */
[----:B------:R-:W-:Y:S01]  /*0b40*/  ISETP.NE.U32.AND P1, PT, R20, 0x1, PT ;  /* 0x000000011400780c */ /* 0x000fe20003f25070 */
[----:B-1----:R1:W-:Y:S01]  /*0b50*/  STS [UR12+0x134], R26 ;  /* 0x0001341aff007988 */ /* 0x0023e2000800080c */
[----:B------:R-:W-:Y:S02]  /*0b60*/  VOTE.ANY R20, PT, !P6 ;  /* 0x0000000000147806 */ /* 0x000fe400070e0100 */
[----:B------:R-:W-:Y:S02]  /*0b70*/  ISETP.NE.U32.AND P6, PT, R21, 0x1, PT ;  /* 0x000000011500780c */ /* 0x000fe40003fc5070 */
[--C-:B------:R-:W-:Y:S02]  /*0b80*/  SHF.R.U32.HI R21, RZ, 0x12, R18.reuse ;  /* 0x00000012ff157819 */ /* 0x100fe40000011612 */
[----:B------:R-:W-:Y:S02]  /*0b90*/  SHF.R.U32.HI R28, RZ, 0x10, R18 ;  /* 0x00000010ff1c7819 */ /* 0x000fe40000011612 */
[----:B------:R-:W-:-:S02]  /*0ba0*/  LOP3.LUT R27, R21, 0x1, RZ, 0xc0, !PT ;  /* 0x00000001151b7812 */ /* 0x000fc400078ec0ff */
[----:B------:R-:W-:Y:S02]  /*0bb0*/  SHF.R.U32.HI R24, RZ, 0x11, R18 ;  /* 0x00000011ff187819 */ /* 0x000fe40000011612 */
[----:B------:R-:W-:Y:S02]  /*0bc0*/  LOP3.LUT R29, R28, 0x1, RZ, 0xc0, !PT ;  /* 0x000000011c1d7812 */ /* 0x000fe400078ec0ff */
[----:B------:R-:W-:Y:S01]  /*0bd0*/  VOTE.ANY R21, PT, !P5 ;  /* 0x0000000000157806 */ /* 0x000fe200068e0100 */
[----:B------:R-:W3:Y:S01]  /*0be0*/  BREV R28, R19 ;  /* 0x00000013001c7301 */ /* 0x000ee20000000000 */
[----:B------:R-:W-:Y:S02]  /*0bf0*/  ISETP.NE.U32.AND P5, PT, R27, 0x1, PT ;  /* 0x000000011b00780c */ /* 0x000fe40003fa5070 */
[----:B0-----:R-:W-:Y:S02]  /*0c00*/  VOTE.ANY R25, PT, !P3 ;  /* 0x0000000000197806 */ /* 0x001fe400058e0100 */
[----:B------:R-:W-:-:S02]  /*0c10*/  LOP3.LUT R27, R24, 0x1, RZ, 0xc0, !PT ;  /* 0x00000001181b7812 */ /* 0x000fc400078ec0ff */
[----:B------:R-:W-:Y:S02]  /*0c20*/  ISETP.NE.U32.AND P3, PT, R29, 0x1, PT ;  /* 0x000000011d00780c */ /* 0x000fe40003f65070 */
[--C-:B------:R-:W-:Y:S02]  /*0c30*/  SHF.R.U32.HI R29, RZ, 0xf, R18.reuse ;  /* 0x0000000fff1d7819 */ /* 0x100fe40000011612 */
[----:B------:R-:W-:Y:S02]  /*0c40*/  VOTE.ANY R24, PT, !P4 ;  /* 0x0000000000187806 */ /* 0x000fe400060e0100 */
[----:B------:R-:W-:Y:S02]  /*0c50*/  ISETP.NE.U32.AND P4, PT, R27, 0x1, PT ;  /* 0x000000011b00780c */ /* 0x000fe40003f85070 */
[----:B------:R-:W-:Y:S01]  /*0c60*/  LOP3.LUT R30, R29, 0x1, RZ, 0xc0, !PT ;  /* 0x000000011d1e7812 */ /* 0x000fe200078ec0ff */
[----:B------:R0:W4:Y:S01]  /*0c70*/  BREV R27, R22 ;  /* 0x00000016001b7301 */ /* 0x0001220000000000 */
[----:B-1----:R-:W-:Y:S01]  /*0c80*/  SHF.R.U32.HI R26, RZ, 0xe, R18 ;  /* 0x0000000eff1a7819 */ /* 0x002fe20000011612 */
[----:B---3--:R1:W-:Y:S01]  /*0c90*/  STS [UR12+0x13c], R28 ;  /* 0x00013c1cff007988 */ /* 0x0083e2000800080c */
[----:B------:R-:W-:-:S02]  /*0ca0*/  VOTE.ANY R19, PT, !P0 ;  /* 0x0000000000137806 */ /* 0x000fc400040e0100 */
[--C-:B--2---:R-:W-:Y:S02]  /*0cb0*/  SHF.R.U32.HI R34, RZ, 0xc, R17.reuse ;  /* 0x0000000cff227819 */ /* 0x104fe40000011611 */
[----:B------:R-:W-:Y:S01]  /*0cc0*/  SHF.R.U32.HI R35, RZ, 0x6, R17 ;  /* 0x00000006ff237819 */ /* 0x000fe20000011611 */
[----:B------:R2:W3:Y:S01]  /*0cd0*/  BREV R29, R23 ;  /* 0x00000017001d7301 */ /* 0x0004e20000000000 */
[----:B0-----:R-:W-:Y:S02]  /*0ce0*/  VOTE.ANY R22, PT, !P2 ;  /* 0x0000000000167806 */ /* 0x001fe400050e0100 */
[----:B------:R-:W-:Y:S02]  /*0cf0*/  ISETP.NE.U32.AND P2, PT, R30, 0x1, PT ;  /* 0x000000011e00780c */ /* 0x000fe40003f45070 */
[----:B------:R-:W-:Y:S01]  /*0d00*/  LOP3.LUT R30, R26, 0x1, RZ, 0xc0, !PT ;  /* 0x000000011a1e7812 */ /* 0x000fe200078ec0ff */
[----:B----4-:R0:W-:Y:S02]  /*0d10*/  STS [UR12+0x138], R27 ;  /* 0x0001381bff007988 */ /* 0x0101e4000800080c */
[----:B------:R4:W5:Y:S01]  /*0d20*/  BREV R26, R20 ;  /* 0x00000014001a7301 */ /* 0x0009620000000000 */
[----:B------:R-:W-:-:S02]  /*0d30*/  ISETP.NE.U32.AND P0, PT, R30, 0x1, PT ;  /* 0x000000011e00780c */ /* 0x000fc40003f05070 */
[--C-:B-1----:R-:W-:Y:S02]  /*0d40*/  SHF.R.U32.HI R28, RZ, 0xc, R18.reuse ;  /* 0x0000000cff1c7819 */ /* 0x102fe40000011612 */
[----:B--2---:R-:W-:Y:S02]  /*0d50*/  VOTE.ANY R23, PT, !P1 ;  /* 0x0000000000177806 */ /* 0x004fe400048e0100 */
[----:B0-----:R-:W-:Y:S01]  /*0d60*/  SHF.R.U32.HI R27, RZ, 0xd, R18 ;  /* 0x0000000dff1b7819 */ /* 0x001fe20000011612 */
[----:B---3--:R0:W-:Y:S01]  /*0d70*/  STS [UR12+0x140], R29 ;  /* 0x0001401dff007988 */ /* 0x0081e2000800080c */
[----:B----4-:R-:W-:Y:S01]  /*0d80*/  VOTE.ANY R20, PT, !P6 ;  /* 0x0000000000147806 */ /* 0x010fe200070e0100 */
[----:B------:R-:W1:Y:S01]  /*0d90*/  BREV R19, R19 ;  /* 0x0000001300137301 */ /* 0x000e620000000000 */
[----:B------:R-:W-:Y:S02]  /*0da0*/  LOP3.LUT R30, R27, 0x1, RZ, 0xc0, !PT ;  /* 0x000000011b1e7812 */ /* 0x000fe400078ec0ff */
[----:B------:R-:W-:Y:S01]  /*0db0*/  LOP3.LUT R34, R34, 0x1, RZ, 0xc0, !PT ;  /* 0x0000000122227812 */ /* 0x000fe200078ec0ff */
[----:B-----5:R2:W-:Y:S01]  /*0dc0*/  STS [UR12+0x144], R26 ;  /* 0x0001441aff007988 */ /* 0x0205e2000800080c */
[----:B------:R-:W-:-:S02]  /*0dd0*/  ISETP.NE.U32.AND P1, PT, R30, 0x1, PT ;  /* 0x000000011e00780c */ /* 0x000fc40003f25070 */
[----:B------:R-:W-:Y:S01]  /*0de0*/  LOP3.LUT R30, R28, 0x1, RZ, 0xc0, !PT ;  /* 0x000000011c1e7812 */ /* 0x000fe200078ec0ff */
[----:B------:R3:W4:Y:S01]  /*0df0*/  BREV R27, R21 ;  /* 0x00000015001b7301 */ /* 0x0007220000000000 */
[--C-:B0-----:R-:W-:Y:S02]  /*0e00*/  SHF.R.U32.HI R29, RZ, 0xb, R18.reuse ;  /* 0x0000000bff1d7819 */ /* 0x101fe40000011612 */
[----:B------:R-:W-:Y:S02]  /*0e10*/  ISETP.NE.U32.AND P6, PT, R30, 0x1, PT ;  /* 0x000000011e00780c */ /* 0x000fe40003fc5070 */
[----:B--2---:R-:W-:Y:S01]  /*0e20*/  SHF.R.U32.HI R26, RZ, 0xa, R18 ;  /* 0x0000000aff1a7819 */ /* 0x004fe20000011612 */
[----:B-1----:R-:W-:Y:S01]  /*0e30*/  STS [UR12+0x158], R19 ;  /* 0x00015813ff007988 */ /* 0x002fe2000800080c */
[----:B------:R-:W-:Y:S01]  /*0e40*/  LOP3.LUT R30, R29, 0x1, RZ, 0xc0, !PT ;  /* 0x000000011d1e7812 */ /* 0x000fe200078ec0ff */
[----:B------:R0:W1:Y:S01]  /*0e50*/  BREV R28, R24 ;  /* 0x00000018001c7301 */ /* 0x0000620000000000 */
[----:B------:R-:W-:-:S02]  /*0e60*/  LOP3.LUT R26, R26, 0x1, RZ, 0xc0, !PT ;  /* 0x000000011a1a7812 */ /* 0x000fc400078ec0ff */
[----:B---3--:R-:W-:Y:S02]  /*0e70*/  VOTE.ANY R21, PT, !P5 ;  /* 0x0000000000157806 */ /* 0x008fe400068e0100 */
[----:B------:R-:W-:Y:S01]  /*0e80*/  ISETP.NE.U32.AND P5, PT, R30, 0x1, PT ;  /* 0x000000011e00780c */ /* 0x000fe20003fa5070 */
[----:B----4-:R-:W-:Y:S02]  /*0e90*/  STS [UR12+0x148], R27 ;  /* 0x0001481bff007988 */ /* 0x010fe4000800080c */
[----:B------:R2:W3:Y:S01]  /*0ea0*/  BREV R29, R25 ;  /* 0x00000019001d7301 */ /* 0x0004e20000000000 */
[----:B0-----:R-:W-:Y:S02]  /*0eb0*/  VOTE.ANY R24, PT, !P4 ;  /* 0x0000000000187806 */ /* 0x001fe400060e0100 */
[----:B------:R-:W-:Y:S02]  /*0ec0*/  ISETP.NE.U32.AND P4, PT, R26, 0x1, PT ;  /* 0x000000011a00780c */ /* 0x000fe40003f85070 */
[----:B------:R-:W-:Y:S01]  /*0ed0*/  SHF.R.U32.HI R26, RZ, 0x9, R18 ;  /* 0x00000009ff1a7819 */ /* 0x000fe20000011612 */
[----:B-1----:R0:W-:Y:S02]  /*0ee0*/  STS [UR12+0x14c], R28 ;  /* 0x00014c1cff007988 */ /* 0x0021e4000800080c */
[----:B------:R-:W1:Y:S01]  /*0ef0*/  BREV R23, R23 ;  /* 0x0000001700177301 */ /* 0x000e620000000000 */
[----:B------:R-:W-:-:S02]  /*0f00*/  LOP3.LUT R26, R26, 0x1, RZ, 0xc0, !PT ;  /* 0x000000011a1a7812 */ /* 0x000fc400078ec0ff */
[----:B--2---:R-:W-:Y:S02]  /*0f10*/  VOTE.ANY R25, PT, !P3 ;  /* 0x0000000000197806 */ /* 0x004fe400058e0100 */
[----:B------:R-:W-:Y:S02]  /*0f20*/  ISETP.NE.U32.AND P3, PT, R26, 0x1, PT ;  /* 0x000000011a00780c */ /* 0x000fe40003f65070 */
[--C-:B------:R-:W-:Y:S01]  /*0f30*/  SHF.R.U32.HI R26, RZ, 0x8, R18.reuse ;  /* 0x00000008ff1a7819 */ /* 0x100fe20000011612 */
[----:B---3--:R2:W-:Y:S01]  /*0f40*/  STS [UR12+0x150], R29 ;  /* 0x0001501dff007988 */ /* 0x0085e2000800080c */
[----:B0-----:R-:W-:Y:S01]  /*0f50*/  SHF.R.U32.HI R28, RZ, 0x7, R18 ;  /* 0x00000007ff1c7819 */ /* 0x001fe20000011612 */
[----:B------:R-:W0:Y:S01]  /*0f60*/  BREV R22, R22 ;  /* 0x0000001600167301 */ /* 0x000e220000000000 */
[----:B------:R-:W-:Y:S02]  /*0f70*/  LOP3.LUT R27, R26, 0x1, RZ, 0xc0, !PT ;  /* 0x000000011a1b7812 */ /* 0x000fe400078ec0ff */
[----:B------:R-:W-:Y:S01]  /*0f80*/  LOP3.LUT R28, R28, 0x1, RZ, 0xc0, !PT ;  /* 0x000000011c1c7812 */ /* 0x000fe200078ec0ff */
[----:B-1----:R1:W-:Y:S01]  /*0f90*/  STS [UR12+0x15c], R23 ;  /* 0x00015c17ff007988 */ /* 0x0023e2000800080c */
[----:B--2---:R-:W-:-:S03]  /*0fa0*/  VOTE.ANY R29, PT, !P2 ;  /* 0x00000000001d7806 */ /* 0x004fc600050e0100 */
[----:B------:R2:W3:Y:S01]  /*0fb0*/  BREV R26, R20 ;  /* 0x00000014001a7301 */ /* 0x0004e20000000000 */
[----:B------:R-:W-:Y:S02]  /*0fc0*/  ISETP.NE.U32.AND P2, PT, R27, 0x1, PT ;  /* 0x000000011b00780c */ /* 0x000fe40003f45070 */
[----:B------:R-:W-:Y:S02]  /*0fd0*/  VOTE.ANY R30, PT, !P0 ;  /* 0x00000000001e7806 */ /* 0x000fe400040e0100 */
[----:B------:R-:W-:Y:S02]  /*0fe0*/  ISETP.NE.U32.AND P0, PT, R28, 0x1, PT ;  /* 0x000000011c00780c */ /* 0x000fe40003f05070 */
[----:B------:R-:W-:Y:S01]  /*0ff0*/  VOTE.ANY R31, PT, !P1 ;  /* 0x00000000001f7806 */ /* 0x000fe200048e0100 */
[----:B------:R4:W5:Y:S01]  /*1000*/  BREV R27, R21 ;  /* 0x00000015001b7301 */ /* 0x0009620000000000 */
[----:B--2---:R-:W-:Y:S01]  /*1010*/  SHF.R.U32.HI R20, RZ, 0x6, R18 ;  /* 0x00000006ff147819 */ /* 0x004fe20000011612 */
[----:B0-----:R-:W-:Y:S01]  /*1020*/  STS [UR12+0x154], R22 ;  /* 0x00015416ff007988 */ /* 0x001fe2000800080c */
[----:B------:R-:W-:-:S02]  /*1030*/  LOP3.LUT R35, R35, 0x1, RZ, 0xc0, !PT ;  /* 0x0000000123237812 */ /* 0x000fc400078ec0ff */
[----:B------:R-:W-:Y:S01]  /*1040*/  LOP3.LUT R20, R20, 0x1, RZ, 0xc0, !PT ;  /* 0x0000000114147812 */ /* 0x000fe200078ec0ff */
[----:B---3--:R0:W-:Y:S02]  /*1050*/  STS [UR12+0x160], R26 ;  /* 0x0001601aff007988 */ /* 0x0081e4000800080c */
[----:B------:R2:W3:Y:S01]  /*1060*/  BREV R28, R24 ;  /* 0x00000018001c7301 */ /* 0x0004e20000000000 */
[--C-:B----4-:R-:W-:Y:S02]  /*1070*/  SHF.R.U32.HI R21, RZ, 0x4, R18.reuse ;  /* 0x00000004ff157819 */ /* 0x110fe40000011612 */
[----:B------:R-:W-:Y:S02]  /*1080*/  ISETP.NE.U32.AND P1, PT, R20, 0x1, PT ;  /* 0x000000011400780c */ /* 0x000fe40003f25070 */
[----:B-1----:R-:W-:Y:S02]  /*1090*/  LOP3.LUT R23, R21, 0x1, RZ, 0xc0, !PT ;  /* 0x0000000115177812 */ /* 0x002fe400078ec0ff */
[----:B------:R-:W-:Y:S01]  /*10a0*/  SHF.R.U32.HI R20, RZ, 0x5, R18 ;  /* 0x00000005ff147819 */ /* 0x000fe20000011612 */
[----:B------:R-:W1:Y:S01]  /*10b0*/  BREV R19, R29 ;  /* 0x0000001d00137301 */ /* 0x000e620000000000 */
[----:B--2---:R-:W-:Y:S01]  /*10c0*/  VOTE.ANY R24, PT, !P5 ;  /* 0x0000000000187806 */ /* 0x004fe200068e0100 */
[----:B-----5:R2:W-:Y:S01]  /*10d0*/  STS [UR12+0x164], R27 ;  /* 0x0001641bff007988 */ /* 0x0205e2000800080c */
[----:B------:R-:W-:-:S02]  /*10e0*/  ISETP.NE.U32.AND P5, PT, R23, 0x1, PT ;  /* 0x000000011700780c */ /* 0x000fc40003fa5070 */
[--C-:B------:R-:W-:Y:S02]  /*10f0*/  SHF.R.U32.HI R23, RZ, 0x3, R18.reuse ;  /* 0x00000003ff177819 */ /* 0x100fe40000011612 */
[----:B------:R-:W-:Y:S01]  /*1100*/  LOP3.LUT R20, R20, 0x1, RZ, 0xc0, !PT ;  /* 0x0000000114147812 */ /* 0x000fe200078ec0ff */
[----:B------:R-:W4:Y:S01]  /*1110*/  BREV R25, R25 ;  /* 0x0000001900197301 */ /* 0x000f220000000000 */
[----:B0-----:R-:W-:Y:S01]  /*1120*/  LOP3.LUT R26, R23, 0x1, RZ, 0xc0, !PT ;  /* 0x00000001171a7812 */ /* 0x001fe200078ec0ff */
[----:B---3--:R-:W-:Y:S01]  /*1130*/  STS [UR12+0x168], R28 ;  /* 0x0001681cff007988 */ /* 0x008fe2000800080c */
[----:B------:R-:W-:Y:S02]  /*1140*/  VOTE.ANY R22, PT, !P6 ;  /* 0x0000000000167806 */ /* 0x000fe400070e0100 */
[----:B------:R-:W-:Y:S02]  /*1150*/  VOTE.ANY R23, PT, !P4 ;  /* 0x0000000000177806 */ /* 0x000fe400060e0100 */
[----:B------:R-:W-:Y:S01]  /*1160*/  ISETP.NE.U32.AND P6, PT, R20, 0x1, PT ;  /* 0x000000011400780c */ /* 0x000fe20003fc5070 */
[----:B-1----:R0:W-:Y:S01]  /*1170*/  STS [UR12+0x170], R19 ;  /* 0x00017013ff007988 */ /* 0x0021e2000800080c */
[----:B------:R-:W-:Y:S01]  /*1180*/  ISETP.NE.U32.AND P4, PT, R26, 0x1, PT ;  /* 0x000000011a00780c */ /* 0x000fe20003f85070 */
[----:B------:R-:W1:Y:S01]  /*1190*/  BREV R20, R30 ;  /* 0x0000001e00147301 */ /* 0x000e620000000000 */
[----:B------:R-:W-:-:S02]  /*11a0*/  SHF.R.U32.HI R26, RZ, 0x2, R18 ;  /* 0x00000002ff1a7819 */ /* 0x000fc40000011612 */
[----:B------:R-:W-:Y:S02]  /*11b0*/  VOTE.ANY R29, PT, !P5 ;  /* 0x00000000001d7806 */ /* 0x000fe400068e0100 */
[----:B--2---:R-:W-:Y:S01]  /*11c0*/  LOP3.LUT R27, R26, 0x1, RZ, 0xc0, !PT ;  /* 0x000000011a1b7812 */ /* 0x004fe200078ec0ff */
[----:B----4-:R2:W-:Y:S01]  /*11d0*/  STS [UR12+0x16c], R25 ;  /* 0x00016c19ff007988 */ /* 0x0105e2000800080c */
[----:B------:R-:W-:Y:S01]  /*11e0*/  VOTE.ANY R26, PT, !P3 ;  /* 0x00000000001a7806 */ /* 0x000fe200058e0100 */
[----:B------:R-:W3:Y:S01]  /*11f0*/  BREV R22, R22 ;  /* 0x0000001600167301 */ /* 0x000ee20000000000 */
[----:B------:R-:W-:Y:S02]  /*1200*/  ISETP.NE.U32.AND P3, PT, R27, 0x1, PT ;  /* 0x000000011b00780c */ /* 0x000fe40003f65070 */
[----:B------:R-:W-:Y:S02]  /*1210*/  SHF.R.U32.HI R27, RZ, 0x1, R18 ;  /* 0x00000001ff1b7819 */ /* 0x000fe40000011612 */
[----:B0-----:R-:W-:-:S02]  /*1220*/  VOTE.ANY R19, PT, !P1 ;  /* 0x0000000000137806 */ /* 0x001fc400048e0100 */
[----:B------:R-:W-:Y:S01]  /*1230*/  LOP3.LUT R27, R27, 0x1, RZ, 0xc0, !PT ;  /* 0x000000011b1b7812 */ /* 0x000fe200078ec0ff */
[----:B-1----:R0:W-:Y:S01]  /*1240*/  STS [UR12+0x174], R20 ;  /* 0x00017414ff007988 */ /* 0x0021e2000800080c */
[----:B------:R-:W1:Y:S01]  /*1250*/  BREV R21, R31 ;  /* 0x0000001f00157301 */ /* 0x000e620000000000 */
[----:B--2---:R-:W-:Y:S02]  /*1260*/  VOTE.ANY R25, PT, !P2 ;  /* 0x0000000000197806 */ /* 0x004fe400050e0100 */
[----:B------:R-:W-:Y:S02]  /*1270*/  ISETP.NE.U32.AND P2, PT, R27, 0x1, PT ;  /* 0x000000011b00780c */ /* 0x000fe40003f45070 */
[----:B------:R-:W-:Y:S01]  /*1280*/  VOTE.ANY R27, PT, !P0 ;  /* 0x00000000001b7806 */ /* 0x000fe200040e0100 */
[----:B---3--:R-:W-:Y:S01]  /*1290*/  STS [UR12+0x17c], R22 ;  /* 0x00017c16ff007988 */ /* 0x008fe2000800080c */
[----:B0-----:R-:W-:Y:S01]  /*12a0*/  LOP3.LUT R20, R18, 0x1, RZ, 0xc0, !PT ;  /* 0x0000000112147812 */ /* 0x001fe200078ec0ff */
[----:B------:R-:W0:Y:S01]  /*12b0*/  BREV R19, R19 ;  /* 0x0000001300137301 */ /* 0x000e220000000000 */
[----:B------:R-:W-:-:S02]  /*12c0*/  VOTE.ANY R18, PT, !P4 ;  /* 0x0000000000127806 */ /* 0x000fc400060e0100 */
[----:B------:R-:W-:Y:S02]  /*12d0*/  ISETP.NE.U32.AND P0, PT, R20, 0x1, PT ;  /* 0x000000011400780c */ /* 0x000fe40003f05070 */
[----:B------:R-:W-:Y:S01]  /*12e0*/  VOTE.ANY R20, PT, !P3 ;  /* 0x0000000000147806 */ /* 0x000fe200058e0100 */
[----:B-1----:R1:W-:Y:S02]  /*12f0*/  STS [UR12+0x178], R21 ;  /* 0x00017815ff007988 */ /* 0x0023e4000800080c */
[----:B------:R2:W3:Y:S01]  /*1300*/  BREV R30, R18 ;  /* 0x00000012001e7301 */ /* 0x0004e20000000000 */
[----:B------:R-:W-:Y:S02]  /*1310*/  VOTE.ANY R28, PT, !P6 ;  /* 0x00000000001c7806 */ /* 0x000fe400070e0100 */
[----:B-1----:R-:W-:-:S05]  /*1320*/  VOTE.ANY R21, PT, !P2 ;  /* 0x0000000000157806 */ /* 0x002fca00050e0100 */
[----:B------:R1:W4:Y:S01]  /*1330*/  BREV R22, R20 ;  /* 0x0000001400167301 */ /* 0x0003220000000000 */
[--C-:B--2---:R-:W-:Y:S01]  /*1340*/  SHF.R.U32.HI R18, RZ, 0x1f, R17.reuse ;  /* 0x0000001fff127819 */ /* 0x104fe20000011611 */
[----:B0-----:R0:W-:Y:S01]  /*1350*/  STS [UR12+0x194], R19 ;  /* 0x00019413ff007988 */ /* 0x0011e2000800080c */
[----:B------:R-:W-:Y:S02]  /*1360*/  VOTE.ANY R31, PT, !P0 ;  /* 0x00000000001f7806 */ /* 0x000fe400040e0100 */
[----:B------:R-:W-:Y:S02]  /*1370*/  ISETP.NE.U32.AND P4, PT, R18, 0x1, PT ;  /* 0x000000011200780c */ /* 0x000fe40003f85070 */
[--C-:B------:R-:W-:Y:S01]  /*1380*/  SHF.R.U32.HI R18, RZ, 0x1b, R17.reuse ;  /* 0x0000001bff127819 */ /* 0x100fe20000011611 */
[----:B------:R-:W2:Y:S01]  /*1390*/  BREV R24, R24 ;  /* 0x0000001800187301 */ /* 0x000ea20000000000 */
[--C-:B-1----:R-:W-:Y:S01]  /*13a0*/  SHF.R.U32.HI R20, RZ, 0x1e, R17.reuse ;  /* 0x0000001eff147819 */ /* 0x102fe20000011611 */
[----:B---3--:R-:W-:Y:S01]  /*13b0*/  STS [UR12+0x1a0], R30 ;  /* 0x0001a01eff007988 */ /* 0x008fe2000800080c */
[----:B0-----:R-:W-:-:S02]  /*13c0*/  SHF.R.U32.HI R19, RZ, 0x1c, R17 ;  /* 0x0000001cff137819 */ /* 0x001fc40000011611 */
[----:B------:R-:W-:Y:S02]  /*13d0*/  LOP3.LUT R20, R20, 0x1, RZ, 0xc0, !PT ;  /* 0x0000000114147812 */ /* 0x000fe400078ec0ff */
[----:B------:R-:W-:Y:S01]  /*13e0*/  LOP3.LUT R18, R18, 0x1, RZ, 0xc0, !PT ;  /* 0x0000000112127812 */ /* 0x000fe200078ec0ff */
[----:B------:R-:W0:Y:S01]  /*13f0*/  BREV R25, R25 ;  /* 0x0000001900197301 */ /* 0x000e220000000000 */
[----:B------:R-:W-:Y:S01]  /*1400*/  ISETP.NE.U32.AND P2, PT, R20, 0x1, PT ;  /* 0x000000011400780c */ /* 0x000fe20003f45070 */
[----:B----4-:R-:W-:Y:S01]  /*1410*/  STS [UR12+0x1a4], R22 ;  /* 0x0001a416ff007988 */ /* 0x010fe2000800080c */
[----:B------:R-:W-:Y:S02]  /*1420*/  LOP3.LUT R19, R19, 0x1, RZ, 0xc0, !PT ;  /* 0x0000000113137812 */ /* 0x000fe400078ec0ff */
[----:B------:R-:W-:Y:S02]  /*1430*/  ISETP.NE.U32.AND P6, PT, R18, 0x1, PT ;  /* 0x000000011200780c */ /* 0x000fe40003fc5070 */
[----:B------:R-:W-:Y:S01]  /*1440*/  SHF.R.U32.HI R18, RZ, 0x17, R17 ;  /* 0x00000017ff127819 */ /* 0x000fe20000011611 */
[----:B------:R-:W1:Y:S01]  /*1450*/  BREV R31, R31 ;  /* 0x0000001f001f7301 */ /* 0x000e620000000000 */
[----:B--2---:R2:W-:Y:S01]  /*1460*/  STS [UR12+0x180], R24 ;  /* 0x00018018ff007988 */ /* 0x0045e2000800080c */
[----:B------:R-:W-:-:S02]  /*1470*/  ISETP.NE.U32.AND P5, PT, R19, 0x1, PT ;  /* 0x000000011300780c */ /* 0x000fc40003fa5070 */
[--C-:B------:R-:W-:Y:S02]  /*1480*/  SHF.R.U32.HI R19, RZ, 0x19, R17.reuse ;  /* 0x00000019ff137819 */ /* 0x100fe40000011611 */
[----:B------:R-:W-:Y:S01]  /*1490*/  LOP3.LUT R18, R18, 0x1, RZ, 0xc0, !PT ;  /* 0x0000000112127812 */ /* 0x000fe200078ec0ff */
[----:B0-----:R0:W-:Y:S01]  /*14a0*/  STS [UR12+0x18c], R25 ;  /* 0x00018c19ff007988 */ /* 0x0011e2000800080c */
[----:B------:R-:W-:Y:S01]  /*14b0*/  LOP3.LUT R19, R19, 0x1, RZ, 0xc0, !PT ;  /* 0x0000000113137812 */ /* 0x000fe200078ec0ff */
[----:B--2---:R2:W3:Y:S01]  /*14c0*/  BREV R24, R21 ;  /* 0x0000001500187301 */ /* 0x0044e20000000000 */
[--C-:B------:R-:W-:Y:S02]  /*14d0*/  SHF.R.U32.HI R20, RZ, 0x1a, R17.reuse ;  /* 0x0000001aff147819 */ /* 0x100fe40000011611 */
[----:B------:R-:W-:Y:S02]  /*14e0*/  ISETP.NE.U32.AND P1, PT, R19, 0x1, PT ;  /* 0x000000011300780c */ /* 0x000fe40003f25070 */
[----:B------:R-:W-:Y:S01]  /*14f0*/  LOP3.LUT R20, R20, 0x1, RZ, 0xc0, !PT ;  /* 0x0000000114147812 */ /* 0x000fe200078ec0ff */
[----:B-1----:R1:W-:Y:S01]  /*1500*/  STS [UR12+0x1ac], R31 ;  /* 0x0001ac1fff007988 */ /* 0x0023e2000800080c */
[----:B0-----:R-:W-:Y:S01]  /*1510*/  VOTE.ANY R25, PT, !P2 ;  /* 0x0000000000197806 */ /* 0x001fe200050e0100 */
[----:B------:R-:W0:Y:S01]  /*1520*/  BREV R27, R27 ;  /* 0x0000001b001b7301 */ /* 0x000e220000000000 */
[----:B--2---:R-:W-:-:S02]  /*1530*/  SHF.R.U32.HI R21, RZ, 0x1d, R17 ;  /* 0x0000001dff157819 */ /* 0x004fc40000011611 */
[----:B------:R-:W-:Y:S02]  /*1540*/  ISETP.NE.U32.AND P2, PT, R18, 0x1, PT ;  /* 0x000000011200780c */ /* 0x000fe40003f45070 */
[----:B------:R-:W-:Y:S02]  /*1550*/  LOP3.LUT R21, R21, 0x1, RZ, 0xc0, !PT ;  /* 0x0000000115157812 */ /* 0x000fe400078ec0ff */
[--C-:B------:R-:W-:Y:S01]  /*1560*/  SHF.R.U32.HI R18, RZ, 0x14, R17.reuse ;  /* 0x00000014ff127819 */ /* 0x100fe20000011611 */
[----:B------:R-:W2:Y:S01]  /*1570*/  BREV R26, R26 ;  /* 0x0000001a001a7301 */ /* 0x000ea20000000000 */
[----:B------:R-:W-:Y:S01]  /*1580*/  ISETP.NE.U32.AND P3, PT, R21, 0x1, PT ;  /* 0x000000011500780c */ /* 0x000fe20003f65070 */
[----:B---3--:R3:W-:Y:S01]  /*1590*/  STS [UR12+0x1a8], R24 ;  /* 0x0001a818ff007988 */ /* 0x0087e2000800080c */
[----:B------:R-:W-:Y:S02]  /*15a0*/  SHF.R.U32.HI R21, RZ, 0x18, R17 ;  /* 0x00000018ff157819 */ /* 0x000fe40000011611 */
[----:B------:R-:W-:-:S02]  /*15b0*/  LOP3.LUT R18, R18, 0x1, RZ, 0xc0, !PT ;  /* 0x0000000112127812 */ /* 0x000fc400078ec0ff */
[----:B-1----:R-:W-:Y:S01]  /*15c0*/  VOTE.ANY R31, PT, !P6 ;  /* 0x00000000001f7806 */ /* 0x002fe200070e0100 */
[----:B------:R-:W1:Y:S01]  /*15d0*/  BREV R23, R23 ;  /* 0x0000001700177301 */ /* 0x000e620000000000 */
[----:B------:R-:W-:Y:S01]  /*15e0*/  LOP3.LUT R21, R21, 0x1, RZ, 0xc0, !PT ;  /* 0x0000000115157812 */ /* 0x000fe200078ec0ff */
[----:B0-----:R0:W-:Y:S01]  /*15f0*/  STS [UR12+0x190], R27 ;  /* 0x0001901bff007988 */ /* 0x0011e2000800080c */
[----:B------:R-:W-:Y:S02]  /*1600*/  ISETP.NE.U32.AND P6, PT, R18, 0x1, PT ;  /* 0x000000011200780c */ /* 0x000fe40003fc5070 */
[----:B------:R-:W-:Y:S02]  /*1610*/  SHF.R.U32.HI R18, RZ, 0x12, R17 ;  /* 0x00000012ff127819 */ /* 0x000fe40000011611 */
[----:B---3--:R-:W-:Y:S01]  /*1620*/  VOTE.ANY R24, PT, !P4 ;  /* 0x0000000000187806 */ /* 0x008fe200060e0100 */
[----:B------:R-:W3:Y:S01]  /*1630*/  BREV R28, R28 ;  /* 0x0000001c001c7301 */ /* 0x000ee20000000000 */
[----:B------:R-:W-:Y:S01]  /*1640*/  ISETP.NE.U32.AND P4, PT, R21, 0x1, PT ;  /* 0x000000011500780c */ /* 0x000fe20003f85070 */
[----:B--2---:R2:W-:Y:S01]  /*1650*/  STS [UR12+0x188], R26 ;  /* 0x0001881aff007988 */ /* 0x0045e2000800080c */
[----:B------:R-:W-:-:S02]  /*1660*/  LOP3.LUT R18, R18, 0x1, RZ, 0xc0, !PT ;  /* 0x0000000112127812 */ /* 0x000fc400078ec0ff */
[--C-:B------:R-:W-:Y:S02]  /*1670*/  SHF.R.U32.HI R19, RZ, 0x16, R17.reuse ;  /* 0x00000016ff137819 */ /* 0x100fe40000011611 */
[----:B0-----:R-:W-:Y:S01]  /*1680*/  VOTE.ANY R27, PT, !P1 ;  /* 0x00000000001b7806 */ /* 0x001fe200048e0100 */
[----:B------:R-:W0:Y:S01]  /*1690*/  BREV R33, R25 ;  /* 0x0000001900217301 */ /* 0x000e220000000000 */
[----:B------:R-:W-:Y:S01]  /*16a0*/  ISETP.NE.U32.AND P1, PT, R18, 0x1, PT ;  /* 0x000000011200780c */ /* 0x000fe20003f25070 */
[----:B-1----:R1:W-:Y:S01]  /*16b0*/  STS [UR12+0x184], R23 ;  /* 0x00018417ff007988 */ /* 0x0023e2000800080c */
[----:B------:R-:W-:Y:S02]  /*16c0*/  ISETP.NE.U32.AND P0, PT, R20, 0x1, PT ;  /* 0x000000011400780c */ /* 0x000fe40003f05070 */
[----:B------:R-:W-:Y:S02]  /*16d0*/  SHF.R.U32.HI R18, RZ, 0x11, R17 ;  /* 0x00000011ff127819 */ /* 0x000fe40000011611 */
[----:B------:R-:W-:Y:S01]  /*16e0*/  LOP3.LUT R19, R19, 0x1, RZ, 0xc0, !PT ;  /* 0x0000000113137812 */ /* 0x000fe200078ec0ff */
[----:B------:R-:W4:Y:S01]  /*16f0*/  BREV R29, R29 ;  /* 0x0000001d001d7301 */ /* 0x000f220000000000 */
[----:B--2---:R-:W-:Y:S01]  /*1700*/  VOTE.ANY R26, PT, !P3 ;  /* 0x00000000001a7806 */ /* 0x004fe200058e0100 */
[----:B---3--:R2:W-:Y:S01]  /*1710*/  STS [UR12+0x198], R28 ;  /* 0x0001981cff007988 */ /* 0x0085e2000800080c */
[----:B------:R-:W-:-:S02]  /*1720*/  LOP3.LUT R18, R18, 0x1, RZ, 0xc0, !PT ;  /* 0x0000000112127812 */ /* 0x000fc400078ec0ff */
[----:B------:R-:W-:Y:S02]  /*1730*/  ISETP.NE.U32.AND P3, PT, R19, 0x1, PT ;  /* 0x000000011300780c */ /* 0x000fe40003f65070 */
[--C-:B------:R-:W-:Y:S01]  /*1740*/  SHF.R.U32.HI R19, RZ, 0x13, R17.reuse ;  /* 0x00000013ff137819 */ /* 0x100fe20000011611 */
[----:B0-----:R0:W-:Y:S01]  /*1750*/  STS [UR12+0x1b4], R33 ;  /* 0x0001b421ff007988 */ /* 0x0011e2000800080c */
[----:B-1----:R-:W-:Y:S02]  /*1760*/  VOTE.ANY R23, PT, !P4 ;  /* 0x0000000000177806 */ /* 0x002fe400060e0100 */
[----:B------:R-:W-:Y:S02]  /*1770*/  ISETP.NE.U32.AND P4, PT, R18, 0x1, PT ;  /* 0x000000011200780c */ /* 0x000fe40003f85070 */
[--C-:B------:R-:W-:Y:S02]  /*1780*/  SHF.R.U32.HI R18, RZ, 0x10, R17.reuse ;  /* 0x00000010ff127819 */ /* 0x100fe40000011611 */
[----:B------:R-:W-:Y:S01]  /*1790*/  LOP3.LUT R19, R19, 0x1, RZ, 0xc0, !PT ;  /* 0x0000000113137812 */ /* 0x000fe200078ec0ff */
[----:B----4-:R1:W-:Y:S01]  /*17a0*/  STS [UR12+0x19c], R29 ;  /* 0x00019c1dff007988 */ /* 0x0103e2000800080c */
[----:B------:R-:W-:-:S02]  /*17b0*/  SHF.R.U32.HI R20, RZ, 0x15, R17 ;  /* 0x00000015ff147819 */ /* 0x000fc40000011611 */
[----:B--2---:R-:W-:Y:S02]  /*17c0*/  VOTE.ANY R28, PT, !P5 ;  /* 0x00000000001c7806 */ /* 0x004fe400068e0100 */
[----:B------:R-:W-:Y:S02]  /*17d0*/  VOTE.ANY R32, PT, !P0 ;  /* 0x0000000000207806 */ /* 0x000fe400040e0100 */
[----:B------:R-:W-:Y:S01]  /*17e0*/  LOP3.LUT R18, R18, 0x1, RZ, 0xc0, !PT ;  /* 0x0000000112127812 */ /* 0x000fe200078ec0ff */
[----:B0-----:R-:W0:Y:S01]  /*17f0*/  BREV R33, R28 ;  /* 0x0000001c00217301 */ /* 0x001e220000000000 */
[----:B------:R-:W-:Y:S02]  /*1800*/  ISETP.NE.U32.AND P0, PT, R19, 0x1, PT ;  /* 0x000000011300780c */ /* 0x000fe40003f05070 */
[----:B------:R-:W-:Y:S02]  /*1810*/  LOP3.LUT R19, R17, 0x1, RZ, 0xc0, !PT ;  /* 0x0000000111137812 */ /* 0x000fe400078ec0ff */
[----:B------:R-:W-:-:S02]  /*1820*/  VOTE.ANY R21, PT, !P2 ;  /* 0x0000000000157806 */ /* 0x000fc400050e0100 */
[----:B------:R-:W-:Y:S01]  /*1830*/  LOP3.LUT R20, R20, 0x1, RZ, 0xc0, !PT ;  /* 0x0000000114147812 */ /* 0x000fe200078ec0ff */
[----:B-1----:R-:W1:Y:S01]  /*1840*/  BREV R29, R24 ;  /* 0x00000018001d7301 */ /* 0x002e620000000000 */
[----:B------:R-:W-:Y:S02]  /*1850*/  ISETP.NE.U32.AND P2, PT, R18, 0x1, PT ;  /* 0x000000011200780c */ /* 0x000fe40003f45070 */
[----:B------:R-:W-:Y:S02]  /*1860*/  VOTE.ANY R18, PT, !P3 ;  /* 0x0000000000127806 */ /* 0x000fe400058e0100 */
[----:B------:R-:W-:Y:S02]  /*1870*/  ISETP.NE.U32.AND P3, PT, R19, 0x1, PT ;  /* 0x000000011300780c */ /* 0x000fe40003f65070 */
[----:B------:R-:W-:Y:S01]  /*1880*/  ISETP.NE.U32.AND P5, PT, R20, 0x1, PT ;  /* 0x000000011400780c */ /* 0x000fe20003fa5070 */
[----:B0-----:R0:W-:Y:S01]  /*1890*/  STS [UR12+0x1bc], R33 ;  /* 0x0001bc21ff007988 */ /* 0x0011e2000800080c */
[--C-:B------:R-:W-:Y:S01]  /*18a0*/  SHF.R.U32.HI R19, RZ, 0xf, R17.reuse ;  /* 0x0000000fff137819 */ /* 0x100fe20000011611 */
[----:B------:R-:W2:Y:S01]  /*18b0*/  BREV R32, R32 ;  /* 0x0000002000207301 */ /* 0x000ea20000000000 */
[----:B------:R-:W-:-:S02]  /*18c0*/  SHF.R.U32.HI R22, RZ, 0xd, R17 ;  /* 0x0000000dff167819 */ /* 0x000fc40000011611 */
[----:B------:R-:W-:Y:S02]  /*18d0*/  LOP3.LUT R20, R19, 0x1, RZ, 0xc0, !PT ;  /* 0x0000000113147812 */ /* 0x000fe400078ec0ff */
[----:B------:R-:W-:Y:S01]  /*18e0*/  LOP3.LUT R22, R22, 0x1, RZ, 0xc0, !PT ;  /* 0x0000000116167812 */ /* 0x000fe200078ec0ff */
[----:B-1----:R1:W-:Y:S01]  /*18f0*/  STS [UR12+0x1b0], R29 ;  /* 0x0001b01dff007988 */ /* 0x0023e2000800080c */
[----:B0-----:R-:W-:Y:S02]  /*1900*/  SHF.R.U32.HI R33, RZ, 0x8, R17 ;  /* 0x00000008ff217819 */ /* 0x001fe40000011611 */
[----:B------:R-:W-:Y:S02]  /*1910*/  VOTE.ANY R19, PT, !P3 ;  /* 0x0000000000137806 */ /* 0x000fe400058e0100 */
[----:B------:R-:W-:Y:S02]  /*1920*/  ISETP.NE.U32.AND P3, PT, R20, 0x1, PT ;  /* 0x000000011400780c */ /* 0x000fe40003f65070 */
[----:B------:R-:W-:Y:S01]  /*1930*/  VOTE.ANY R20, PT, !P5 ;  /* 0x0000000000147806 */ /* 0x000fe200068e0100 */
[----:B-1----:R-:W0:Y:S01]  /*1940*/  BREV R29, R26 ;  /* 0x0000001a001d7301 */ /* 0x002e220000000000 */
[----:B------:R-:W-:Y:S01]  /*1950*/  ISETP.NE.U32.AND P5, PT, R22, 0x1, PT ;  /* 0x000000011600780c */ /* 0x000fe20003fa5070 */
[----:B--2---:R-:W-:Y:S01]  /*1960*/  STS [UR12+0x1c4], R32 ;  /* 0x0001c420ff007988 */ /* 0x004fe2000800080c */
[----:B------:R-:W-:-:S02]  /*1970*/  VOTE.ANY R22, PT, !P6 ;  /* 0x0000000000167806 */ /* 0x000fc400070e0100 */
[----:B------:R-:W-:Y:S02]  /*1980*/  ISETP.NE.U32.AND P6, PT, R34, 0x1, PT ;  /* 0x000000012200780c */ /* 0x000fe40003fc5070 */
[----:B------:R-:W-:Y:S01]  /*1990*/  LOP3.LUT R33, R33, 0x1, RZ, 0xc0, !PT ;  /* 0x0000000121217812 */ /* 0x000fe200078ec0ff */
[----:B------:R-:W1:Y:S01]  /*19a0*/  BREV R19, R19 ;  /* 0x0000001300137301 */ /* 0x000e620000000000 */
[--C-:B------:R-:W-:Y:S02]  /*19b0*/  SHF.R.U32.HI R34, RZ, 0xb, R17.reuse ;  /* 0x0000000bff227819 */ /* 0x100fe40000011611 */
[----:B------:R-:W-:Y:S02]  /*19c0*/  SHF.R.U32.HI R30, RZ, 0xe, R17 ;  /* 0x0000000eff1e7819 */ /* 0x000fe40000011611 */
[----:B------:R-:W-:Y:S02]  /*19d0*/  VOTE.ANY R28, PT, !P2 ;  /* 0x00000000001c7806 */ /* 0x000fe400050e0100 */
[----:B------:R-:W-:Y:S01]  /*19e0*/  LOP3.LUT R34, R34, 0x1, RZ, 0xc0, !PT ;  /* 0x0000000122227812 */ /* 0x000fe200078ec0ff */
[----:B0-----:R0:W-:Y:S01]  /*19f0*/  STS [UR12+0x1b8], R29 ;  /* 0x0001b81dff007988 */ /* 0x0011e2000800080c */
[----:B------:R-:W-:Y:S01]  /*1a00*/  ISETP.NE.U32.AND P2, PT, R33, 0x1, PT ;  /* 0x000000012100780c */ /* 0x000fe20003f45070 */
[----:B------:R-:W2:Y:S01]  /*1a10*/  BREV R22, R22 ;  /* 0x0000001600167301 */ /* 0x000ea20000000000 */
[----:B------:R-:W-:-:S02]  /*1a20*/  LOP3.LUT R30, R30, 0x1, RZ, 0xc0, !PT ;  /* 0x000000011e1e7812 */ /* 0x000fc400078ec0ff */
[----:B------:R-:W-:Y:S02]  /*1a30*/  VOTE.ANY R24, PT, !P0 ;  /* 0x0000000000187806 */ /* 0x000fe400040e0100 */
[----:B------:R-:W-:Y:S01]  /*1a40*/  ISETP.NE.U32.AND P0, PT, R34, 0x1, PT ;  /* 0x000000012200780c */ /* 0x000fe20003f05070 */
[----:B-1----:R-:W-:Y:S01]  /*1a50*/  STS [UR12+0x22c], R19 ;  /* 0x00022c13ff007988 */ /* 0x002fe2000800080c */
[----:B------:R-:W-:Y:S01]  /*1a60*/  SHF.R.U32.HI R34, RZ, 0xa, R17 ;  /* 0x0000000aff227819 */ /* 0x000fe20000011611 */
[----:B------:R-:W1:Y:S01]  /*1a70*/  BREV R33, R27 ;  /* 0x0000001b00217301 */ /* 0x000e620000000000 */
[----:B------:R-:W-:Y:S02]  /*1a80*/  VOTE.ANY R26, PT, !P4 ;  /* 0x00000000001a7806 */ /* 0x000fe400060e0100 */
[----:B------:R-:W-:Y:S02]  /*1a90*/  ISETP.NE.U32.AND P4, PT, R30, 0x1, PT ;  /* 0x000000011e00780c */ /* 0x000fe40003f85070 */
[----:B------:R-:W-:-:S02]  /*1aa0*/  LOP3.LUT R34, R34, 0x1, RZ, 0xc0, !PT ;  /* 0x0000000122227812 */ /* 0x000fc400078ec0ff */
[--C-:B------:R-:W-:Y:S01]  /*1ab0*/  SHF.R.U32.HI R30, RZ, 0x7, R17.reuse ;  /* 0x00000007ff1e7819 */ /* 0x100fe20000011611 */
[----:B--2---:R-:W-:Y:S01]  /*1ac0*/  STS [UR12+0x1dc], R22 ;  /* 0x0001dc16ff007988 */ /* 0x004fe2000800080c */
[----:B------:R-:W-:Y:S01]  /*1ad0*/  VOTE.ANY R25, PT, !P1 ;  /* 0x0000000000197806 */ /* 0x000fe200048e0100 */
[----:B------:R-:W2:Y:S01]  /*1ae0*/  BREV R24, R24 ;  /* 0x0000001800187301 */ /* 0x000ea20000000000 */
[----:B0-----:R-:W-:Y:S02]  /*1af0*/  SHF.R.U32.HI R29, RZ, 0x9, R17 ;  /* 0x00000009ff1d7819 */ /* 0x001fe40000011611 */
[----:B------:R-:W-:Y:S02]  /*1b00*/  ISETP.NE.U32.AND P1, PT, R34, 0x1, PT ;  /* 0x000000012200780c */ /* 0x000fe40003f25070 */
[----:B------:R-:W-:Y:S01]  /*1b10*/  LOP3.LUT R30, R30, 0x1, RZ, 0xc0, !PT ;  /* 0x000000011e1e7812 */ /* 0x000fe200078ec0ff */
[----:B-1----:R0:W-:Y:S01]  /*1b20*/  STS [UR12+0x1c8], R33 ;  /* 0x0001c821ff007988 */ /* 0x0021e2000800080c */
[----:B------:R-:W-:Y:S01]  /*1b30*/  LOP3.LUT R29, R29, 0x1, RZ, 0xc0, !PT ;  /* 0x000000011d1d7812 */ /* 0x000fe200078ec0ff */
[----:B------:R1:W3:Y:S01]  /*1b40*/  BREV R34, R31 ;  /* 0x0000001f00227301 */ /* 0x0002e20000000000 */
[----:B------:R-:W-:-:S02]  /*1b50*/  P2R R32, PR, RZ, 0x4 ;  /* 0x00000004ff207803 */ /* 0x000fc40000000000 */
[----:B------:R-:W-:Y:S02]  /*1b60*/  ISETP.NE.U32.AND P2, PT, R29, 0x1, PT ;  /* 0x000000011d00780c */ /* 0x000fe40003f45070 */
[----:B------:R-:W-:Y:S02]  /*1b70*/  VOTE.ANY R27, PT, !P5 ;  /* 0x00000000001b7806 */ /* 0x000fe400068e0100 */
[----:B------:R-:W-:Y:S01]  /*1b80*/  SHF.R.U32.HI R29, RZ, 0x2, R17 ;  /* 0x00000002ff1d7819 */ /* 0x000fe20000011611 */
[----:B0-----:R-:W0:Y:S01]  /*1b90*/  BREV R33, R21 ;  /* 0x0000001500217301 */ /* 0x001e220000000000 */
[----:B-1----:R-:W-:Y:S01]  /*1ba0*/  VOTE.ANY R31, PT, !P3 ;  /* 0x00000000001f7806 */ /* 0x002fe200058e0100 */
[----:B--2---:R-:W-:Y:S01]  /*1bb0*/  STS [UR12+0x1e0], R24 ;  /* 0x0001e018ff007988 */ /* 0x004fe2000800080c */
[----:B------:R-:W-:Y:S02]  /*1bc0*/  ISETP.NE.U32.AND P3, PT, R30, 0x1, PT ;  /* 0x000000011e00780c */ /* 0x000fe40003f65070 */
[----:B------:R-:W-:-:S02]  /*1bd0*/  VOTE.ANY R30, PT, !P4 ;  /* 0x00000000001e7806 */ /* 0x000fc400060e0100 */
[----:B------:R-:W-:Y:S01]  /*1be0*/  ISETP.NE.U32.AND P4, PT, R35, 0x1, PT ;  /* 0x000000012300780c */ /* 0x000fe20003f85070 */
[----:B---3--:R1:W-:Y:S01]  /*1bf0*/  STS [UR12+0x1c0], R34 ;  /* 0x0001c022ff007988 */ /* 0x0083e2000800080c */
[--C-:B------:R-:W-:Y:S01]  /*1c00*/  SHF.R.U32.HI R35, RZ, 0x5, R17.reuse ;  /* 0x00000005ff237819 */ /* 0x100fe20000011611 */
[----:B------:R-:W2:Y:S01]  /*1c10*/  BREV R25, R25 ;  /* 0x0000001900197301 */ /* 0x000ea20000000000 */
[----:B------:R-:W-:Y:S02]  /*1c20*/  LOP3.LUT R29, R29, 0x1, RZ, 0xc0, !PT ;  /* 0x000000011d1d7812 */ /* 0x000fe400078ec0ff */
[----:B------:R-:W-:Y:S01]  /*1c30*/  LOP3.LUT R35, R35, 0x1, RZ, 0xc0, !PT ;  /* 0x0000000123237812 */ /* 0x000fe200078ec0ff */
[----:B0-----:R0:W-:Y:S01]  /*1c40*/  STS [UR12+0x1d0], R33 ;  /* 0x0001d021ff007988 */ /* 0x0011e2000800080c */
[----:B------:R-:W-:Y:S02]  /*1c50*/  VOTE.ANY R21, PT, !P0 ;  /* 0x0000000000157806 */ /* 0x000fe400040e0100 */
[----:B------:R-:W-:Y:S01]  /*1c60*/  ISETP.NE.U32.AND P5, PT, R35, 0x1, PT ;  /* 0x000000012300780c */ /* 0x000fe20003fa5070 */
[----:B-1----:R1:W3:Y:S01]  /*1c70*/  BREV R34, R23 ;  /* 0x0000001700227301 */ /* 0x0022e20000000000 */
[----:B------:R-:W-:-:S02]  /*1c80*/  SHF.R.U32.HI R35, RZ, 0x4, R17 ;  /* 0x00000004ff237819 */ /* 0x000fc40000011611 */
[----:B------:R-:W-:Y:S02]  /*1c90*/  VOTE.ANY R24, PT, !P4 ;  /* 0x0000000000187806 */ /* 0x000fe400060e0100 */
[----:B------:R-:W-:Y:S01]  /*1ca0*/  LOP3.LUT R35, R35, 0x1, RZ, 0xc0, !PT ;  /* 0x0000000123237812 */ /* 0x000fe200078ec0ff */
[----:B--2---:R2:W-:Y:S02]  /*1cb0*/  STS [UR12+0x1e4], R25 ;  /* 0x0001e419ff007988 */ /* 0x0045e4000800080c */
[----:B0-----:R0:W4:Y:S01]  /*1cc0*/  BREV R33, R20 ;  /* 0x0000001400217301 */ /* 0x0011220000000000 */
[----:B-1----:R-:W-:Y:S02]  /*1cd0*/  VOTE.ANY R23, PT, !P6 ;  /* 0x0000000000177806 */ /* 0x002fe400070e0100 */
[----:B------:R-:W-:Y:S02]  /*1ce0*/  ISETP.NE.U32.AND P6, PT, R35, 0x1, PT ;  /* 0x000000012300780c */ /* 0x000fe40003fc5070 */
[----:B------:R-:W-:-:S02]  /*1cf0*/  SHF.R.U32.HI R35, RZ, 0x3, R17 ;  /* 0x00000003ff237819 */ /* 0x000fc40000011611 */
[----:B------:R-:W-:Y:S01]  /*1d00*/  SHF.R.U32.HI R17, RZ, 0x1, R17 ;  /* 0x00000001ff117819 */ /* 0x000fe20000011611 */
[----:B---3--:R1:W-:Y:S01]  /*1d10*/  STS [UR12+0x1cc], R34 ;  /* 0x0001cc22ff007988 */ /* 0x0083e2000800080c */
[----:B0-----:R-:W-:Y:S01]  /*1d20*/  VOTE.ANY R20, PT, !P2 ;  /* 0x0000000000147806 */ /* 0x001fe200050e0100 */
[----:B------:R-:W0:Y:S01]  /*1d30*/  BREV R26, R26 ;  /* 0x0000001a001a7301 */ /* 0x000e220000000000 */
[----:B------:R-:W-:Y:S02]  /*1d40*/  ISETP.NE.AND P2, PT, R32, RZ, PT ;  /* 0x000000ff2000720c */ /* 0x000fe40003f45270 */
[----:B------:R-:W-:Y:S02]  /*1d50*/  LOP3.LUT R35, R35, 0x1, RZ, 0xc0, !PT ;  /* 0x0000000123237812 */ /* 0x000fe400078ec0ff */
[----:B------:R-:W-:Y:S01]  /*1d60*/  LOP3.LUT R22, R17, 0x1, RZ, 0xc0, !PT ;  /* 0x0000000111167812 */ /* 0x000fe200078ec0ff */
[----:B----4-:R-:W-:Y:S01]  /*1d70*/  STS [UR12+0x1d8], R33 ;  /* 0x0001d821ff007988 */ /* 0x010fe2000800080c */
[----:B------:R-:W-:Y:S01]  /*1d80*/  ISETP.NE.U32.AND P0, PT, R35, 0x1, PT ;  /* 0x000000012300780c */ /* 0x000fe20003f05070 */
[----:B------:R-:W3:Y:S01]  /*1d90*/  BREV R28, R28 ;  /* 0x0000001c001c7301 */ /* 0x000ee20000000000 */
[----:B--2---:R-:W-:-:S05]  /*1da0*/  VOTE.ANY R25, PT, !P5 ;  /* 0x0000000000197806 */ /* 0x004fca00068e0100 */
[----:B------:R-:W-:Y:S01]  /*1db0*/  VOTE.ANY R17, PT, !P2 ;  /* 0x0000000000117806 */ /* 0x000fe200050e0100 */
[----:B0-----:R0:W-:Y:S01]  /*1dc0*/  STS [UR12+0x1e8], R26 ;  /* 0x0001e81aff007988 */ /* 0x0011e2000800080c */
[----:B------:R-:W2:Y:S01]  /*1dd0*/  BREV R27, R27 ;  /* 0x0000001b001b7301 */ /* 0x000ea20000000000 */
[----:B------:R-:W-:Y:S02]  /*1de0*/  ISETP.NE.U32.AND P2, PT, R22, 0x1, PT ;  /* 0x000000011600780c */ /* 0x000fe40003f45070 */
[----:B------:R-:W-:Y:S01]  /*1df0*/  VOTE.ANY R22, PT, !P3 ;  /* 0x0000000000167806 */ /* 0x000fe200058e0100 */
[----:B---3--:R3:W-:Y:S04]  /*1e00*/  STS [UR12+0x1ec], R28 ;  /* 0x0001ec1cff007988 */ /* 0x0087e8000800080c */
[----:B-1----:R1:W4:Y:S01]  /*1e10*/  BREV R34, R18 ;  /* 0x0000001200227301 */ /* 0x0023220000000000 */
[----:B0-----:R-:W-:Y:S01]  /*1e20*/  VOTE.ANY R26, PT, !P6 ;  /* 0x00000000001a7806 */ /* 0x001fe200070e0100 */
[----:B--2---:R0:W-:Y:S01]  /*1e30*/  STS [UR12+0x1f8], R27 ;  /* 0x0001f81bff007988 */ /* 0x0041e2000800080c */
[----:B---3--:R-:W-:-:S05]  /*1e40*/  VOTE.ANY R28, PT, !P0 ;  /* 0x00000000001c7806 */ /* 0x008fca00040e0100 */
[----:B------:R-:W2:Y:S01]  /*1e50*/  BREV R31, R31 ;  /* 0x0000001f001f7301 */ /* 0x000ea20000000000 */
[----:B-1----:R-:W-:Y:S02]  /*1e60*/  VOTE.ANY R18, PT, !P1 ;  /* 0x0000000000127806 */ /* 0x002fe400048e0100 */
[----:B------:R-:W-:Y:S02]  /*1e70*/  ISETP.NE.U32.AND P1, PT, R29, 0x1, PT ;  /* 0x000000011d00780c */ /* 0x000fe40003f25070 */
[----:B------:R-:W-:Y:S01]  /*1e80*/  ISETP.LE.AND P0, PT, R14, UR4, PT ;  /* 0x000000040e007c0c */ /* 0x000fe2000bf03270 */
[----:B----4-:R-:W-:Y:S01]  /*1e90*/  STS [UR12+0x1d4], R34 ;  /* 0x0001d422ff007988 */ /* 0x010fe2000800080c */
[----:B0-----:R-:W-:Y:S01]  /*1ea0*/  VOTE.ANY R27, PT, !P2 ;  /* 0x00000000001b7806 */ /* 0x001fe200050e0100 */
[----:B------:R-:W0:Y:S02]  /*1eb0*/  BREV R30, R30 ;  /* 0x0000001e001e7301 */ /* 0x000e240000000000 */
[----:B--2---:R-:W-:Y:S06]  /*1ec0*/  STS [UR12+0x1f0], R31 ;  /* 0x0001f01fff007988 */ /* 0x004fec000800080c */
[----:B------:R-:W-:Y:S01]  /*1ed0*/  VOTE.ANY R29, PT, !P1 ;  /* 0x00000000001d7806 */ /* 0x000fe200048e0100 */
[----:B------:R-:W1:Y:S01]  /*1ee0*/  BREV R23, R23 ;  /* 0x0000001700177301 */ /* 0x000e620000000000 */
[----:B0-----:R-:W-:Y:S07]  /*1ef0*/  STS [UR12+0x1f4], R30 ;  /* 0x0001f41eff007988 */ /* 0x001fee000800080c */
[----:B------:R-:W0:Y:S01]  /*1f00*/  BREV R21, R21 ;  /* 0x0000001500157301 */ /* 0x000e220000000000 */
[----:B-1----:R-:W-:Y:S07]  /*1f10*/  STS [UR12+0x1fc], R23 ;  /* 0x0001fc17ff007988 */ /* 0x002fee000800080c */
[----:B------:R-:W1:Y:S01]  /*1f20*/  BREV R18, R18 ;  /* 0x0000001200127301 */ /* 0x000e620000000000 */
[----:B0-----:R-:W-:Y:S07]  /*1f30*/  STS [UR12+0x200], R21 ;  /* 0x00020015ff007988 */ /* 0x001fee000800080c */
[----:B------:R-:W0:Y:S01]  /*1f40*/  BREV R20, R20 ;  /* 0x0000001400147301 */ /* 0x000e220000000000 */
[----:B-1----:R-:W-:Y:S07]  /*1f50*/  STS [UR12+0x204], R18 ;  /* 0x00020412ff007988 */ /* 0x002fee000800080c */
[----:B------:R-:W1:Y:S01]  /*1f60*/  BREV R17, R17 ;  /* 0x0000001100117301 */ /* 0x000e620000000000 */
[----:B------:R-:W-:Y:S04]  /*1f70*/  LDS R18, [UR12+0x20] ;  /* 0x0000200cff127984 */ /* 0x000fe80008000800 */
[----:B0-----:R-:W-:Y:S03]  /*1f80*/  STS [UR12+0x208], R20 ;  /* 0x00020814ff007988 */ /* 0x001fe6000800080c */
[----:B------:R-:W0:Y:S01]  /*1f90*/  BREV R22, R22 ;  /* 0x0000001600167301 */ /* 0x000e220000000000 */
[----:B-1----:R-:W-:Y:S07]  /*1fa0*/  STS [UR12+0x20c], R17 ;  /* 0x00020c11ff007988 */ /* 0x002fee000800080c */
        /* <DEDUP_REMOVED lines=11> */
[----:B-1----:R-:W-:Y:S04]  /*2060*/  STS [UR12+0x224], R29 ;  /* 0x0002241dff007988 */ /* 0x002fe8000800080c */
[----:B0-----:R-:W-:Y:S04]  /*2070*/  STS [UR12+0x228], R27 ;  /* 0x0002281bff007988 */ /* 0x001fe8000800080c */
[----:B------:R-:W0:Y:S04]  /*2080*/  LDS R15, [R15] ;  /* 0x000000000f0f7984 */ /* 0x000e280000000800 */
[----:B------:R-:W1:Y:S04]  /*2090*/  LDS R21, [R6] ;  /* 0x0000000006157984 */ /* 0x000e680000000800 */
[----:B------:R-:W2:Y:S01]  /*20a0*/  LDS R16, [R16] ;  /* 0x0000000010107984 */ /* 0x000ea20000000800 */
[----:B0-----:R-:W-:-:S02]  /*20b0*/  LOP3.LUT R20, R18, R15, RZ, 0x30, !PT ;  /* 0x0000000f12147212 */ /* 0x001fc400078e30ff */
[----:B------:R-:W-:-:S04]  /*20c0*/  LOP3.LUT R19, R15, R18, RZ, 0xc0, !PT ;  /* 0x000000120f137212 */ /* 0x000fc800078ec0ff */
[----:B------:R-:W-:Y:S08]  /*20d0*/  POPC R17, R19 ;  /* 0x0000001300117309 */ /* 0x000ff00000000000 */
[----:B------:R-:W1:Y:S02]  /*20e0*/  POPC R20, R20 ;  /* 0x0000001400147309 */ /* 0x000e640000000000 */
[----:B-1----:R-:W-:-:S02]  /*20f0*/  IADD3 R17, PT, PT, R17, R21, -R20 ;  /* 0x0000001511117210 */ /* 0x002fc40007ffe814 */
[----:B--2---:R-:W-:Y:S02]  /*2100*/  LOP3.LUT R21, R16, R18, RZ, 0xc0, !PT ;  /* 0x0000001210157212 */ /* 0x004fe400078ec0ff */
[----:B------:R-:W-:Y:S01]  /*2110*/  LOP3.LUT R18, R18, R16, RZ, 0x30, !PT ;  /* 0x0000001012127212 */ /* 0x000fe200078e30ff */
[----:B------:R-:W-:Y:S03]  /*2120*/  STS [R6], R17 ;  /* 0x0000001106007388 */ /* 0x000fe60000000800 */
[----:B------:R-:W-:Y:S01]  /*2130*/  POPC R21, R21 ;  /* 0x0000001500157309 */ /* 0x000fe20000000000 */
[----:B------:R-:W0:Y:S07]  /*2140*/  LDS R22, [R8] ;  /* 0x0000000008167984 */ /* 0x000e2e0000000800 */
[----:B------:R-:W0:Y:S02]  /*2150*/  POPC R18, R18 ;  /* 0x0000001200127309 */ /* 0x000e240000000000 */
[----:B0-----:R-:W-:-:S05]  /*2160*/  IADD3 R19, PT, PT, R21, R22, -R18 ;  /* 0x0000001615137210 */ /* 0x001fca0007ffe812 */
[----:B------:R-:W-:Y:S04]  /*2170*/  STS [R8], R19 ;  /* 0x0000001308007388 */ /* 0x000fe80000000800 */
[----:B------:R-:W0:Y:S04]  /*2180*/  LDS R22, [UR12+0x24] ;  /* 0x0000240cff167984 */ /* 0x000e280008000800 */
[----:B------:R-:W1:Y:S01]  /*2190*/  LDS R24, [R6+0x80] ;  /* 0x0000800006187984 */ /* 0x000e620000000800 */
[----:B0-----:R-:W-:Y:S02]  /*21a0*/  LOP3.LUT R20, R15, R22, RZ, 0xc0, !PT ;  /* 0x000000160f147212 */ /* 0x001fe400078ec0ff */
[----:B------:R-:W-:-:S02]  /*21b0*/  LOP3.LUT R23, R22, R15, RZ, 0x30, !PT ;  /* 0x0000000f16177212 */ /* 0x000fc400078e30ff */
[----:B------:R-:W-:Y:S02]  /*21c0*/  LOP3.LUT R18, R16, R22, RZ, 0xc0, !PT ;  /* 0x0000001610127212 */ /* 0x000fe400078ec0ff */
[----:B------:R-:W-:Y:S01]  /*21d0*/  POPC R20, R20 ;  /* 0x0000001400147309 */ /* 0x000fe20000000000 */
[----:B------:R-:W-:-:S07]  /*21e0*/  LOP3.LUT R22, R22, R16, RZ, 0x30, !PT ;  /* 0x0000001016167212 */ /* 0x000fce00078e30ff */
[----:B------:R-:W1:Y:S08]  /*21f0*/  POPC R23, R23 ;  /* 0x0000001700177309 */ /* 0x000e700000000000 */
[----:B------:R-:W-:Y:S01]  /*2200*/  POPC R18, R18 ;  /* 0x0000001200127309 */ /* 0x000fe20000000000 */
[----:B-1----:R-:W-:-:S07]  /*2210*/  IADD3 R21, PT, PT, R20, R24, -R23 ;  /* 0x0000001814157210 */ /* 0x002fce0007ffe817 */
[----:B------:R-:W0:Y:S01]  /*2220*/  POPC R19, R22 ;  /* 0x0000001600137309 */ /* 0x000e220000000000 */
[----:B------:R-:W-:Y:S04]  /*2230*/  STS [R6+0x80], R21 ;  /* 0x0000801506007388 */ /* 0x000fe80000000800 */
[----:B------:R-:W0:Y:S02]  /*2240*/  LDS R24, [R8+0x80] ;  /* 0x0000800008187984 */ /* 0x000e240000000800 */
[----:B0-----:R-:W-:-:S05]  /*2250*/  IADD3 R19, PT, PT, R18, R24, -R19 ;  /* 0x0000001812137210 */ /* 0x001fca0007ffe813 */
[----:B------:R-:W-:Y:S04]  /*2260*/  STS [R8+0x80], R19 ;  /* 0x0000801308007388 */ /* 0x000fe80000000800 */
        /* <DEDUP_REMOVED lines=22> */
[----:B------:R0:W1:Y:S08]  /*23d0*/  POPC R24, R15 ;  /* 0x0000000f00187309 */ /* 0x0000700000000000 */
[----:B------:R-:W-:Y:S01]  /*23e0*/  POPC R18, R18 ;  /* 0x0000001200127309 */ /* 0x000fe20000000000 */
[----:B0-----:R-:W-:Y:S02]  /*23f0*/  IADD3 R15, P1, PT, R2, 0x20, RZ ;  /* 0x00000020020f7810 */ /* 0x001fe40007f3e0ff */
[----:B-1----:R-:W-:-:S05]  /*2400*/  IADD3 R23, PT, PT, R21, R23, -R24 ;  /* 0x0000001715177210 */ /* 0x002fca0007ffe818 */
[----:B------:R-:W0:Y:S01]  /*2410*/  POPC R19, R16 ;  /* 0x0000001000137309 */ /* 0x000e220000000000 */
[----:B------:R-:W-:Y:S04]  /*2420*/  STS [R6+0x180], R23 ;  /* 0x0001801706007388 */ /* 0x000fe80000000800 */
[----:B------:R-:W0:Y:S02]  /*2430*/  LDS R20, [R8+0x180] ;  /* 0x0001800008147984 */ /* 0x000e240000000800 */
[----:B0-----:R-:W-:Y:S01]  /*2440*/  IADD3 R19, PT, PT, R18, R20, -R19 ;  /* 0x0000001412137210 */ /* 0x001fe20007ffe813 */
[----:B------:R-:W-:-:S04]  /*2450*/  IMAD.X R20, RZ, RZ, R3, P1 ;  /* 0x000000ffff147224 */ /* 0x000fc800008e0603 */
[----:B------:R2:W-:Y:S01]  /*2460*/  STS [R8+0x180], R19 ;  /* 0x0001801308007388 */ /* 0x0005e20000000800 */
[----:B------:R-:W-:Y:S05]  /*2470*/  @!P0 BRA `(.L_x_2766) ;  /* 0xffffffdc00c08947 */ /* 0x000fea000383ffff */
.L_x_2763:
[----:B------:R-:W3:Y:S01]  /*2480*/  LDS R10, [R8] ;  /* 0x00000000080a7984 */ /* 0x000ee20000000800 */
[----:B-1----:R-:W-:-:S03]  /*2490*/  ISETP.GT.AND P0, PT, R17, -0x1, PT ;  /* 0xffffffff1100780c */ /* 0x002fc60003f04270 */
[----:B------:R-:W1:Y:S04]  /*24a0*/  LDS R4, [R8+0x80] ;  /* 0x0000800008047984 */ /* 0x000e680000000800 */
[----:B------:R-:W4:Y:S04]  /*24b0*/  LDS R0, [R6+0x80] ;  /* 0x0000800006007984 */ /* 0x000f280000000800 */
[----:B0-----:R-:W0:Y:S02]  /*24c0*/  LDS R2, [R6+0x100] ;  /* 0x0001000006027984 */ /* 0x001e240000000800 */
[----:B------:R-:W-:-:S02]  /*24d0*/  VOTE.ANY R12, PT, P0 ;  /* 0x00000000000c7806 */ /* 0x000fc400000e0100 */
[----:B------:R5:W2:Y:S04]  /*24e0*/  LDS R3, [R6+0x180] ;  /* 0x0001800006037984 */ /* 0x000aa80000000800 */
[----:B------:R-:W2:Y:S01]  /*24f0*/  LDS R5, [R8+0x100] ;  /* 0x0001000008057984 */ /* 0x000ea20000000800 */
[----:B------:R-:W-:Y:S03]  /*2500*/  BREV R12, R12 ;  /* 0x0000000c000c7301 */ /* 0x000fe60000000000 */
[----:B------:R-:W2:Y:S01]  /*2510*/  LDS R9, [R8+0x180] ;  /* 0x0001800008097984 */ /* 0x000ea20000000800 */
[----:B-----5:R-:W5:Y:S01]  /*2520*/  LDC R6, c[0x0][0x3ac] ;  /* 0x0000eb00ff067b82 */ /* 0x020f620000000800 */
[----:B---3--:R-:W-:-:S02]  /*2530*/  ISETP.GT.AND P1, PT, R10, -0x1, PT ;  /* 0xffffffff0a00780c */ /* 0x008fc40003f24270 */
[----:B-1----:R-:W-:Y:S02]  /*2540*/  ISETP.GT.AND P2, PT, R4, -0x1, PT ;  /* 0xffffffff0400780c */ /* 0x002fe40003f44270 */
[----:B----4-:R-:W-:-:S09]  /*2550*/  ISETP.GT.AND P0, PT, R0, -0x1, PT ;  /* 0xffffffff0000780c */ /* 0x010fd20003f04270 */
[----:B------:R-:W-:Y:S02]  /*2560*/  VOTE.ANY R4, PT, P1 ;  /* 0x0000000000047806 */ /* 0x000fe400008e0100 */
[----:B0-----:R-:W-:Y:S02]  /*2570*/  ISETP.GT.AND P1, PT, R2, -0x1, PT ;  /* 0xffffffff0200780c */ /* 0x001fe40003f24270 */
[----:B------:R-:W-:Y:S01]  /*2580*/  VOTE.ANY R0, PT, P2 ;  /* 0x0000000000007806 */ /* 0x000fe200010e0100 */
[----:B------:R-:W-:Y:S01]  /*2590*/  BREV R11, R4 ;  /* 0x00000004000b7301 */ /* 0x000fe20000000000 */
[----:B--2---:R-:W-:Y:S02]  /*25a0*/  ISETP.GT.AND P2, PT, R3, -0x1, PT ;  /* 0xffffffff0300780c */ /* 0x004fe40003f44270 */
[----:B------:R-:W-:Y:S01]  /*25b0*/  VOTE.ANY R13, PT, P0 ;  /* 0x00000000000d7806 */ /* 0x000fe200000e0100 */
[----:B------:R-:W0:Y:S01]  /*25c0*/  LDC.64 R2, c[0x0][0x390] ;  /* 0x0000e400ff027b82 */ /* 0x000e220000000a00 */
[----:B------:R-:W-:-:S02]  /*25d0*/  ISETP.GT.AND P3, PT, R5, -0x1, PT ;  /* 0xffffffff0500780c */ /* 0x000fc40003f64270 */
[----:B------:R-:W-:Y:S01]  /*25e0*/  ISETP.GT.AND P0, PT, R9, -0x1, PT ;  /* 0xffffffff0900780c */ /* 0x000fe20003f04270 */
[----:B------:R1:W-:Y:S01]  /*25f0*/  BREV R17, R0 ;  /* 0x0000000000117301 */ /* 0x0003e20000000000 */
[----:B-----5:R-:W-:Y:S01]  /*2600*/  IMAD.IADD R9, R7, 0x1, R6 ;  /* 0x0000000107097824 */ /* 0x020fe200078e0206 */
[----:B------:R-:W-:-:S04]  /*2610*/  VOTE.ANY R14, PT, P1 ;  /* 0x00000000000e7806 */ /* 0x000fc800008e0100 */
[----:B------:R-:W-:Y:S02]  /*2620*/  VOTE.ANY R15, PT, P2 ;  /* 0x00000000000f7806 */ /* 0x000fe400010e0100 */
[----:B------:R-:W-:Y:S02]  /*2630*/  BREV R13, R13 ;  /* 0x0000000d000d7301 */ /* 0x000fe40000000000 */
[----:B------:R-:W-:Y:S02]  /*2640*/  VOTE.ANY R5, PT, P3 ;  /* 0x0000000000057806 */ /* 0x000fe400018e0100 */
[----:B-1----:R-:W-:-:S04]  /*2650*/  VOTE.ANY R0, PT, P0 ;  /* 0x0000000000007806 */ /* 0x002fc800000e0100 */
[----:B------:R-:W-:Y:S08]  /*2660*/  BREV R14, R14 ;  /* 0x0000000e000e7301 */ /* 0x000ff00000000000 */
[----:B------:R-:W1:Y:S08]  /*2670*/  BREV R15, R15 ;  /* 0x0000000f000f7301 */ /* 0x000e700000000000 */
[----:B------:R0:W2:Y:S08]  /*2680*/  BREV R19, R5 ;  /* 0x0000000500137301 */ /* 0x0000b00000000000 */
[----:B------:R-:W3:Y:S01]  /*2690*/  BREV R21, R0 ;  /* 0x0000000000157301 */ /* 0x000ee20000000000 */
[----:B0-----:R-:W-:-:S04]  /*26a0*/  IMAD.WIDE.U32 R4, R7, 0x4, R2 ;  /* 0x0000000407047825 */ /* 0x001fc800078e0002 */
[----:B------:R-:W-:Y:S01]  /*26b0*/  IMAD.WIDE.U32 R2, R9, 0x4, R2 ;  /* 0x0000000409027825 */ /* 0x000fe200078e0002 */
[----:B-1----:R-:W-:Y:S04]  /*26c0*/  STG.E.128 desc[UR8][R4.64], R12 ;  /* 0x0000000c04007986 */ /* 0x002fe8000c101d08 */
[----:B------:R-:W-:Y:S04]  /*26d0*/  STG.E desc[UR8][R2.64], R11 ;  /* 0x0000000b02007986 */ /* 0x000fe8000c101908 */
[----:B------:R-:W-:Y:S04]  /*26e0*/  STG.E desc[UR8][R2.64+0x4], R17 ;  /* 0x0000041102007986 */ /* 0x000fe8000c101908 */
[----:B--2---:R-:W-:Y:S04]  /*26f0*/  STG.E desc[UR8][R2.64+0x8], R19 ;  /* 0x0000081302007986 */ /* 0x004fe8000c101908 */
[----:B---3--:R-:W-:Y:S01]  /*2700*/  STG.E desc[UR8][R2.64+0xc], R21 ;  /* 0x00000c1502007986 */ /* 0x008fe2000c101908 */
[----:B------:R-:W-:Y:S05]  /*2710*/  EXIT ;  /* 0x000000000000794d */ /* 0x000fea0003800000 */
.L_x_2767:
        /* <DEDUP_REMOVED lines=14> */
.L_x_3006:


//--------------------- .text._Z17spmm4_bin_op_8_64PKhPKjPjPKiS5_i --------------------------
	.section	.text._Z17spmm4_bin_op_8_64PKhPKjPjPKiS5_i,"ax",@progbits
	.align	128
        .global         _Z17spmm4_bin_op_8_64PKhPKjPjPKiS5_i
        .type           _Z17spmm4_bin_op_8_64PKhPKjPjPKiS5_i,@function
        .size           _Z17spmm4_bin_op_8_64PKhPKjPjPKiS5_i,(.L_x_3007 - _Z17spmm4_bin_op_8_64PKhPKjPjPKiS5_i)
        .other          _Z17spmm4_bin_op_8_64PKhPKjPjPKiS5_i,@"STO_CUDA_ENTRY STV_DEFAULT"
_Z17spmm4_bin_op_8_64PKhPKjPjPKiS5_i:
.text._Z17spmm4_bin_op_8_64PKhPKjPjPKiS5_i:
        /* <DEDUP_REMOVED lines=18> */
[----:B------:R-:W3:Y:S01]  /*0120*/  S2R R3, SR_TID.X ;  /* 0x0000000000037919 */ /* 0x000ee20000002100 */
[----:B------:R-:W-:Y:S01]  /*0130*/  UIADD3 UR5, UPT, UPT, UR4, 0x830, URZ ;  /* 0x0000083004057890 */ /* 0x000fe2000fffe0ff */
[----:B------:R-:W4:Y:S03]  /*0140*/  S2R R4, SR_LANEID ;  /* 0x0000000000047919 */ /* 0x000f260000000000 */
[----:B-1----:R-:W-:-:S02]  /*0150*/  ULEA UR5, UR7, UR5, 0x18 ;  /* 0x0000000507057291 */ /* 0x002fc4000f8ec0ff */
[----:B------:R-:W-:Y:S01]  /*0160*/  ULEA UR11, UR7, UR4, 0x18 ;  /* 0x00000004070b7291 */ /* 0x000fe2000f8ec0ff */
[----:B---3--:R-:W-:-:S08]  /*0170*/  SHF.R.U32.HI R9, RZ, 0x5, R3 ;  /* 0x00000005ff097819 */ /* 0x008fd00000011603 */
[----:B------:R-:W-:Y:S01]  /*0180*/  STS.128 [UR11+0x20], RZ ;  /* 0x000020ffff007988 */ /* 0x000fe20008000c0b */
[----:B------:R-:W-:-:S04]  /*0190*/  IMAD.SHL.U32 R21, R9, 0x200, RZ ;  /* 0x0000020009157824 */ /* 0x000fc800078e00ff */
[----:B----4-:R-:W-:-:S05]  /*01a0*/  IMAD R8, R4, 0x4, R21 ;  /* 0x0000000404087824 */ /* 0x010fca00078e0215 */
[----:B0-----:R-:W-:-:S05]  /*01b0*/  LEA R7, R8, UR5, 0x2 ;  /* 0x0000000508077c11 */ /* 0x001fca000f8e10ff */
[----:B------:R0:W-:Y:S04]  /*01c0*/  STS.128 [R7], RZ ;  /* 0x000000ff07007388 */ /* 0x0001e80000000c00 */
[----:B------:R0:W-:Y:S04]  /*01d0*/  STS.128 [R7+0x200], RZ ;  /* 0x000200ff07007388 */ /* 0x0001e80000000c00 */
[----:B------:R0:W-:Y:S04]  /*01e0*/  STS.128 [R7+0x400], RZ ;  /* 0x000400ff07007388 */ /* 0x0001e80000000c00 */
[----:B------:R0:W-:Y:S01]  /*01f0*/  STS.128 [R7+0x600], RZ ;  /* 0x000600ff07007388 */ /* 0x0001e20000000c00 */
[----:B--2---:R-:W-:-:S05]  /*0200*/  IMAD.IADD R5, R5, 0x1, -R2 ;  /* 0x0000000105057824 */ /* 0x004fca00078e0a02 */
[----:B------:R-:W-:-:S13]  /*0210*/  ISETP.GE.AND P0, PT, R5, 0x1, PT ;  /* 0x000000010500780c */ /* 0x000fda0003f06270 */
[----:B0-----:R-:W-:Y:S05]  /*0220*/  @!P0 BRA `(.L_x_2768) ;  /* 0x0000001000e48947 */ /* 0x001fea0003800000 */
[----:B------:R-:W-:Y:S01]  /*0230*/  VIADD R6, R5, 0x7 ;  /* 0x0000000705067836 */ /* 0x000fe20000000000 */
[----:B------:R-:W-:Y:S01]  /*0240*/  UIADD3 UR5, UPT, UPT, UR4, 0x30, URZ ;  /* 0x0000003004057890 */ /* 0x000fe2000fffe0ff */
[----:B------:R-:W-:Y:S01]  /*0250*/  IMAD.SHL.U32 R8, R4, 0x8, RZ ;  /* 0x0000000804087824 */ /* 0x000fe200078e00ff */
[----:B------:R-:W-:Y:S01]  /*0260*/  UIADD3 UR6, UPT, UPT, UR4, 0x430, URZ ;  /* 0x0000043004067890 */ /* 0x000fe2000fffe0ff */
[----:B------:R-:W-:Y:S01]  /*0270*/  IMAD R20, R9, 0x80, R4 ;  /* 0x0000008009147824 */ /* 0x000fe200078e0204 */
[----:B------:R-:W-:Y:S01]  /*0280*/  SHF.R.S32.HI R11, RZ, 0x1f, R6 ;  /* 0x0000001fff0b7819 */ /* 0x000fe20000011406 */
[----:B------:R-:W-:Y:S01]  /*0290*/  UIADD3 UR4, UPT, UPT, UR4, 0x20, URZ ;  /* 0x0000002004047890 */ /* 0x000fe2000fffe0ff */
[----:B------:R-:W-:Y:S01]  /*02a0*/  LOP3.LUT R8, R8, 0x18, RZ, 0xc0, !PT ;  /* 0x0000001808087812 */ /* 0x000fe200078ec0ff */
[----:B------:R-:W-:Y:S01]  /*02b0*/  ULEA UR5, UR7, UR5, 0x18 ;  /* 0x0000000507057291 */ /* 0x000fe2000f8ec0ff */
[----:B------:R-:W-:Y:S01]  /*02c0*/  LEA.HI R24, R11, R6, RZ, 0x3 ;  /* 0x000000060b187211 */ /* 0x000fe200078f18ff */
[----:B------:R-:W-:Y:S01]  /*02d0*/  IMAD R6, R4, -0xc, R7 ;  /* 0xfffffff404067824 */ /* 0x000fe200078e0207 */
[----:B------:R-:W-:Y:S01]  /*02e0*/  ULEA UR6, UR7, UR6, 0x18 ;  /* 0x0000000607067291 */ /* 0x000fe2000f8ec0ff */
[----:B------:R-:W-:Y:S01]  /*02f0*/  IMAD.SHL.U32 R7, R2, 0x4, RZ ;  /* 0x0000000402077824 */ /* 0x000fe200078e00ff */
[----:B------:R-:W-:Y:S01]  /*0300*/  ULEA UR4, UR7, UR4, 0x18 ;  /* 0x0000000407047291 */ /* 0x000fe2000f8ec0ff */
[----:B------:R-:W-:Y:S01]  /*0310*/  IMAD R8, R9, 0x4, R8 ;  /* 0x0000000409087824 */ /* 0x000fe200078e0208 */
[C---:B------:R-:W-:Y:S01]  /*0320*/  LEA R11, R20.reuse, UR5, 0x2 ;  /* 0x00000005140b7c11 */ /* 0x040fe2000f8e10ff */
[----:B------:R-:W-:Y:S01]  /*0330*/  IMAD.MOV.U32 R9, RZ, RZ, RZ ;  /* 0x000000ffff097224 */ /* 0x000fe200078e00ff */
[----:B------:R-:W-:Y:S01]  /*0340*/  SHF.R.S32.HI R10, RZ, 0x1f, R7 ;  /* 0x0000001fff0a7819 */ /* 0x000fe20000011407 */
[----:B------:R-:W-:Y:S01]  /*0350*/  VIADD R21, R21, UR6 ;  /* 0x0000000615157c36 */ /* 0x000fe20008000000 */
[----:B------:R-:W-:-:S02]  /*0360*/  LEA R20, R20, UR6, 0x2 ;  /* 0x0000000614147c11 */ /* 0x000fc4000f8e10ff */
[----:B------:R-:W-:Y:S02]  /*0370*/  LEA R22, R3, UR4, 0x2 ;  /* 0x0000000403167c11 */ /* 0x000fe4000f8e10ff */
[----:B------:R-:W-:-:S07]  /*0380*/  LOP3.LUT R24, R24, 0xfffffff8, RZ, 0xc0, !PT ;  /* 0xfffffff818187812 */ /* 0x000fce00078ec0ff */
.L_x_2772:
[----:B------:R-:W0:Y:S01]  /*0390*/  LDCU.64 UR4, c[0x0][0x3a0] ;  /* 0x00007400ff0477ac */ /* 0x000e220008000a00 */
[----:B------:R-:W-:-:S04]  /*03a0*/  LEA.HI R13, R4, R9, RZ, 0x1e ;  /* 0x00000009040d7211 */ /* 0x000fc800078ff0ff */
[C---:B------:R-:W-:Y:S02]  /*03b0*/  IADD3 R12, P1, PT, R2.reuse, R13, RZ ;  /* 0x0000000d020c7210 */ /* 0x040fe40007f3e0ff */
[----:B------:R-:W-:Y:S02]  /*03c0*/  ISETP.GE.U32.AND P0, PT, R13, R5, PT ;  /* 0x000000050d00720c */ /* 0x000fe40003f06070 */
[----:B------:R-:W-:Y:S02]  /*03d0*/  LEA.HI.X.SX32 R13, R2, RZ, 0x1, P1 ;  /* 0x000000ff020d7211 */ /* 0x000fe400008f0eff */
[----:B0-----:R-:W-:-:S09]  /*03e0*/  LEA R16, P1, R12, UR4, 0x2 ;  /* 0x000000040c107c11 */ /* 0x001fd2000f8210ff */
[----:B------:R-:W0:Y:S01]  /*03f0*/  @!P0 LDC.64 R14, c[0x0][0x380] ;  /* 0x0000e000ff0e8b82 */ /* 0x000e220000000a00 */
[----:B-1----:R-:W-:-:S05]  /*0400*/  LEA.HI.X R17, R12, UR5, R13, 0x2, P1 ;  /* 0x000000050c117c11 */ /* 0x002fca00088f140d */
[----:B------:R-:W2:Y:S04]  /*0410*/  @!P0 LDG.E.CONSTANT R29, desc[UR12][R16.64] ;  /* 0x0000000c101d8981 */ /* 0x000ea8000c1e9900 */
[----:B------:R-:W3:Y:S04]  /*0420*/  @!P0 LDG.E.CONSTANT R19, desc[UR12][R16.64] ;  /* 0x0000000c10138981 */ /* 0x000ee8000c1e9900 */
[----:B------:R-:W4:Y:S04]  /*0430*/  @!P0 LDG.E.CONSTANT R23, desc[UR12][R16.64] ;  /* 0x0000000c10178981 */ /* 0x000f28000c1e9900 */
[----:B------:R1:W5:Y:S01]  /*0440*/  @!P0 LDG.E.CONSTANT R25, desc[UR12][R16.64] ;  /* 0x0000000c10198981 */ /* 0x000362000c1e9900 */
[----:B------:R-:W-:-:S05]  /*0450*/  @!P0 IMAD R12, R9, 0x4, R4 ;  /* 0x00000004090c8824 */ /* 0x000fca00078e0204 */
[----:B------:R-:W-:Y:S02]  /*0460*/  @!P0 LOP3.LUT R27, R12, 0xfffffffc, RZ, 0xc0, !PT ;  /* 0xfffffffc0c1b8812 */ /* 0x000fe400078ec0ff */
[----:B------:R-:W3:Y:S02]  /*0470*/  @!P0 LDC.64 R12, c[0x0][0x388] ;  /* 0x0000e200ff0c8b82 */ /* 0x000ee40000000a00 */
[----:B------:R-:W-:-:S04]  /*0480*/  @!P0 LOP3.LUT R27, R27, 0x3, R4, 0xf8, !PT ;  /* 0x000000031b1b8812 */ /* 0x000fc800078ef804 */
[----:B0-----:R-:W-:Y:S02]  /*0490*/  @!P0 IADD3 R14, P1, P2, R27, R14, R7 ;  /* 0x0000000e1b0e8210 */ /* 0x001fe40007a3e007 */
[----:B-1----:R-:W0:Y:S01]  /*04a0*/  @!P0 LDC.64 R16, c[0x0][0x388] ;  /* 0x0000e200ff108b82 */ /* 0x002e220000000a00 */
[----:B------:R-:W-:Y:S02]  /*04b0*/  PRMT R27, RZ, 0x7610, R27 ;  /* 0x00007610ff1b7816 */ /* 0x000fe4000000001b */
[----:B------:R-:W-:-:S05]  /*04c0*/  @!P0 IADD3.X R15, PT, PT, RZ, R15, R10, P1, P2 ;  /* 0x0000000fff0f8210 */ /* 0x000fca0000fe440a */
[----:B------:R1:W5:Y:S01]  /*04d0*/  @!P0 LDG.E.U8.CONSTANT R27, desc[UR12][R14.64] ;  /* 0x0000000c0e1b8981 */ /* 0x000362000c1e9100 */
[----:B------:R-:W-:Y:S02]  /*04e0*/  IMAD.MOV.U32 R26, RZ, RZ, RZ ;  /* 0x000000ffff1a7224 */ /* 0x000fe400078e00ff */
[----:B-1----:R-:W-:Y:S02]  /*04f0*/  IMAD.MOV.U32 R14, RZ, RZ, RZ ;  /* 0x000000ffff0e7224 */ /* 0x002fe400078e00ff */
[--C-:B--2---:R-:W-:Y:S02]  /*0500*/  @!P0 IMAD R29, R29, 0x20, R8.reuse ;  /* 0x000000201d1d8824 */ /* 0x104fe400078e0208 */
[----:B---3--:R-:W-:Y:S02]  /*0510*/  @!P0 IMAD R19, R19, 0x20, R8 ;  /* 0x0000002013138824 */ /* 0x008fe400078e0208 */
[----:B------:R-:W-:Y:S02]  /*0520*/  @!P0 IMAD.WIDE.U32 R28, R29, 0x4, R12 ;  /* 0x000000041d1c8825 */ /* 0x000fe400078e000c */
[----:B------:R-:W1:Y:S02]  /*0530*/  @!P0 LDC.64 R12, c[0x0][0x388] ;  /* 0x0000e200ff0c8b82 */ /* 0x000e640000000a00 */
[----:B------:R-:W-:Y:S01]  /*0540*/  @!P0 VIADD R15, R19, 0x1 ;  /* 0x00000001130f8836 */ /* 0x000fe20000000000 */
[----:B------:R2:W3:Y:S03]  /*0550*/  @!P0 LDG.E.CONSTANT R26, desc[UR12][R28.64] ;  /* 0x0000000c1c1a8981 */ /* 0x0004e6000c1e9900 */
[----:B0-----:R-:W-:-:S02]  /*0560*/  @!P0 IMAD.WIDE.U32 R16, R15, 0x4, R16 ;  /* 0x000000040f108825 */ /* 0x001fc400078e0010 */
[----:B------:R-:W0:Y:S02]  /*0570*/  @!P0 LDC.64 R18, c[0x0][0x388] ;  /* 0x0000e200ff128b82 */ /* 0x000e240000000a00 */
[--C-:B----4-:R-:W-:Y:S01]  /*0580*/  @!P0 IMAD R15, R23, 0x20, R8.reuse ;  /* 0x00000020170f8824 */ /* 0x110fe200078e0208 */
[----:B------:R-:W4:Y:S01]  /*0590*/  @!P0 LDG.E.CONSTANT R14, desc[UR12][R16.64] ;  /* 0x0000000c100e8981 */ /* 0x000f22000c1e9900 */
[----:B-----5:R-:W-:Y:S02]  /*05a0*/  @!P0 IMAD R23, R25, 0x20, R8 ;  /* 0x0000002019178824 */ /* 0x020fe400078e0208 */
[----:B------:R-:W-:Y:S02]  /*05b0*/  @!P0 VIADD R15, R15, 0x2 ;  /* 0x000000020f0f8836 */ /* 0x000fe40000000000 */
[----:B------:R-:W-:Y:S02]  /*05c0*/  @!P0 VIADD R23, R23, 0x3 ;  /* 0x0000000317178836 */ /* 0x000fe40000000000 */
[----:B--2---:R-:W-:-:S02]  /*05d0*/  IMAD.MOV.U32 R28, RZ, RZ, RZ ;  /* 0x000000ffff1c7224 */ /* 0x004fc400078e00ff */
[----:B-1----:R-:W-:-:S04]  /*05e0*/  @!P0 IMAD.WIDE.U32 R12, R15, 0x4, R12 ;  /* 0x000000040f0c8825 */ /* 0x002fc800078e000c */
[----:B------:R-:W-:Y:S01]  /*05f0*/  IMAD.MOV.U32 R15, RZ, RZ, RZ ;  /* 0x000000ffff0f7224 */ /* 0x000fe200078e00ff */
[----:B------:R-:W2:Y:S01]  /*0600*/  @!P0 LDG.E.CONSTANT R28, desc[UR12][R12.64] ;  /* 0x0000000c0c1c8981 */ /* 0x000ea2000c1e9900 */
[----:B0-----:R-:W-:-:S05]  /*0610*/  @!P0 IMAD.WIDE.U32 R18, R23, 0x4, R18 ;  /* 0x0000000417128825 */ /* 0x001fca00078e0012 */
[----:B------:R-:W5:Y:S01]  /*0620*/  @!P0 LDG.E.CONSTANT R15, desc[UR12][R18.64] ;  /* 0x0000000c120f8981 */ /* 0x000f62000c1e9900 */
[----:B------:R-:W-:-:S03]  /*0630*/  ISETP.GT.U32.AND P0, PT, R3, 0x3, PT ;  /* 0x000000030300780c */ /* 0x000fc60003f04070 */
[----:B------:R0:W-:Y:S01]  /*0640*/  STS.U8 [R4+UR11], R27 ;  /* 0x0000001b04007988 */ /* 0x0001e2000800000b */
[----:B------:R-:W-:Y:S03]  /*0650*/  BSSY.RECONVERGENT B0, `(.L_x_2769) ;  /* 0x0000025000007945 */ /* 0x000fe60003800200 */
[----:B---3--:R0:W-:Y:S04]  /*0660*/  STS [R11], R26 ;  /* 0x0000001a0b007388 */ /* 0x0081e80000000800 */
[----:B----4-:R0:W-:Y:S04]  /*0670*/  STS [R11+0x80], R14 ;  /* 0x0000800e0b007388 */ /* 0x0101e80000000800 */
[----:B--2---:R0:W-:Y:S04]  /*0680*/  STS [R11+0x100], R28 ;  /* 0x0001001c0b007388 */ /* 0x0041e80000000800 */
[----:B-----5:R0:W-:Y:S04]  /*0690*/  STS [R11+0x180], R15 ;  /* 0x0001800f0b007388 */ /* 0x0201e80000000800 */
[----:B------:R0:W-:Y:S04]  /*06a0*/  STS [R20], RZ ;  /* 0x000000ff14007388 */ /* 0x0001e80000000800 */
[----:B------:R0:W-:Y:S04]  /*06b0*/  STS [R20+0x80], RZ ;  /* 0x000080ff14007388 */ /* 0x0001e80000000800 */
[----:B------:R0:W-:Y:S04]  /*06c0*/  STS [R20+0x100], RZ ;  /* 0x000100ff14007388 */ /* 0x0001e80000000800 */
[----:B------:R0:W-:Y:S01]  /*06d0*/  STS [R20+0x180], RZ ;  /* 0x000180ff14007388 */ /* 0x0001e20000000800 */
[----:B------:R-:W-:Y:S06]  /*06e0*/  BAR.SYNC.DEFER_BLOCKING 0x0 ;  /* 0x0000000000007b1d */ /* 0x000fec0000010000 */
[----:B------:R-:W-:Y:S05]  /*06f0*/  @P0 BRA `(.L_x_2770) ;  /* 0x0000000000680947 */ /* 0x000fea0003800000 */
[----:B------:R-:W1:Y:S04]  /*0700*/  LDS.U8 R17, [R3+UR11+0x4] ;  /* 0x0000040b03117984 */ /* 0x000e680008000000 */
[----:B------:R-:W2:Y:S04]  /*0710*/  LDS.U8 R18, [R3+UR11+0x8] ;  /* 0x0000080b03127984 */ /* 0x000ea80008000000 */
[----:B------:R-:W3:Y:S04]  /*0720*/  LDS.U8 R19, [R3+UR11+0xc] ;  /* 0x00000c0b03137984 */ /* 0x000ee80008000000 */
[----:B------:R-:W4:Y:S04]  /*0730*/  LDS.U8 R16, [R3+UR11] ;  /* 0x0000000b03107984 */ /* 0x000f280008000000 */
[----:B0-----:R-:W0:Y:S04]  /*0740*/  LDS.U8 R15, [R3+UR11+0x10] ;  /* 0x0000100b030f7984 */ /* 0x001e280008000000 */
[----:B------:R-:W5:Y:S04]  /*0750*/  LDS.U8 R12, [R3+UR11+0x14] ;  /* 0x0000140b030c7984 */ /* 0x000f680008000000 */
[----:B------:R-:W5:Y:S04]  /*0760*/  LDS.U8 R14, [R3+UR11+0x18] ;  /* 0x0000180b030e7984 */ /* 0x000f680008000000 */
[----:B------:R-:W5:Y:S01]  /*0770*/  LDS.U8 R13, [R3+UR11+0x1c] ;  /* 0x00001c0b030d7984 */ /* 0x000f620008000000 */
[----:B-1----:R-:W-:-:S02]  /*0780*/  IMAD.SHL.U32 R17, R17, 0x1000000, RZ ;  /* 0x0100000011117824 */ /* 0x002fc400078e00ff */
[----:B--2---:R-:W-:-:S03]  /*0790*/  IMAD.SHL.U32 R18, R18, 0x100000, RZ ;  /* 0x0010000012127824 */ /* 0x004fc600078e00ff */
[----:B------:R-:W-:Y:S01]  /*07a0*/  LOP3.LUT R17, R17, 0xf000000, RZ, 0xc0, !PT ;  /* 0x0f00000011117812 */ /* 0x000fe200078ec0ff */
[----:B---3--:R-:W-:-:S04]  /*07b0*/  IMAD.U32 R19, R19, 0x10000, RZ ;  /* 0x0001000013137824 */ /* 0x008fc800078e00ff */
[----:B----4-:R-:W-:Y:S01]  /*07c0*/  IMAD R16, R16, 0x10000000, R17 ;  /* 0x1000000010107824 */ /* 0x010fe200078e0211 */
[----:B------:R-:W-:Y:S02]  /*07d0*/  LOP3.LUT R17, R18, 0xf00000, RZ, 0xc0, !PT ;  /* 0x00f0000012117812 */ /* 0x000fe400078ec0ff */
[----:B------:R-:W-:Y:S01]  /*07e0*/  LOP3.LUT R19, R19, 0xf0000, RZ, 0xc0, !PT ;  /* 0x000f000013137812 */ /* 0x000fe200078ec0ff */
[----:B0-----:R-:W-:-:S03]  /*07f0*/  IMAD.SHL.U32 R15, R15, 0x1000, RZ ;  /* 0x000010000f0f7824 */ /* 0x001fc600078e00ff */
[----:B------:R-:W-:Y:S01]  /*0800*/  IADD3 R16, PT, PT, R19, R16, R17 ;  /* 0x0000001013107210 */ /* 0x000fe20007ffe011 */
[----:B-----5:R-:W-:Y:S01]  /*0810*/  IMAD.SHL.U32 R12, R12, 0x100, RZ ;  /* 0x000001000c0c7824 */ /* 0x020fe200078e00ff */
[----:B------:R-:W-:Y:S01]  /*0820*/  LOP3.LUT R15, R15, 0xf000, RZ, 0xc0, !PT ;  /* 0x0000f0000f0f7812 */ /* 0x000fe200078ec0ff */
[----:B------:R-:W-:-:S03]  /*0830*/  IMAD.SHL.U32 R14, R14, 0x10, RZ ;  /* 0x000000100e0e7824 */ /* 0x000fc600078e00ff */
[----:B------:R-:W-:Y:S02]  /*0840*/  LOP3.LUT R12, R12, 0xf00, RZ, 0xc0, !PT ;  /* 0x00000f000c0c7812 */ /* 0x000fe400078ec0ff */
[----:B------:R-:W-:Y:S02]  /*0850*/  LOP3.LUT R17, R13, 0xf, RZ, 0xc0, !PT ;  /* 0x0000000f0d117812 */ /* 0x000fe400078ec0ff */
[----:B------:R-:W-:Y:S02]  /*0860*/  LOP3.LUT R13, R14, 0xf0, RZ, 0xc0, !PT ;  /* 0x000000f00e0d7812 */ /* 0x000fe400078ec0ff */
[----:B------:R-:W-:-:S04]  /*0870*/  IADD3 R12, PT, PT, R12, R16, R15 ;  /* 0x000000100c0c7210 */ /* 0x000fc80007ffe00f */
[----:B------:R-:W-:-:S05]  /*0880*/  IADD3 R13, PT, PT, R17, R12, R13 ;  /* 0x0000000c110d7210 */ /* 0x000fca0007ffe00d */
[----:B------:R1:W-:Y:S02]  /*0890*/  STS [R22], R13 ;  /* 0x0000000d16007388 */ /* 0x0003e40000000800 */
.L_x_2770:
[----:B------:R-:W-:Y:S05]  /*08a0*/  BSYNC.RECONVERGENT B0 ;  /* 0x0000000000007941 */ /* 0x000fea0003800200 */
.L_x_2769:
[----:B------:R2:W3:Y:S01]  /*08b0*/  LDS R23, [R11] ;  /* 0x000000000b177984 */ /* 0x0004e20000000800 */
[----:B------:R-:W-:Y:S01]  /*08c0*/  UMOV UR9, 0xffffffe0 ;  /* 0xffffffe000097882 */ /* 0x000fe20000000000 */
[----:B------:R-:W-:-:S05]  /*08d0*/  UMOV UR10, 0x100 ;  /* 0x00000100000a7882 */ /* 0x000fca0000000000 */
.L_x_2771:
[----:B------:R-:W-:Y:S01]  /*08e0*/  UIADD3 UR4, UPT, UPT, UR9, 0x20, URZ ;  /* 0x0000002009047890 */ /* 0x000fe2000fffe0ff */
[----:B------:R-:W-:Y:S01]  /*08f0*/  UMOV UR5, 0x80000000 ;  /* 0x8000000000057882 */ /* 0x000fe20000000000 */
[----:B------:R-:W-:Y:S02]  /*0900*/  UMOV UR6, 0x40000000 ;  /* 0x4000000000067882 */ /* 0x000fe40000000000 */
[----:B------:R-:W-:Y:S02]  /*0910*/  USHF.R.U32.HI UR5, URZ, UR4, UR5 ;  /* 0x00000004ff057299 */ /* 0x000fe40008011605 */
[----:B------:R-:W-:Y:S01]  /*0920*/  USHF.R.U32.HI UR6, URZ, UR4, UR6 ;  /* 0x00000004ff067299 */ /* 0x000fe20008011606 */
[----:B------:R-:W-:Y:S01]  /*0930*/  UMOV UR7, 0x20000000 ;  /* 0x2000000000077882 */ /* 0x000fe20000000000 */
[----:B------:R-:W-:Y:S02]  /*0940*/  UMOV UR8, 0x10000000 ;  /* 0x1000000000087882 */ /* 0x000fe40000000000 */
[----:B---3--:R-:W-:Y:S01]  /*0950*/  LOP3.LUT P0, RZ, R23, UR5, RZ, 0xc0, !PT ;  /* 0x0000000517ff7c12 */ /* 0x008fe2000f80c0ff */
[----:B------:R-:W-:-:S02]  /*0960*/  USHF.R.U32.HI UR7, URZ, UR4, UR7 ;  /* 0x00000004ff077299 */ /* 0x000fc40008011607 */
[----:B------:R-:W-:Y:S02]  /*0970*/  USHF.R.U32.HI UR4, URZ, UR4, UR8 ;  /* 0x00000004ff047299 */ /* 0x000fe40008011608 */
[----:B------:R-:W-:Y:S02]  /*0980*/  UIADD3 UR9, UPT, UPT, UR9, 0x4, URZ ;  /* 0x0000000409097890 */ /* 0x000fe4000fffe0ff */
[----:B------:R-:W-:-:S06]  /*0990*/  LOP3.LUT P1, RZ, R23, UR7, RZ, 0xc0, !PT ;  /* 0x0000000717ff7c12 */ /* 0x000fcc000f82c0ff */
[----:B------:R-:W-:-:S06]  /*09a0*/  VOTE.ANY R12, PT, P0 ;  /* 0x00000000000c7806 */ /* 0x000fcc00000e0100 */
[----:B------:R-:W3:Y:S01]  /*09b0*/  BREV R12, R12 ;  /* 0x0000000c000c7301 */ /* 0x000ee20000000000 */
[----:B------:R-:W-:Y:S01]  /*09c0*/  VOTE.ANY R25, PT, P1 ;  /* 0x0000000000197806 */ /* 0x000fe200008e0100 */
[----:B---3--:R-:W-:Y:S04]  /*09d0*/  STS [R21+UR10+-0x100], R12 ;  /* 0xffff000c15007988 */ /* 0x008fe8000800080a */
[----:B------:R-:W3:Y:S02]  /*09e0*/  LDS R17, [R11+0x80] ;  /* 0x000080000b117984 */ /* 0x000ee40000000800 */
[C---:B---3--:R-:W-:Y:S02]  /*09f0*/  LOP3.LUT P0, RZ, R17.reuse, UR5, RZ, 0xc0, !PT ;  /* 0x0000000511ff7c12 */ /* 0x048fe4000f80c0ff */
[----:B------:R-:W-:-:S02]  /*0a00*/  LOP3.LUT P1, RZ, R17, UR6, RZ, 0xc0, !PT ;  /* 0x0000000611ff7c12 */ /* 0x000fc4000f82c0ff */
[----:B------:R-:W-:-:S09]  /*0a10*/  LOP3.LUT P2, RZ, R17, UR7, RZ, 0xc0, !PT ;  /* 0x0000000711ff7c12 */ /* 0x000fd2000f84c0ff */
[----:B-1----:R-:W-:Y:S02]  /*0a20*/  VOTE.ANY R13, PT, P0 ;  /* 0x00000000000d7806 */ /* 0x002fe400000e0100 */
[----:B------:R-:W-:Y:S02]  /*0a30*/  VOTE.ANY R19, PT, P1 ;  /* 0x0000000000137806 */ /* 0x000fe400008e0100 */
[----:B0-----:R-:W0:Y:S01]  /*0a40*/  BREV R14, R13 ;  /* 0x0000000d000e7301 */ /* 0x001e220000000000 */
[----:B------:R-:W-:-:S07]  /*0a50*/  VOTE.ANY R26, PT, P2 ;  /* 0x00000000001a7806 */ /* 0x000fce00010e0100 */
[----:B------:R-:W-:Y:S01]  /*0a60*/  BREV R19, R19 ;  /* 0x0000001300137301 */ /* 0x000fe20000000000 */
[----:B0-----:R-:W-:Y:S07]  /*0a70*/  STS [R21+UR10+-0x80], R14 ;  /* 0xffff800e15007988 */ /* 0x001fee000800080a */
[----:B------:R-:W-:Y:S01]  /*0a80*/  BREV R26, R26 ;  /* 0x0000001a001a7301 */ /* 0x000fe20000000000 */
[----:B------:R-:W0:Y:S02]  /*0a90*/  LDS R15, [R11+0x100] ;  /* 0x000100000b0f7984 */ /* 0x000e240000000800 */
[----:B0-----:R-:W-:-:S02]  /*0aa0*/  LOP3.LUT P0, RZ, R15, UR5, RZ, 0xc0, !PT ;  /* 0x000000050fff7c12 */ /* 0x001fc4000f80c0ff */
[C---:B------:R-:W-:Y:S02]  /*0ab0*/  LOP3.LUT P1, RZ, R15.reuse, UR6, RZ, 0xc0, !PT ;  /* 0x000000060fff7c12 */ /* 0x040fe4000f82c0ff */
[----:B------:R-:W-:-:S09]  /*0ac0*/  LOP3.LUT P2, RZ, R15, UR7, RZ, 0xc0, !PT ;  /* 0x000000070fff7c12 */ /* 0x000fd2000f84c0ff */
[----:B------:R-:W-:Y:S02]  /*0ad0*/  VOTE.ANY R16, PT, P0 ;  /* 0x0000000000107806 */ /* 0x000fe400000e0100 */
[----:B------:R-:W-:Y:S02]  /*0ae0*/  LOP3.LUT P0, RZ, R23, UR6, RZ, 0xc0, !PT ;  /* 0x0000000617ff7c12 */ /* 0x000fe4000f80c0ff */
[----:B------:R-:W0:Y:S01]  /*0af0*/  BREV R18, R16 ;  /* 0x0000001000127301 */ /* 0x000e220000000000 */
[----:B------:R-:W-:-:S07]  /*0b00*/  VOTE.ANY R28, PT, P1 ;  /* 0x00000000001c7806 */ /* 0x000fce00008e0100 */
[----:B------:R-:W-:Y:S03]  /*0b10*/  BREV R16, R25 ;  /* 0x0000001900107301 */ /* 0x000fe60000000000 */
[----:B------:R-:W-:Y:S02]  /*0b20*/  VOTE.ANY R12, PT, P0 ;  /* 0x00000000000c7806 */ /* 0x000fe400000e0100 */
[----:B------:R-:W-:Y:S01]  /*0b30*/  LOP3.LUT P0, RZ, R23, UR4, RZ, 0xc0, !PT ;  /* 0x0000000417ff7c12 */ /* 0x000fe2000f80c0ff */
[----:B0-----:R0:W-:Y:S02]  /*0b40*/  STS [R21+UR10], R18 ;  /* 0x0000001215007988 */ /* 0x0011e4000800080a */
[----:B------:R-:W1:Y:S02]  /*0b50*/  BREV R28, R28 ;  /* 0x0000001c001c7301 */ /* 0x000e640000000000 */
[----:B------:R-:W3:Y:S04]  /*0b60*/  LDS R13, [R11+0x180] ;  /* 0x000180000b0d7984 */ /* 0x000ee80000000800 */
[----:B------:R4:W-:Y:S02]  /*0b70*/  STS [R21+UR10+-0x7c], R19 ;  /* 0xffff841315007988 */ /* 0x0009e4000800080a */
[----:B------:R-:W5:Y:S02]  /*0b80*/  BREV R12, R12 ;  /* 0x0000000c000c7301 */ /* 0x000f640000000000 */
[----:B------:R-:W-:Y:S01]  /*0b90*/  VOTE.ANY R14, PT, P0 ;  /* 0x00000000000e7806 */ /* 0x000fe200000e0100 */
[----:B------:R0:W-:Y:S01]  /*0ba0*/  STS [R21+UR10+-0x78], R26 ;  /* 0xffff881a15007988 */ /* 0x0001e2000800080a */
[----:B------:R-:W-:-:S03]  /*0bb0*/  LOP3.LUT P0, RZ, R17, UR4, RZ, 0xc0, !PT ;  /* 0x0000000411ff7c12 */ /* 0x000fc6000f80c0ff */
[----:B-1----:R1:W-:Y:S01]  /*0bc0*/  STS [R21+UR10+0x4], R28 ;  /* 0x0000041c15007988 */ /* 0x0023e2000800080a */
[----:B------:R-:W2:Y:S03]  /*0bd0*/  BREV R14, R14 ;  /* 0x0000000e000e7301 */ /* 0x000ea60000000000 */
[----:B------:R1:W-:Y:S04]  /*0be0*/  STS [R21+UR10+-0xf8], R16 ;  /* 0xffff081015007988 */ /* 0x0003e8000800080a */
[----:B-----5:R1:W-:Y:S02]  /*0bf0*/  STS [R21+UR10+-0xfc], R12 ;  /* 0xffff040c15007988 */ /* 0x0203e4000800080a */
[----:B0-----:R-:W-:-:S02]  /*0c00*/  VOTE.ANY R18, PT, P0 ;  /* 0x0000000000127806 */ /* 0x001fc400000e0100 */
[----:B------:R-:W-:Y:S02]  /*0c10*/  LOP3.LUT P0, RZ, R15, UR4, RZ, 0xc0, !PT ;  /* 0x000000040fff7c12 */ /* 0x000fe4000f80c0ff */
[----:B------:R-:W-:Y:S02]  /*0c20*/  VOTE.ANY R15, PT, P2 ;  /* 0x00000000000f7806 */ /* 0x000fe400010e0100 */
[----:B------:R-:W0:Y:S01]  /*0c30*/  BREV R18, R18 ;  /* 0x0000001200127301 */ /* 0x000e220000000000 */
[----:B--2---:R1:W-:Y:S07]  /*0c40*/  STS [R21+UR10+-0xf4], R14 ;  /* 0xffff0c0e15007988 */ /* 0x0043ee000800080a */
[----:B------:R-:W2:Y:S01]  /*0c50*/  BREV R15, R15 ;  /* 0x0000000f000f7301 */ /* 0x000ea20000000000 */
[----:B------:R-:W-:-:S02]  /*0c60*/  VOTE.ANY R17, PT, P0 ;  /* 0x0000000000117806 */ /* 0x000fc400000e0100 */
[C---:B---3--:R-:W-:Y:S02]  /*0c70*/  LOP3.LUT P2, RZ, R13.reuse, UR5, RZ, 0xc0, !PT ;  /* 0x000000050dff7c12 */ /* 0x048fe4000f84c0ff */
[C---:B------:R-:W-:Y:S01]  /*0c80*/  LOP3.LUT P1, RZ, R13.reuse, UR6, RZ, 0xc0, !PT ;  /* 0x000000060dff7c12 */ /* 0x040fe2000f82c0ff */
[----:B0-----:R1:W-:Y:S01]  /*0c90*/  STS [R21+UR10+-0x74], R18 ;  /* 0xffff8c1215007988 */ /* 0x0013e2000800080a */
[C---:B------:R-:W-:Y:S01]  /*0ca0*/  LOP3.LUT P0, RZ, R13.reuse, UR7, RZ, 0xc0, !PT ;  /* 0x000000070dff7c12 */ /* 0x040fe2000f80c0ff */
[----:B------:R-:W0:Y:S01]  /*0cb0*/  BREV R17, R17 ;  /* 0x0000001100117301 */ /* 0x000e220000000000 */
[----:B------:R-:W-:Y:S01]  /*0cc0*/  LOP3.LUT P3, RZ, R13, UR4, RZ, 0xc0, !PT ;  /* 0x000000040dff7c12 */ /* 0x000fe2000f86c0ff */
[----:B--2---:R1:W-:Y:S06]  /*0cd0*/  STS [R21+UR10+0x8], R15 ;  /* 0x0000080f15007988 */ /* 0x0043ec000800080a */
[----:B------:R-:W-:-:S02]  /*0ce0*/  VOTE.ANY R13, PT, P2 ;  /* 0x00000000000d7806 */ /* 0x000fc400010e0100 */
[----:B------:R-:W-:Y:S02]  /*0cf0*/  VOTE.ANY R25, PT, P1 ;  /* 0x0000000000197806 */ /* 0x000fe400008e0100 */
[----:B----4-:R-:W-:Y:S02]  /*0d00*/  VOTE.ANY R19, PT, P0 ;  /* 0x0000000000137806 */ /* 0x010fe400000e0100 */
[----:B------:R-:W-:Y:S01]  /*0d10*/  VOTE.ANY R27, PT, P3 ;  /* 0x00000000001b7806 */ /* 0x000fe200018e0100 */
[----:B------:R-:W2:Y:S01]  /*0d20*/  BREV R13, R13 ;  /* 0x0000000d000d7301 */ /* 0x000ea20000000000 */
[----:B0-----:R1:W-:Y:S07]  /*0d30*/  STS [R21+UR10+0xc], R17 ;  /* 0x00000c1115007988 */ /* 0x0013ee000800080a */
[----:B------:R-:W0:Y:S01]  /*0d40*/  BREV R25, R25 ;  /* 0x0000001900197301 */ /* 0x000e220000000000 */
[----:B--2---:R1:W-:Y:S07]  /*0d50*/  STS [R21+UR10+0x80], R13 ;  /* 0x0000800d15007988 */ /* 0x0043ee000800080a */
[----:B------:R-:W2:Y:S01]  /*0d60*/  BREV R19, R19 ;  /* 0x0000001300137301 */ /* 0x000ea20000000000 */
[----:B0-----:R1:W-:Y:S07]  /*0d70*/  STS [R21+UR10+0x84], R25 ;  /* 0x0000841915007988 */ /* 0x0013ee000800080a */
[----:B------:R-:W0:Y:S01]  /*0d80*/  BREV R27, R27 ;  /* 0x0000001b001b7301 */ /* 0x000e220000000000 */
[----:B--2---:R1:W-:Y:S04]  /*0d90*/  STS [R21+UR10+0x88], R19 ;  /* 0x0000881315007988 */ /* 0x0043e8000800080a */
[----:B0-----:R1:W-:Y:S01]  /*0da0*/  STS [R21+UR10+0x8c], R27 ;  /* 0x00008c1b15007988 */ /* 0x0013e2000800080a */
[----:B------:R-:W-:-:S04]  /*0db0*/  UIADD3 UR10, UPT, UPT, UR10, 0x10, URZ ;  /* 0x000000100a0a7890 */ /* 0x000fc8000fffe0ff */
[----:B------:R-:W-:-:S09]  /*0dc0*/  UISETP.NE.AND UP0, UPT, UR10, 0x180, UPT ;  /* 0x000001800a00788c */ /* 0x000fd2000bf05270 */
[----:B-1----:R-:W-:Y:S05]  /*0dd0*/  BRA.U UP0, `(.L_x_2771) ;  /* 0xfffffff900c07547 */ /* 0x002fea000b83ffff */
[----:B------:R-:W0:Y:S01]  /*0de0*/  S2UR UR7, SR_CgaCtaId ;  /* 0x00000000000779c3 */ /* 0x000e220000008800 */
[----:B------:R-:W-:Y:S01]  /*0df0*/  UMOV UR4, 0x400 ;  /* 0x0000040000047882 */ /* 0x000fe20000000000 */
[----:B------:R-:W-:Y:S01]  /*0e00*/  LDS R14, [R20+0x80] ;  /* 0x00008000140e7984 */ /* 0x000fe20000000800 */
[----:B------:R-:W-:-:S03]  /*0e10*/  VIADD R9, R9, 0x8 ;  /* 0x0000000809097836 */ /* 0x000fc60000000000 */
[----:B------:R-:W-:Y:S02]  /*0e20*/  LDS R12, [R20] ;  /* 0x00000000140c7984 */ /* 0x000fe40000000800 */
[----:B------:R-:W-:Y:S02]  /*0e30*/  ISETP.GE.AND P0, PT, R9, R24, PT ;  /* 0x000000180900720c */ /* 0x000fe40003f06270 */
[----:B------:R-:W-:Y:S04]  /*0e40*/  LDS R15, [R6+0x200] ;  /* 0x00020000060f7984 */ /* 0x000fe80000000800 */
[----:B------:R-:W-:Y:S04]  /*0e50*/  LDS R13, [R20+0x100] ;  /* 0x00010000140d7984 */ /* 0x000fe80000000800 */
[----:B------:R-:W-:Y:S04]  /*0e60*/  LDS R17, [R6] ;  /* 0x0000000006117984 */ /* 0x000fe80000000800 */
[----:B------:R-:W-:Y:S01]  /*0e70*/  LDS R18, [R6+0x400] ;  /* 0x0004000006127984 */ /* 0x000fe20000000800 */
[----:B0-----:R-:W-:-:S09]  /*0e80*/  ULEA UR5, UR7, UR4, 0x18 ;  /* 0x0000000407057291 */ /* 0x001fd2000f8ec0ff */
[----:B------:R-:W0:Y:S02]  /*0e90*/  LDS R16, [UR5+0x20] ;  /* 0x00002005ff107984 */ /* 0x000e240008000800 */
[----:B0-----:R-:W-:Y:S02]  /*0ea0*/  LOP3.LUT R28, R16, R14, RZ, 0x30, !PT ;  /* 0x0000000e101c7212 */ /* 0x001fe400078e30ff */
[----:B------:R-:W-:Y:S02]  /*0eb0*/  LOP3.LUT R27, R14, R16, RZ, 0xc0, !PT ;  /* 0x000000100e1b7212 */ /* 0x000fe400078ec0ff */
[----:B------:R-:W-:Y:S02]  /*0ec0*/  LOP3.LUT R25, R16, R12, RZ, 0x30, !PT ;  /* 0x0000000c10197212 */ /* 0x000fe400078e30ff */
[----:B------:R-:W-:Y:S01]  /*0ed0*/  POPC R19, R27 ;  /* 0x0000001b00137309 */ /* 0x000fe20000000000 */
[----:B------:R-:W-:-:S07]  /*0ee0*/  LOP3.LUT R23, R12, R16, RZ, 0xc0, !PT ;  /* 0x000000100c177212 */ /* 0x000fce00078ec0ff */
[----:B------:R-:W0:Y:S08]  /*0ef0*/  POPC R28, R28 ;  /* 0x0000001c001c7309 */ /* 0x000e300000000000 */
[----:B------:R1:W-:Y:S01]  /*0f00*/  POPC R26, R23 ;  /* 0x00000017001a7309 */ /* 0x0003e20000000000 */
[----:B0-----:R-:W-:-:S07]  /*0f10*/  IADD3 R19, PT, PT, R19, R15, -R28 ;  /* 0x0000000f13137210 */ /* 0x001fce0007ffe81c */
[----:B------:R-:W0:Y:S01]  /*0f20*/  POPC R25, R25 ;  /* 0x0000001900197309 */ /* 0x000e220000000000 */
[----:B------:R-:W2:Y:S01]  /*0f30*/  LDS R15, [R20+0x180] ;  /* 0x00018000140f7984 */ /* 0x000ea20000000800 */
[----:B------:R-:W-:-:S03]  /*0f40*/  LOP3.LUT R28, R16, R13, RZ, 0x30, !PT ;  /* 0x0000000d101c7212 */ /* 0x000fc600078e30ff */
[----:B-1----:R-:W1:Y:S03]  /*0f50*/  LDS R23, [R6+0x600] ;  /* 0x0006000006177984 */ /* 0x002e660000000800 */
[----:B------:R-:W-:Y:S01]  /*0f60*/  POPC R28, R28 ;  /* 0x0000001c001c7309 */ /* 0x000fe20000000000 */
[----:B------:R-:W-:Y:S04]  /*0f70*/  STS [R6+0x200], R19 ;  /* 0x0002001306007388 */ /* 0x000fe80000000800 */
[----:B------:R-:W-:Y:S01]  /*0f80*/  LDS R19, [R6+0x480] ;  /* 0x0004800006137984 */ /* 0x000fe20000000800 */
[----:B0-----:R-:W-:Y:S02]  /*0f90*/  IADD3 R17, PT, PT, R26, R17, -R25 ;  /* 0x000000111a117210 */ /* 0x001fe40007ffe819 */
[----:B------:R-:W-:-:S03]  /*0fa0*/  LOP3.LUT R26, R13, R16, RZ, 0xc0, !PT ;  /* 0x000000100d1a7212 */ /* 0x000fc600078ec0ff */
[----:B------:R-:W-:Y:S01]  /*0fb0*/  STS [R6], R17 ;  /* 0x0000001106007388 */ /* 0x000fe20000000800 */
[----:B------:R-:W0:Y:S02]  /*0fc0*/  POPC R27, R26 ;  /* 0x0000001a001b7309 */ /* 0x000e240000000000 */
[----:B0-----:R-:W-:Y:S02]  /*0fd0*/  IADD3 R27, PT, PT, R27, R18, -R28 ;  /* 0x000000121b1b7210 */ /* 0x001fe40007ffe81c */
[----:B------:R-:W-:Y:S01]  /*0fe0*/  LDS R28, [R6+0x80] ;  /* 0x00008000061c7984 */ /* 0x000fe20000000800 */
[----:B--2---:R-:W-:-:S03]  /*0ff0*/  LOP3.LUT R18, R15, R16, RZ, 0xc0, !PT ;  /* 0x000000100f127212 */ /* 0x004fc600078ec0ff */
[----:B------:R-:W-:Y:S01]  /*1000*/  STS [R6+0x400], R27 ;  /* 0x0004001b06007388 */ /* 0x000fe20000000800 */
[----:B------:R-:W-:Y:S02]  /*1010*/  LOP3.LUT R25, R16, R15, RZ, 0x30, !PT ;  /* 0x0000000f10197212 */ /* 0x000fe400078e30ff */
[----:B------:R-:W-:Y:S08]  /*1020*/  POPC R18, R18 ;  /* 0x0000001200127309 */ /* 0x000ff00000000000 */
[----:B------:R-:W1:Y:S02]  /*1030*/  POPC R25, R25 ;  /* 0x0000001900197309 */ /* 0x000e640000000000 */
[----:B-1----:R-:W-:-:S02]  /*1040*/  IADD3 R23, PT, PT, R18, R23, -R25 ;  /* 0x0000001712177210 */ /* 0x002fc40007ffe819 */
[----:B------:R-:W-:Y:S04]  /*1050*/  LDS R18, [R6+0x280] ;  /* 0x0002800006127984 */ /* 0x000fe80000000800 */
[----:B------:R-:W-:Y:S04]  /*1060*/  STS [R6+0x600], R23 ;  /* 0x0006001706007388 */ /* 0x000fe80000000800 */
[----:B------:R-:W0:Y:S02]  /*1070*/  LDS R16, [UR5+0x24] ;  /* 0x00002405ff107984 */ /* 0x000e240008000800 */
[----:B0-----:R-:W-:-:S02]  /*1080*/  LOP3.LUT R29, R14, R16, RZ, 0xc0, !PT ;  /* 0x000000100e1d7212 */ /* 0x001fc400078ec0ff */
[----:B------:R-:W-:Y:S02]  /*1090*/  LOP3.LUT R27, R16, R14, RZ, 0x30, !PT ;  /* 0x0000000e101b7212 */ /* 0x000fe400078e30ff */
[----:B------:R-:W-:Y:S02]  /*10a0*/  LOP3.LUT R26, R12, R16, RZ, 0xc0, !PT ;  /* 0x000000100c1a7212 */ /* 0x000fe400078ec0ff */
[----:B------:R-:W-:Y:S01]  /*10b0*/  POPC R29, R29 ;  /* 0x0000001d001d7309 */ /* 0x000fe20000000000 */
[----:B------:R-:W-:-:S07]  /*10c0*/  LOP3.LUT R25, R16, R12, RZ, 0x30, !PT ;  /* 0x0000000c10197212 */ /* 0x000fce00078e30ff */
[----:B------:R0:W1:Y:S08]  /*10d0*/  POPC R23, R27 ;  /* 0x0000001b00177309 */ /* 0x0000700000000000 */
[----:B------:R-:W-:Y:S01]  /*10e0*/  POPC R26, R26 ;  /* 0x0000001a001a7309 */ /* 0x000fe20000000000 */
[----:B0-----:R-:W-:Y:S02]  /*10f0*/  LOP3.LUT R27, R16, R15, RZ, 0x30, !PT ;  /* 0x0000000f101b7212 */ /* 0x001fe400078e30ff */
[----:B-1----:R-:W-:-:S05]  /*1100*/  IADD3 R23, PT, PT, R29, R18, -R23 ;  /* 0x000000121d177210 */ /* 0x002fca0007ffe817 */
[----:B------:R-:W0:Y:S01]  /*1110*/  POPC R25, R25 ;  /* 0x0000001900197309 */ /* 0x000e220000000000 */
[----:B------:R-:W1:Y:S04]  /*1120*/  LDS R18, [R6+0x680] ;  /* 0x0006800006127984 */ /* 0x000e680000000800 */
[----:B------:R-:W-:Y:S03]  /*1130*/  STS [R6+0x280], R23 ;  /* 0x0002801706007388 */ /* 0x000fe60000000800 */
[----:B------:R-:W-:Y:S01]  /*1140*/  POPC R27, R27 ;  /* 0x0000001b001b7309 */ /* 0x000fe20000000000 */
[----:B0-----:R-:W-:Y:S02]  /*1150*/  IADD3 R17, PT, PT, R26, R28, -R25 ;  /* 0x0000001c1a117210 */ /* 0x001fe40007ffe819 */
[----:B------:R-:W-:-:S02]  /*1160*/  LOP3.LUT R26, R13, R16, RZ, 0xc0, !PT ;  /* 0x000000100d1a7212 */ /* 0x000fc400078ec0ff */
[----:B------:R-:W-:Y:S01]  /*1170*/  LOP3.LUT R28, R16, R13, RZ, 0x30, !PT ;  /* 0x0000000d101c7212 */ /* 0x000fe200078e30ff */
[----:B------:R-:W-:Y:S01]  /*1180*/  STS [R6+0x80], R17 ;  /* 0x0000801106007388 */ /* 0x000fe20000000800 */
[----:B------:R-:W-:Y:S02]  /*1190*/  LOP3.LUT R25, R15, R16, RZ, 0xc0, !PT ;  /* 0x000000100f197212 */ /* 0x000fe400078ec0ff */
[----:B------:R-:W-:Y:S08]  /*11a0*/  POPC R26, R26 ;  /* 0x0000001a001a7309 */ /* 0x000ff00000000000 */
[----:B------:R-:W0:Y:S08]  /*11b0*/  POPC R28, R28 ;  /* 0x0000001c001c7309 */ /* 0x000e300000000000 */
[----:B------:R-:W1:Y:S01]  /*11c0*/  POPC R25, R25 ;  /* 0x0000001900197309 */ /* 0x000e620000000000 */
[----:B0-----:R-:W-:-:S02]  /*11d0*/  IADD3 R19, PT, PT, R26, R19, -R28 ;  /* 0x000000131a137210 */ /* 0x001fc40007ffe81c */
[----:B------:R-:W-:Y:S04]  /*11e0*/  LDS R28, [R6+0x100] ;  /* 0x00010000061c7984 */ /* 0x000fe80000000800 */
[----:B------:R-:W-:Y:S01]  /*11f0*/  STS [R6+0x480], R19 ;  /* 0x0004801306007388 */ /* 0x000fe20000000800 */
[----:B-1----:R-:W-:-:S03]  /*1200*/  IADD3 R29, PT, PT, R25, R18, -R27 ;  /* 0x00000012191d7210 */ /* 0x002fc60007ffe81b */
[----:B------:R-:W-:Y:S04]  /*1210*/  LDS R18, [R6+0x300] ;  /* 0x0003000006127984 */ /* 0x000fe80000000800 */
[----:B------:R-:W-:Y:S04]  /*1220*/  STS [R6+0x680], R29 ;  /* 0x0006801d06007388 */ /* 0x000fe80000000800 */
[----:B------:R-:W0:Y:S04]  /*1230*/  LDS R16, [UR5+0x28] ;  /* 0x00002805ff107984 */ /* 0x000e280008000800 */
[----:B------:R-:W1:Y:S01]  /*1240*/  LDS R19, [R6+0x500] ;  /* 0x0005000006137984 */ /* 0x000e620000000800 */
[----:B0-----:R-:W-:-:S02]  /*1250*/  LOP3.LUT R26, R12, R16, RZ, 0xc0, !PT ;  /* 0x000000100c1a7212 */ /* 0x001fc400078ec0ff */
[----:B------:R-:W-:Y:S02]  /*1260*/  LOP3.LUT R25, R16, R12, RZ, 0x30, !PT ;  /* 0x0000000c10197212 */ /* 0x000fe400078e30ff */
[----:B------:R-:W-:Y:S02]  /*1270*/  LOP3.LUT R27, R14, R16, RZ, 0xc0, !PT ;  /* 0x000000100e1b7212 */ /* 0x000fe400078ec0ff */
[----:B------:R-:W-:Y:S01]  /*1280*/  POPC R26, R26 ;  /* 0x0000001a001a7309 */ /* 0x000fe20000000000 */
[----:B------:R-:W-:-:S07]  /*1290*/  LOP3.LUT R29, R16, R13, RZ, 0x30, !PT ;  /* 0x0000000d101d7212 */ /* 0x000fce00078e30ff */
[----:B------:R-:W0:Y:S08]  /*12a0*/  POPC R25, R25 ;  /* 0x0000001900197309 */ /* 0x000e300000000000 */
[----:B------:R2:W-:Y:S01]  /*12b0*/  POPC R23, R27 ;  /* 0x0000001b00177309 */ /* 0x0005e20000000000 */
[----:B0-----:R-:W-:-:S07]  /*12c0*/  IADD3 R17, PT, PT, R26, R28, -R25 ;  /* 0x0000001c1a117210 */ /* 0x001fce0007ffe819 */
[----:B------:R-:W-:Y:S01]  /*12d0*/  POPC R29, R29 ;  /* 0x0000001d001d7309 */ /* 0x000fe20000000000 */
[C---:B------:R-:W-:Y:S02]  /*12e0*/  LOP3.LUT R28, R16.reuse, R14, RZ, 0x30, !PT ;  /* 0x0000000e101c7212 */ /* 0x040fe400078e30ff */
[-C--:B------:R-:W-:Y:S01]  /*12f0*/  LOP3.LUT R26, R13, R16.reuse, RZ, 0xc0, !PT ;  /* 0x000000100d1a7212 */ /* 0x080fe200078ec0ff */
[----:B------:R-:W-:Y:S01]  /*1300*/  STS [R6+0x100], R17 ;  /* 0x0001001106007388 */ /* 0x000fe20000000800 */
[----:B------:R-:W-:Y:S02]  /*1310*/  LOP3.LUT R25, R15, R16, RZ, 0xc0, !PT ;  /* 0x000000100f197212 */ /* 0x000fe400078ec0ff */
[----:B--2---:R-:W-:Y:S01]  /*1320*/  LOP3.LUT R27, R16, R15, RZ, 0x30, !PT ;  /* 0x0000000f101b7212 */ /* 0x004fe200078e30ff */
[----:B------:R-:W0:Y:S08]  /*1330*/  POPC R28, R28 ;  /* 0x0000001c001c7309 */ /* 0x000e300000000000 */
[----:B------:R-:W1:Y:S01]  /*1340*/  POPC R26, R26 ;  /* 0x0000001a001a7309 */ /* 0x000e620000000000 */
[----:B0-----:R-:W-:-:S07]  /*1350*/  IADD3 R23, PT, PT, R23, R18, -R28 ;  /* 0x0000001217177210 */ /* 0x001fce0007ffe81c */
[----:B------:R-:W-:Y:S01]  /*1360*/  POPC R25, R25 ;  /* 0x0000001900197309 */ /* 0x000fe20000000000 */
[----:B------:R-:W0:Y:S04]  /*1370*/  LDS R18, [R6+0x700] ;  /* 0x0007000006127984 */ /* 0x000e280000000800 */
[----:B------:R-:W-:Y:S01]  /*1380*/  STS [R6+0x300], R23 ;  /* 0x0003001706007388 */ /* 0x000fe20000000800 */
[----:B-1----:R-:W-:Y:S02]  /*1390*/  IADD3 R19, PT, PT, R26, R19, -R29 ;  /* 0x000000131a137210 */ /* 0x002fe40007ffe81d */
[----:B------:R-:W0:Y:S01]  /*13a0*/  POPC R27, R27 ;  /* 0x0000001b001b7309 */ /* 0x000e220000000000 */
[----:B------:R-:W-:Y:S04]  /*13b0*/  LDS R28, [R6+0x180] ;  /* 0x00018000061c7984 */ /* 0x000fe80000000800 */
[----:B------:R-:W-:Y:S04]  /*13c0*/  STS [R6+0x500], R19 ;  /* 0x0005001306007388 */ /* 0x000fe80000000800 */
[----:B------:R-:W-:Y:S01]  /*13d0*/  LDS R23, [R6+0x580] ;  /* 0x0005800006177984 */ /* 0x000fe20000000800 */
[----:B0-----:R-:W-:-:S05]  /*13e0*/  IADD3 R18, PT, PT, R25, R18, -R27 ;  /* 0x0000001219127210 */ /* 0x001fca0007ffe81b */
[----:B------:R-:W-:Y:S04]  /*13f0*/  STS [R6+0x700], R18 ;  /* 0x0007001206007388 */ /* 0x000fe80000000800 */
[----:B------:R-:W0:Y:S04]  /*1400*/  LDS R16, [UR5+0x2c] ;  /* 0x00002c05ff107984 */ /* 0x000e280008000800 */
[----:B------:R-:W-:Y:S01]  /*1410*/  LDS R18, [R6+0x780] ;  /* 0x0007800006127984 */ /* 0x000fe20000000800 */
[----:B0-----:R-:W-:Y:S02]  /*1420*/  LOP3.LUT R26, R12, R16, RZ, 0xc0, !PT ;  /* 0x000000100c1a7212 */ /* 0x001fe400078ec0ff */
[----:B------:R-:W-:-:S02]  /*1430*/  LOP3.LUT R25, R16, R12, RZ, 0x30, !PT ;  /* 0x0000000c10197212 */ /* 0x000fc400078e30ff */
[----:B------:R-:W0:Y:S01]  /*1440*/  LDS R12, [R6+0x380] ;  /* 0x00038000060c7984 */ /* 0x000e220000000800 */
[----:B------:R-:W-:Y:S01]  /*1450*/  LOP3.LUT R27, R14, R16, RZ, 0xc0, !PT ;  /* 0x000000100e1b7212 */ /* 0x000fe200078ec0ff */
[----:B------:R-:W-:Y:S01]  /*1460*/  POPC R26, R26 ;  /* 0x0000001a001a7309 */ /* 0x000fe20000000000 */
[----:B------:R-:W-:-:S07]  /*1470*/  LOP3.LUT R14, R16, R14, RZ, 0x30, !PT ;  /* 0x0000000e100e7212 */ /* 0x000fce00078e30ff */
[----:B------:R-:W1:Y:S08]  /*1480*/  POPC R25, R25 ;  /* 0x0000001900197309 */ /* 0x000e700000000000 */
[----:B------:R-:W-:Y:S01]  /*1490*/  POPC R17, R27 ;  /* 0x0000001b00117309 */ /* 0x000fe20000000000 */
[----:B-1----:R-:W-:-:S07]  /*14a0*/  IADD3 R19, PT, PT, R26, R28, -R25 ;  /* 0x0000001c1a137210 */ /* 0x002fce0007ffe819 */
[----:B------:R-:W0:Y:S01]  /*14b0*/  POPC R14, R14 ;  /* 0x0000000e000e7309 */ /* 0x000e220000000000 */
[-C--:B------:R-:W-:Y:S02]  /*14c0*/  LOP3.LUT R26, R13, R16.reuse, RZ, 0xc0, !PT ;  /* 0x000000100d1a7212 */ /* 0x080fe400078ec0ff */
[----:B------:R-:W-:Y:S01]  /*14d0*/  LOP3.LUT R25, R15, R16, RZ, 0xc0, !PT ;  /* 0x000000100f197212 */ /* 0x000fe200078ec0ff */
[----:B------:R1:W-:Y:S01]  /*14e0*/  STS [R6+0x180], R19 ;  /* 0x0001801306007388 */ /* 0x0003e20000000800 */
[C---:B------:R-:W-:Y:S02]  /*14f0*/  LOP3.LUT R13, R16.reuse, R13, RZ, 0x30, !PT ;  /* 0x0000000d100d7212 */ /* 0x040fe400078e30ff */
[----:B------:R-:W-:Y:S01]  /*1500*/  LOP3.LUT R15, R16, R15, RZ, 0x30, !PT ;  /* 0x0000000f100f7212 */ /* 0x000fe200078e30ff */
[----:B------:R-:W-:Y:S01]  /*1510*/  POPC R26, R26 ;  /* 0x0000001a001a7309 */ /* 0x000fe20000000000 */
[----:B0-----:R-:W-:-:S07]  /*1520*/  IADD3 R17, PT, PT, R17, R12, -R14 ;  /* 0x0000000c11117210 */ /* 0x001fce0007ffe80e */
[----:B------:R-:W0:Y:S01]  /*1530*/  POPC R13, R13 ;  /* 0x0000000d000d7309 */ /* 0x000e220000000000 */
[----:B------:R1:W-:Y:S07]  /*1540*/  STS [R6+0x380], R17 ;  /* 0x0003801106007388 */ /* 0x0003ee0000000800 */
[----:B------:R-:W-:Y:S01]  /*1550*/  POPC R25, R25 ;  /* 0x0000001900197309 */ /* 0x000fe20000000000 */
[----:B0-----:R-:W-:-:S07]  /*1560*/  IADD3 R23, PT, PT, R26, R23, -R13 ;  /* 0x000000171a177210 */ /* 0x001fce0007ffe80d */
[----:B------:R-:W0:Y:S01]  /*1570*/  POPC R15, R15 ;  /* 0x0000000f000f7309 */ /* 0x000e220000000000 */
[----:B------:R1:W-:Y:S01]  /*1580*/  STS [R6+0x580], R23 ;  /* 0x0005801706007388 */ /* 0x0003e20000000800 */
[----:B0-----:R-:W-:-:S05]  /*1590*/  IADD3 R27, PT, PT, R25, R18, -R15 ;  /* 0x00000012191b7210 */ /* 0x001fca0007ffe80f */
[----:B------:R1:W-:Y:S01]  /*15a0*/  STS [R6+0x780], R27 ;  /* 0x0007801b06007388 */ /* 0x0003e20000000800 */
[----:B------:R-:W-:Y:S05]  /*15b0*/  @!P0 BRA `(.L_x_2772) ;  /* 0xffffffec00748947 */ /* 0x000fea000383ffff */
.L_x_2768:
[----:B------:R-:W-:Y:S01]  /*15c0*/  BAR.SYNC.DEFER_BLOCKING 0x0 ;  /* 0x0000000000007b1d */ /* 0x000fe20000010000 */
[----:B------:R-:W-:Y:S01]  /*15d0*/  UIADD3 UR5, UPT, UPT, UR4, 0x830, URZ ;  /* 0x0000083004057890 */ /* 0x000fe2000fffe0ff */
[----:B------:R-:W-:-:S03]  /*15e0*/  IMAD.SHL.U32 R15, R0, 0x20, RZ ;  /* 0x00000020000f7824 */ /* 0x000fc600078e00ff */
[----:B------:R-:W-:-:S03]  /*15f0*/  ULEA UR5, UR7, UR5, 0x18 ;  /* 0x0000000507057291 */ /* 0x000fc6000f8ec0ff */
[----:B------:R-:W0:Y:S03]  /*1600*/  LDC.64 R28, c[0x0][0x390] ;  /* 0x0000e400ff1c7b82 */ /* 0x000e260000000a00 */
[----:B------:R-:W-:-:S05]  /*1610*/  LEA R3, R4, UR5, 0x2 ;  /* 0x0000000504037c11 */ /* 0x000fca000f8e10ff */
[----:B------:R-:W2:Y:S04]  /*1620*/  LDS R4, [R3] ;  /* 0x0000000003047984 */ /* 0x000ea80000000800 */
[----:B------:R-:W3:Y:S01]  /*1630*/  LDS R2, [R3+0x200] ;  /* 0x0002000003027984 */ /* 0x000ee20000000800 */
[----:B0-----:R-:W-:-:S03]  /*1640*/  IMAD.WIDE.U32 R28, R15, 0x4, R28 ;  /* 0x000000040f1c7825 */ /* 0x001fc600078e001c */
[----:B------:R-:W0:Y:S04]  /*1650*/  LDS R5, [R3+0x400] ;  /* 0x0004000003057984 */ /* 0x000e280000000800 */
[----:B------:R-:W4:Y:S04]  /*1660*/  LDS R8, [R3+0x800] ;  /* 0x0008000003087984 */ /* 0x000f280000000800 */
[----:B-1----:R-:W1:Y:S04]  /*1670*/  LDS R6, [R3+0x600] ;  /* 0x0006000003067984 */ /* 0x002e680000000800 */
[----:B------:R-:W5:Y:S04]  /*1680*/  LDS R9, [R3+0xa00] ;  /* 0x000a000003097984 */ /* 0x000f680000000800 */
[----:B------:R-:W5:Y:S04]  /*1690*/  LDS R10, [R3+0xc00] ;  /* 0x000c0000030a7984 */ /* 0x000f680000000800 */
[----:B------:R-:W5:Y:S04]  /*16a0*/  LDS R11, [R3+0xe00] ;  /* 0x000e0000030b7984 */ /* 0x000f680000000800 */
[----:B------:R-:W-:Y:S04]  /*16b0*/  LDS R7, [R3+0x280] ;  /* 0x0002800003077984 */ /* 0x000fe80000000800 */
[----:B------:R-:W-:Y:S01]  /*16c0*/  LDS R13, [R3+0xe80] ;  /* 0x000e8000030d7984 */ /* 0x000fe20000000800 */
[----:B--2---:R-:W-:-:S03]  /*16d0*/  ISETP.GT.AND P0, PT, R4, -0x1, PT ;  /* 0xffffffff0400780c */ /* 0x004fc60003f04270 */
[----:B------:R-:W-:Y:S01]  /*16e0*/  LDS R14, [R3+0x100] ;  /* 0x00010000030e7984 */ /* 0x000fe20000000800 */
[----:B---3--:R-:W-:-:S03]  /*16f0*/  ISETP.GT.AND P1, PT, R2, -0x1, PT ;  /* 0xffffffff0200780c */ /* 0x008fc60003f24270 */
[----:B------:R-:W2:Y:S04]  /*1700*/  LDS R4, [R3+0x80] ;  /* 0x0000800003047984 */ /* 0x000ea80000000800 */
[----:B------:R-:W-:Y:S02]  /*1710*/  LDS R2, [R3+0xa80] ;  /* 0x000a800003027984 */ /* 0x000fe40000000800 */
[----:B------:R-:W-:Y:S02]  /*1720*/  VOTE.ANY R24, PT, P0 ;  /* 0x0000000000187806 */ /* 0x000fe400000e0100 */
[----:B------:R-:W-:Y:S01]  /*1730*/  LDS R20, [R3+0xd00] ;  /* 0x000d000003147984 */ /* 0x000fe20000000800 */
[----:B0-----:R-:W-:Y:S02]  /*1740*/  ISETP.GT.AND P0, PT, R5, -0x1, PT ;  /* 0xffffffff0500780c */ /* 0x001fe40003f04270 */
[----:B------:R-:W-:Y:S01]  /*1750*/  VOTE.ANY R25, PT, P1 ;  /* 0x0000000000197806 */ /* 0x000fe200008e0100 */
[----:B------:R-:W-:Y:S01]  /*1760*/  LDS R5, [R3+0x680] ;  /* 0x0006800003057984 */ /* 0x000fe20000000800 */
[----:B----4-:R-:W-:Y:S01]  /*1770*/  ISETP.GT.AND P1, PT, R8, -0x1, PT ;  /* 0xffffffff0800780c */ /* 0x010fe20003f24270 */
[----:B------:R-:W-:Y:S01]  /*1780*/  BREV R24, R24 ;  /* 0x0000001800187301 */ /* 0x000fe20000000000 */
[----:B-1----:R-:W-:Y:S01]  /*1790*/  ISETP.GT.AND P2, PT, R6, -0x1, PT ;  /* 0xffffffff0600780c */ /* 0x002fe20003f44270 */
[----:B------:R-:W0:Y:S04]  /*17a0*/  LDS R8, [R3+0x480] ;  /* 0x0004800003087984 */ /* 0x000e280000000800 */
[----:B------:R-:W1:Y:S02]  /*17b0*/  LDS R6, [R3+0x880] ;  /* 0x0008800003067984 */ /* 0x000e640000000800 */
[----:B------:R-:W-:Y:S01]  /*17c0*/  VOTE.ANY R26, PT, P0 ;  /* 0x00000000001a7806 */ /* 0x000fe200000e0100 */
[----:B------:R-:W-:Y:S01]  /*17d0*/  BREV R25, R25 ;  /* 0x0000001900197301 */ /* 0x000fe20000000000 */
[----:B-----5:R-:W-:Y:S01]  /*17e0*/  ISETP.GT.AND P0, PT, R9, -0x1, PT ;  /* 0xffffffff0900780c */ /* 0x020fe20003f04270 */
[----:B------:R-:W-:Y:S01]  /*17f0*/  LDS R21, [R3+0xf00] ;  /* 0x000f000003157984 */ /* 0x000fe20000000800 */
[----:B------:R-:W-:-:S02]  /*1800*/  VOTE.ANY R16, PT, P1 ;  /* 0x0000000000107806 */ /* 0x000fc400008e0100 */
[----:B------:R-:W-:Y:S01]  /*1810*/  VOTE.ANY R27, PT, P2 ;  /* 0x00000000001b7806 */ /* 0x000fe200010e0100 */
[----:B------:R-:W-:Y:S01]  /*1820*/  LDS R9, [R3+0x300] ;  /* 0x0003000003097984 */ /* 0x000fe20000000800 */
[----:B------:R-:W-:Y:S01]  /*1830*/  ISETP.GT.AND P2, PT, R10, -0x1, PT ;  /* 0xffffffff0a00780c */ /* 0x000fe20003f44270 */
[----:B------:R-:W-:Y:S02]  /*1840*/  BREV R26, R26 ;  /* 0x0000001a001a7301 */ /* 0x000fe40000000000 */
[----:B------:R-:W-:Y:S04]  /*1850*/  LDS R10, [R3+0x900] ;  /* 0x00090000030a7984 */ /* 0x000fe80000000800 */
[----:B------:R-:W-:Y:S01]  /*1860*/  VOTE.ANY R17, PT, P0 ;  /* 0x0000000000117806 */ /* 0x000fe200000e0100 */
[----:B------:R-:W-:Y:S01]  /*1870*/  LDS R22, [R3+0x180] ;  /* 0x0001800003167984 */ /* 0x000fe20000000800 */
[----:B------:R-:W-:Y:S01]  /*1880*/  ISETP.GT.AND P0, PT, R11, -0x1, PT ;  /* 0xffffffff0b00780c */ /* 0x000fe20003f04270 */
[----:B------:R-:W3:Y:S01]  /*1890*/  BREV R27, R27 ;  /* 0x0000001b001b7301 */ /* 0x000ee20000000000 */
[----:B--2---:R-:W-:Y:S01]  /*18a0*/  ISETP.GT.AND P1, PT, R4, -0x1, PT ;  /* 0xffffffff0400780c */ /* 0x004fe20003f24270 */
[----:B------:R-:W2:Y:S01]  /*18b0*/  LDS R11, [R3+0xc80] ;  /* 0x000c8000030b7984 */ /* 0x000ea20000000800 */
[----:B------:R-:W-:-:S02]  /*18c0*/  VOTE.ANY R18, PT, P2 ;  /* 0x0000000000127806 */ /* 0x000fc400010e0100 */
[----:B------:R-:W-:Y:S01]  /*18d0*/  ISETP.GT.AND P2, PT, R7, -0x1, PT ;  /* 0xffffffff0700780c */ /* 0x000fe20003f44270 */
[----:B------:R-:W-:Y:S02]  /*18e0*/  LDS R23, [R3+0x380] ;  /* 0x0003800003177984 */ /* 0x000fe40000000800 */
[----:B------:R-:W-:Y:S04]  /*18f0*/  BREV R16, R16 ;  /* 0x0000001000107301 */ /* 0x000fe80000000000 */
[----:B------:R-:W-:Y:S02]  /*1900*/  VOTE.ANY R19, PT, P0 ;  /* 0x0000000000137806 */ /* 0x000fe400000e0100 */
[----:B------:R-:W-:Y:S01]  /*1910*/  VOTE.ANY R4, PT, P1 ;  /* 0x0000000000047806 */ /* 0x000fe200008e0100 */
[----:B---3--:R-:W-:Y:S01]  /*1920*/  STG.E.128 desc[UR12][R28.64], R24 ;  /* 0x000000181c007986 */ /* 0x008fe2000c101d0c */
[----:B0-----:R-:W-:Y:S01]  /*1930*/  ISETP.GT.AND P0, PT, R8, -0x1, PT ;  /* 0xffffffff0800780c */ /* 0x001fe20003f04270 */
[----:B------:R-:W-:Y:S01]  /*1940*/  BREV R17, R17 ;  /* 0x0000001100117301 */ /* 0x000fe20000000000 */
[----:B------:R-:W-:Y:S01]  /*1950*/  VOTE.ANY R12, PT, P2 ;  /* 0x00000000000c7806 */ /* 0x000fe200010e0100 */
[----:B------:R-:W0:Y:S01]  /*1960*/  LDS R8, [R3+0x500] ;  /* 0x0005000003087984 */ /* 0x000e220000000800 */
[----:B------:R-:W-:-:S02]  /*1970*/  ISETP.GT.AND P1, PT, R5, -0x1, PT ;  /* 0xffffffff0500780c */ /* 0x000fc40003f24270 */
[----:B-1----:R-:W-:Y:S01]  /*1980*/  ISETP.GT.AND P2, PT, R6, -0x1, PT ;  /* 0xffffffff0600780c */ /* 0x002fe20003f44270 */
[----:B------:R-:W-:Y:S02]  /*1990*/  LDS R24, [R3+0x980] ;  /* 0x0009800003187984 */ /* 0x000fe40000000800 */
[----:B------:R1:W-:Y:S02]  /*19a0*/  BREV R5, R12 ;  /* 0x0000000c00057301 */ /* 0x0003e40000000000 */
[----:B------:R-:W-:Y:S02]  /*19b0*/  LDS R25, [R3+0xb80] ;  /* 0x000b800003197984 */ /* 0x000fe40000000800 */
[----:B------:R-:W-:Y:S02]  /*19c0*/  VOTE.ANY R6, PT, P0 ;  /* 0x0000000000067806 */ /* 0x000fe400000e0100 */
[----:B------:R-:W-:Y:S01]  /*19d0*/  ISETP.GT.AND P0, PT, R2, -0x1, PT ;  /* 0xffffffff0200780c */ /* 0x000fe20003f04270 */
[----:B------:R-:W-:Y:S01]  /*19e0*/  LDS R26, [R3+0xd80] ;  /* 0x000d8000031a7984 */ /* 0x000fe20000000800 */
[----:B------:R-:W-:Y:S01]  /*19f0*/  VOTE.ANY R7, PT, P1 ;  /* 0x0000000000077806 */ /* 0x000fe200008e0100 */
[----:B------:R-:W-:Y:S01]  /*1a00*/  BREV R18, R18 ;  /* 0x0000001200127301 */ /* 0x000fe20000000000 */
[----:B-1----:R-:W-:Y:S01]  /*1a10*/  VOTE.ANY R12, PT, P2 ;  /* 0x00000000000c7806 */ /* 0x002fe200010e0100 */
[----:B------:R-:W1:Y:S01]  /*1a20*/  LDS R2, [R3+0x700] ;  /* 0x0007000003027984 */ /* 0x000e620000000800 */
[----:B------:R-:W-:-:S03]  /*1a30*/  ISETP.GT.AND P2, PT, R13, -0x1, PT ;  /* 0xffffffff0d00780c */ /* 0x000fc60003f44270 */
[----:B------:R-:W-:Y:S01]  /*1a40*/  LDS R27, [R3+0xf80] ;  /* 0x000f8000031b7984 */ /* 0x000fe20000000800 */
[----:B--2---:R-:W-:Y:S01]  /*1a50*/  ISETP.GT.AND P1, PT, R11, -0x1, PT ;  /* 0xffffffff0b00780c */ /* 0x004fe20003f24270 */
[----:B------:R-:W2:Y:S02]  /*1a60*/  BREV R19, R19 ;  /* 0x0000001300137301 */ /* 0x000ea40000000000 */
[----:B------:R-:W3:Y:S01]  /*1a70*/  LDS R11, [R3+0xb00] ;  /* 0x000b0000030b7984 */ /* 0x000ee20000000800 */
[----:B------:R-:W-:Y:S02]  /*1a80*/  VOTE.ANY R0, PT, P0 ;  /* 0x0000000000007806 */ /* 0x000fe400000e0100 */
[----:B------:R-:W-:-:S03]  /*1a90*/  ISETP.GT.AND P0, PT, R9, -0x1, PT ;  /* 0xffffffff0900780c */ /* 0x000fc60003f04270 */
[----:B------:R-:W-:Y:S01]  /*1aa0*/  VOTE.ANY R15, PT, P2 ;  /* 0x00000000000f7806 */ /* 0x000fe200010e0100 */
[----:B------:R4:W-:Y:S01]  /*1ab0*/  BREV R13, R0 ;  /* 0x00000000000d7301 */ /* 0x0009e20000000000 */
[----:B--2---:R2:W-:Y:S01]  /*1ac0*/  STG.E.128 desc[UR12][R28.64+0x10], R16 ;  /* 0x000010101c007986 */ /* 0x0045e2000c101d0c */
[----:B0-----:R-:W-:-:S06]  /*1ad0*/  ISETP.GT.AND P2, PT, R8, -0x1, PT ;  /* 0xffffffff0800780c */ /* 0x001fcc0003f44270 */
[----:B------:R-:W-:Y:S01]  /*1ae0*/  BREV R4, R4 ;  /* 0x0000000400047301 */ /* 0x000fe20000000000 */
[----:B----4-:R-:W-:Y:S02]  /*1af0*/  VOTE.ANY R0, PT, P1 ;  /* 0x0000000000007806 */ /* 0x010fe400008e0100 */
[----:B------:R-:W-:Y:S02]  /*1b00*/  ISETP.GT.AND P1, PT, R14, -0x1, PT ;  /* 0xffffffff0e00780c */ /* 0x000fe40003f24270 */
[----:B------:R-:W-:Y:S02]  /*1b10*/  VOTE.ANY R9, PT, P0 ;  /* 0x0000000000097806 */ /* 0x000fe400000e0100 */
[----:B------:R-:W-:Y:S01]  /*1b20*/  ISETP.GT.AND P0, PT, R10, -0x1, PT ;  /* 0xffffffff0a00780c */ /* 0x000fe20003f04270 */
[----:B------:R0:W-:Y:S01]  /*1b30*/  BREV R14, R0 ;  /* 0x00000000000e7301 */ /* 0x0001e20000000000 */
[----:B------:R-:W-:-:S07]  /*1b40*/  VOTE.ANY R10, PT, P2 ;  /* 0x00000000000a7806 */ /* 0x000fce00010e0100 */
[----:B------:R-:W-:Y:S01]  /*1b50*/  VOTE.ANY R8, PT, P1 ;  /* 0x0000000000087806 */ /* 0x000fe200008e0100 */
[----:B0-----:R-:W0:Y:S01]  /*1b60*/  LDS R0, [R3+0x780] ;  /* 0x0007800003007984 */ /* 0x001e220000000800 */
[----:B-1----:R-:W-:Y:S01]  /*1b70*/  ISETP.GT.AND P1, PT, R2, -0x1, PT ;  /* 0xffffffff0200780c */ /* 0x002fe20003f24270 */
[----:B------:R-:W-:Y:S02]  /*1b80*/  BREV R6, R6 ;  /* 0x0000000600067301 */ /* 0x000fe40000000000 */
[----:B------:R-:W1:Y:S01]  /*1b90*/  LDS R2, [R3+0x580] ;  /* 0x0005800003027984 */ /* 0x000e620000000800 */
[----:B---3--:R-:W-:-:S05]  /*1ba0*/  ISETP.GT.AND P2, PT, R11, -0x1, PT ;  /* 0xffffffff0b00780c */ /* 0x008fca0003f44270 */
[----:B------:R-:W3:Y:S04]  /*1bb0*/  BREV R7, R7 ;  /* 0x0000000700077301 */ /* 0x000ee80000000000 */
[----:B------:R-:W-:Y:S02]  /*1bc0*/  VOTE.ANY R11, PT, P1 ;  /* 0x00000000000b7806 */ /* 0x000fe400008e0100 */
[----:B------:R-:W-:Y:S02]  /*1bd0*/  ISETP.GT.AND P1, PT, R20, -0x1, PT ;  /* 0xffffffff1400780c */ /* 0x000fe40003f24270 */
[----:B------:R-:W-:Y:S01]  /*1be0*/  VOTE.ANY R20, PT, P0 ;  /* 0x0000000000147806 */ /* 0x000fe200000e0100 */
[----:B------:R-:W-:Y:S01]  /*1bf0*/  BREV R12, R12 ;  /* 0x0000000c000c7301 */ /* 0x000fe20000000000 */
[----:B------:R-:W-:-:S02]  /*1c00*/  ISETP.GT.AND P0, PT, R21, -0x1, PT ;  /* 0xffffffff1500780c */ /* 0x000fc40003f04270 */
[----:B------:R-:W-:Y:S02]  /*1c10*/  VOTE.ANY R21, PT, P2 ;  /* 0x0000000000157806 */ /* 0x000fe400010e0100 */
[----:B------:R-:W-:Y:S01]  /*1c20*/  ISETP.GT.AND P2, PT, R22, -0x1, PT ;  /* 0xffffffff1600780c */ /* 0x000fe20003f44270 */
[----:B---3--:R-:W-:Y:S02]  /*1c30*/  STG.E.128 desc[UR12][R28.64+0x20], R4 ;  /* 0x000020041c007986 */ /* 0x008fe4000c101d0c */
[----:B------:R-:W3:Y:S02]  /*1c40*/  BREV R15, R15 ;  /* 0x0000000f000f7301 */ /* 0x000ee40000000000 */
[----:B------:R-:W-:Y:S02]  /*1c50*/  VOTE.ANY R22, PT, P1 ;  /* 0x0000000000167806 */ /* 0x000fe400008e0100 */
[----:B------:R-:W-:Y:S02]  /*1c60*/  ISETP.GT.AND P1, PT, R23, -0x1, PT ;  /* 0xffffffff1700780c */ /* 0x000fe40003f24270 */
[----:B------:R-:W-:-:S02]  /*1c70*/  VOTE.ANY R23, PT, P0 ;  /* 0x0000000000177806 */ /* 0x000fc400000e0100 */
[----:B------:R-:W-:Y:S02]  /*1c80*/  BREV R8, R8 ;  /* 0x0000000800087301 */ /* 0x000fe40000000000 */
[----:B--2---:R-:W-:Y:S02]  /*1c90*/  VOTE.ANY R16, PT, P2 ;  /* 0x0000000000107806 */ /* 0x004fe400010e0100 */
[----:B0-----:R-:W-:Y:S01]  /*1ca0*/  ISETP.GT.AND P2, PT, R0, -0x1, PT ;  /* 0xffffffff0000780c */ /* 0x001fe20003f44270 */
[----:B---3--:R-:W-:Y:S03]  /*1cb0*/  STG.E.128 desc[UR12][R28.64+0x30], R12 ;  /* 0x0000300c1c007986 */ /* 0x008fe6000c101d0c */
[----:B------:R-:W-:Y:S01]  /*1cc0*/  BREV R9, R9 ;  /* 0x0000000900097301 */ /* 0x000fe20000000000 */
[----:B------:R-:W-:Y:S02]  /*1cd0*/  VOTE.ANY R17, PT, P1 ;  /* 0x0000000000117806 */ /* 0x000fe400008e0100 */
[----:B-1----:R-:W-:-:S02]  /*1ce0*/  ISETP.GT.AND P0, PT, R2, -0x1, PT ;  /* 0xffffffff0200780c */ /* 0x002fc40003f04270 */
[----:B------:R-:W-:-:S03]  /*1cf0*/  ISETP.GT.AND P1, PT, R24, -0x1, PT ;  /* 0xffffffff1800780c */ /* 0x000fc60003f24270 */
[----:B------:R-:W-:Y:S01]  /*1d00*/  BREV R10, R10 ;  /* 0x0000000a000a7301 */ /* 0x000fe20000000000 */
[----:B------:R-:W-:Y:S02]  /*1d10*/  VOTE.ANY R19, PT, P2 ;  /* 0x0000000000137806 */ /* 0x000fe400010e0100 */
[----:B------:R-:W-:-:S05]  /*1d20*/  ISETP.GT.AND P2, PT, R26, -0x1, PT ;  /* 0xffffffff1a00780c */ /* 0x000fca0003f44270 */
[----:B------:R-:W-:Y:S01]  /*1d30*/  VOTE.ANY R18, PT, P0 ;  /* 0x0000000000127806 */ /* 0x000fe200000e0100 */
[----:B------:R-:W0:Y:S01]  /*1d40*/  BREV R11, R11 ;  /* 0x0000000b000b7301 */ /* 0x000e220000000000 */
[----:B------:R-:W-:Y:S02]  /*1d50*/  VOTE.ANY R24, PT, P1 ;  /* 0x0000000000187806 */ /* 0x000fe400008e0100 */
[----:B------:R-:W-:Y:S02]  /*1d60*/  ISETP.GT.AND P0, PT, R25, -0x1, PT ;  /* 0xffffffff1900780c */ /* 0x000fe40003f04270 */
[----:B------:R-:W-:Y:S02]  /*1d70*/  ISETP.GT.AND P1, PT, R27, -0x1, PT ;  /* 0xffffffff1b00780c */ /* 0x000fe40003f24270 */
[----:B------:R-:W-:Y:S01]  /*1d80*/  VOTE.ANY R26, PT, P2 ;  /* 0x00000000001a7806 */ /* 0x000fe200010e0100 */
[----:B------:R-:W-:Y:S01]  /*1d90*/  BREV R20, R20 ;  /* 0x0000001400147301 */ /* 0x000fe20000000000 */
[----:B0-----:R-:W-:Y:S07]  /*1da0*/  STG.E.128 desc[UR12][R28.64+0x40], R8 ;  /* 0x000040081c007986 */ /* 0x001fee000c101d0c */
[----:B------:R-:W-:Y:S01]  /*1db0*/  VOTE.ANY R25, PT, P0 ;  /* 0x0000000000197806 */ /* 0x000fe200000e0100 */
[----:B------:R-:W-:Y:S01]  /*1dc0*/  BREV R21, R21 ;  /* 0x0000001500157301 */ /* 0x000fe20000000000 */
[----:B------:R-:W-:-:S07]  /*1dd0*/  VOTE.ANY R27, PT, P1 ;  /* 0x00000000001b7806 */ /* 0x000fce00008e0100 */
[----:B------:R-:W-:Y:S08]  /*1de0*/  BREV R22, R22 ;  /* 0x0000001600167301 */ /* 0x000ff00000000000 */
[----:B------:R-:W0:Y:S08]  /*1df0*/  BREV R23, R23 ;  /* 0x0000001700177301 */ /* 0x000e300000000000 */
[----:B------:R-:W-:Y:S01]  /*1e00*/  BREV R16, R16 ;  /* 0x0000001000107301 */ /* 0x000fe20000000000 */
[----:B0-----:R-:W-:Y:S07]  /*1e10*/  STG.E.128 desc[UR12][R28.64+0x50], R20 ;  /* 0x000050141c007986 */ /* 0x001fee000c101d0c */
[----:B------:R-:W-:Y:S08]  /*1e20*/  BREV R17, R17 ;  /* 0x0000001100117301 */ /* 0x000ff00000000000 */
[----:B------:R-:W-:Y:S08]  /*1e30*/  BREV R18, R18 ;  /* 0x0000001200127301 */ /* 0x000ff00000000000 */
[----:B------:R-:W0:Y:S08]  /*1e40*/  BREV R19, R19 ;  /* 0x0000001300137301 */ /* 0x000e300000000000 */
[----:B------:R-:W-:Y:S01]  /*1e50*/  BREV R24, R24 ;  /* 0x0000001800187301 */ /* 0x000fe20000000000 */
[----:B0-----:R-:W-:Y:S07]  /*1e60*/  STG.E.128 desc[UR12][R28.64+0x60], R16 ;  /* 0x000060101c007986 */ /* 0x001fee000c101d0c */
[----:B------:R-:W-:Y:S08]  /*1e70*/  BREV R25, R25 ;  /* 0x0000001900197301 */ /* 0x000ff00000000000 */
[----:B------:R-:W-:Y:S08]  /*1e80*/  BREV R26, R26 ;  /* 0x0000001a001a7301 */ /* 0x000ff00000000000 */
[----:B------:R-:W0:Y:S02]  /*1e90*/  BREV R27, R27 ;  /* 0x0000001b001b7301 */ /* 0x000e240000000000 */
[----:B0-----:R-:W-:Y:S01]  /*1ea0*/  STG.E.128 desc[UR12][R28.64+0x70], R24 ;  /* 0x000070181c007986 */ /* 0x001fe2000c101d0c */
[----:B------:R-:W-:Y:S05]  /*1eb0*/  EXIT ;  /* 0x000000000000794d */ /* 0x000fea0003800000 */
.L_x_2773:
        /* <DEDUP_REMOVED lines=12> */
.L_x_3007:


//--------------------- .text._Z17spmm4_bin_op_4_64PKhPKjPjPKiS5_i --------------------------
	.section	.text._Z17spmm4_bin_op_4_64PKhPKjPjPKiS5_i,"ax",@progbits
	.align	128
        .global         _Z17spmm4_bin_op_4_64PKhPKjPjPKiS5_i
        .type           _Z17spmm4_bin_op_4_64PKhPKjPjPKiS5_i,@function
        .size           _Z17spmm4_bin_op_4_64PKhPKjPjPKiS5_i,(.L_x_3008 - _Z17spmm4_bin_op_4_64PKhPKjPjPKiS5_i)
        .other          _Z17spmm4_bin_op_4_64PKhPKjPjPKiS5_i,@"STO_CUDA_ENTRY STV_DEFAULT"
_Z17spmm4_bin_op_4_64PKhPKjPjPKiS5_i:
.text._Z17spmm4_bin_op_4_64PKhPKjPjPKiS5_i:
        /* <DEDUP_REMOVED lines=25> */
[----:B----4-:R-:W-:-:S04]  /*0190*/  IMAD.SHL.U32 R8, R6, 0x4, RZ ;  /* 0x0000000406087824 */ /* 0x010fc800078e00ff */
[----:B------:R-:W-:-:S05]  /*01a0*/  IMAD R9, R11, 0x100, R8 ;  /* 0x000001000b097824 */ /* 0x000fca00078e0208 */
[----:B0-----:R-:W-:-:S05]  /*01b0*/  LEA R3, R9, UR4, 0x2 ;  /* 0x0000000409037c11 */ /* 0x001fca000f8e10ff */
[----:B------:R0:W-:Y:S04]  /*01c0*/  STS.128 [R3], RZ ;  /* 0x000000ff03007388 */ /* 0x0001e80000000c00 */
[----:B------:R0:W-:Y:S01]  /*01d0*/  STS.128 [R3+0x200], RZ ;  /* 0x000200ff03007388 */ /* 0x0001e20000000c00 */
[----:B--2---:R-:W-:-:S05]  /*01e0*/  IMAD.IADD R7, R7, 0x1, -R4 ;  /* 0x0000000107077824 */ /* 0x004fca00078e0a04 */
[----:B------:R-:W-:-:S13]  /*01f0*/  ISETP.GE.AND P0, PT, R7, 0x1, PT ;  /* 0x000000010700780c */ /* 0x000fda0003f06270 */
[----:B0-----:R-:W-:Y:S05]  /*0200*/  @!P0 BRA `(.L_x_2774) ;  /* 0x0000002000888947 */ /* 0x001fea0003800000 */
[----:B------:R-:W0:Y:S01]  /*0210*/  LDCU.64 UR6, c[0x0][0x3a0] ;  /* 0x00007400ff0677ac */ /* 0x000e220008000a00 */
[----:B------:R-:W-:Y:S01]  /*0220*/  SHF.R.U64 R9, R6, 0x2, RZ ;  /* 0x0000000206097819 */ /* 0x000fe200000012ff */
[----:B------:R-:W-:Y:S01]  /*0230*/  VIADD R2, R7, 0x7 ;  /* 0x0000000707027836 */ /* 0x000fe20000000000 */
[----:B------:R-:W-:Y:S01]  /*0240*/  LOP3.LUT R8, R8, 0xc, RZ, 0xc0, !PT ;  /* 0x0000000c08087812 */ /* 0x000fe200078ec0ff */
[----:B------:R-:W-:Y:S01]  /*0250*/  UIADD3 UR4, UPT, UPT, UR5, 0x30, URZ ;  /* 0x0000003005047890 */ /* 0x000fe2000fffe0ff */
[C---:B------:R-:W-:Y:S01]  /*0260*/  IADD3 R18, P0, PT, R4.reuse, R9, RZ ;  /* 0x0000000904127210 */ /* 0x040fe20007f1e0ff */
[----:B------:R-:W-:Y:S01]  /*0270*/  UIADD3 UR5, UPT, UPT, UR5, 0x230, URZ ;  /* 0x0000023005057890 */ /* 0x000fe2000fffe0ff */
[----:B------:R-:W-:Y:S01]  /*0280*/  SHF.R.S32.HI R9, RZ, 0x1f, R2 ;  /* 0x0000001fff097819 */ /* 0x000fe20000011402 */
[----:B------:R-:W-:Y:S01]  /*0290*/  ULEA UR4, UR8, UR4, 0x18 ;  /* 0x0000000408047291 */ /* 0x000fe2000f8ec0ff */
[----:B------:R-:W-:Y:S01]  /*02a0*/  LEA.HI.X.SX32 R13, R4, RZ, 0x1, P0 ;  /* 0x000000ff040d7211 */ /* 0x000fe200000f0eff */
[----:B------:R-:W-:Y:S01]  /*02b0*/  IMAD R15, R11, 0x40, R6 ;  /* 0x000000400b0f7824 */ /* 0x000fe200078e0206 */
[----:B------:R-:W-:Y:S01]  /*02c0*/  LEA.HI R12, R9, R2, RZ, 0x3 ;  /* 0x00000002090c7211 */ /* 0x000fe200078f18ff */
[----:B------:R-:W-:Y:S01]  /*02d0*/  IMAD R9, R11, 0x2, R8 ;  /* 0x000000020b097824 */ /* 0x000fe200078e0208 */
[--C-:B------:R-:W-:Y:S01]  /*02e0*/  SHF.R.U32.HI R8, RZ, 0x2, R6.reuse ;  /* 0x00000002ff087819 */ /* 0x100fe20000011606 */
[----:B------:R-:W-:Y:S01]  /*02f0*/  IMAD R10, R6, -0xc, R3 ;  /* 0xfffffff4060a7824 */ /* 0x000fe200078e0203 */
[----:B------:R-:W-:Y:S01]  /*0300*/  LEA R14, R15, UR4, 0x2 ;  /* 0x000000040f0e7c11 */ /* 0x000fe2000f8e10ff */
[----:B------:R-:W-:Y:S01]  /*0310*/  IMAD.MOV.U32 R11, RZ, RZ, R6 ;  /* 0x000000ffff0b7224 */ /* 0x000fe200078e0006 */
[----:B------:R-:W-:Y:S01]  /*0320*/  LOP3.LUT R12, R12, 0xfffffff8, RZ, 0xc0, !PT ;  /* 0xfffffff80c0c7812 */ /* 0x000fe200078ec0ff */
[----:B------:R-:W-:Y:S01]  /*0330*/  UMOV UR4, URZ ;  /* 0x000000ff00047c82 */ /* 0x000fe20008000000 */
[----:B0-----:R-:W-:Y:S01]  /*0340*/  LEA R17, P0, R18, UR6, 0x2 ;  /* 0x0000000612117c11 */ /* 0x001fe2000f8010ff */
[----:B------:R-:W-:-:S03]  /*0350*/  ULEA UR6, UR8, UR5, 0x18 ;  /* 0x0000000508067291 */ /* 0x000fc6000f8ec0ff */
[----:B------:R-:W-:Y:S01]  /*0360*/  LEA.HI.X R18, R18, UR7, R13, 0x2, P0 ;  /* 0x0000000712127c11 */ /* 0x000fe200080f140d */
[----:B------:R-:W-:Y:S02]  /*0370*/  IMAD.SHL.U32 R13, R5, 0x8, RZ ;  /* 0x00000008050d7824 */ /* 0x000fe400078e00ff */
[----:B------:R-:W-:-:S03]  /*0380*/  LEA R15, R15, UR6, 0x2 ;  /* 0x000000060f0f7c11 */ /* 0x000fc6000f8e10ff */
[----:B------:R-:W-:-:S07]  /*0390*/  LOP3.LUT R13, R13, 0x1f00, RZ, 0xc0, !PT ;  /* 0x00001f000d0d7812 */ /* 0x000fce00078ec0ff */
.L_x_2777:
[----:B------:R-:W-:Y:S01]  /*03a0*/  ISETP.GE.U32.AND P0, PT, R8, R7, PT ;  /* 0x000000070800720c */ /* 0x000fe20003f06070 */
[----:B------:R-:W-:Y:S02]  /*03b0*/  IMAD.MOV.U32 R2, RZ, RZ, R17 ;  /* 0x000000ffff027224 */ /* 0x000fe400078e0011 */
[----:B------:R-:W-:-:S10]  /*03c0*/  IMAD.MOV.U32 R3, RZ, RZ, R18 ;  /* 0x000000ffff037224 */ /* 0x000fd400078e0012 */
[----:B------:R-:W2:Y:S01]  /*03d0*/  @!P0 LDG.E.CONSTANT R26, desc[UR10][R2.64] ;  /* 0x0000000a021a8981 */ /* 0x000ea2000c1e9900 */
[----:B------:R-:W0:Y:S03]  /*03e0*/  @!P0 LDC.64 R16, c[0x0][0x380] ;  /* 0x0000e000ff108b82 */ /* 0x000e260000000a00 */
[----:B------:R-:W3:Y:S01]  /*03f0*/  @!P0 LDG.E.CONSTANT R24, desc[UR10][R2.64] ;  /* 0x0000000a02188981 */ /* 0x000ee2000c1e9900 */
[----:B-1----:R-:W-:Y:S01]  /*0400*/  @!P0 LOP3.LUT R23, R11, 0xfffffffc, RZ, 0xc0, !PT ;  /* 0xfffffffc0b178812 */ /* 0x002fe200078ec0ff */
[----:B------:R-:W-:Y:S02]  /*0410*/  @!P0 IMAD.SHL.U32 R22, R4, 0x4, RZ ;  /* 0x0000000404168824 */ /* 0x000fe400078e00ff */
[----:B------:R-:W-:Y:S01]  /*0420*/  IMAD.MOV.U32 R27, RZ, RZ, RZ ;  /* 0x000000ffff1b7224 */ /* 0x000fe200078e00ff */
[----:B------:R-:W1:Y:S01]  /*0430*/  @!P0 LDC.64 R20, c[0x0][0x388] ;  /* 0x0000e200ff148b82 */ /* 0x000e620000000a00 */
[----:B------:R-:W-:-:S07]  /*0440*/  @!P0 LOP3.LUT R23, R23, 0x3, R6, 0xf8, !PT ;  /* 0x0000000317178812 */ /* 0x000fce00078ef806 */
[----:B------:R-:W4:Y:S01]  /*0450*/  @!P0 LDC.64 R18, c[0x0][0x388] ;  /* 0x0000e200ff128b82 */ /* 0x000f220000000a00 */
[--C-:B0-----:R-:W-:Y:S02]  /*0460*/  @!P0 IADD3 R16, P1, P2, R23, R16, R22.reuse ;  /* 0x0000001017108210 */ /* 0x101fe40007a3e016 */
[----:B------:R-:W-:-:S04]  /*0470*/  @!P0 SHF.R.S32.HI R22, RZ, 0x1f, R22 ;  /* 0x0000001fff168819 */ /* 0x000fc80000011416 */
[----:B------:R-:W-:Y:S01]  /*0480*/  @!P0 IADD3.X R17, PT, PT, RZ, R17, R22, P1, P2 ;  /* 0x00000011ff118210 */ /* 0x000fe20000fe4416 */
[--C-:B--2---:R-:W-:Y:S02]  /*0490*/  @!P0 IMAD R25, R26, 0x10, R9.reuse ;  /* 0x000000101a198824 */ /* 0x104fe400078e0209 */
[----:B---3--:R-:W-:Y:S02]  /*04a0*/  @!P0 IMAD R23, R24, 0x10, R9 ;  /* 0x0000001018178824 */ /* 0x008fe400078e0209 */
[----:B------:R-:W-:Y:S02]  /*04b0*/  @!P0 VIADD R25, R25, 0x1 ;  /* 0x0000000119198836 */ /* 0x000fe40000000000 */
[----:B-1----:R-:W-:Y:S01]  /*04c0*/  @!P0 IMAD.WIDE.U32 R20, R23, 0x4, R20 ;  /* 0x0000000417148825 */ /* 0x002fe200078e0014 */
[----:B------:R-:W-:-:S03]  /*04d0*/  PRMT R23, RZ, 0x7610, R23 ;  /* 0x00007610ff177816 */ /* 0x000fc60000000017 */
[----:B----4-:R-:W-:-:S03]  /*04e0*/  @!P0 IMAD.WIDE.U32 R18, R25, 0x4, R18 ;  /* 0x0000000419128825 */ /* 0x010fc600078e0012 */
[----:B------:R-:W2:Y:S01]  /*04f0*/  @!P0 LDG.E.U8.CONSTANT R23, desc[UR10][R16.64] ;  /* 0x0000000a10178981 */ /* 0x000ea2000c1e9100 */
[----:B------:R-:W-:-:S03]  /*0500*/  IMAD.MOV.U32 R25, RZ, RZ, RZ ;  /* 0x000000ffff197224 */ /* 0x000fc600078e00ff */
[----:B------:R-:W3:Y:S04]  /*0510*/  @!P0 LDG.E.CONSTANT R27, desc[UR10][R18.64] ;  /* 0x0000000a121b8981 */ /* 0x000ee8000c1e9900 */
[----:B------:R-:W4:Y:S01]  /*0520*/  @!P0 LDG.E.CONSTANT R25, desc[UR10][R20.64] ;  /* 0x0000000a14198981 */ /* 0x000f22000c1e9900 */
[----:B------:R-:W0:Y:S01]  /*0530*/  S2UR UR8, SR_CgaCtaId ;  /* 0x00000000000879c3 */ /* 0x000e220000008800 */
[----:B------:R-:W-:Y:S01]  /*0540*/  UMOV UR5, 0x400 ;  /* 0x0000040000057882 */ /* 0x000fe20000000000 */
[----:B------:R-:W-:Y:S01]  /*0550*/  ISETP.GT.U32.AND P0, PT, R5, 0x3, PT ;  /* 0x000000030500780c */ /* 0x000fe20003f04070 */
[----:B------:R-:W-:Y:S01]  /*0560*/  BSSY.RECONVERGENT B0, `(.L_x_2775) ;  /* 0x0000026000007945 */ /* 0x000fe20003800200 */
[----:B0-----:R-:W-:-:S09]  /*0570*/  ULEA UR9, UR8, UR5, 0x18 ;  /* 0x0000000508097291 */ /* 0x001fd2000f8ec0ff */
[----:B--2---:R0:W-:Y:S04]  /*0580*/  STS.U8 [R6+UR9], R23 ;  /* 0x0000001706007988 */ /* 0x0041e80008000009 */
[----:B---3--:R0:W-:Y:S04]  /*0590*/  STS [R14+0x80], R27 ;  /* 0x0000801b0e007388 */ /* 0x0081e80000000800 */
[----:B----4-:R0:W-:Y:S04]  /*05a0*/  STS [R14], R25 ;  /* 0x000000190e007388 */ /* 0x0101e80000000800 */
[----:B------:R0:W-:Y:S04]  /*05b0*/  STS [R15], RZ ;  /* 0x000000ff0f007388 */ /* 0x0001e80000000800 */
[----:B------:R0:W-:Y:S01]  /*05c0*/  STS [R15+0x80], RZ ;  /* 0x000080ff0f007388 */ /* 0x0001e20000000800 */
[----:B------:R-:W-:Y:S06]  /*05d0*/  BAR.SYNC.DEFER_BLOCKING 0x0 ;  /* 0x0000000000007b1d */ /* 0x000fec0000010000 */
[----:B------:R-:W-:Y:S05]  /*05e0*/  @P0 BRA `(.L_x_2776) ;  /* 0x0000000000740947 */ /* 0x000fea0003800000 */
[----:B------:R-:W1:Y:S01]  /*05f0*/  LDS.U8 R17, [R5+UR9+0x4] ;  /* 0x0000040905117984 */ /* 0x000e620008000000 */
[----:B------:R-:W-:-:S03]  /*0600*/  UIADD3 UR7, UPT, UPT, UR5, 0x20, URZ ;  /* 0x0000002005077890 */ /* 0x000fc6000fffe0ff */
[----:B------:R-:W2:Y:S01]  /*0610*/  LDS.U8 R18, [R5+UR9+0x8] ;  /* 0x0000080905127984 */ /* 0x000ea20008000000 */
[----:B------:R-:W-:-:S03]  /*0620*/  ULEA UR7, UR8, UR7, 0x18 ;  /* 0x0000000708077291 */ /* 0x000fc6000f8ec0ff */
[----:B------:R-:W3:Y:S04]  /*0630*/  LDS.U8 R19, [R5+UR9+0xc] ;  /* 0x00000c0905137984 */ /* 0x000ee80008000000 */
[----:B------:R-:W4:Y:S04]  /*0640*/  LDS.U8 R16, [R5+UR9] ;  /* 0x0000000905107984 */ /* 0x000f280008000000 */
[----:B------:R-:W5:Y:S04]  /*0650*/  LDS.U8 R20, [R5+UR9+0x10] ;  /* 0x0000100905147984 */ /* 0x000f680008000000 */
[----:B------:R-:W5:Y:S04]  /*0660*/  LDS.U8 R21, [R5+UR9+0x14] ;  /* 0x0000140905157984 */ /* 0x000f680008000000 */
[----:B------:R-:W5:Y:S04]  /*0670*/  LDS.U8 R22, [R5+UR9+0x18] ;  /* 0x0000180905167984 */ /* 0x000f680008000000 */
[----:B0-----:R-:W0:Y:S01]  /*0680*/  LDS.U8 R23, [R5+UR9+0x1c] ;  /* 0x00001c0905177984 */ /* 0x001e220008000000 */
[----:B-1----:R-:W-:-:S02]  /*0690*/  IMAD.SHL.U32 R17, R17, 0x1000000, RZ ;  /* 0x0100000011117824 */ /* 0x002fc400078e00ff */
[----:B--2---:R-:W-:-:S03]  /*06a0*/  IMAD.SHL.U32 R18, R18, 0x100000, RZ ;  /* 0x0010000012127824 */ /* 0x004fc600078e00ff */
[----:B------:R-:W-:Y:S01]  /*06b0*/  LOP3.LUT R17, R17, 0xf000000, RZ, 0xc0, !PT ;  /* 0x0f00000011117812 */ /* 0x000fe200078ec0ff */
[----:B---3--:R-:W-:-:S04]  /*06c0*/  IMAD.U32 R19, R19, 0x10000, RZ ;  /* 0x0001000013137824 */ /* 0x008fc800078e00ff */
[----:B----4-:R-:W-:Y:S01]  /*06d0*/  IMAD R16, R16, 0x10000000, R17 ;  /* 0x1000000010107824 */ /* 0x010fe200078e0211 */
[----:B------:R-:W-:Y:S02]  /*06e0*/  LOP3.LUT R17, R18, 0xf00000, RZ, 0xc0, !PT ;  /* 0x00f0000012117812 */ /* 0x000fe400078ec0ff */
[----:B------:R-:W-:Y:S01]  /*06f0*/  LOP3.LUT R19, R19, 0xf0000, RZ, 0xc0, !PT ;  /* 0x000f000013137812 */ /* 0x000fe200078ec0ff */
[----:B-----5:R-:W-:-:S03]  /*0700*/  IMAD.SHL.U32 R20, R20, 0x1000, RZ ;  /* 0x0000100014147824 */ /* 0x020fc600078e00ff */
[----:B------:R-:W-:Y:S01]  /*0710*/  IADD3 R16, PT, PT, R19, R16, R17 ;  /* 0x0000001013107210 */ /* 0x000fe20007ffe011 */
[----:B------:R-:W-:Y:S01]  /*0720*/  IMAD.SHL.U32 R21, R21, 0x100, RZ ;  /* 0x0000010015157824 */ /* 0x000fe200078e00ff */
[----:B------:R-:W-:Y:S02]  /*0730*/  LOP3.LUT R17, R20, 0xf000, RZ, 0xc0, !PT ;  /* 0x0000f00014117812 */ /* 0x000fe400078ec0ff */
[----:B------:R-:W-:Y:S01]  /*0740*/  LEA R19, R5, UR7, 0x2 ;  /* 0x0000000705137c11 */ /* 0x000fe2000f8e10ff */
[----:B------:R-:W-:Y:S01]  /*0750*/  IMAD.SHL.U32 R22, R22, 0x10, RZ ;  /* 0x0000001016167824 */ /* 0x000fe200078e00ff */
[----:B------:R-:W-:Y:S02]  /*0760*/  LOP3.LUT R21, R21, 0xf00, RZ, 0xc0, !PT ;  /* 0x00000f0015157812 */ /* 0x000fe400078ec0ff */
[----:B0-----:R-:W-:Y:S02]  /*0770*/  LOP3.LUT R23, R23, 0xf, RZ, 0xc0, !PT ;  /* 0x0000000f17177812 */ /* 0x001fe400078ec0ff */
[----:B------:R-:W-:-:S02]  /*0780*/  IADD3 R16, PT, PT, R21, R16, R17 ;  /* 0x0000001015107210 */ /* 0x000fc40007ffe011 */
[----:B------:R-:W-:-:S04]  /*0790*/  LOP3.LUT R17, R22, 0xf0, RZ, 0xc0, !PT ;  /* 0x000000f016117812 */ /* 0x000fc800078ec0ff */
[----:B------:R-:W-:-:S05]  /*07a0*/  IADD3 R16, PT, PT, R23, R16, R17 ;  /* 0x0000001017107210 */ /* 0x000fca0007ffe011 */
[----:B------:R1:W-:Y:S02]  /*07b0*/  STS [R19], R16 ;  /* 0x0000001013007388 */ /* 0x0003e40000000800 */
.L_x_2776:
[----:B------:R-:W-:Y:S05]  /*07c0*/  BSYNC.RECONVERGENT B0 ;  /* 0x0000000000007941 */ /* 0x000fea0003800200 */
.L_x_2775:
[----:B------:R-:W1:Y:S01]  /*07d0*/  LDS R17, [R14] ;  /* 0x000000000e117984 */ /* 0x000e620000000800 */
        /* <DEDUP_REMOVED lines=8> */
[----:B------:R-:W-:Y:S02]  /*0860*/  ISETP.NE.U32.AND P4, PT, R16, 0x1, PT ;  /* 0x000000011000780c */ /* 0x000fe40003f85070 */
[----:B------:R-:W-:Y:S02]  /*0870*/  ISETP.NE.U32.AND P2, PT, R19, 0x1, PT ;  /* 0x000000011300780c */ /* 0x000fe40003f45070 */
[--C-:B------:R-:W-:Y:S02]  /*0880*/  SHF.R.U32.HI R16, RZ, 0x1c, R17.reuse ;  /* 0x0000001cff107819 */ /* 0x100fe40000011611 */
[----:B------:R-:W-:Y:S02]  /*0890*/  SHF.R.U32.HI R19, RZ, 0x1a, R17 ;  /* 0x0000001aff137819 */ /* 0x000fe40000011611 */
[----:B------:R-:W-:-:S02]  /*08a0*/  ISETP.NE.U32.AND P3, PT, R18, 0x1, PT ;  /* 0x000000011200780c */ /* 0x000fc40003f65070 */
[--C-:B------:R-:W-:Y:S02]  /*08b0*/  SHF.R.U32.HI R18, RZ, 0x1b, R17.reuse ;  /* 0x0000001bff127819 */ /* 0x100fe40000011611 */
[----:B------:R-:W-:Y:S02]  /*08c0*/  LOP3.LUT R16, R16, 0x1, RZ, 0xc0, !PT ;  /* 0x0000000110107812 */ /* 0x000fe400078ec0ff */
[----:B------:R-:W-:Y:S02]  /*08d0*/  LOP3.LUT R19, R19, 0x1, RZ, 0xc0, !PT ;  /* 0x0000000113137812 */ /* 0x000fe400078ec0ff */
[----:B------:R-:W-:Y:S02]  /*08e0*/  SHF.R.U32.HI R20, RZ, 0x19, R17 ;  /* 0x00000019ff147819 */ /* 0x000fe40000011611 */
[----:B------:R-:W-:Y:S02]  /*08f0*/  LOP3.LUT R18, R18, 0x1, RZ, 0xc0, !PT ;  /* 0x0000000112127812 */ /* 0x000fe400078ec0ff */
[----:B------:R-:W-:-:S02]  /*0900*/  ISETP.NE.U32.AND P0, PT, R16, 0x1, PT ;  /* 0x000000011000780c */ /* 0x000fc40003f05070 */
[----:B------:R-:W-:Y:S02]  /*0910*/  ISETP.NE.U32.AND P6, PT, R19, 0x1, PT ;  /* 0x000000011300780c */ /* 0x000fe40003fc5070 */
[--C-:B------:R-:W-:Y:S02]  /*0920*/  SHF.R.U32.HI R16, RZ, 0x18, R17.reuse ;  /* 0x00000018ff107819 */ /* 0x100fe40000011611 */
[--C-:B------:R-:W-:Y:S02]  /*0930*/  SHF.R.U32.HI R19, RZ, 0x17, R17.reuse ;  /* 0x00000017ff137819 */ /* 0x100fe40000011611 */
[----:B------:R-:W-:Y:S02]  /*0940*/  LOP3.LUT R20, R20, 0x1, RZ, 0xc0, !PT ;  /* 0x0000000114147812 */ /* 0x000fe400078ec0ff */
[----:B------:R-:W-:Y:S02]  /*0950*/  SHF.R.U32.HI R21, RZ, 0x16, R17 ;  /* 0x00000016ff157819 */ /* 0x000fe40000011611 */
[----:B------:R-:W-:-:S02]  /*0960*/  ISETP.NE.U32.AND P1, PT, R18, 0x1, PT ;  /* 0x000000011200780c */ /* 0x000fc40003f25070 */
[----:B------:R-:W-:Y:S02]  /*0970*/  LOP3.LUT R18, R16, 0x1, RZ, 0xc0, !PT ;  /* 0x0000000110127812 */ /* 0x000fe400078ec0ff */
[----:B------:R-:W-:Y:S02]  /*0980*/  LOP3.LUT R19, R19, 0x1, RZ, 0xc0, !PT ;  /* 0x0000000113137812 */ /* 0x000fe400078ec0ff */
[----:B------:R-:W-:Y:S02]  /*0990*/  ISETP.NE.U32.AND P5, PT, R20, 0x1, PT ;  /* 0x000000011400780c */ /* 0x000fe40003fa5070 */
[----:B------:R-:W-:Y:S02]  /*09a0*/  LOP3.LUT R21, R21, 0x1, RZ, 0xc0, !PT ;  /* 0x0000000115157812 */ /* 0x000fe400078ec0ff */
[----:B------:R-:W-:Y:S02]  /*09b0*/  VOTE.ANY R16, PT, !P4 ;  /* 0x0000000000107806 */ /* 0x000fe400060e0100 */
[----:B------:R-:W-:-:S02]  /*09c0*/  VOTE.ANY R20, PT, !P3 ;  /* 0x0000000000147806 */ /* 0x000fc400058e0100 */
[----:B------:R-:W-:Y:S01]  /*09d0*/  ISETP.NE.U32.AND P4, PT, R18, 0x1, PT ;  /* 0x000000011200780c */ /* 0x000fe20003f85070 */
[----:B------:R-:W1:Y:S01]  /*09e0*/  BREV R26, R16 ;  /* 0x00000010001a7301 */ /* 0x000e620000000000 */
[----:B------:R-:W-:Y:S02]  /*09f0*/  ISETP.NE.U32.AND P3, PT, R19, 0x1, PT ;  /* 0x000000011300780c */ /* 0x000fe40003f65070 */
[--C-:B------:R-:W-:Y:S02]  /*0a00*/  SHF.R.U32.HI R19, RZ, 0x15, R17.reuse ;  /* 0x00000015ff137819 */ /* 0x100fe40000011611 */
[----:B------:R-:W-:Y:S02]  /*0a10*/  SHF.R.U32.HI R22, RZ, 0x14, R17 ;  /* 0x00000014ff167819 */ /* 0x000fe40000011611 */
[----:B------:R-:W-:Y:S01]  /*0a20*/  VOTE.ANY R18, PT, !P2 ;  /* 0x0000000000127806 */ /* 0x000fe200050e0100 */
[----:B------:R-:W2:Y:S01]  /*0a30*/  BREV R28, R20 ;  /* 0x00000014001c7301 */ /* 0x000ea20000000000 */
[----:B------:R-:W-:-:S02]  /*0a40*/  ISETP.NE.U32.AND P2, PT, R21, 0x1, PT ;  /* 0x000000011500780c */ /* 0x000fc40003f45070 */
[--C-:B------:R-:W-:Y:S02]  /*0a50*/  SHF.R.U32.HI R21, RZ, 0x13, R17.reuse ;  /* 0x00000013ff157819 */ /* 0x100fe40000011611 */
[----:B------:R-:W-:Y:S02]  /*0a60*/  LOP3.LUT R19, R19, 0x1, RZ, 0xc0, !PT ;  /* 0x0000000113137812 */ /* 0x000fe400078ec0ff */
[----:B0-----:R-:W-:Y:S01]  /*0a70*/  LOP3.LUT R23, R22, 0x1, RZ, 0xc0, !PT ;  /* 0x0000000116177812 */ /* 0x001fe200078ec0ff */
[----:B------:R-:W0:Y:S01]  /*0a80*/  BREV R30, R18 ;  /* 0x00000012001e7301 */ /* 0x000e220000000000 */
[----:B------:R-:W-:Y:S01]  /*0a90*/  LOP3.LUT R24, R21, 0x1, RZ, 0xc0, !PT ;  /* 0x0000000115187812 */ /* 0x000fe200078ec0ff */
[----:B-1----:R1:W-:Y:S01]  /*0aa0*/  STS [R13+UR6], R26 ;  /* 0x0000001a0d007988 */ /* 0x0023e20008000806 */
[----:B------:R-:W-:Y:S02]  /*0ab0*/  VOTE.ANY R22, PT, !P0 ;  /* 0x0000000000167806 */ /* 0x000fe400040e0100 */
[----:B------:R-:W-:Y:S01]  /*0ac0*/  VOTE.ANY R21, PT, !P1 ;  /* 0x0000000000157806 */ /* 0x000fe200048e0100 */
[----:B------:R-:W3:Y:S01]  /*0ad0*/  LDS R16, [R14+0x80] ;  /* 0x000080000e107984 */ /* 0x000ee20000000800 */
[----:B------:R-:W-:Y:S01]  /*0ae0*/  ISETP.NE.U32.AND P0, PT, R19, 0x1, PT ;  /* 0x000000011300780c */ /* 0x000fe20003f05070 */
[----:B------:R-:W4:Y:S01]  /*0af0*/  BREV R32, R22 ;  /* 0x0000001600207301 */ /* 0x000f220000000000 */
[----:B------:R-:W-:Y:S01]  /*0b00*/  ISETP.NE.U32.AND P1, PT, R23, 0x1, PT ;  /* 0x000000011700780c */ /* 0x000fe20003f25070 */
[----:B--2---:R2:W-:Y:S01]  /*0b10*/  STS [R13+UR6+0x4], R28 ;  /* 0x0000041c0d007988 */ /* 0x0045e20008000806 */
[----:B------:R-:W-:-:S02]  /*0b20*/  SHF.R.U32.HI R23, RZ, 0x12, R17 ;  /* 0x00000012ff177819 */ /* 0x000fc40000011611 */
[----:B------:R-:W-:Y:S02]  /*0b30*/  VOTE.ANY R19, PT, !P6 ;  /* 0x0000000000137806 */ /* 0x000fe400070e0100 */
[----:B------:R-:W-:Y:S01]  /*0b40*/  ISETP.NE.U32.AND P6, PT, R24, 0x1, PT ;  /* 0x000000011800780c */ /* 0x000fe20003fc5070 */
[----:B-1----:R-:W1:Y:S01]  /*0b50*/  BREV R26, R21 ;  /* 0x00000015001a7301 */ /* 0x002e620000000000 */
[----:B------:R-:W-:Y:S01]  /*0b60*/  SHF.R.U32.HI R24, RZ, 0x11, R17 ;  /* 0x00000011ff187819 */ /* 0x000fe20000011611 */
[----:B0-----:R0:W-:Y:S01]  /*0b70*/  STS [R13+UR6+0x8], R30 ;  /* 0x0000081e0d007988 */ /* 0x0011e20008000806 */
[----:B------:R-:W-:Y:S02]  /*0b80*/  LOP3.LUT R23, R23, 0x1, RZ, 0xc0, !PT ;  /* 0x0000000117177812 */ /* 0x000fe400078ec0ff */
[----:B------:R-:W-:Y:S02]  /*0b90*/  LOP3.LUT R25, R24, 0x1, RZ, 0xc0, !PT ;  /* 0x0000000118197812 */ /* 0x000fe400078ec0ff */
[----:B------:R-:W-:Y:S01]  /*0ba0*/  VOTE.ANY R24, PT, !P5 ;  /* 0x0000000000187806 */ /* 0x000fe200068e0100 */
[----:B--2---:R-:W2:Y:S01]  /*0bb0*/  BREV R28, R19 ;  /* 0x00000013001c7301 */ /* 0x004ea20000000000 */
[----:B------:R-:W-:Y:S01]  /*0bc0*/  ISETP.NE.U32.AND P5, PT, R23, 0x1, PT ;  /* 0x000000011700780c */ /* 0x000fe20003fa5070 */
[----:B----4-:R4:W-:Y:S01]  /*0bd0*/  STS [R13+UR6+0xc], R32 ;  /* 0x00000c200d007988 */ /* 0x0109e20008000806 */
[----:B------:R-:W-:-:S02]  /*0be0*/  VOTE.ANY R23, PT, !P4 ;  /* 0x0000000000177806 */ /* 0x000fc400060e0100 */
[----:B------:R-:W-:Y:S02]  /*0bf0*/  ISETP.NE.U32.AND P4, PT, R25, 0x1, PT ;  /* 0x000000011900780c */ /* 0x000fe40003f85070 */
[--C-:B------:R-:W-:Y:S01]  /*0c00*/  SHF.R.U32.HI R25, RZ, 0x10, R17.reuse ;  /* 0x00000010ff197819 */ /* 0x100fe20000011611 */
[----:B0-----:R-:W0:Y:S01]  /*0c10*/  BREV R30, R24 ;  /* 0x00000018001e7301 */ /* 0x001e220000000000 */
[----:B------:R-:W-:Y:S01]  /*0c20*/  VOTE.ANY R20, PT, !P2 ;  /* 0x0000000000147806 */ /* 0x000fe200050e0100 */
[----:B-1----:R-:W-:Y:S01]  /*0c30*/  STS [R13+UR6+0x10], R26 ;  /* 0x0000101a0d007988 */ /* 0x002fe20008000806 */
[----:B------:R-:W-:Y:S02]  /*0c40*/  LOP3.LUT R27, R25, 0x1, RZ, 0xc0, !PT ;  /* 0x00000001191b7812 */ /* 0x000fe400078ec0ff */
[----:B------:R-:W-:Y:S02]  /*0c50*/  VOTE.ANY R25, PT, !P3 ;  /* 0x0000000000197806 */ /* 0x000fe400058e0100 */
[----:B------:R-:W-:Y:S01]  /*0c60*/  ISETP.NE.U32.AND P3, PT, R27, 0x1, PT ;  /* 0x000000011b00780c */ /* 0x000fe20003f65070 */
[----:B----4-:R-:W1:Y:S01]  /*0c70*/  BREV R32, R23 ;  /* 0x0000001700207301 */ /* 0x010e620000000000 */
[----:B------:R-:W-:Y:S01]  /*0c80*/  SHF.R.U32.HI R27, RZ, 0xf, R17 ;  /* 0x0000000fff1b7819 */ /* 0x000fe20000011611 */
[----:B--2---:R2:W-:Y:S01]  /*0c90*/  STS [R13+UR6+0x14], R28 ;  /* 0x0000141c0d007988 */ /* 0x0045e20008000806 */
[----:B------:R-:W-:-:S02]  /*0ca0*/  VOTE.ANY R18, PT, !P0 ;  /* 0x0000000000127806 */ /* 0x000fc400040e0100 */
[----:B------:R-:W-:Y:S02]  /*0cb0*/  LOP3.LUT R27, R27, 0x1, RZ, 0xc0, !PT ;  /* 0x000000011b1b7812 */ /* 0x000fe400078ec0ff */
[----:B------:R-:W-:Y:S01]  /*0cc0*/  VOTE.ANY R22, PT, !P1 ;  /* 0x0000000000167806 */ /* 0x000fe200048e0100 */
[----:B------:R-:W4:Y:S01]  /*0cd0*/  BREV R34, R20 ;  /* 0x0000001400227301 */ /* 0x000f220000000000 */
[----:B------:R-:W-:Y:S01]  /*0ce0*/  ISETP.NE.U32.AND P2, PT, R27, 0x1, PT ;  /* 0x000000011b00780c */ /* 0x000fe20003f45070 */
[----:B0-----:R-:W-:Y:S01]  /*0cf0*/  STS [R13+UR6+0x18], R30 ;  /* 0x0000181e0d007988 */ /* 0x001fe20008000806 */
[--C-:B------:R-:W-:Y:S02]  /*0d00*/  SHF.R.U32.HI R27, RZ, 0xe, R17.reuse ;  /* 0x0000000eff1b7819 */ /* 0x100fe40000011611 */
[----:B------:R-:W-:Y:S02]  /*0d10*/  VOTE.ANY R21, PT, !P6 ;  /* 0x0000000000157806 */ /* 0x000fe400070e0100 */
[----:B------:R-:W-:Y:S01]  /*0d20*/  LOP3.LUT R27, R27, 0x1, RZ, 0xc0, !PT ;  /* 0x000000011b1b7812 */ /* 0x000fe200078ec0ff */
[----:B--2---:R-:W0:Y:S01]  /*0d30*/  BREV R28, R18 ;  /* 0x00000012001c7301 */ /* 0x004e220000000000 */
[----:B------:R-:W-:Y:S01]  /*0d40*/  SHF.R.U32.HI R24, RZ, 0xa, R17 ;  /* 0x0000000aff187819 */ /* 0x000fe20000011611 */
[----:B-1----:R1:W-:Y:S01]  /*0d50*/  STS [R13+UR6+0x1c], R32 ;  /* 0x00001c200d007988 */ /* 0x0023e20008000806 */
[----:B------:R-:W-:-:S02]  /*0d60*/  ISETP.NE.U32.AND P0, PT, R27, 0x1, PT ;  /* 0x000000011b00780c */ /* 0x000fc40003f05070 */
[--C-:B------:R-:W-:Y:S02]  /*0d70*/  SHF.R.U32.HI R27, RZ, 0xd, R17.reuse ;  /* 0x0000000dff1b7819 */ /* 0x100fe40000011611 */
[----:B------:R-:W-:Y:S01]  /*0d80*/  VOTE.ANY R19, PT, !P5 ;  /* 0x0000000000137806 */ /* 0x000fe200068e0100 */
[----:B----4-:R2:W-:Y:S01]  /*0d90*/  STS [R13+UR6+0x24], R34 ;  /* 0x000024220d007988 */ /* 0x0105e20008000806 */
[----:B------:R-:W-:Y:S01]  /*0da0*/  LOP3.LUT R27, R27, 0x1, RZ, 0xc0, !PT ;  /* 0x000000011b1b7812 */ /* 0x000fe200078ec0ff */
[----:B------:R4:W5:Y:S01]  /*0db0*/  BREV R26, R25 ;  /* 0x00000019001a7301 */ /* 0x0009620000000000 */
[--C-:B------:R-:W-:Y:S02]  /*0dc0*/  SHF.R.U32.HI R23, RZ, 0x9, R17.reuse ;  /* 0x00000009ff177819 */ /* 0x100fe40000011611 */
[----:B------:R-:W-:Y:S02]  /*0dd0*/  ISETP.NE.U32.AND P1, PT, R27, 0x1, PT ;  /* 0x000000011b00780c */ /* 0x000fe40003f25070 */
[--C-:B------:R-:W-:Y:S01]  /*0de0*/  SHF.R.U32.HI R27, RZ, 0xc, R17.reuse ;  /* 0x0000000cff1b7819 */ /* 0x100fe20000011611 */
[----:B0-----:R-:W-:Y:S01]  /*0df0*/  STS [R13+UR6+0x28], R28 ;  /* 0x0000281c0d007988 */ /* 0x001fe20008000806 */
[----:B------:R-:W-:Y:S01]  /*0e00*/  SHF.R.U32.HI R20, RZ, 0x8, R17 ;  /* 0x00000008ff147819 */ /* 0x000fe20000011611 */
[----:B------:R0:W3:Y:S01]  /*0e10*/  BREV R18, R19 ;  /* 0x0000001300127301 */ /* 0x0000e20000000000 */
[----:B------:R-:W-:-:S02]  /*0e20*/  LOP3.LUT R27, R27, 0x1, RZ, 0xc0, !PT ;  /* 0x000000011b1b7812 */ /* 0x000fc400078ec0ff */
[----:B----4-:R-:W-:Y:S02]  /*0e30*/  VOTE.ANY R25, PT, !P2 ;  /* 0x0000000000197806 */ /* 0x010fe400050e0100 */
[----:B------:R-:W-:Y:S02]  /*0e40*/  ISETP.NE.U32.AND P6, PT, R27, 0x1, PT ;  /* 0x000000011b00780c */ /* 0x000fe40003fc5070 */
[--C-:B------:R-:W-:Y:S01]  /*0e50*/  SHF.R.U32.HI R27, RZ, 0xb, R17.reuse ;  /* 0x0000000bff1b7819 */ /* 0x100fe20000011611 */
[----:B------:R-:W4:Y:S01]  /*0e60*/  BREV R36, R22 ;  /* 0x0000001600247301 */ /* 0x000f220000000000 */
[----:B0-----:R-:W-:Y:S01]  /*0e70*/  SHF.R.U32.HI R19, RZ, 0x5, R17 ;  /* 0x00000005ff137819 */ /* 0x001fe20000011611 */
[----:B-----5:R0:W-:Y:S01]  /*0e80*/  STS [R13+UR6+0x20], R26 ;  /* 0x0000201a0d007988 */ /* 0x0201e20008000806 */
[----:B------:R-:W-:Y:S02]  /*0e90*/  LOP3.LUT R27, R27, 0x1, RZ, 0xc0, !PT ;  /* 0x000000011b1b7812 */ /* 0x000fe400078ec0ff */
[----:B------:R-:W-:-:S02]  /*0ea0*/  LOP3.LUT R19, R19, 0x1, RZ, 0xc0, !PT ;  /* 0x0000000113137812 */ /* 0x000fc400078ec0ff */
[----:B------:R-:W-:Y:S01]  /*0eb0*/  ISETP.NE.U32.AND P5, PT, R27, 0x1, PT ;  /* 0x000000011b00780c */ /* 0x000fe20003fa5070 */
[----:B---3--:R3:W-:Y:S01]  /*0ec0*/  STS [R13+UR6+0x34], R18 ;  /* 0x000034120d007988 */ /* 0x0087e20008000806 */
[----:B------:R-:W-:Y:S01]  /*0ed0*/  LOP3.LUT R27, R24, 0x1, RZ, 0xc0, !PT ;  /* 0x00000001181b7812 */ /* 0x000fe200078ec0ff */
[----:B------:R-:W5:Y:S01]  /*0ee0*/  BREV R22, R25 ;  /* 0x0000001900167301 */ /* 0x000f620000000000 */
[----:B------:R-:W-:Y:S02]  /*0ef0*/  VOTE.ANY R24, PT, !P4 ;  /* 0x0000000000187806 */ /* 0x000fe400060e0100 */
[----:B------:R-:W-:Y:S02]  /*0f00*/  ISETP.NE.U32.AND P4, PT, R27, 0x1, PT ;  /* 0x000000011b00780c */ /* 0x000fe40003f85070 */
[----:B------:R-:W-:Y:S01]  /*0f10*/  LOP3.LUT R27, R23, 0x1, RZ, 0xc0, !PT ;  /* 0x00000001171b7812 */ /* 0x000fe200078ec0ff */
[----:B----4-:R-:W-:Y:S01]  /*0f20*/  STS [R13+UR6+0x2c], R36 ;  /* 0x00002c240d007988 */ /* 0x010fe20008000806 */
[----:B------:R-:W-:Y:S01]  /*0f30*/  VOTE.ANY R23, PT, !P3 ;  /* 0x0000000000177806 */ /* 0x000fe200058e0100 */
[----:B------:R-:W4:Y:S01]  /*0f40*/  BREV R24, R24 ;  /* 0x0000001800187301 */ /* 0x000f220000000000 */
[----:B------:R-:W-:-:S02]  /*0f50*/  ISETP.NE.U32.AND P3, PT, R27, 0x1, PT ;  /* 0x000000011b00780c */ /* 0x000fc40003f65070 */
[----:B-1----:R-:W-:Y:S02]  /*0f60*/  VOTE.ANY R32, PT, !P6 ;  /* 0x0000000000207806 */ /* 0x002fe400070e0100 */
[----:B------:R-:W-:Y:S02]  /*0f70*/  LOP3.LUT R27, R20, 0x1, RZ, 0xc0, !PT ;  /* 0x00000001141b7812 */ /* 0x000fe400078ec0ff */
[----:B------:R-:W-:Y:S01]  /*0f80*/  ISETP.NE.U32.AND P6, PT, R19, 0x1, PT ;  /* 0x000000011300780c */ /* 0x000fe20003fc5070 */
[----:B------:R-:W1:Y:S01]  /*0f90*/  BREV R20, R21 ;  /* 0x0000001500147301 */ /* 0x000e620000000000 */
[----:B------:R-:W-:Y:S01]  /*0fa0*/  SHF.R.U32.HI R19, RZ, 0x4, R17 ;  /* 0x00000004ff137819 */ /* 0x000fe20000011611 */
[----:B-----5:R-:W-:Y:S01]  /*0fb0*/  STS [R13+UR6+0x40], R22 ;  /* 0x000040160d007988 */ /* 0x020fe20008000806 */
[----:B--2---:R-:W-:Y:S02]  /*0fc0*/  VOTE.ANY R34, PT, !P5 ;  /* 0x0000000000227806 */ /* 0x004fe400068e0100 */
[----:B------:R-:W-:-:S02]  /*0fd0*/  LOP3.LUT R19, R19, 0x1, RZ, 0xc0, !PT ;  /* 0x0000000113137812 */ /* 0x000fc400078ec0ff */
[----:B------:R-:W-:Y:S01]  /*0fe0*/  ISETP.NE.U32.AND P2, PT, R27, 0x1, PT ;  /* 0x000000011b00780c */ /* 0x000fe20003f45070 */
[----:B----4-:R-:W-:Y:S01]  /*0ff0*/  STS [R13+UR6+0x38], R24 ;  /* 0x000038180d007988 */ /* 0x010fe20008000806 */
[----:B------:R-:W-:Y:S01]  /*1000*/  ISETP.NE.U32.AND P5, PT, R19, 0x1, PT ;  /* 0x000000011300780c */ /* 0x000fe20003fa5070 */
[----:B------:R-:W2:Y:S01]  /*1010*/  BREV R32, R32 ;  /* 0x0000002000207301 */ /* 0x000ea20000000000 */
[--C-:B------:R-:W-:Y:S02]  /*1020*/  SHF.R.U32.HI R19, RZ, 0x3, R17.reuse ;  /* 0x00000003ff137819 */ /* 0x100fe40000011611 */
[----:B------:R-:W-:Y:S02]  /*1030*/  SHF.R.U32.HI R27, RZ, 0x7, R17 ;  /* 0x00000007ff1b7819 */ /* 0x000fe40000011611 */
[----:B------:R-:W-:Y:S01]  /*1040*/  LOP3.LUT R19, R19, 0x1, RZ, 0xc0, !PT ;  /* 0x0000000113137812 */ /* 0x000fe200078ec0ff */
[----:B-1----:R1:W-:Y:S01]  /*1050*/  STS [R13+UR6+0x30], R20 ;  /* 0x000030140d007988 */ /* 0x0023e20008000806 */
[----:B------:R-:W-:Y:S01]  /*1060*/  LOP3.LUT R29, R27, 0x1, RZ, 0xc0, !PT ;  /* 0x000000011b1d7812 */ /* 0x000fe200078ec0ff */
[----:B0-----:R-:W0:Y:S01]  /*1070*/  BREV R26, R23 ;  /* 0x00000017001a7301 */ /* 0x001e220000000000 */
[----:B------:R-:W-:-:S02]  /*1080*/  VOTE.ANY R27, PT, !P0 ;  /* 0x00000000001b7806 */ /* 0x000fc400040e0100 */
[----:B---3--:R-:W-:Y:S02]  /*1090*/  VOTE.ANY R18, PT, !P3 ;  /* 0x0000000000127806 */ /* 0x008fe400058e0100 */
[----:B------:R-:W-:Y:S02]  /*10a0*/  ISETP.NE.U32.AND P0, PT, R29, 0x1, PT ;  /* 0x000000011d00780c */ /* 0x000fe40003f05070 */
[----:B------:R-:W-:Y:S01]  /*10b0*/  VOTE.ANY R30, PT, !P1 ;  /* 0x00000000001e7806 */ /* 0x000fe200048e0100 */
[----:B------:R-:W3:Y:S01]  /*10c0*/  BREV R28, R27 ;  /* 0x0000001b001c7301 */ /* 0x000ee20000000000 */
[----:B-1----:R-:W-:Y:S01]  /*10d0*/  VOTE.ANY R20, PT, !P4 ;  /* 0x0000000000147806 */ /* 0x002fe200060e0100 */
[----:B--2---:R-:W-:Y:S01]  /*10e0*/  STS [R13+UR6+0x4c], R32 ;  /* 0x00004c200d007988 */ /* 0x004fe20008000806 */
[----:B------:R-:W-:Y:S02]  /*10f0*/  ISETP.NE.U32.AND P4, PT, R19, 0x1, PT ;  /* 0x000000011300780c */ /* 0x000fe40003f85070 */
[----:B------:R-:W-:-:S02]  /*1100*/  SHF.R.U32.HI R19, RZ, 0x2, R17 ;  /* 0x00000002ff137819 */ /* 0x000fc40000011611 */
[--C-:B------:R-:W-:Y:S01]  /*1110*/  SHF.R.U32.HI R21, RZ, 0x6, R17.reuse ;  /* 0x00000006ff157819 */ /* 0x100fe20000011611 */
[----:B------:R-:W1:Y:S01]  /*1120*/  BREV R18, R18 ;  /* 0x0000001200127301 */ /* 0x000e620000000000 */
[----:B------:R-:W-:Y:S01]  /*1130*/  LOP3.LUT R19, R19, 0x1, RZ, 0xc0, !PT ;  /* 0x0000000113137812 */ /* 0x000fe200078ec0ff */
[----:B0-----:R-:W-:Y:S01]  /*1140*/  STS [R13+UR6+0x3c], R26 ;  /* 0x00003c1a0d007988 */ /* 0x001fe20008000806 */
[----:B------:R-:W-:Y:S02]  /*1150*/  VOTE.ANY R24, PT, !P2 ;  /* 0x0000000000187806 */ /* 0x000fe400050e0100 */
[----:B------:R-:W-:Y:S02]  /*1160*/  ISETP.NE.U32.AND P3, PT, R19, 0x1, PT ;  /* 0x000000011300780c */ /* 0x000fe40003f65070 */
[----:B------:R-:W-:Y:S01]  /*1170*/  SHF.R.U32.HI R19, RZ, 0x1, R17 ;  /* 0x00000001ff137819 */ /* 0x000fe20000011611 */
[----:B------:R-:W0:Y:S01]  /*1180*/  BREV R30, R30 ;  /* 0x0000001e001e7301 */ /* 0x000e220000000000 */
[----:B------:R-:W-:Y:S01]  /*1190*/  LOP3.LUT R25, R17, 0x1, RZ, 0xc0, !PT ;  /* 0x0000000111197812 */ /* 0x000fe200078ec0ff */
[----:B---3--:R2:W-:Y:S01]  /*11a0*/  STS [R13+UR6+0x44], R28 ;  /* 0x0000441c0d007988 */ /* 0x0085e20008000806 */
[----:B------:R-:W-:-:S02]  /*11b0*/  LOP3.LUT R19, R19, 0x1, RZ, 0xc0, !PT ;  /* 0x0000000113137812 */ /* 0x000fc400078ec0ff */
[----:B------:R-:W-:Y:S02]  /*11c0*/  VOTE.ANY R17, PT, !P4 ;  /* 0x0000000000117806 */ /* 0x000fe400060e0100 */
[----:B------:R-:W-:Y:S01]  /*11d0*/  ISETP.NE.U32.AND P2, PT, R19, 0x1, PT ;  /* 0x000000011300780c */ /* 0x000fe20003f45070 */
[----:B------:R-:W3:Y:S01]  /*11e0*/  BREV R20, R20 ;  /* 0x0000001400147301 */ /* 0x000ee20000000000 */
[----:B------:R-:W-:Y:S01]  /*11f0*/  LOP3.LUT R21, R21, 0x1, RZ, 0xc0, !PT ;  /* 0x0000000115157812 */ /* 0x000fe200078ec0ff */
[----:B-1----:R1:W-:Y:S01]  /*1200*/  STS [R13+UR6+0x58], R18 ;  /* 0x000058120d007988 */ /* 0x0023e20008000806 */
[----:B------:R-:W-:Y:S02]  /*1210*/  VOTE.ANY R23, PT, !P5 ;  /* 0x0000000000177806 */ /* 0x000fe400068e0100 */
[----:B------:R-:W-:Y:S02]  /*1220*/  VOTE.ANY R36, PT, !P0 ;  /* 0x0000000000247806 */ /* 0x000fe400040e0100 */
[----:B------:R-:W-:Y:S01]  /*1230*/  VOTE.ANY R19, PT, !P6 ;  /* 0x0000000000137806 */ /* 0x000fe200070e0100 */
[----:B--2---:R2:W4:Y:S01]  /*1240*/  BREV R28, R17 ;  /* 0x00000011001c7301 */ /* 0x0045220000000000 */
[----:B------:R-:W-:Y:S01]  /*1250*/  ISETP.NE.U32.AND P0, PT, R25, 0x1, PT ;  /* 0x000000011900780c */ /* 0x000fe20003f05070 */
[----:B0-----:R0:W-:Y:S01]  /*1260*/  STS [R13+UR6+0x48], R30 ;  /* 0x0000481e0d007988 */ /* 0x0011e20008000806 */
[----:B------:R-:W-:-:S02]  /*1270*/  ISETP.NE.U32.AND P1, PT, R21, 0x1, PT ;  /* 0x000000011500780c */ /* 0x000fc40003f25070 */
[--C-:B-1----:R-:W-:Y:S02]  /*1280*/  SHF.R.U32.HI R18, RZ, 0x1d, R16.reuse ;  /* 0x0000001dff127819 */ /* 0x102fe40000011610 */
[----:B------:R-:W-:Y:S01]  /*1290*/  VOTE.ANY R25, PT, !P3 ;  /* 0x0000000000197806 */ /* 0x000fe200058e0100 */
[----:B------:R1:W5:Y:S01]  /*12a0*/  BREV R22, R23 ;  /* 0x0000001700167301 */ /* 0x0003620000000000 */
[--C-:B--2---:R-:W-:Y:S01]  /*12b0*/  SHF.R.U32.HI R17, RZ, 0x1f, R16.reuse ;  /* 0x0000001fff117819 */ /* 0x104fe20000011610 */
[----:B---3--:R2:W-:Y:S01]  /*12c0*/  STS [R13+UR6+0x54], R20 ;  /* 0x000054140d007988 */ /* 0x0085e20008000806 */
[----:B------:R-:W-:Y:S02]  /*12d0*/  LOP3.LUT R18, R18, 0x1, RZ, 0xc0, !PT ;  /* 0x0000000112127812 */ /* 0x000fe400078ec0ff */
[----:B------:R-:W-:Y:S02]  /*12e0*/  ISETP.NE.U32.AND P4, PT, R17, 0x1, PT ;  /* 0x000000011100780c */ /* 0x000fe40003f85070 */
[----:B------:R-:W-:Y:S01]  /*12f0*/  SHF.R.U32.HI R17, RZ, 0x1c, R16 ;  /* 0x0000001cff117819 */ /* 0x000fe20000011610 */
[----:B------:R3:W2:Y:S01]  /*1300*/  BREV R21, R19 ;  /* 0x0000001300157301 */ /* 0x0006a20000000000 */
[----:B-1----:R-:W-:Y:S01]  /*1310*/  VOTE.ANY R23, PT, !P0 ;  /* 0x0000000000177806 */ /* 0x002fe200040e0100 */
[----:B----4-:R-:W-:Y:S01]  /*1320*/  STS [R13+UR6+0x70], R28 ;  /* 0x0000701c0d007988 */ /* 0x010fe20008000806 */
[----:B------:R-:W-:-:S02]  /*1330*/  LOP3.LUT R17, R17, 0x1, RZ, 0xc0, !PT ;  /* 0x0000000111117812 */ /* 0x000fc400078ec0ff */
[----:B------:R-:W-:Y:S02]  /*1340*/  ISETP.NE.U32.AND P0, PT, R18, 0x1, PT ;  /* 0x000000011200780c */ /* 0x000fe40003f05070 */
[--C-:B------:R-:W-:Y:S01]  /*1350*/  SHF.R.U32.HI R18, RZ, 0x1a, R16.reuse ;  /* 0x0000001aff127819 */ /* 0x100fe20000011610 */
[----:B0-----:R-:W0:Y:S01]  /*1360*/  BREV R30, R25 ;  /* 0x00000019001e7301 */ /* 0x001e220000000000 */
[----:B---3--:R-:W-:Y:S01]  /*1370*/  VOTE.ANY R19, PT, !P2 ;  /* 0x0000000000137806 */ /* 0x008fe200050e0100 */
[----:B-----5:R1:W-:Y:S01]  /*1380*/  STS [R13+UR6+0x6c], R22 ;  /* 0x00006c160d007988 */ /* 0x0203e20008000806 */
[----:B------:R-:W-:Y:S02]  /*1390*/  ISETP.NE.U32.AND P2, PT, R17, 0x1, PT ;  /* 0x000000011100780c */ /* 0x000fe40003f45070 */
[--C-:B------:R-:W-:Y:S02]  /*13a0*/  SHF.R.U32.HI R17, RZ, 0x18, R16.reuse ;  /* 0x00000018ff117819 */ /* 0x100fe40000011610 */
[----:B--2---:R-:W-:Y:S01]  /*13b0*/  SHF.R.U32.HI R20, RZ, 0x19, R16 ;  /* 0x00000019ff147819 */ /* 0x004fe20000011610 */
[----:B------:R2:W3:Y:S01]  /*13c0*/  BREV R32, R19 ;  /* 0x0000001300207301 */ /* 0x0004e20000000000 */
[----:B------:R-:W-:Y:S01]  /*13d0*/  LOP3.LUT R17, R17, 0x1, RZ, 0xc0, !PT ;  /* 0x0000000111117812 */ /* 0x000fe200078ec0ff */
[----:B------:R-:W-:Y:S01]  /*13e0*/  STS [R13+UR6+0x68], R21 ;  /* 0x000068150d007988 */ /* 0x000fe20008000806 */
[----:B------:R-:W-:-:S02]  /*13f0*/  VOTE.ANY R26, PT, !P1 ;  /* 0x00000000001a7806 */ /* 0x000fc400048e0100 */
[----:B-1----:R-:W-:Y:S02]  /*1400*/  VOTE.ANY R22, PT, !P4 ;  /* 0x0000000000167806 */ /* 0x002fe400060e0100 */
[----:B------:R-:W-:Y:S01]  /*1410*/  LOP3.LUT R18, R18, 0x1, RZ, 0xc0, !PT ;  /* 0x0000000112127812 */ /* 0x000fe200078ec0ff */
[----:B------:R-:W1:Y:S01]  /*1420*/  BREV R34, R34 ;  /* 0x0000002200227301 */ /* 0x000e620000000000 */
[--C-:B--2---:R-:W-:Y:S01]  /*1430*/  SHF.R.U32.HI R19, RZ, 0x1e, R16.reuse ;  /* 0x0000001eff137819 */ /* 0x104fe20000011610 */
[----:B0-----:R0:W-:Y:S01]  /*1440*/  STS [R13+UR6+0x74], R30 ;  /* 0x0000741e0d007988 */ /* 0x0011e20008000806 */
[----:B------:R-:W-:Y:S02]  /*1450*/  LOP3.LUT R20, R20, 0x1, RZ, 0xc0, !PT ;  /* 0x0000000114147812 */ /* 0x000fe400078ec0ff */
[----:B------:R-:W-:Y:S02]  /*1460*/  LOP3.LUT R19, R19, 0x1, RZ, 0xc0, !PT ;  /* 0x0000000113137812 */ /* 0x000fe400078ec0ff */
[----:B------:R-:W-:Y:S01]  /*1470*/  ISETP.NE.U32.AND P4, PT, R17, 0x1, PT ;  /* 0x000000011100780c */ /* 0x000fe20003f85070 */
[----:B------:R-:W2:Y:S01]  /*1480*/  BREV R26, R26 ;  /* 0x0000001a001a7301 */ /* 0x000ea20000000000 */
[----:B------:R-:W-:Y:S01]  /*1490*/  ISETP.NE.U32.AND P3, PT, R19, 0x1, PT ;  /* 0x000000011300780c */ /* 0x000fe20003f65070 */
[----:B---3--:R-:W-:Y:S01]  /*14a0*/  STS [R13+UR6+0x78], R32 ;  /* 0x000078200d007988 */ /* 0x008fe20008000806 */
[----:B------:R-:W-:-:S02]  /*14b0*/  SHF.R.U32.HI R17, RZ, 0x15, R16 ;  /* 0x00000015ff117819 */ /* 0x000fc40000011610 */
[--C-:B------:R-:W-:Y:S02]  /*14c0*/  SHF.R.U32.HI R19, RZ, 0x1b, R16.reuse ;  /* 0x0000001bff137819 */ /* 0x100fe40000011610 */
[----:B------:R-:W-:Y:S01]  /*14d0*/  ISETP.NE.U32.AND P6, PT, R18, 0x1, PT ;  /* 0x000000011200780c */ /* 0x000fe20003fc5070 */
[----:B-1----:R1:W-:Y:S01]  /*14e0*/  STS [R13+UR6+0x50], R34 ;  /* 0x000050220d007988 */ /* 0x0023e20008000806 */
[----:B------:R-:W-:Y:S01]  /*14f0*/  ISETP.NE.U32.AND P5, PT, R20, 0x1, PT ;  /* 0x000000011400780c */ /* 0x000fe20003fa5070 */
[----:B------:R-:W3:Y:S01]  /*1500*/  BREV R24, R24 ;  /* 0x0000001800187301 */ /* 0x000ee20000000000 */
[----:B------:R-:W-:Y:S02]  /*1510*/  SHF.R.U32.HI R18, RZ, 0x17, R16 ;  /* 0x00000017ff127819 */ /* 0x000fe40000011610 */
[----:B------:R-:W-:Y:S02]  /*1520*/  LOP3.LUT R17, R17, 0x1, RZ, 0xc0, !PT ;  /* 0x0000000111117812 */ /* 0x000fe400078ec0ff */
[----:B------:R-:W-:Y:S01]  /*1530*/  LOP3.LUT R19, R19, 0x1, RZ, 0xc0, !PT ;  /* 0x0000000113137812 */ /* 0x000fe200078ec0ff */
[----:B--2---:R-:W-:Y:S01]  /*1540*/  STS [R13+UR6+0x64], R26 ;  /* 0x0000641a0d007988 */ /* 0x004fe20008000806 */
[----:B0-----:R-:W-:Y:S01]  /*1550*/  VOTE.ANY R30, PT, !P2 ;  /* 0x00000000001e7806 */ /* 0x001fe200050e0100 */
[----:B-1----:R-:W0:Y:S01]  /*1560*/  BREV R34, R23 ;  /* 0x0000001700227301 */ /* 0x002e220000000000 */
[----:B------:R-:W-:-:S02]  /*1570*/  LOP3.LUT R18, R18, 0x1, RZ, 0xc0, !PT ;  /* 0x0000000112127812 */ /* 0x000fc400078ec0ff */
[----:B------:R-:W-:Y:S02]  /*1580*/  ISETP.NE.U32.AND P2, PT, R17, 0x1, PT ;  /* 0x000000011100780c */ /* 0x000fe40003f45070 */
[----:B------:R-:W-:Y:S02]  /*1590*/  ISETP.NE.U32.AND P1, PT, R19, 0x1, PT ;  /* 0x000000011300780c */ /* 0x000fe40003f25070 */
[--C-:B------:R-:W-:Y:S01]  /*15a0*/  SHF.R.U32.HI R17, RZ, 0x12, R16.reuse ;  /* 0x00000012ff117819 */ /* 0x100fe20000011610 */
[----:B---3--:R-:W-:Y:S01]  /*15b0*/  STS [R13+UR6+0x5c], R24 ;  /* 0x00005c180d007988 */ /* 0x008fe20008000806 */
[----:B------:R-:W-:Y:S01]  /*15c0*/  VOTE.ANY R25, PT, !P3 ;  /* 0x0000000000197806 */ /* 0x000fe200058e0100 */
[----:B------:R-:W1:Y:S01]  /*15d0*/  BREV R28, R22 ;  /* 0x00000016001c7301 */ /* 0x000e620000000000 */
[----:B------:R-:W-:Y:S02]  /*15e0*/  ISETP.NE.U32.AND P3, PT, R18, 0x1, PT ;  /* 0x000000011200780c */ /* 0x000fe40003f65070 */
[----:B------:R-:W-:-:S02]  /*15f0*/  SHF.R.U32.HI R19, RZ, 0x16, R16 ;  /* 0x00000016ff137819 */ /* 0x000fc40000011610 */
[----:B------:R-:W-:Y:S01]  /*1600*/  LOP3.LUT R17, R17, 0x1, RZ, 0xc0, !PT ;  /* 0x0000000111117812 */ /* 0x000fe200078ec0ff */
[----:B0-----:R0:W-:Y:S01]  /*1610*/  STS [R13+UR6+0x7c], R34 ;  /* 0x00007c220d007988 */ /* 0x0011e20008000806 */
[--C-:B------:R-:W-:Y:S01]  /*1620*/  SHF.R.U32.HI R18, RZ, 0x14, R16.reuse ;  /* 0x00000014ff127819 */ /* 0x100fe20000011610 */
[----:B------:R-:W2:Y:S01]  /*1630*/  BREV R36, R36 ;  /* 0x0000002400247301 */ /* 0x000ea20000000000 */
[----:B------:R-:W-:Y:S02]  /*1640*/  VOTE.ANY R27, PT, !P5 ;  /* 0x00000000001b7806 */ /* 0x000fe400068e0100 */
[----:B------:R-:W-:Y:S02]  /*1650*/  LOP3.LUT R19, R19, 0x1, RZ, 0xc0, !PT ;  /* 0x0000000113137812 */ /* 0x000fe400078ec0ff */
[----:B------:R-:W-:Y:S02]  /*1660*/  ISETP.NE.U32.AND P5, PT, R17, 0x1, PT ;  /* 0x000000011100780c */ /* 0x000fe40003fa5070 */
[----:B------:R-:W-:Y:S01]  /*1670*/  SHF.R.U32.HI R17, RZ, 0x10, R16 ;  /* 0x00000010ff117819 */ /* 0x000fe20000011610 */
[----:B0-----:R-:W0:Y:S01]  /*1680*/  BREV R34, R25 ;  /* 0x0000001900227301 */ /* 0x001e220000000000 */
[----:B------:R-:W-:Y:S01]  /*1690*/  LOP3.LUT R18, R18, 0x1, RZ, 0xc0, !PT ;  /* 0x0000000112127812 */ /* 0x000fe200078ec0ff */
[----:B-1----:R-:W-:Y:S01]  /*16a0*/  STS [R13+UR6+0x80], R28 ;  /* 0x0000801c0d007988 */ /* 0x002fe20008000806 */
[----:B------:R-:W-:-:S02]  /*16b0*/  VOTE.ANY R26, PT, !P0 ;  /* 0x00000000001a7806 */ /* 0x000fc400040e0100 */
[----:B------:R-:W-:Y:S02]  /*16c0*/  ISETP.NE.U32.AND P0, PT, R19, 0x1, PT ;  /* 0x000000011300780c */ /* 0x000fe40003f05070 */
[----:B------:R-:W-:Y:S01]  /*16d0*/  VOTE.ANY R31, PT, !P1 ;  /* 0x00000000001f7806 */ /* 0x000fe200048e0100 */
[----:B--2---:R1:W-:Y:S01]  /*16e0*/  STS [R13+UR6+0x60], R36 ;  /* 0x000060240d007988 */ /* 0x0043e20008000806 */
[----:B------:R-:W-:Y:S02]  /*16f0*/  LOP3.LUT R17, R17, 0x1, RZ, 0xc0, !PT ;  /* 0x0000000111117812 */ /* 0x000fe400078ec0ff */
[----:B------:R-:W-:Y:S02]  /*1700*/  ISETP.NE.U32.AND P1, PT, R18, 0x1, PT ;  /* 0x000000011200780c */ /* 0x000fe40003f25070 */
[--C-:B------:R-:W-:Y:S02]  /*1710*/  SHF.R.U32.HI R18, RZ, 0x11, R16.reuse ;  /* 0x00000011ff127819 */ /* 0x100fe40000011610 */
[----:B------:R-:W-:Y:S01]  /*1720*/  VOTE.ANY R23, PT, !P3 ;  /* 0x0000000000177806 */ /* 0x000fe200058e0100 */
[----:B0-----:R0:W-:Y:S01]  /*1730*/  STS [R13+UR6+0x84], R34 ;  /* 0x000084220d007988 */ /* 0x0011e20008000806 */
[----:B------:R-:W-:Y:S01]  /*1740*/  ISETP.NE.U32.AND P3, PT, R17, 0x1, PT ;  /* 0x000000011100780c */ /* 0x000fe20003f65070 */
[----:B-1----:R-:W1:Y:S01]  /*1750*/  BREV R36, R26 ;  /* 0x0000001a00247301 */ /* 0x002e620000000000 */
[----:B------:R-:W-:-:S02]  /*1760*/  SHF.R.U32.HI R17, RZ, 0xf, R16 ;  /* 0x0000000fff117819 */ /* 0x000fc40000011610 */
[----:B------:R-:W-:Y:S02]  /*1770*/  LOP3.LUT R18, R18, 0x1, RZ, 0xc0, !PT ;  /* 0x0000000112127812 */ /* 0x000fe400078ec0ff */
[----:B------:R-:W-:Y:S02]  /*1780*/  VOTE.ANY R24, PT, !P4 ;  /* 0x0000000000187806 */ /* 0x000fe400060e0100 */
[----:B------:R-:W-:Y:S01]  /*1790*/  LOP3.LUT R17, R17, 0x1, RZ, 0xc0, !PT ;  /* 0x0000000111117812 */ /* 0x000fe200078ec0ff */
[----:B0-----:R-:W0:Y:S01]  /*17a0*/  BREV R34, R30 ;  /* 0x0000001e00227301 */ /* 0x001e220000000000 */
[----:B------:R-:W-:Y:S02]  /*17b0*/  ISETP.NE.U32.AND P4, PT, R18, 0x1, PT ;  /* 0x000000011200780c */ /* 0x000fe40003f85070 */
[----:B------:R-:W-:Y:S02]  /*17c0*/  SHF.R.U32.HI R19, RZ, 0x13, R16 ;  /* 0x00000013ff137819 */ /* 0x000fe40000011610 */
[----:B------:R-:W-:-:S02]  /*17d0*/  LOP3.LUT R18, R16, 0x1, RZ, 0xc0, !PT ;  /* 0x0000000110127812 */ /* 0x000fc400078ec0ff */
[----:B------:R-:W-:Y:S01]  /*17e0*/  VOTE.ANY R21, PT, !P0 ;  /* 0x0000000000157806 */ /* 0x000fe200040e0100 */
[----:B-1----:R1:W-:Y:S01]  /*17f0*/  STS [R13+UR6+0x88], R36 ;  /* 0x000088240d007988 */ /* 0x0023e20008000806 */
[----:B------:R-:W-:Y:S02]  /*1800*/  ISETP.NE.U32.AND P0, PT, R17, 0x1, PT ;  /* 0x000000011100780c */ /* 0x000fe40003f05070 */
[----:B------:R-:W-:Y:S02]  /*1810*/  VOTE.ANY R17, PT, !P2 ;  /* 0x0000000000117806 */ /* 0x000fe400050e0100 */
[----:B------:R-:W-:Y:S02]  /*1820*/  LOP3.LUT R19, R19, 0x1, RZ, 0xc0, !PT ;  /* 0x0000000113137812 */ /* 0x000fe400078ec0ff */
[----:B------:R-:W-:Y:S01]  /*1830*/  ISETP.NE.U32.AND P2, PT, R18, 0x1, PT ;  /* 0x000000011200780c */ /* 0x000fe20003f45070 */
[----:B0-----:R0:W-:Y:S01]  /*1840*/  STS [R13+UR6+0x8c], R34 ;  /* 0x00008c220d007988 */ /* 0x0011e20008000806 */
[----:B------:R-:W-:Y:S01]  /*1850*/  VOTE.ANY R32, PT, !P6 ;  /* 0x0000000000207806 */ /* 0x000fe200070e0100 */
[----:B-1----:R-:W1:Y:S01]  /*1860*/  BREV R36, R31 ;  /* 0x0000001f00247301 */ /* 0x002e620000000000 */
[----:B------:R-:W-:-:S02]  /*1870*/  ISETP.NE.U32.AND P6, PT, R19, 0x1, PT ;  /* 0x000000011300780c */ /* 0x000fc40003fc5070 */
[--C-:B------:R-:W-:Y:S02]  /*1880*/  SHF.R.U32.HI R18, RZ, 0xe, R16.reuse ;  /* 0x0000000eff127819 */ /* 0x100fe40000011610 */
[--C-:B------:R-:W-:Y:S02]  /*1890*/  SHF.R.U32.HI R20, RZ, 0xc, R16.reuse ;  /* 0x0000000cff147819 */ /* 0x100fe40000011610 */
[----:B------:R-:W-:Y:S01]  /*18a0*/  LOP3.LUT R19, R18, 0x1, RZ, 0xc0, !PT ;  /* 0x0000000112137812 */ /* 0x000fe200078ec0ff */
[----:B------:R-:W2:Y:S01]  /*18b0*/  BREV R32, R32 ;  /* 0x0000002000207301 */ /* 0x000ea20000000000 */
[----:B------:R-:W-:Y:S02]  /*18c0*/  SHF.R.U32.HI R33, RZ, 0xb, R16 ;  /* 0x0000000bff217819 */ /* 0x000fe40000011610 */
[----:B------:R-:W-:Y:S02]  /*18d0*/  LOP3.LUT R20, R20, 0x1, RZ, 0xc0, !PT ;  /* 0x0000000114147812 */ /* 0x000fe400078ec0ff */
[----:B------:R-:W-:-:S02]  /*18e0*/  VOTE.ANY R18, PT, !P2 ;  /* 0x0000000000127806 */ /* 0x000fc400050e0100 */
[----:B------:R-:W-:Y:S01]  /*18f0*/  ISETP.NE.U32.AND P2, PT, R19, 0x1, PT ;  /* 0x000000011300780c */ /* 0x000fe20003f45070 */
[----:B-1----:R-:W-:Y:S01]  /*1900*/  STS [R13+UR6+0x90], R36 ;  /* 0x000090240d007988 */ /* 0x002fe20008000806 */
[----:B------:R-:W-:Y:S02]  /*1910*/  LOP3.LUT R33, R33, 0x1, RZ, 0xc0, !PT ;  /* 0x0000000121217812 */ /* 0x000fe400078ec0ff */
[----:B------:R-:W-:Y:S01]  /*1920*/  VOTE.ANY R19, PT, !P1 ;  /* 0x0000000000137806 */ /* 0x000fe200048e0100 */
[----:B------:R-:W1:Y:S01]  /*1930*/  BREV R18, R18 ;  /* 0x0000001200127301 */ /* 0x000e620000000000 */
[----:B------:R-:W-:Y:S02]  /*1940*/  ISETP.NE.U32.AND P1, PT, R20, 0x1, PT ;  /* 0x000000011400780c */ /* 0x000fe40003f25070 */
[----:B------:R-:W-:Y:S01]  /*1950*/  VOTE.ANY R20, PT, !P6 ;  /* 0x0000000000147806 */ /* 0x000fe200070e0100 */
[----:B--2---:R2:W-:Y:S01]  /*1960*/  STS [R13+UR6+0x94], R32 ;  /* 0x000094200d007988 */ /* 0x0045e20008000806 */
[----:B------:R-:W-:-:S02]  /*1970*/  ISETP.NE.U32.AND P6, PT, R33, 0x1, PT ;  /* 0x000000012100780c */ /* 0x000fc40003fc5070 */
[--C-:B------:R-:W-:Y:S02]  /*1980*/  SHF.R.U32.HI R33, RZ, 0x8, R16.reuse ;  /* 0x00000008ff217819 */ /* 0x100fe40000011610 */
[--C-:B0-----:R-:W-:Y:S01]  /*1990*/  SHF.R.U32.HI R34, RZ, 0x7, R16.reuse ;  /* 0x00000007ff227819 */ /* 0x101fe20000011610 */
[----:B------:R-:W0:Y:S01]  /*19a0*/  BREV R20, R20 ;  /* 0x0000001400147301 */ /* 0x000e220000000000 */
[----:B------:R-:W-:Y:S02]  /*19b0*/  LOP3.LUT R33, R33, 0x1, RZ, 0xc0, !PT ;  /* 0x0000000121217812 */ /* 0x000fe400078ec0ff */
[----:B------:R-:W-:Y:S02]  /*19c0*/  LOP3.LUT R34, R34, 0x1, RZ, 0xc0, !PT ;  /* 0x0000000122227812 */ /* 0x000fe400078ec0ff */
[----:B------:R-:W-:Y:S01]  /*19d0*/  SHF.R.U32.HI R29, RZ, 0xd, R16 ;  /* 0x0000000dff1d7819 */ /* 0x000fe20000011610 */
[----:B-1----:R-:W-:Y:S01]  /*19e0*/  STS [R13+UR6+0xfc], R18 ;  /* 0x0000fc120d007988 */ /* 0x002fe20008000806 */
[----:B------:R-:W-:Y:S01]  /*19f0*/  VOTE.ANY R25, PT, !P4 ;  /* 0x0000000000197806 */ /* 0x000fe200060e0100 */
[----:B--2---:R-:W1:Y:S01]  /*1a00*/  BREV R32, R24 ;  /* 0x0000001800207301 */ /* 0x004e620000000000 */
[----:B------:R-:W-:-:S02]  /*1a10*/  ISETP.NE.U32.AND P4, PT, R33, 0x1, PT ;  /* 0x000000012100780c */ /* 0x000fc40003f85070 */
[----:B------:R-:W-:Y:S02]  /*1a20*/  VOTE.ANY R30, PT, !P0 ;  /* 0x00000000001e7806 */ /* 0x000fe400040e0100 */
[----:B------:R-:W-:Y:S02]  /*1a30*/  LOP3.LUT R29, R29, 0x1, RZ, 0xc0, !PT ;  /* 0x000000011d1d7812 */ /* 0x000fe400078ec0ff */
[----:B------:R-:W-:Y:S01]  /*1a40*/  ISETP.NE.U32.AND P0, PT, R34, 0x1, PT ;  /* 0x000000012200780c */ /* 0x000fe20003f05070 */
[----:B------:R-:W2:Y:S01]  /*1a50*/  BREV R36, R25 ;  /* 0x0000001900247301 */ /* 0x000ea20000000000 */
[----:B------:R-:W-:Y:S01]  /*1a60*/  SHF.R.U32.HI R28, RZ, 0xa, R16 ;  /* 0x0000000aff1c7819 */ /* 0x000fe20000011610 */
[----:B0-----:R-:W-:Y:S01]  /*1a70*/  STS [R13+UR6+0xb0], R20 ;  /* 0x0000b0140d007988 */ /* 0x001fe20008000806 */
[----:B------:R-:W-:Y:S02]  /*1a80*/  P2R R33, PR, RZ, 0x10 ;  /* 0x00000010ff217803 */ /* 0x000fe40000000000 */
[----:B------:R-:W-:-:S02]  /*1a90*/  ISETP.NE.U32.AND P4, PT, R29, 0x1, PT ;  /* 0x000000011d00780c */ /* 0x000fc40003f85070 */
[----:B------:R-:W-:Y:S01]  /*1aa0*/  LOP3.LUT R28, R28, 0x1, RZ, 0xc0, !PT ;  /* 0x000000011c1c7812 */ /* 0x000fe200078ec0ff */
[----:B------:R-:W0:Y:S01]  /*1ab0*/  BREV R34, R27 ;  /* 0x0000001b00227301 */ /* 0x000e220000000000 */
[----:B------:R-:W-:Y:S01]  /*1ac0*/  VOTE.ANY R22, PT, !P5 ;  /* 0x0000000000167806 */ /* 0x000fe200068e0100 */
[----:B-1----:R1:W-:Y:S01]  /*1ad0*/  STS [R13+UR6+0x9c], R32 ;  /* 0x00009c200d007988 */ /* 0x0023e20008000806 */
[--C-:B------:R-:W-:Y:S02]  /*1ae0*/  SHF.R.U32.HI R29, RZ, 0x6, R16.reuse ;  /* 0x00000006ff1d7819 */ /* 0x100fe40000011610 */
[----:B------:R-:W-:Y:S02]  /*1af0*/  ISETP.NE.U32.AND P5, PT, R28, 0x1, PT ;  /* 0x000000011c00780c */ /* 0x000fe40003fa5070 */
[----:B------:R-:W-:Y:S01]  /*1b00*/  SHF.R.U32.HI R28, RZ, 0x9, R16 ;  /* 0x00000009ff1c7819 */ /* 0x000fe20000011610 */
[----:B------:R-:W3:Y:S01]  /*1b10*/  BREV R22, R22 ;  /* 0x0000001600167301 */ /* 0x000ee20000000000 */
[----:B------:R-:W-:Y:S01]  /*1b20*/  LOP3.LUT R29, R29, 0x1, RZ, 0xc0, !PT ;  /* 0x000000011d1d7812 */ /* 0x000fe200078ec0ff */
[----:B--2---:R-:W-:Y:S01]  /*1b30*/  STS [R13+UR6+0xb8], R36 ;  /* 0x0000b8240d007988 */ /* 0x004fe20008000806 */
[----:B------:R-:W-:-:S02]  /*1b40*/  LOP3.LUT R28, R28, 0x1, RZ, 0xc0, !PT ;  /* 0x000000011c1c7812 */ /* 0x000fc400078ec0ff */
[----:B------:R-:W-:Y:S01]  /*1b50*/  VOTE.ANY R26, PT, !P3 ;  /* 0x00000000001a7806 */ /* 0x000fe200058e0100 */
[----:B0-----:R0:W-:Y:S01]  /*1b60*/  STS [R13+UR6+0x98], R34 ;  /* 0x000098220d007988 */ /* 0x0011e20008000806 */
[----:B------:R-:W-:Y:S01]  /*1b70*/  ISETP.NE.U32.AND P3, PT, R29, 0x1, PT ;  /* 0x000000011d00780c */ /* 0x000fe20003f65070 */
[----:B-1----:R-:W1:Y:S01]  /*1b80*/  BREV R32, R21 ;  /* 0x0000001500207301 */ /* 0x002e620000000000 */
[----:B------:R-:W-:Y:S02]  /*1b90*/  VOTE.ANY R29, PT, !P4 ;  /* 0x00000000001d7806 */ /* 0x000fe400060e0100 */
[----:B------:R-:W-:Y:S02]  /*1ba0*/  ISETP.NE.U32.AND P4, PT, R28, 0x1, PT ;  /* 0x000000011c00780c */ /* 0x000fe40003f85070 */
[----:B------:R-:W-:Y:S01]  /*1bb0*/  SHF.R.U32.HI R35, RZ, 0x5, R16 ;  /* 0x00000005ff237819 */ /* 0x000fe20000011610 */
[----:B---3--:R-:W-:Y:S01]  /*1bc0*/  STS [R13+UR6+0xb4], R22 ;  /* 0x0000b4160d007988 */ /* 0x008fe20008000806 */
[----:B------:R-:W-:Y:S01]  /*1bd0*/  VOTE.ANY R31, PT, !P2 ;  /* 0x00000000001f7806 */ /* 0x000fe200050e0100 */
[----:B0-----:R-:W0:Y:S01]  /*1be0*/  BREV R34, R23 ;  /* 0x0000001700227301 */ /* 0x001e220000000000 */
[----:B------:R-:W-:-:S02]  /*1bf0*/  LOP3.LUT R35, R35, 0x1, RZ, 0xc0, !PT ;  /* 0x0000000123237812 */ /* 0x000fc400078ec0ff */
[----:B------:R-:W-:Y:S02]  /*1c00*/  VOTE.ANY R27, PT, !P1 ;  /* 0x00000000001b7806 */ /* 0x000fe400048e0100 */
[----:B------:R-:W-:Y:S02]  /*1c10*/  ISETP.NE.U32.AND P2, PT, R35, 0x1, PT ;  /* 0x000000012300780c */ /* 0x000fe40003f45070 */
[--C-:B------:R-:W-:Y:S01]  /*1c20*/  SHF.R.U32.HI R35, RZ, 0x4, R16.reuse ;  /* 0x00000004ff237819 */ /* 0x100fe20000011610 */
[----:B-1----:R1:W-:Y:S01]  /*1c30*/  STS [R13+UR6+0xa4], R32 ;  /* 0x0000a4200d007988 */ /* 0x0023e20008000806 */
[----:B------:R-:W-:Y:S01]  /*1c40*/  VOTE.ANY R21, PT, !P4 ;  /* 0x0000000000157806 */ /* 0x000fe200060e0100 */
[----:B------:R-:W2:Y:S01]  /*1c50*/  BREV R26, R26 ;  /* 0x0000001a001a7301 */ /* 0x000ea20000000000 */
[----:B------:R-:W-:Y:S02]  /*1c60*/  ISETP.NE.AND P4, PT, R33, RZ, PT ;  /* 0x000000ff2100720c */ /* 0x000fe40003f85270 */
[----:B------:R-:W-:Y:S01]  /*1c70*/  LOP3.LUT R35, R35, 0x1, RZ, 0xc0, !PT ;  /* 0x0000000123237812 */ /* 0x000fe200078ec0ff */
[----:B0-----:R0:W-:Y:S01]  /*1c80*/  STS [R13+UR6+0xa0], R34 ;  /* 0x0000a0220d007988 */ /* 0x0011e20008000806 */
[----:B------:R-:W-:-:S02]  /*1c90*/  SHF.R.U32.HI R28, RZ, 0x2, R16 ;  /* 0x00000002ff1c7819 */ /* 0x000fc40000011610 */
[----:B------:R-:W-:Y:S01]  /*1ca0*/  ISETP.NE.U32.AND P1, PT, R35, 0x1, PT ;  /* 0x000000012300780c */ /* 0x000fe20003f25070 */
[----:B-1----:R-:W1:Y:S01]  /*1cb0*/  BREV R32, R19 ;  /* 0x0000001300207301 */ /* 0x002e620000000000 */
[----:B------:R-:W-:Y:S02]  /*1cc0*/  SHF.R.U32.HI R35, RZ, 0x3, R16 ;  /* 0x00000003ff237819 */ /* 0x000fe40000011610 */
[----:B------:R-:W-:Y:S02]  /*1cd0*/  LOP3.LUT R28, R28, 0x1, RZ, 0xc0, !PT ;  /* 0x000000011c1c7812 */ /* 0x000fe400078ec0ff */
[----:B------:R-:W-:Y:S01]  /*1ce0*/  LOP3.LUT R35, R35, 0x1, RZ, 0xc0, !PT ;  /* 0x0000000123237812 */ /* 0x000fe200078ec0ff */
[----:B--2---:R-:W-:Y:S01]  /*1cf0*/  STS [R13+UR6+0xbc], R26 ;  /* 0x0000bc1a0d007988 */ /* 0x004fe20008000806 */
[----:B------:R-:W-:Y:S01]  /*1d00*/  VOTE.ANY R22, PT, !P4 ;  /* 0x0000000000167806 */ /* 0x000fe200060e0100 */
[----:B0-----:R0:W2:Y:S01]  /*1d10*/  BREV R34, R17 ;  /* 0x0000001100227301 */ /* 0x0010a20000000000 */
[----:B------:R-:W-:-:S02]  /*1d20*/  VOTE.ANY R24, PT, !P6 ;  /* 0x0000000000187806 */ /* 0x000fc400070e0100 */
[----:B------:R-:W-:Y:S02]  /*1d30*/  VOTE.ANY R23, PT, !P5 ;  /* 0x0000000000177806 */ /* 0x000fe400068e0100 */
[----:B------:R-:W-:Y:S02]  /*1d40*/  ISETP.NE.U32.AND P6, PT, R35, 0x1, PT ;  /* 0x000000012300780c */ /* 0x000fe40003fc5070 */
[----:B------:R-:W-:Y:S01]  /*1d50*/  ISETP.NE.U32.AND P5, PT, R28, 0x1, PT ;  /* 0x000000011c00780c */ /* 0x000fe20003fa5070 */
[----:B------:R-:W3:Y:S01]  /*1d60*/  BREV R30, R30 ;  /* 0x0000001e001e7301 */ /* 0x000ee20000000000 */
[----:B0-----:R-:W-:Y:S01]  /*1d70*/  SHF.R.U32.HI R17, RZ, 0x1, R16 ;  /* 0x00000001ff117819 */ /* 0x001fe20000011610 */
[----:B-1----:R0:W-:Y:S01]  /*1d80*/  STS [R13+UR6+0xac], R32 ;  /* 0x0000ac200d007988 */ /* 0x0021e20008000806 */
[----:B------:R-:W-:Y:S02]  /*1d90*/  VOTE.ANY R25, PT, !P1 ;  /* 0x0000000000197806 */ /* 0x000fe400048e0100 */
[----:B------:R-:W-:Y:S01]  /*1da0*/  LOP3.LUT R17, R17, 0x1, RZ, 0xc0, !PT ;  /* 0x0000000111117812 */ /* 0x000fe200078ec0ff */
[----:B--2---:R1:W-:Y:S02]  /*1db0*/  STS [R13+UR6+0xa8], R34 ;  /* 0x0000a8220d007988 */ /* 0x0043e40008000806 */
[----:B------:R2:W4:Y:S01]  /*1dc0*/  BREV R20, R23 ;  /* 0x0000001700147301 */ /* 0x0005220000000000 */
[----:B------:R-:W-:-:S02]  /*1dd0*/  ISETP.NE.U32.AND P4, PT, R17, 0x1, PT ;  /* 0x000000011100780c */ /* 0x000fc40003f85070 */
[----:B------:R-:W-:Y:S02]  /*1de0*/  VOTE.ANY R17, PT, !P0 ;  /* 0x0000000000117806 */ /* 0x000fe400040e0100 */
[----:B------:R-:W-:Y:S01]  /*1df0*/  ISETP.LE.AND P0, PT, R12, UR4, PT ;  /* 0x000000040c007c0c */ /* 0x000fe2000bf03270 */
[----:B---3--:R3:W-:Y:S02]  /*1e00*/  STS [R13+UR6+0xc0], R30 ;  /* 0x0000c01e0d007988 */ /* 0x0087e40008000806 */
[----:B0-----:R0:W5:Y:S01]  /*1e10*/  BREV R32, R27 ;  /* 0x0000001b00207301 */ /* 0x0011620000000000 */
[----:B--2---:R-:W-:Y:S01]  /*1e20*/  VOTE.ANY R23, PT, !P3 ;  /* 0x0000000000177806 */ /* 0x004fe200058e0100 */
[----:B----4-:R-:W-:Y:S06]  /*1e30*/  STS [R13+UR6+0xd4], R20 ;  /* 0x0000d4140d007988 */ /* 0x010fec0008000806 */
[----:B-1----:R-:W1:Y:S01]  /*1e40*/  BREV R34, R31 ;  /* 0x0000001f00227301 */ /* 0x002e620000000000 */
[----:B0-----:R-:W-:Y:S01]  /*1e50*/  VOTE.ANY R27, PT, !P4 ;  /* 0x00000000001b7806 */ /* 0x001fe200060e0100 */
[----:B-----5:R-:W-:Y:S06]  /*1e60*/  STS [R13+UR6+0xcc], R32 ;  /* 0x0000cc200d007988 */ /* 0x020fec0008000806 */
[----:B------:R0:W2:Y:S01]  /*1e70*/  BREV R16, R21 ;  /* 0x0000001500107301 */ /* 0x0000a20000000000 */
[----:B-1----:R1:W-:Y:S07]  /*1e80*/  STS [R13+UR6+0xc4], R34 ;  /* 0x0000c4220d007988 */ /* 0x0023ee0008000806 */
[----:B------:R4:W5:Y:S01]  /*1e90*/  BREV R19, R17 ;  /* 0x0000001100137301 */ /* 0x0009620000000000 */
[----:B0-----:R-:W-:Y:S01]  /*1ea0*/  VOTE.ANY R21, PT, !P2 ;  /* 0x0000000000157806 */ /* 0x001fe200050e0100 */
[----:B--2---:R-:W-:Y:S06]  /*1eb0*/  STS [R13+UR6+0xd8], R16 ;  /* 0x0000d8100d007988 */ /* 0x004fec0008000806 */
[----:B------:R0:W2:Y:S01]  /*1ec0*/  BREV R36, R23 ;  /* 0x0000001700247301 */ /* 0x0000a20000000000 */
[----:B----4-:R-:W-:Y:S01]  /*1ed0*/  VOTE.ANY R17, PT, !P6 ;  /* 0x0000000000117806 */ /* 0x010fe200070e0100 */
[----:B-----5:R-:W-:Y:S06]  /*1ee0*/  STS [R13+UR6+0xe0], R19 ;  /* 0x0000e0130d007988 */ /* 0x020fec0008000806 */
[----:B------:R-:W4:Y:S01]  /*1ef0*/  BREV R28, R29 ;  /* 0x0000001d001c7301 */ /* 0x000f220000000000 */
[----:B0-----:R-:W-:Y:S01]  /*1f00*/  VOTE.ANY R23, PT, !P5 ;  /* 0x0000000000177806 */ /* 0x001fe200068e0100 */
[----:B--2---:R-:W-:Y:S06]  /*1f10*/  STS [R13+UR6+0xe4], R36 ;  /* 0x0000e4240d007988 */ /* 0x004fec0008000806 */
[----:B------:R-:W0:Y:S01]  /*1f20*/  BREV R24, R24 ;  /* 0x0000001800187301 */ /* 0x000e220000000000 */
[----:B----4-:R-:W-:Y:S07]  /*1f30*/  STS [R13+UR6+0xc8], R28 ;  /* 0x0000c81c0d007988 */ /* 0x010fee0008000806 */
[----:B------:R-:W2:Y:S01]  /*1f40*/  BREV R22, R22 ;  /* 0x0000001600167301 */ /* 0x000ea20000000000 */
[----:B0-----:R-:W-:Y:S07]  /*1f50*/  STS [R13+UR6+0xd0], R24 ;  /* 0x0000d0180d007988 */ /* 0x001fee0008000806 */
[----:B------:R-:W0:Y:S01]  /*1f60*/  BREV R21, R21 ;  /* 0x0000001500157301 */ /* 0x000e220000000000 */
[----:B--2---:R-:W-:Y:S07]  /*1f70*/  STS [R13+UR6+0xdc], R22 ;  /* 0x0000dc160d007988 */ /* 0x004fee0008000806 */
[----:B------:R-:W2:Y:S01]  /*1f80*/  BREV R26, R25 ;  /* 0x00000019001a7301 */ /* 0x000ea20000000000 */
[----:B0-----:R-:W-:Y:S07]  /*1f90*/  STS [R13+UR6+0xe8], R21 ;  /* 0x0000e8150d007988 */ /* 0x001fee0008000806 */
[----:B---3--:R-:W0:Y:S01]  /*1fa0*/  BREV R30, R17 ;  /* 0x00000011001e7301 */ /* 0x008e220000000000 */
[----:B--2---:R-:W-:Y:S07]  /*1fb0*/  STS [R13+UR6+0xec], R26 ;  /* 0x0000ec1a0d007988 */ /* 0x004fee0008000806 */
[----:B-1----:R-:W1:Y:S01]  /*1fc0*/  BREV R34, R23 ;  /* 0x0000001700227301 */ /* 0x002e620000000000 */
[----:B0-----:R-:W-:Y:S07]  /*1fd0*/  STS [R13+UR6+0xf0], R30 ;  /* 0x0000f01e0d007988 */ /* 0x001fee0008000806 */
[----:B------:R-:W0:Y:S01]  /*1fe0*/  BREV R27, R27 ;  /* 0x0000001b001b7301 */ /* 0x000e220000000000 */
[----:B-1----:R-:W-:Y:S04]  /*1ff0*/  STS [R13+UR6+0xf4], R34 ;  /* 0x0000f4220d007988 */ /* 0x002fe80008000806 */
[----:B0-----:R-:W-:Y:S01]  /*2000*/  STS [R13+UR6+0xf8], R27 ;  /* 0x0000f81b0d007988 */ /* 0x001fe20008000806 */
[----:B------:R-:W-:Y:S06]  /*2010*/  BAR.SYNC.DEFER_BLOCKING 0x0 ;  /* 0x0000000000007b1d */ /* 0x000fec0000010000 */
[----:B------:R-:W-:Y:S04]  /*2020*/  LDS R17, [R15] ;  /* 0x000000000f117984 */ /* 0x000fe80000000800 */
[----:B------:R-:W0:Y:S04]  /*2030*/  LDS R18, [UR9+0x20] ;  /* 0x00002009ff127984 */ /* 0x000e280008000800 */
[----:B------:R-:W1:Y:S04]  /*2040*/  LDS R16, [R15+0x80] ;  /* 0x000080000f107984 */ /* 0x000e680000000800 */
[----:B------:R-:W2:Y:S04]  /*2050*/  LDS R22, [R10] ;  /* 0x000000000a167984 */ /* 0x000ea80000000800 */
[----:B------:R-:W3:Y:S04]  /*2060*/  LDS R24, [R10+0x200] ;  /* 0x000200000a187984 */ /* 0x000ee80000000800 */
[----:B------:R-:W-:Y:S01]  /*2070*/  LDS R26, [R10+0x280] ;  /* 0x000280000a1a7984 */ /* 0x000fe20000000800 */
[----:B0-----:R-:W-:-:S02]  /*2080*/  LOP3.LUT R19, R17, R18, RZ, 0xc0, !PT ;  /* 0x0000001211137212 */ /* 0x001fc400078ec0ff */
[----:B------:R-:W-:Y:S02]  /*2090*/  LOP3.LUT R20, R18, R17, RZ, 0x30, !PT ;  /* 0x0000001112147212 */ /* 0x000fe400078e30ff */
[----:B-1----:R-:W-:Y:S02]  /*20a0*/  LOP3.LUT R23, R16, R18, RZ, 0xc0, !PT ;  /* 0x0000001210177212 */ /* 0x002fe400078ec0ff */
[----:B------:R-:W-:Y:S01]  /*20b0*/  LOP3.LUT R18, R18, R16, RZ, 0x30, !PT ;  /* 0x0000001012127212 */ /* 0x000fe200078e30ff */
[----:B------:R-:W-:Y:S08]  /*20c0*/  POPC R19, R19 ;  /* 0x0000001300137309 */ /* 0x000ff00000000000 */
[----:B------:R-:W2:Y:S08]  /*20d0*/  POPC R20, R20 ;  /* 0x0000001400147309 */ /* 0x000eb00000000000 */
[----:B------:R-:W-:Y:S01]  /*20e0*/  POPC R23, R23 ;  /* 0x0000001700177309 */ /* 0x000fe20000000000 */
[----:B--2---:R-:W-:-:S07]  /*20f0*/  IADD3 R21, PT, PT, R19, R22, -R20 ;  /* 0x0000001613157210 */ /* 0x004fce0007ffe814 */
[----:B------:R-:W3:Y:S01]  /*2100*/  POPC R18, R18 ;  /* 0x0000001200127309 */ /* 0x000ee20000000000 */
[----:B------:R-:W-:Y:S01]  /*2110*/  STS [R10], R21 ;  /* 0x000000150a007388 */ /* 0x000fe20000000800 */
[----:B---3--:R-:W-:-:S03]  /*2120*/  IADD3 R25, PT, PT, R23, R24, -R18 ;  /* 0x0000001817197210 */ /* 0x008fc60007ffe812 */
[----:B------:R-:W-:Y:S04]  /*2130*/  LDS R24, [R10+0x80] ;  /* 0x000080000a187984 */ /* 0x000fe80000000800 */
[----:B------:R-:W-:Y:S04]  /*2140*/  STS [R10+0x200], R25 ;  /* 0x000200190a007388 */ /* 0x000fe80000000800 */
[----:B------:R-:W0:Y:S02]  /*2150*/  LDS R19, [UR9+0x24] ;  /* 0x00002409ff137984 */ /* 0x000e240008000800 */
[----:B0-----:R-:W-:-:S02]  /*2160*/  LOP3.LUT R20, R17, R19, RZ, 0xc0, !PT ;  /* 0x0000001311147212 */ /* 0x001fc400078ec0ff */
[C---:B------:R-:W-:Y:S02]  /*2170*/  LOP3.LUT R22, R19.reuse, R17, RZ, 0x30, !PT ;  /* 0x0000001113167212 */ /* 0x040fe400078e30ff */
[----:B------:R-:W-:Y:S02]  /*2180*/  LOP3.LUT R18, R16, R19, RZ, 0xc0, !PT ;  /* 0x0000001310127212 */ /* 0x000fe400078ec0ff */
[----:B------:R-:W-:Y:S01]  /*2190*/  LOP3.LUT R19, R19, R16, RZ, 0x30, !PT ;  /* 0x0000001013137212 */ /* 0x000fe200078e30ff */
[----:B------:R-:W-:Y:S08]  /*21a0*/  POPC R20, R20 ;  /* 0x0000001400147309 */ /* 0x000ff00000000000 */
[----:B------:R-:W0:Y:S08]  /*21b0*/  POPC R23, R22 ;  /* 0x0000001600177309 */ /* 0x000e300000000000 */
[----:B------:R-:W-:Y:S01]  /*21c0*/  POPC R18, R18 ;  /* 0x0000001200127309 */ /* 0x000fe20000000000 */
[----:B0-----:R-:W-:-:S07]  /*21d0*/  IADD3 R23, PT, PT, R20, R24, -R23 ;  /* 0x0000001814177210 */ /* 0x001fce0007ffe817 */
[----:B------:R-:W0:Y:S01]  /*21e0*/  POPC R19, R19 ;  /* 0x0000001300137309 */ /* 0x000e220000000000 */
[----:B------:R-:W-:Y:S04]  /*21f0*/  LDS R24, [R10+0x100] ;  /* 0x000100000a187984 */ /* 0x000fe80000000800 */
[----:B------:R-:W-:Y:S04]  /*2200*/  STS [R10+0x80], R23 ;  /* 0x000080170a007388 */ /* 0x000fe80000000800 */
[----:B------:R-:W-:Y:S01]  /*2210*/  LDS R23, [R10+0x180] ;  /* 0x000180000a177984 */ /* 0x000fe20000000800 */
[----:B0-----:R-:W-:-:S03]  /*2220*/  IADD3 R21, PT, PT, R18, R26, -R19 ;  /* 0x0000001a12157210 */ /* 0x001fc60007ffe813 */
[----:B------:R-:W-:Y:S04]  /*2230*/  LDS R26, [R10+0x300] ;  /* 0x000300000a1a7984 */ /* 0x000fe80000000800 */
[----:B------:R-:W-:Y:S04]  /*2240*/  STS [R10+0x280], R21 ;  /* 0x000280150a007388 */ /* 0x000fe80000000800 */
[----:B------:R-:W0:Y:S02]  /*2250*/  LDS R20, [UR9+0x28] ;  /* 0x00002809ff147984 */ /* 0x000e240008000800 */
[----:B0-----:R-:W-:-:S02]  /*2260*/  LOP3.LUT R22, R17, R20, RZ, 0xc0, !PT ;  /* 0x0000001411167212 */ /* 0x001fc400078ec0ff */
[----:B------:R-:W-:Y:S02]  /*2270*/  LOP3.LUT R18, R20, R17, RZ, 0x30, !PT ;  /* 0x0000001114127212 */ /* 0x000fe400078e30ff */
        /* <DEDUP_REMOVED lines=8> */
[----:B------:R-:W-:Y:S01]  /*2300*/  STS [R10+0x100], R19 ;  /* 0x000100130a007388 */ /* 0x000fe20000000800 */
[----:B0-----:R-:W-:-:S05]  /*2310*/  IADD3 R21, PT, PT, R25, R26, -R20 ;  /* 0x0000001a19157210 */ /* 0x001fca0007ffe814 */
[----:B------:R-:W-:Y:S04]  /*2320*/  STS [R10+0x300], R21 ;  /* 0x000300150a007388 */ /* 0x000fe80000000800 */
[----:B------:R-:W0:Y:S02]  /*2330*/  LDS R22, [UR9+0x2c] ;  /* 0x00002c09ff167984 */ /* 0x000e240008000800 */
[-C--:B0-----:R-:W-:Y:S02]  /*2340*/  LOP3.LUT R18, R17, R22.reuse, RZ, 0xc0, !PT ;  /* 0x0000001611127212 */ /* 0x081fe400078ec0ff */
[----:B------:R-:W-:Y:S02]  /*2350*/  LOP3.LUT R17, R22, R17, RZ, 0x30, !PT ;  /* 0x0000001116117212 */ /* 0x000fe400078e30ff */
[----:B------:R-:W-:-:S02]  /*2360*/  LOP3.LUT R20, R16, R22, RZ, 0xc0, !PT ;  /* 0x0000001610147212 */ /* 0x000fc400078ec0ff */
[----:B------:R-:W-:Y:S01]  /*2370*/  LOP3.LUT R16, R22, R16, RZ, 0x30, !PT ;  /* 0x0000001016107212 */ /* 0x000fe200078e30ff */
[----:B------:R-:W-:Y:S08]  /*2380*/  POPC R18, R18 ;  /* 0x0000001200127309 */ /* 0x000ff00000000000 */
[----:B------:R-:W0:Y:S08]  /*2390*/  POPC R17, R17 ;  /* 0x0000001100117309 */ /* 0x000e300000000000 */
[----:B------:R-:W-:Y:S01]  /*23a0*/  POPC R20, R20 ;  /* 0x0000001400147309 */ /* 0x000fe20000000000 */
[----:B0-----:R-:W-:-:S07]  /*23b0*/  IADD3 R23, PT, PT, R18, R23, -R17 ;  /* 0x0000001712177210 */ /* 0x001fce0007ffe811 */
[----:B------:R-:W0:Y:S01]  /*23c0*/  POPC R19, R16 ;  /* 0x0000001000137309 */ /* 0x000e220000000000 */
[----:B------:R-:W-:Y:S01]  /*23d0*/  IADD3 R17, P1, PT, R2, 0x20, RZ ;  /* 0x0000002002117810 */ /* 0x000fe20007f3e0ff */
[----:B------:R1:W-:Y:S04]  /*23e0*/  STS [R10+0x180], R23 ;  /* 0x000180170a007388 */ /* 0x0003e80000000800 */
[----:B------:R-:W-:Y:S01]  /*23f0*/  IMAD.X R18, RZ, RZ, R3, P1 ;  /* 0x000000ffff127224 */ /* 0x000fe200008e0603 */
[----:B0-----:R-:W-:-:S05]  /*2400*/  IADD3 R19, PT, PT, R20, R24, -R19 ;  /* 0x0000001814137210 */ /* 0x001fca0007ffe813 */
[----:B------:R1:W-:Y:S01]  /*2410*/  STS [R10+0x380], R19 ;  /* 0x000380130a007388 */ /* 0x0003e20000000800 */
[----:B------:R-:W-:Y:S05]  /*2420*/  @!P0 BRA `(.L_x_2777) ;  /* 0xffffffdc00dc8947 */ /* 0x000fea000383ffff */
.L_x_2774:
[----:B------:R-:W-:Y:S01]  /*2430*/  BAR.SYNC.DEFER_BLOCKING 0x0 ;  /* 0x0000000000007b1d */ /* 0x000fe20000010000 */
[----:B------:R-:W-:Y:S01]  /*2440*/  UIADD3 UR7, UPT, UPT, UR5, 0x430, URZ ;  /* 0x0000043005077890 */ /* 0x000fe2000fffe0ff */
[----:B------:R-:W-:-:S03]  /*2450*/  IMAD.SHL.U32 R21, R0, 0x10, RZ ;  /* 0x0000001000157824 */ /* 0x000fc600078e00ff */
[----:B------:R-:W-:-:S06]  /*2460*/  ULEA UR7, UR8, UR7, 0x18 ;  /* 0x0000000708077291 */ /* 0x000fcc000f8ec0ff */
[----:B------:R-:W-:-:S05]  /*2470*/  LEA R2, R6, UR7, 0x2 ;  /* 0x0000000706027c11 */ /* 0x000fca000f8e10ff */
[----:B------:R-:W0:Y:S04]  /*2480*/  LDS R8, [R2] ;  /* 0x0000000002087984 */ /* 0x000e280000000800 */
[----:B------:R-:W2:Y:S04]  /*2490*/  LDS R4, [R2+0x200] ;  /* 0x0002000002047984 */ /* 0x000ea80000000800 */
[----:B------:R-:W-:Y:S04]  /*24a0*/  LDS R3, [R2+0x80] ;  /* 0x0000800002037984 */ /* 0x000fe80000000800 */
[----:B------:R-:W3:Y:S04]  /*24b0*/  LDS R5, [R2+0x400] ;  /* 0x0004000002057984 */ /* 0x000ee80000000800 */
[----:B------:R-:W4:Y:S04]  /*24c0*/  LDS R6, [R2+0x600] ;  /* 0x0006000002067984 */ /* 0x000f280000000800 */
[----:B------:R-:W5:Y:S04]  /*24d0*/  LDS R7, [R2+0x280] ;  /* 0x0002800002077984 */ /* 0x000f680000000800 */
[----:B------:R-:W5:Y:S04]  /*24e0*/  LDS R9, [R2+0x480] ;  /* 0x0004800002097984 */ /* 0x000f680000000800 */
[----:B-1----:R-:W1:Y:S04]  /*24f0*/  LDS R10, [R2+0x100] ;  /* 0x00010000020a7984 */ /* 0x002e680000000800 */
[----:B------:R-:W1:Y:S04]  /*2500*/  LDS R14, [R2+0x680] ;  /* 0x00068000020e7984 */ /* 0x000e680000000800 */
[----:B------:R-:W1:Y:S01]  /*2510*/  LDS R11, [R2+0x300] ;  /* 0x00030000020b7984 */ /* 0x000e620000000800 */
[----:B0-----:R-:W-:-:S03]  /*2520*/  ISETP.GT.AND P0, PT, R8, -0x1, PT ;  /* 0xffffffff0800780c */ /* 0x001fc60003f04270 */
[----:B------:R-:W0:Y:S01]  /*2530*/  LDS R12, [R2+0x500] ;  /* 0x00050000020c7984 */ /* 0x000e220000000800 */
[----:B--2---:R-:W-:-:S03]  /*2540*/  ISETP.GT.AND P1, PT, R4, -0x1, PT ;  /* 0xffffffff0400780c */ /* 0x004fc60003f24270 */
[----:B------:R-:W2:Y:S04]  /*2550*/  LDS R17, [R2+0x700] ;  /* 0x0007000002117984 */ /* 0x000ea80000000800 */
[----:B------:R-:W2:Y:S01]  /*2560*/  LDS R15, [R2+0x380] ;  /* 0x00038000020f7984 */ /* 0x000ea20000000800 */
[----:B---3--:R-:W-:-:S03]  /*2570*/  ISETP.GT.AND P2, PT, R5, -0x1, PT ;  /* 0xffffffff0500780c */ /* 0x008fc60003f44270 */
[----:B------:R-:W3:Y:S01]  /*2580*/  LDS R16, [R2+0x580] ;  /* 0x0005800002107984 */ /* 0x000ee20000000800 */
[----:B------:R-:W-:Y:S02]  /*2590*/  VOTE.ANY R4, PT, P0 ;  /* 0x0000000000047806 */ /* 0x000fe400000e0100 */
[----:B------:R-:W-:Y:S01]  /*25a0*/  ISETP.GT.AND P0, PT, R3, -0x1, PT ;  /* 0xffffffff0300780c */ /* 0x000fe20003f04270 */
[----:B------:R-:W-:Y:S01]  /*25b0*/  LDS R18, [R2+0x780] ;  /* 0x0007800002127984 */ /* 0x000fe20000000800 */
[----:B----4-:R-:W-:Y:S02]  /*25c0*/  ISETP.GT.AND P3, PT, R6, -0x1, PT ;  /* 0xffffffff0600780c */ /* 0x010fe40003f64270 */
[----:B------:R-:W-:Y:S01]  /*25d0*/  VOTE.ANY R5, PT, P1 ;  /* 0x0000000000057806 */ /* 0x000fe200008e0100 */
[----:B------:R-:W4:Y:S01]  /*25e0*/  LDS R3, [R2+0x180] ;  /* 0x0001800002037984 */ /* 0x000f220000000800 */
[----:B-----5:R-:W-:Y:S01]  /*25f0*/  ISETP.GT.AND P1, PT, R7, -0x1, PT ;  /* 0xffffffff0700780c */ /* 0x020fe20003f24270 */
[----:B------:R-:W-:Y:S01]  /*2600*/  BREV R4, R4 ;  /* 0x0000000400047301 */ /* 0x000fe20000000000 */
[----:B------:R-:W-:-:S02]  /*2610*/  VOTE.ANY R6, PT, P2 ;  /* 0x0000000000067806 */ /* 0x000fc400010e0100 */
[----:B------:R-:W-:-:S03]  /*2620*/  ISETP.GT.AND P2, PT, R9, -0x1, PT ;  /* 0xffffffff0900780c */ /* 0x000fc60003f44270 */
[----:B------:R-:W-:Y:S02]  /*2630*/  VOTE.ANY R8, PT, P0 ;  /* 0x0000000000087806 */ /* 0x000fe400000e0100 */
[----:B-1----:R-:W-:Y:S01]  /*2640*/  ISETP.GT.AND P0, PT, R10, -0x1, PT ;  /* 0xffffffff0a00780c */ /* 0x002fe20003f04270 */
[----:B------:R-:W-:Y:S01]  /*2650*/  BREV R5, R5 ;  /* 0x0000000500057301 */ /* 0x000fe20000000000 */
[----:B------:R-:W-:Y:S02]  /*2660*/  VOTE.ANY R13, PT, P3 ;  /* 0x00000000000d7806 */ /* 0x000fe400018e0100 */
[----:B------:R-:W-:Y:S02]  /*2670*/  VOTE.ANY R9, PT, P1 ;  /* 0x0000000000097806 */ /* 0x000fe400008e0100 */
[----:B------:R-:W-:Y:S02]  /*2680*/  ISETP.GT.AND P3, PT, R14, -0x1, PT ;  /* 0xffffffff0e00780c */ /* 0x000fe40003f64270 */
[----:B------:R-:W-:Y:S01]  /*2690*/  ISETP.GT.AND P1, PT, R11, -0x1, PT ;  /* 0xffffffff0b00780c */ /* 0x000fe20003f24270 */
[----:B------:R1:W-:Y:S01]  /*26a0*/  BREV R7, R13 ;  /* 0x0000000d00077301 */ /* 0x0003e20000000000 */
[----:B------:R-:W-:-:S02]  /*26b0*/  VOTE.ANY R10, PT, P2 ;  /* 0x00000000000a7806 */ /* 0x000fc400010e0100 */
[----:B0-----:R-:W-:Y:S02]  /*26c0*/  ISETP.GT.AND P2, PT, R12, -0x1, PT ;  /* 0xffffffff0c00780c */ /* 0x001fe40003f44270 */
[----:B------:R-:W-:-:S03]  /*26d0*/  VOTE.ANY R12, PT, P0 ;  /* 0x00000000000c7806 */ /* 0x000fc600000e0100 */
[----:B------:R-:W0:Y:S02]  /*26e0*/  BREV R6, R6 ;  /* 0x0000000600067301 */ /* 0x000e240000000000 */
[----:B------:R-:W-:Y:S02]  /*26f0*/  VOTE.ANY R11, PT, P3 ;  /* 0x00000000000b7806 */ /* 0x000fe400018e0100 */
[----:B-1----:R-:W-:Y:S02]  /*2700*/  VOTE.ANY R13, PT, P1 ;  /* 0x00000000000d7806 */ /* 0x002fe400008e0100 */
[----:B--2---:R-:W-:Y:S02]  /*2710*/  ISETP.GT.AND P3, PT, R17, -0x1, PT ;  /* 0xffffffff1100780c */ /* 0x004fe40003f64270 */
[----:B------:R-:W-:Y:S01]  /*2720*/  VOTE.ANY R14, PT, P2 ;  /* 0x00000000000e7806 */ /* 0x000fe200010e0100 */
[----:B------:R-:W-:Y:S01]  /*2730*/  BREV R8, R8 ;  /* 0x0000000800087301 */ /* 0x000fe20000000000 */
[----:B------:R-:W-:-:S02]  /*2740*/  ISETP.GT.AND P1, PT, R15, -0x1, PT ;  /* 0xffffffff0f00780c */ /* 0x000fc40003f24270 */
[----:B---3--:R-:W-:Y:S02]  /*2750*/  ISETP.GT.AND P2, PT, R16, -0x1, PT ;  /* 0xffffffff1000780c */ /* 0x008fe40003f44270 */
[----:B----4-:R-:W-:Y:S02]  /*2760*/  ISETP.GT.AND P0, PT, R3, -0x1, PT ;  /* 0xffffffff0300780c */ /* 0x010fe40003f04270 */
[----:B------:R-:W1:Y:S01]  /*2770*/  LDC.64 R2, c[0x0][0x390] ;  /* 0x0000e400ff027b82 */ /* 0x000e620000000a00 */
[----:B------:R-:W-:Y:S02]  /*2780*/  BREV R9, R9 ;  /* 0x0000000900097301 */ /* 0x000fe40000000000 */
[----:B------:R-:W-:-:S04]  /*2790*/  VOTE.ANY R19, PT, P3 ;  /* 0x0000000000137806 */ /* 0x000fc800018e0100 */
[----:B------:R-:W-:Y:S02]  /*27a0*/  VOTE.ANY R17, PT, P1 ;  /* 0x0000000000117806 */ /* 0x000fe400008e0100 */
[----:B------:R-:W-:Y:S02]  /*27b0*/  BREV R15, R19 ;  /* 0x00000013000f7301 */ /* 0x000fe40000000000 */
[----:B------:R-:W-:Y:S02]  /*27c0*/  VOTE.ANY R16, PT, P0 ;  /* 0x0000000000107806 */ /* 0x000fe400000e0100 */
[----:B------:R-:W-:Y:S02]  /*27d0*/  ISETP.GT.AND P0, PT, R18, -0x1, PT ;  /* 0xffffffff1200780c */ /* 0x000fe40003f04270 */
[----:B------:R-:W-:Y:S02]  /*27e0*/  VOTE.ANY R18, PT, P2 ;  /* 0x0000000000127806 */ /* 0x000fe400010e0100 */
[----:B------:R-:W-:Y:S01]  /*27f0*/  BREV R10, R10 ;  /* 0x0000000a000a7301 */ /* 0x000fe20000000000 */
[----:B-1----:R-:W-:-:S07]  /*2800*/  IMAD.WIDE.U32 R2, R21, 0x4, R2 ;  /* 0x0000000415027825 */ /* 0x002fce00078e0002 */
[----:B------:R-:W1:Y:S01]  /*2810*/  BREV R11, R11 ;  /* 0x0000000b000b7301 */ /* 0x000e620000000000 */
[----:B------:R-:W-:Y:S01]  /*2820*/  VOTE.ANY R20, PT, P0 ;  /* 0x0000000000147806 */ /* 0x000fe200000e0100 */
[----:B0-----:R-:W-:Y:S06]  /*2830*/  STG.E.128 desc[UR10][R2.64], R4 ;  /* 0x0000000402007986 */ /* 0x001fec000c101d0a */
[----:B------:R-:W-:Y:S01]  /*2840*/  BREV R12, R12 ;  /* 0x0000000c000c7301 */ /* 0x000fe20000000000 */
[----:B-1----:R-:W-:Y:S07]  /*2850*/  STG.E.128 desc[UR10][R2.64+0x10], R8 ;  /* 0x0000100802007986 */ /* 0x002fee000c101d0a */
        /* <DEDUP_REMOVED lines=9> */
.L_x_2778:
        /* <DEDUP_REMOVED lines=9> */
.L_x_3008:


//--------------------- .text._Z17spmm4_bin_op_8_32PKhPKjPjPKiS5_i --------------------------
	.section	.text._Z17spmm4_bin_op_8_32PKhPKjPjPKiS5_i,"ax",@progbits
	.align	128
        .global         _Z17spmm4_bin_op_8_32PKhPKjPjPKiS5_i
        .type           _Z17spmm4_bin_op_8_32PKhPKjPjPKiS5_i,@function
        .size           _Z17spmm4_bin_op_8_32PKhPKjPjPKiS5_i,(.L_x_3009 - _Z17spmm4_bin_op_8_32PKhPKjPjPKiS5_i)
        .other          _Z17spmm4_bin_op_8_32PKhPKjPjPKiS5_i,@"STO_CUDA_ENTRY STV_DEFAULT"
_Z17spmm4_bin_op_8_32PKhPKjPjPKiS5_i:
.text._Z17spmm4_bin_op_8_32PKhPKjPjPKiS5_i:
[----:B------:R-:W-:Y:S08]  /*0000*/  LDC R1, c[0x0][0x37c] ;  /* 0x0000df00ff017b82 */ /* 0x000ff00000000800 */
[----:B------:R-:W-:Y:S01]  /*0010*/  S2UR UR5, SR_CTAID.X ;  /* 0x00000000000579c3 */ /* 0x000fe20000002500 */
[----:B------:R-:W0:Y:S01]  /*0020*/  LDCU UR4, c[0x0][0x370] ;  /* 0x00006e00ff0477ac */ /* 0x000e220008000800 */
[----:B------:R-:W1:Y:S06]  /*0030*/  LDCU UR6, c[0x0][0x374] ;  /* 0x00006e80ff0677ac */ /* 0x000e6c0008000800 */
[----:B------:R-:W0:Y:S01]  /*0040*/  S2UR UR7, SR_CTAID.Y ;  /* 0x00000000000779c3 */ /* 0x000e220000002600 */
[----:B------:R-:W2:Y:S07]  /*0050*/  LDCU UR9, c[0x0][0x3a8] ;  /* 0x00007500ff0977ac */ /* 0x000eae0008000800 */
[----:B------:R-:W1:Y:S01]  /*0060*/  S2UR UR8, SR_CTAID.Z ;  /* 0x00000000000879c3 */ /* 0x000e620000002700 */
[----:B0-----:R-:W-:-:S04]  /*0070*/  UIMAD UR5, UR5, UR4, UR7 ;  /* 0x00000004050572a4 */ /* 0x001fc8000f8e0207 */
[----:B-1----:R-:W-:-:S04]  /*0080*/  UIMAD UR5, UR5, UR6, UR8 ;  /* 0x00000006050572a4 */ /* 0x002fc8000f8e0208 */
[----:B--2---:R-:W-:-:S06]  /*0090*/  UISETP.GE.AND UP0, UPT, UR5, UR9, UPT ;  /* 0x000000090500728c */ /* 0x004fcc000bf06270 */
[----:B------:R-:W-:-:S13]  /*00a0*/  PLOP3.LUT P0, PT, PT, PT, UP0, 0x80, 0x8 ;  /* 0x000000000008781c */ /* 0x000fda0003f0f008 */
[----:B------:R-:W-:Y:S05]  /*00b0*/  @P0 EXIT ;  /* 0x000000000000094d */ /* 0x000fea0003800000 */
[----:B------:R-:W0:Y:S01]  /*00c0*/  LDCU.64 UR6, c[0x0][0x398] ;  /* 0x00007300ff0677ac */ /* 0x000e220008000a00 */
[----:B------:R-:W1:Y:S01]  /*00d0*/  LDCU.64 UR16, c[0x0][0x358] ;  /* 0x00006b00ff1077ac */ /* 0x000e620008000a00 */
[----:B0-----:R-:W-:-:S06]  /*00e0*/  UIMAD.WIDE UR6, UR5, 0x4, UR6 ;  /* 0x00000004050678a5 */ /* 0x001fcc000f8e0206 */
[----:B------:R-:W-:Y:S02]  /*00f0*/  IMAD.U32 R2, RZ, RZ, UR6 ;  /* 0x00000006ff027e24 */ /* 0x000fe4000f8e00ff */
[----:B------:R-:W-:-:S05]  /*0100*/  IMAD.U32 R3, RZ, RZ, UR7 ;  /* 0x00000007ff037e24 */ /* 0x000fca000f8e00ff */
[----:B-1----:R-:W2:Y:S04]  /*0110*/  LDG.E.CONSTANT R5, desc[UR16][R2.64] ;  /* 0x0000001002057981 */ /* 0x002ea8000c1e9900 */
[----:B------:R0:W3:Y:S01]  /*0120*/  LDG.E.CONSTANT R4, desc[UR16][R2.64+0x4] ;  /* 0x0000041002047981 */ /* 0x0000e2000c1e9900 */
[----:B------:R-:W1:Y:S01]  /*0130*/  S2UR UR15, SR_CgaCtaId ;  /* 0x00000000000f79c3 */ /* 0x000e620000008800 */
[----:B------:R-:W-:Y:S01]  /*0140*/  UMOV UR4, 0x400 ;  /* 0x0000040000047882 */ /* 0x000fe20000000000 */
[----:B------:R-:W0:Y:S01]  /*0150*/  S2R R0, SR_LANEID ;  /* 0x0000000000007919 */ /* 0x000e220000000000 */
[----:B------:R-:W-:Y:S02]  /*0160*/  UIADD3 UR7, UPT, UPT, UR4, 0x830, URZ ;  /* 0x0000083004077890 */ /* 0x000fe4000fffe0ff */
[----:B------:R-:W-:-:S02]  /*0170*/  UIADD3 UR8, UPT, UPT, UR4, 0xa30, URZ ;  /* 0x00000a3004087890 */ /* 0x000fc4000fffe0ff */
[----:B------:R-:W-:Y:S02]  /*0180*/  UIADD3 UR9, UPT, UPT, UR4, 0xc30, URZ ;  /* 0x00000c3004097890 */ /* 0x000fe4000fffe0ff */
[----:B------:R-:W-:Y:S02]  /*0190*/  UIADD3 UR10, UPT, UPT, UR4, 0xe30, URZ ;  /* 0x00000e30040a7890 */ /* 0x000fe4000fffe0ff */
[----:B------:R-:W-:Y:S02]  /*01a0*/  UIADD3 UR11, UPT, UPT, UR4, 0x1030, URZ ;  /* 0x00001030040b7890 */ /* 0x000fe4000fffe0ff */
[----:B------:R-:W-:Y:S02]  /*01b0*/  UIADD3 UR12, UPT, UPT, UR4, 0x1230, URZ ;  /* 0x00001230040c7890 */ /* 0x000fe4000fffe0ff */
[----:B------:R-:W-:Y:S02]  /*01c0*/  UIADD3 UR13, UPT, UPT, UR4, 0x1430, URZ ;  /* 0x00001430040d7890 */ /* 0x000fe4000fffe0ff */
[----:B------:R-:W-:-:S02]  /*01d0*/  UIADD3 UR14, UPT, UPT, UR4, 0x1630, URZ ;  /* 0x00001630040e7890 */ /* 0x000fc4000fffe0ff */
[----:B-1----:R-:W-:Y:S02]  /*01e0*/  ULEA UR7, UR15, UR7, 0x18 ;  /* 0x000000070f077291 */ /* 0x002fe4000f8ec0ff */
[----:B------:R-:W-:Y:S02]  /*01f0*/  ULEA UR19, UR15, UR4, 0x18 ;  /* 0x000000040f137291 */ /* 0x000fe4000f8ec0ff */
[----:B------:R-:W-:Y:S02]  /*0200*/  ULEA UR8, UR15, UR8, 0x18 ;  /* 0x000000080f087291 */ /* 0x000fe4000f8ec0ff */
[----:B------:R-:W-:Y:S02]  /*0210*/  ULEA UR9, UR15, UR9, 0x18 ;  /* 0x000000090f097291 */ /* 0x000fe4000f8ec0ff */
[----:B------:R-:W-:Y:S02]  /*0220*/  ULEA UR10, UR15, UR10, 0x18 ;  /* 0x0000000a0f0a7291 */ /* 0x000fe4000f8ec0ff */
[----:B------:R-:W-:Y:S01]  /*0230*/  ULEA UR11, UR15, UR11, 0x18 ;  /* 0x0000000b0f0b7291 */ /* 0x000fe2000f8ec0ff */
[C---:B0-----:R-:W-:Y:S01]  /*0240*/  LEA R2, R0.reuse, UR7, 0x4 ;  /* 0x0000000700027c11 */ /* 0x041fe2000f8e20ff */
[----:B------:R-:W-:Y:S01]  /*0250*/  ULEA UR12, UR15, UR12, 0x18 ;  /* 0x0000000c0f0c7291 */ /* 0x000fe2000f8ec0ff */
[C---:B------:R-:W-:Y:S01]  /*0260*/  LEA R3, R0.reuse, UR8, 0x4 ;  /* 0x0000000800037c11 */ /* 0x040fe2000f8e20ff */
[----:B------:R-:W-:Y:S01]  /*0270*/  ULEA UR13, UR15, UR13, 0x18 ;  /* 0x0000000d0f0d7291 */ /* 0x000fe2000f8ec0ff */
[----:B------:R-:W-:Y:S01]  /*0280*/  STS.128 [UR19+0x20], RZ ;  /* 0x000020ffff007988 */ /* 0x000fe20008000c13 */
[----:B------:R-:W-:Y:S01]  /*0290*/  ULEA UR14, UR15, UR14, 0x18 ;  /* 0x0000000e0f0e7291 */ /* 0x000fe2000f8ec0ff */
[----:B------:R-:W-:-:S02]  /*02a0*/  LEA R8, R0, UR11, 0x4 ;  /* 0x0000000b00087c11 */ /* 0x000fc4000f8e20ff */
[----:B------:R0:W-:Y:S01]  /*02b0*/  STS.128 [R2], RZ ;  /* 0x000000ff02007388 */ /* 0x0001e20000000c00 */
[C---:B------:R-:W-:Y:S02]  /*02c0*/  LEA R9, R0.reuse, UR12, 0x4 ;  /* 0x0000000c00097c11 */ /* 0x040fe4000f8e20ff */
[C---:B------:R-:W-:Y:S01]  /*02d0*/  LEA R10, R0.reuse, UR13, 0x4 ;  /* 0x0000000d000a7c11 */ /* 0x040fe2000f8e20ff */
[----:B------:R1:W-:Y:S01]  /*02e0*/  STS.128 [R3], RZ ;  /* 0x000000ff03007388 */ /* 0x0003e20000000c00 */
[C---:B------:R-:W-:Y:S02]  /*02f0*/  LEA R11, R0.reuse, UR14, 0x4 ;  /* 0x0000000e000b7c11 */ /* 0x040fe4000f8e20ff */
[C---:B------:R-:W-:Y:S02]  /*0300*/  LEA R6, R0.reuse, UR11, 0x2 ;  /* 0x0000000b00067c11 */ /* 0x040fe4000f8e10ff */
[C---:B0-----:R-:W-:Y:S02]  /*0310*/  LEA R2, R0.reuse, UR7, 0x2 ;  /* 0x0000000700027c11 */ /* 0x041fe4000f8e10ff */
[----:B------:R-:W-:-:S02]  /*0320*/  LEA R7, R0, UR12, 0x2 ;  /* 0x0000000c00077c11 */ /* 0x000fc4000f8e10ff */
[C---:B-1----:R-:W-:Y:S02]  /*0330*/  LEA R3, R0.reuse, UR8, 0x2 ;  /* 0x0000000800037c11 */ /* 0x042fe4000f8e10ff */
[----:B--2---:R-:W-:Y:S02]  /*0340*/  R2UR UR18, R5 ;  /* 0x00000000051272ca */ /* 0x004fe400000e0000 */
[----:B------:R-:W-:Y:S02]  /*0350*/  LEA R5, R0, UR10, 0x4 ;  /* 0x0000000a00057c11 */ /* 0x000fe4000f8e20ff */
[----:B---3--:R-:W-:Y:S02]  /*0360*/  R2UR UR6, R4 ;  /* 0x00000000040672ca */ /* 0x008fe400000e0000 */
[----:B------:R-:W-:-:S05]  /*0370*/  LEA R4, R0, UR9, 0x4 ;  /* 0x0000000900047c11 */ /* 0x000fca000f8e20ff */
[----:B------:R0:W-:Y:S04]  /*0380*/  STS.128 [R4], RZ ;  /* 0x000000ff04007388 */ /* 0x0001e80000000c00 */
[----:B------:R1:W-:Y:S02]  /*0390*/  STS.128 [R5], RZ ;  /* 0x000000ff05007388 */ /* 0x0003e40000000c00 */
[----:B------:R-:W-:Y:S02]  /*03a0*/  UIADD3 UR6, UPT, UPT, -UR18, UR6, URZ ;  /* 0x0000000612067290 */ /* 0x000fe4000fffe1ff */
[----:B------:R2:W-:Y:S01]  /*03b0*/  STS.128 [R8], RZ ;  /* 0x000000ff08007388 */ /* 0x0005e20000000c00 */
[----:B0-----:R-:W-:-:S03]  /*03c0*/  LEA R4, R0, UR9, 0x2 ;  /* 0x0000000900047c11 */ /* 0x001fc6000f8e10ff */
[----:B------:R-:W-:Y:S01]  /*03d0*/  ISETP.LT.AND P0, PT, RZ, UR6, PT ;  /* 0x00000006ff007c0c */ /* 0x000fe2000bf01270 */
[----:B------:R2:W-:Y:S01]  /*03e0*/  STS.128 [R9], RZ ;  /* 0x000000ff09007388 */ /* 0x0005e20000000c00 */
[----:B-1----:R-:W-:-:S03]  /*03f0*/  LEA R5, R0, UR10, 0x2 ;  /* 0x0000000a00057c11 */ /* 0x002fc6000f8e10ff */
[----:B------:R2:W-:Y:S04]  /*0400*/  STS.128 [R10], RZ ;  /* 0x000000ff0a007388 */ /* 0x0005e80000000c00 */
[----:B------:R2:W-:Y:S04]  /*0410*/  STS.128 [R11], RZ ;  /* 0x000000ff0b007388 */ /* 0x0005e80000000c00 */
[----:B------:R2:W0:Y:S01]  /*0420*/  @!P0 LDS R19, [R2] ;  /* 0x0000000002138984 */ /* 0x0004220000000800 */
[----:B------:R-:W-:Y:S05]  /*0430*/  @!P0 BRA `(.L_x_2779) ;  /* 0x0000002000a88947 */ /* 0x000fea0003800000 */
[----:B------:R-:W-:Y:S02]  /*0440*/  UIADD3 UR7, UPT, UPT, UR4, 0xb0, URZ ;  /* 0x000000b004077890 */ /* 0x000fe4000fffe0ff */
[----:B------:R-:W-:Y:S02]  /*0450*/  UIADD3 UR8, UPT, UPT, UR4, 0x130, URZ ;  /* 0x0000013004087890 */ /* 0x000fe4000fffe0ff */
[----:B------:R-:W-:Y:S02]  /*0460*/  UIADD3 UR9, UPT, UPT, UR4, 0x1b0, URZ ;  /* 0x000001b004097890 */ /* 0x000fe4000fffe0ff */
[----:B------:R-:W-:Y:S02]  /*0470*/  UIADD3 UR10, UPT, UPT, UR4, 0x230, URZ ;  /* 0x00000230040a7890 */ /* 0x000fe4000fffe0ff */
[----:B------:R-:W-:Y:S02]  /*0480*/  UIADD3 UR11, UPT, UPT, UR4, 0x2b0, URZ ;  /* 0x000002b0040b7890 */ /* 0x000fe4000fffe0ff */
[----:B------:R-:W-:-:S02]  /*0490*/  UIADD3 UR12, UPT, UPT, UR4, 0x330, URZ ;  /* 0x00000330040c7890 */ /* 0x000fc4000fffe0ff */
[----:B------:R-:W-:Y:S02]  /*04a0*/  UIADD3 UR13, UPT, UPT, UR4, 0x3b0, URZ ;  /* 0x000003b0040d7890 */ /* 0x000fe4000fffe0ff */
[----:B------:R-:W-:Y:S02]  /*04b0*/  UIADD3 UR14, UPT, UPT, UR4, 0x730, URZ ;  /* 0x00000730040e7890 */ /* 0x000fe4000fffe0ff */
[----:B------:R-:W-:Y:S02]  /*04c0*/  UIADD3 UR4, UPT, UPT, UR4, 0x7b0, URZ ;  /* 0x000007b004047890 */ /* 0x000fe4000fffe0ff */
[----:B------:R-:W-:Y:S02]  /*04d0*/  ULEA UR7, UR15, UR7, 0x18 ;  /* 0x000000070f077291 */ /* 0x000fe4000f8ec0ff */
[----:B------:R-:W-:Y:S02]  /*04e0*/  ULEA UR8, UR15, UR8, 0x18 ;  /* 0x000000080f087291 */ /* 0x000fe4000f8ec0ff */
[----:B------:R-:W-:-:S02]  /*04f0*/  ULEA UR9, UR15, UR9, 0x18 ;  /* 0x000000090f097291 */ /* 0x000fc4000f8ec0ff */
[----:B------:R-:W-:Y:S01]  /*0500*/  ULEA UR10, UR15, UR10, 0x18 ;  /* 0x0000000a0f0a7291 */ /* 0x000fe2000f8ec0ff */
[C---:B--2---:R-:W-:Y:S01]  /*0510*/  LEA R8, R0.reuse, UR7, 0x2 ;  /* 0x0000000700087c11 */ /* 0x044fe2000f8e10ff */
[----:B------:R-:W-:Y:S01]  /*0520*/  ULEA UR11, UR15, UR11, 0x18 ;  /* 0x0000000b0f0b7291 */ /* 0x000fe2000f8ec0ff */
[C---:B------:R-:W-:Y:S01]  /*0530*/  LEA R9, R0.reuse, UR8, 0x2 ;  /* 0x0000000800097c11 */ /* 0x040fe2000f8e10ff */
[----:B------:R-:W-:Y:S01]  /*0540*/  ULEA UR12, UR15, UR12, 0x18 ;  /* 0x0000000c0f0c7291 */ /* 0x000fe2000f8ec0ff */
[C---:B------:R-:W-:Y:S01]  /*0550*/  LEA R10, R0.reuse, UR9, 0x2 ;  /* 0x00000009000a7c11 */ /* 0x040fe2000f8e10ff */
[----:B------:R-:W-:Y:S01]  /*0560*/  ULEA UR13, UR15, UR13, 0x18 ;  /* 0x0000000d0f0d7291 */ /* 0x000fe2000f8ec0ff */
[C---:B------:R-:W-:Y:S01]  /*0570*/  LEA R11, R0.reuse, UR10, 0x2 ;  /* 0x0000000a000b7c11 */ /* 0x040fe2000f8e10ff */
[----:B------:R-:W-:Y:S01]  /*0580*/  ULEA UR14, UR15, UR14, 0x18 ;  /* 0x0000000e0f0e7291 */ /* 0x000fe2000f8ec0ff */
[C---:B------:R-:W-:Y:S01]  /*0590*/  LEA R12, R0.reuse, UR11, 0x2 ;  /* 0x0000000b000c7c11 */ /* 0x040fe2000f8e10ff */
[----:B------:R-:W-:Y:S01]  /*05a0*/  ULEA UR4, UR15, UR4, 0x18 ;  /* 0x000000040f047291 */ /* 0x000fe2000f8ec0ff */
[----:B------:R-:W-:-:S02]  /*05b0*/  LEA R13, R0, UR12, 0x2 ;  /* 0x0000000c000d7c11 */ /* 0x000fc4000f8e10ff */
[C---:B------:R-:W-:Y:S02]  /*05c0*/  LEA R14, R0.reuse, UR13, 0x2 ;  /* 0x0000000d000e7c11 */ /* 0x040fe4000f8e10ff */
[C---:B------:R-:W-:Y:S02]  /*05d0*/  LEA R15, R0.reuse, UR14, 0x2 ;  /* 0x0000000e000f7c11 */ /* 0x040fe4000f8e10ff */
[----:B------:R-:W-:Y:S01]  /*05e0*/  LEA R26, R0, UR4, 0x2 ;  /* 0x00000004001a7c11 */ /* 0x000fe2000f8e10ff */
[----:B------:R-:W-:-:S06]  /*05f0*/  UMOV UR4, URZ ;  /* 0x000000ff00047c82 */ /* 0x000fcc0008000000 */
.L_x_2783:
[----:B-1----:R-:W1:Y:S01]  /*0600*/  LDCU.64 UR8, c[0x0][0x3a0] ;  /* 0x00007400ff0877ac */ /* 0x002e620008000a00 */
[----:B------:R-:W-:Y:S01]  /*0610*/  LEA.HI R18, R0, UR4, RZ, 0x1e ;  /* 0x0000000400127c11 */ /* 0x000fe2000f8ff0ff */
[----:B------:R-:W-:-:S03]  /*0620*/  IMAD.U32 R17, RZ, RZ, UR18 ;  /* 0x00000012ff117e24 */ /* 0x000fc6000f8e00ff */
[C---:B------:R-:W-:Y:S02]  /*0630*/  IADD3 R16, P1, PT, R18.reuse, UR18, RZ ;  /* 0x0000001212107c10 */ /* 0x040fe4000ff3e0ff */
[----:B------:R-:W-:Y:S02]  /*0640*/  ISETP.GE.U32.AND P0, PT, R18, UR6, PT ;  /* 0x0000000612007c0c */ /* 0x000fe4000bf06070 */
[----:B------:R-:W-:Y:S02]  /*0650*/  LEA.HI.X.SX32 R17, R17, RZ, 0x1, P1 ;  /* 0x000000ff11117211 */ /* 0x000fe400008f0eff */
[----:B-1----:R-:W-:Y:S01]  /*0660*/  LEA R30, P1, R16, UR8, 0x2 ;  /* 0x00000008101e7c11 */ /* 0x002fe2000f8210ff */
[----:B------:R-:W-:-:S08]  /*0670*/  IMAD.U32 R21, RZ, RZ, UR4 ;  /* 0x00000004ff157e24 */ /* 0x000fd0000f8e00ff */
[----:B------:R-:W1:Y:S01]  /*0680*/  @!P0 LDC.64 R24, c[0x0][0x388] ;  /* 0x0000e200ff188b82 */ /* 0x000e620000000a00 */
[----:B------:R-:W-:-:S05]  /*0690*/  LEA.HI.X R31, R16, UR9, R17, 0x2, P1 ;  /* 0x00000009101f7c11 */ /* 0x000fca00088f1411 */
[----:B------:R-:W2:Y:S02]  /*06a0*/  @!P0 LDG.E.CONSTANT R37, desc[UR16][R30.64] ;  /* 0x000000101e258981 */ /* 0x000ea4000c1e9900 */
[----:B------:R-:W3:Y:S02]  /*06b0*/  @!P0 LDC.64 R16, c[0x0][0x380] ;  /* 0x0000e000ff108b82 */ /* 0x000ee40000000a00 */
[----:B------:R-:W4:Y:S04]  /*06c0*/  @!P0 LDG.E.CONSTANT R33, desc[UR16][R30.64] ;  /* 0x000000101e218981 */ /* 0x000f28000c1e9900 */
[----:B------:R-:W5:Y:S04]  /*06d0*/  @!P0 LDG.E.CONSTANT R23, desc[UR16][R30.64] ;  /* 0x000000101e178981 */ /* 0x000f68000c1e9900 */
[----:B0-----:R-:W5:Y:S04]  /*06e0*/  @!P0 LDG.E.CONSTANT R19, desc[UR16][R30.64] ;  /* 0x000000101e138981 */ /* 0x001f68000c1e9900 */
[----:B------:R-:W5:Y:S04]  /*06f0*/  @!P0 LDG.E.CONSTANT R35, desc[UR16][R30.64] ;  /* 0x000000101e238981 */ /* 0x000f68000c1e9900 */
[----:B------:R-:W5:Y:S04]  /*0700*/  @!P0 LDG.E.CONSTANT R27, desc[UR16][R30.64] ;  /* 0x000000101e1b8981 */ /* 0x000f68000c1e9900 */
[----:B------:R-:W5:Y:S04]  /*0710*/  @!P0 LDG.E.CONSTANT R29, desc[UR16][R30.64] ;  /* 0x000000101e1d8981 */ /* 0x000f68000c1e9900 */
[----:B------:R0:W5:Y:S01]  /*0720*/  @!P0 LDG.E.CONSTANT R28, desc[UR16][R30.64] ;  /* 0x000000101e1c8981 */ /* 0x000162000c1e9900 */
[----:B------:R-:W-:-:S02]  /*0730*/  @!P0 IMAD R18, R21, 0x4, R0 ;  /* 0x0000000415128824 */ /* 0x000fc400078e0200 */
[----:B------:R-:W-:-:S03]  /*0740*/  IMAD.U32 R20, RZ, RZ, UR18 ;  /* 0x00000012ff147e24 */ /* 0x000fc6000f8e00ff */
[----:B------:R-:W-:Y:S01]  /*0750*/  @!P0 LOP3.LUT R21, R18, 0xfffffffc, RZ, 0xc0, !PT ;  /* 0xfffffffc12158812 */ /* 0x000fe200078ec0ff */
[----:B------:R-:W-:-:S03]  /*0760*/  @!P0 IMAD.SHL.U32 R18, R20, 0x4, RZ ;  /* 0x0000000414128824 */ /* 0x000fc600078e00ff */
[----:B------:R-:W-:Y:S01]  /*0770*/  @!P0 LOP3.LUT R21, R21, 0x3, R0, 0xf8, !PT ;  /* 0x0000000315158812 */ /* 0x000fe200078ef800 */
[----:B0-----:R-:W-:-:S03]  /*0780*/  IMAD.SHL.U32 R30, R0, 0x8, RZ ;  /* 0x00000008001e7824 */ /* 0x001fc600078e00ff */
[--C-:B---3--:R-:W-:Y:S02]  /*0790*/  @!P0 IADD3 R16, P1, P2, R21, R16, R18.reuse ;  /* 0x0000001015108210 */ /* 0x108fe40007a3e012 */
[----:B------:R-:W0:Y:S01]  /*07a0*/  @!P0 LDC.64 R20, c[0x0][0x388] ;  /* 0x0000e200ff148b82 */ /* 0x000e220000000a00 */
[----:B------:R-:W-:Y:S01]  /*07b0*/  LOP3.LUT R30, R30, 0x18, RZ, 0xc0, !PT ;  /* 0x000000181e1e7812 */ /* 0x000fe200078ec0ff */
[----:B------:R-:W-:Y:S01]  /*07c0*/  IMAD.MOV.U32 R32, RZ, RZ, RZ ;  /* 0x000000ffff207224 */ /* 0x000fe200078e00ff */
[----:B------:R-:W-:Y:S02]  /*07d0*/  @!P0 SHF.R.S32.HI R18, RZ, 0x1f, R18 ;  /* 0x0000001fff128819 */ /* 0x000fe40000011412 */
[----:B------:R-:W-:Y:S02]  /*07e0*/  PRMT R31, RZ, 0x7610, R31 ;  /* 0x00007610ff1f7816 */ /* 0x000fe4000000001f */
[----:B------:R-:W-:-:S05]  /*07f0*/  @!P0 IADD3.X R17, PT, PT, RZ, R17, R18, P1, P2 ;  /* 0x00000011ff118210 */ /* 0x000fca0000fe4412 */
[----:B------:R0:W3:Y:S01]  /*0800*/  @!P0 LDG.E.U8.CONSTANT R31, desc[UR16][R16.64] ;  /* 0x00000010101f8981 */ /* 0x0000e2000c1e9100 */
[----:B--2---:R-:W-:-:S04]  /*0810*/  @!P0 IMAD R37, R37, 0x20, R30 ;  /* 0x0000002025258824 */ /* 0x004fc800078e021e */
[----:B-1----:R-:W-:Y:S02]  /*0820*/  @!P0 IMAD.WIDE.U32 R24, R37, 0x4, R24 ;  /* 0x0000000425188825 */ /* 0x002fe400078e0018 */
[----:B------:R-:W1:Y:S03]  /*0830*/  @!P0 LDC.64 R36, c[0x0][0x388] ;  /* 0x0000e200ff248b82 */ /* 0x000e660000000a00 */
[----:B------:R2:W3:Y:S01]  /*0840*/  @!P0 LDG.E.CONSTANT R32, desc[UR16][R24.64] ;  /* 0x0000001018208981 */ /* 0x0004e2000c1e9900 */
[----:B----4-:R-:W-:-:S04]  /*0850*/  @!P0 IMAD R33, R33, 0x20, R30 ;  /* 0x0000002021218824 */ /* 0x010fc800078e021e */
[----:B0-----:R-:W-:Y:S02]  /*0860*/  @!P0 IMAD.WIDE.U32 R16, R33, 0x4, R20 ;  /* 0x0000000421108825 */ /* 0x001fe400078e0014 */
[----:B------:R-:W0:Y:S08]  /*0870*/  @!P0 LDC.64 R20, c[0x0][0x388] ;  /* 0x0000e200ff148b82 */ /* 0x000e300000000a00 */
[----:B--2---:R-:W2:Y:S01]  /*0880*/  @!P0 LDC.64 R24, c[0x0][0x388] ;  /* 0x0000e200ff188b82 */ /* 0x004ea20000000a00 */
[----:B------:R-:W-:-:S02]  /*0890*/  IMAD.MOV.U32 R33, RZ, RZ, RZ ;  /* 0x000000ffff217224 */ /* 0x000fc400078e00ff */
[----:B-----5:R-:W-:-:S04]  /*08a0*/  @!P0 IMAD R23, R23, 0x20, R30 ;  /* 0x0000002017178824 */ /* 0x020fc800078e021e */
[----:B------:R4:W5:Y:S02]  /*08b0*/  @!P0 LDG.E.CONSTANT R33, desc[UR16][R16.64+0x4] ;  /* 0x0000041010218981 */ /* 0x000964000c1e9900 */
[----:B----4-:R-:W4:Y:S01]  /*08c0*/  @!P0 LDC.64 R16, c[0x0][0x388] ;  /* 0x0000e200ff108b82 */ /* 0x010f220000000a00 */
[----:B--2---:R-:W-:-:S04]  /*08d0*/  @!P0 IMAD.WIDE.U32 R24, R23, 0x4, R24 ;  /* 0x0000000417188825 */ /* 0x004fc800078e0018 */
[----:B------:R-:W-:-:S03]  /*08e0*/  @!P0 IMAD R23, R19, 0x20, R30 ;  /* 0x0000002013178824 */ /* 0x000fc600078e021e */
[----:B------:R-:W2:Y:S01]  /*08f0*/  @!P0 LDC.64 R18, c[0x0][0x388] ;  /* 0x0000e200ff128b82 */ /* 0x000ea20000000a00 */
[----:B0-----:R-:W-:-:S07]  /*0900*/  @!P0 IMAD.WIDE.U32 R20, R23, 0x4, R20 ;  /* 0x0000000417148825 */ /* 0x001fce00078e0014 */
[----:B------:R-:W0:Y:S01]  /*0910*/  @!P0 LDC.64 R22, c[0x0][0x388] ;  /* 0x0000e200ff168b82 */ /* 0x000e220000000a00 */
[----:B------:R-:W-:-:S04]  /*0920*/  @!P0 IMAD R35, R35, 0x20, R30 ;  /* 0x0000002023238824 */ /* 0x000fc800078e021e */
[----:B-1----:R-:W-:Y:S01]  /*0930*/  @!P0 IMAD.WIDE.U32 R36, R35, 0x4, R36 ;  /* 0x0000000423248825 */ /* 0x002fe200078e0024 */
[----:B------:R-:W-:-:S03]  /*0940*/  CS2R R34, SRZ ;  /* 0x0000000000227805 */ /* 0x000fc6000001ff00 */
[--C-:B------:R-:W-:Y:S02]  /*0950*/  @!P0 IMAD R27, R27, 0x20, R30.reuse ;  /* 0x000000201b1b8824 */ /* 0x100fe400078e021e */
[----:B------:R-:W-:Y:S01]  /*0960*/  @!P0 IMAD R29, R29, 0x20, R30 ;  /* 0x000000201d1d8824 */ /* 0x000fe200078e021e */
[----:B------:R1:W5:Y:S01]  /*0970*/  @!P0 LDG.E.CONSTANT R34, desc[UR16][R36.64+0x8] ;  /* 0x0000081024228981 */ /* 0x000362000c1e9900 */
[----:B----4-:R-:W-:-:S03]  /*0980*/  @!P0 IMAD.WIDE.U32 R16, R27, 0x4, R16 ;  /* 0x000000041b108825 */ /* 0x010fc600078e0010 */
[----:B------:R4:W5:Y:S01]  /*0990*/  @!P0 LDG.E.CONSTANT R35, desc[UR16][R24.64+0xc] ;  /* 0x00000c1018238981 */ /* 0x000962000c1e9900 */
[----:B------:R-:W-:Y:S02]  /*09a0*/  IMAD.MOV.U32 R27, RZ, RZ, RZ ;  /* 0x000000ffff1b7224 */ /* 0x000fe400078e00ff */
[----:B--2---:R-:W-:-:S04]  /*09b0*/  @!P0 IMAD.WIDE.U32 R18, R29, 0x4, R18 ;  /* 0x000000041d128825 */ /* 0x004fc800078e0012 */
[----:B-1----:R-:W-:Y:S01]  /*09c0*/  @!P0 IMAD R37, R28, 0x20, R30 ;  /* 0x000000201c258824 */ /* 0x002fe200078e021e */
[----:B------:R1:W2:Y:S01]  /*09d0*/  @!P0 LDG.E.CONSTANT R27, desc[UR16][R16.64+0x14] ;  /* 0x00001410101b8981 */ /* 0x0002a2000c1e9900 */
[----:B----4-:R-:W-:Y:S01]  /*09e0*/  CS2R R24, SRZ ;  /* 0x0000000000187805 */ /* 0x010fe2000001ff00 */
[----:B------:R-:W-:Y:S02]  /*09f0*/  IMAD.MOV.U32 R28, RZ, RZ, RZ ;  /* 0x000000ffff1c7224 */ /* 0x000fe400078e00ff */
[----:B0-----:R-:W-:-:S03]  /*0a00*/  @!P0 IMAD.WIDE.U32 R22, R37, 0x4, R22 ;  /* 0x0000000425168825 */ /* 0x001fc600078e0016 */
[----:B------:R-:W4:Y:S04]  /*0a10*/  @!P0 LDG.E.CONSTANT R24, desc[UR16][R20.64+0x10] ;  /* 0x0000101014188981 */ /* 0x000f28000c1e9900 */
[----:B------:R0:W2:Y:S04]  /*0a20*/  @!P0 LDG.E.CONSTANT R28, desc[UR16][R18.64+0x18] ;  /* 0x00001810121c8981 */ /* 0x0000a8000c1e9900 */
[----:B------:R0:W2:Y:S01]  /*0a30*/  @!P0 LDG.E.CONSTANT R25, desc[UR16][R22.64+0x1c] ;  /* 0x00001c1016198981 */ /* 0x0000a2000c1e9900 */
[----:B------:R-:W1:Y:S01]  /*0a40*/  S2UR UR8, SR_CgaCtaId ;  /* 0x00000000000879c3 */ /* 0x000e620000008800 */
[----:B------:R-:W-:-:S02]  /*0a50*/  UMOV UR7, 0x400 ;  /* 0x0000040000077882 */ /* 0x000fc40000000000 */
[----:B------:R-:W-:Y:S02]  /*0a60*/  UIADD3 UR9, UPT, UPT, UR7, 0x30, URZ ;  /* 0x0000003007097890 */ /* 0x000fe4000fffe0ff */
[----:B------:R-:W-:Y:S02]  /*0a70*/  UIADD3 UR11, UPT, UPT, UR7, 0x530, URZ ;  /* 0x00000530070b7890 */ /* 0x000fe4000fffe0ff */
[----:B------:R-:W-:Y:S02]  /*0a80*/  UIADD3 UR12, UPT, UPT, UR7, 0x5b0, URZ ;  /* 0x000005b0070c7890 */ /* 0x000fe4000fffe0ff */
[----:B------:R-:W-:Y:S02]  /*0a90*/  UIADD3 UR13, UPT, UPT, UR7, 0x630, URZ ;  /* 0x00000630070d7890 */ /* 0x000fe4000fffe0ff */
[----:B-1----:R-:W-:Y:S02]  /*0aa0*/  ULEA UR10, UR8, UR9, 0x18 ;  /* 0x00000009080a7291 */ /* 0x002fe4000f8ec0ff */
[----:B------:R-:W-:-:S02]  /*0ab0*/  ULEA UR14, UR8, UR7, 0x18 ;  /* 0x00000007080e7291 */ /* 0x000fc4000f8ec0ff */
[----:B------:R-:W-:Y:S02]  /*0ac0*/  UIADD3 UR9, UPT, UPT, UR7, 0x6b0, URZ ;  /* 0x000006b007097890 */ /* 0x000fe4000fffe0ff */
[----:B------:R-:W-:Y:S01]  /*0ad0*/  LEA R17, R0, UR10, 0x2 ;  /* 0x0000000a00117c11 */ /* 0x000fe2000f8e10ff */
[----:B------:R-:W-:Y:S02]  /*0ae0*/  UIADD3 UR10, UPT, UPT, UR7, 0x430, URZ ;  /* 0x00000430070a7890 */ /* 0x000fe4000fffe0ff */
[----:B------:R-:W-:Y:S02]  /*0af0*/  UIADD3 UR7, UPT, UPT, UR7, 0x4b0, URZ ;  /* 0x000004b007077890 */ /* 0x000fe4000fffe0ff */
[----:B------:R-:W-:Y:S01]  /*0b00*/  ULEA UR10, UR8, UR10, 0x18 ;  /* 0x0000000a080a7291 */ /* 0x000fe2000f8ec0ff */
[----:B---3--:R1:W-:Y:S01]  /*0b10*/  STS.U8 [R0+UR14], R31 ;  /* 0x0000001f00007988 */ /* 0x0083e2000800000e */
[----:B------:R-:W-:Y:S02]  /*0b20*/  ULEA UR7, UR8, UR7, 0x18 ;  /* 0x0000000708077291 */ /* 0x000fe4000f8ec0ff */
[----:B------:R-:W-:-:S02]  /*0b30*/  ULEA UR11, UR8, UR11, 0x18 ;  /* 0x0000000b080b7291 */ /* 0x000fc4000f8ec0ff */
[----:B------:R-:W-:Y:S02]  /*0b40*/  ULEA UR12, UR8, UR12, 0x18 ;  /* 0x0000000c080c7291 */ /* 0x000fe4000f8ec0ff */
[----:B------:R-:W-:Y:S01]  /*0b50*/  ULEA UR13, UR8, UR13, 0x18 ;  /* 0x0000000d080d7291 */ /* 0x000fe2000f8ec0ff */
[C---:B0-----:R-:W-:Y:S01]  /*0b60*/  LEA R18, R0.reuse, UR10, 0x2 ;  /* 0x0000000a00127c11 */ /* 0x041fe2000f8e10ff */
[----:B------:R-:W-:Y:S01]  /*0b70*/  ULEA UR9, UR8, UR9, 0x18 ;  /* 0x0000000908097291 */ /* 0x000fe2000f8ec0ff */
[C---:B------:R-:W-:Y:S02]  /*0b80*/  ISETP.GT.U32.AND P0, PT, R0.reuse, 0x3, PT ;  /* 0x000000030000780c */ /* 0x040fe40003f04070 */
[C---:B------:R-:W-:Y:S02]  /*0b90*/  LEA R22, R0.reuse, UR7, 0x2 ;  /* 0x0000000700167c11 */ /* 0x040fe4000f8e10ff */
[C---:B------:R-:W-:Y:S02]  /*0ba0*/  LEA R19, R0.reuse, UR11, 0x2 ;  /* 0x0000000b00137c11 */ /* 0x040fe4000f8e10ff */
[----:B------:R-:W-:-:S02]  /*0bb0*/  LEA R20, R0, UR12, 0x2 ;  /* 0x0000000c00147c11 */ /* 0x000fc4000f8e10ff */
[C---:B------:R-:W-:Y:S02]  /*0bc0*/  LEA R21, R0.reuse, UR13, 0x2 ;  /* 0x0000000d00157c11 */ /* 0x040fe4000f8e10ff */
[----:B------:R-:W-:Y:S01]  /*0bd0*/  LEA R16, R0, UR9, 0x2 ;  /* 0x0000000900107c11 */ /* 0x000fe2000f8e10ff */
[----:B------:R-:W-:Y:S01]  /*0be0*/  BSSY.RECONVERGENT B0, `(.L_x_2780) ;  /* 0x0000032000007945 */ /* 0x000fe20003800200 */
[----:B------:R1:W-:Y:S04]  /*0bf0*/  STS [R17], R32 ;  /* 0x0000002011007388 */ /* 0x0003e80000000800 */
[----:B-----5:R1:W-:Y:S04]  /*0c00*/  STS [R8], R33 ;  /* 0x0000002108007388 */ /* 0x0203e80000000800 */
[----:B------:R1:W-:Y:S04]  /*0c10*/  STS [R9], R34 ;  /* 0x0000002209007388 */ /* 0x0003e80000000800 */
[----:B------:R1:W-:Y:S04]  /*0c20*/  STS [R10], R35 ;  /* 0x000000230a007388 */ /* 0x0003e80000000800 */
[----:B----4-:R1:W-:Y:S04]  /*0c30*/  STS [R11], R24 ;  /* 0x000000180b007388 */ /* 0x0103e80000000800 */
[----:B--2---:R1:W-:Y:S04]  /*0c40*/  STS [R12], R27 ;  /* 0x0000001b0c007388 */ /* 0x0043e80000000800 */
[----:B------:R1:W-:Y:S04]  /*0c50*/  STS [R13], R28 ;  /* 0x0000001c0d007388 */ /* 0x0003e80000000800 */
[----:B------:R1:W-:Y:S04]  /*0c60*/  STS [R14], R25 ;  /* 0x000000190e007388 */ /* 0x0003e80000000800 */
[----:B------:R1:W-:Y:S04]  /*0c70*/  STS [R18], RZ ;  /* 0x000000ff12007388 */ /* 0x0003e80000000800 */
[----:B------:R1:W-:Y:S04]  /*0c80*/  STS [R22], RZ ;  /* 0x000000ff16007388 */ /* 0x0003e80000000800 */
[----:B------:R1:W-:Y:S04]  /*0c90*/  STS [R19], RZ ;  /* 0x000000ff13007388 */ /* 0x0003e80000000800 */
[----:B------:R1:W-:Y:S04]  /*0ca0*/  STS [R20], RZ ;  /* 0x000000ff14007388 */ /* 0x0003e80000000800 */
[----:B------:R1:W-:Y:S04]  /*0cb0*/  STS [R21], RZ ;  /* 0x000000ff15007388 */ /* 0x0003e80000000800 */
[----:B------:R1:W-:Y:S04]  /*0cc0*/  STS [R16], RZ ;  /* 0x000000ff10007388 */ /* 0x0003e80000000800 */
[----:B------:R1:W-:Y:S04]  /*0cd0*/  STS [R15], RZ ;  /* 0x000000ff0f007388 */ /* 0x0003e80000000800 */
[----:B------:R1:W-:Y:S01]  /*0ce0*/  STS [R26], RZ ;  /* 0x000000ff1a007388 */ /* 0x0003e20000000800 */
[----:B------:R-:W-:Y:S06]  /*0cf0*/  BAR.SYNC.DEFER_BLOCKING 0x0 ;  /* 0x0000000000007b1d */ /* 0x000fec0000010000 */
[----:B------:R-:W-:Y:S05]  /*0d00*/  @P0 BRA `(.L_x_2781) ;  /* 0x00000000007c0947 */ /* 0x000fea0003800000 */
[----:B-1----:R-:W0:Y:S01]  /*0d10*/  LDS.U8 R19, [R0+UR14+0x4] ;  /* 0x0000040e00137984 */ /* 0x002e220008000000 */
[----:B------:R-:W1:Y:S01]  /*0d20*/  S2UR UR8, SR_CgaCtaId ;  /* 0x00000000000879c3 */ /* 0x000e620000008800 */
[----:B------:R-:W-:Y:S02]  /*0d30*/  UMOV UR7, 0x400 ;  /* 0x0000040000077882 */ /* 0x000fe40000000000 */
[----:B------:R-:W2:Y:S01]  /*0d40*/  LDS.U8 R20, [R0+UR14+0x8] ;  /* 0x0000080e00147984 */ /* 0x000ea20008000000 */
[----:B------:R-:W-:-:S03]  /*0d50*/  UIADD3 UR7, UPT, UPT, UR7, 0x20, URZ ;  /* 0x0000002007077890 */ /* 0x000fc6000fffe0ff */
[----:B------:R-:W3:Y:S04]  /*0d60*/  LDS.U8 R21, [R0+UR14+0xc] ;  /* 0x00000c0e00157984 */ /* 0x000ee80008000000 */
[----:B------:R-:W4:Y:S04]  /*0d70*/  LDS.U8 R18, [R0+UR14] ;  /* 0x0000000e00127984 */ /* 0x000f280008000000 */
[----:B------:R-:W5:Y:S04]  /*0d80*/  LDS.U8 R22, [R0+UR14+0x10] ;  /* 0x0000100e00167984 */ /* 0x000f680008000000 */
[----:B------:R-:W5:Y:S04]  /*0d90*/  LDS.U8 R23, [R0+UR14+0x14] ;  /* 0x0000140e00177984 */ /* 0x000f680008000000 */
[----:B------:R-:W5:Y:S01]  /*0da0*/  LDS.U8 R24, [R0+UR14+0x18] ;  /* 0x0000180e00187984 */ /* 0x000f620008000000 */
[----:B-1----:R-:W-:-:S03]  /*0db0*/  ULEA UR7, UR8, UR7, 0x18 ;  /* 0x0000000708077291 */ /* 0x002fc6000f8ec0ff */
[----:B------:R-:W1:Y:S01]  /*0dc0*/  LDS.U8 R16, [R0+UR14+0x1c] ;  /* 0x00001c0e00107984 */ /* 0x000e620008000000 */
[----:B0-----:R-:W-:Y:S02]  /*0dd0*/  IMAD.SHL.U32 R19, R19, 0x1000000, RZ ;  /* 0x0100000013137824 */ /* 0x001fe400078e00ff */
        /* <DEDUP_REMOVED lines=13> */
[----:B-1----:R-:W-:Y:S02]  /*0eb0*/  LOP3.LUT R16, R16, 0xf, RZ, 0xc0, !PT ;  /* 0x0000000f10107812 */ /* 0x002fe400078ec0ff */
[----:B------:R-:W-:-:S02]  /*0ec0*/  IADD3 R18, PT, PT, R23, R18, R19 ;  /* 0x0000001217127210 */ /* 0x000fc40007ffe013 */
[----:B------:R-:W-:-:S04]  /*0ed0*/  LOP3.LUT R19, R24, 0xf0, RZ, 0xc0, !PT ;  /* 0x000000f018137812 */ /* 0x000fc800078ec0ff */
[----:B------:R-:W-:-:S05]  /*0ee0*/  IADD3 R16, PT, PT, R16, R18, R19 ;  /* 0x0000001210107210 */ /* 0x000fca0007ffe013 */
[----:B------:R0:W-:Y:S02]  /*0ef0*/  STS [R21], R16 ;  /* 0x0000001015007388 */ /* 0x0001e40000000800 */
.L_x_2781:
[----:B------:R-:W-:Y:S05]  /*0f00*/  BSYNC.RECONVERGENT B0 ;  /* 0x0000000000007941 */ /* 0x000fea0003800200 */
.L_x_2780:
[----:B-1----:R-:W1:Y:S01]  /*0f10*/  LDS R17, [R17] ;  /* 0x0000000011117984 */ /* 0x002e620000000800 */
[----:B------:R-:W2:Y:S01]  /*0f20*/  S2UR UR14, SR_CgaCtaId ;  /* 0x00000000000e79c3 */ /* 0x000ea20000008800 */
[----:B------:R-:W-:Y:S01]  /*0f30*/  UMOV UR7, 0x400 ;  /* 0x0000040000077882 */ /* 0x000fe20000000000 */
[----:B0-----:R-:W-:Y:S01]  /*0f40*/  IMAD.MOV.U32 R16, RZ, RZ, 0x4 ;  /* 0x00000004ff107424 */ /* 0x001fe200078e00ff */
[----:B------:R-:W-:Y:S02]  /*0f50*/  UIADD3 UR8, UPT, UPT, UR7, 0x7b0, URZ ;  /* 0x000007b007087890 */ /* 0x000fe4000fffe0ff */
[----:B------:R-:W-:Y:S02]  /*0f60*/  UIADD3 UR9, UPT, UPT, UR7, 0x730, URZ ;  /* 0x0000073007097890 */ /* 0x000fe4000fffe0ff */
[----:B------:R-:W-:Y:S02]  /*0f70*/  UIADD3 UR10, UPT, UPT, UR7, 0x6b0, URZ ;  /* 0x000006b0070a7890 */ /* 0x000fe4000fffe0ff */
[----:B------:R-:W-:-:S02]  /*0f80*/  UIADD3 UR11, UPT, UPT, UR7, 0x630, URZ ;  /* 0x00000630070b7890 */ /* 0x000fc4000fffe0ff */
[----:B------:R-:W-:Y:S02]  /*0f90*/  UIADD3 UR12, UPT, UPT, UR7, 0x430, URZ ;  /* 0x00000430070c7890 */ /* 0x000fe4000fffe0ff */
[----:B------:R-:W-:Y:S02]  /*0fa0*/  UIADD3 UR13, UPT, UPT, UR7, 0x4b0, URZ ;  /* 0x000004b0070d7890 */ /* 0x000fe4000fffe0ff */
[----:B------:R-:W-:Y:S02]  /*0fb0*/  UIADD3 UR20, UPT, UPT, UR7, 0x530, URZ ;  /* 0x0000053007147890 */ /* 0x000fe4000fffe0ff */
[----:B------:R-:W-:Y:S01]  /*0fc0*/  UIADD3 UR7, UPT, UPT, UR7, 0x5b0, URZ ;  /* 0x000005b007077890 */ /* 0x000fe2000fffe0ff */
[----:B------:R-:W-:Y:S01]  /*0fd0*/  UMOV UR22, 0xffffffe0 ;  /* 0xffffffe000167882 */ /* 0x000fe20000000000 */
[----:B--2---:R-:W-:Y:S02]  /*0fe0*/  ULEA UR8, UR14, UR8, 0x18 ;  /* 0x000000080e087291 */ /* 0x004fe4000f8ec0ff */
[----:B------:R-:W-:-:S02]  /*0ff0*/  ULEA UR9, UR14, UR9, 0x18 ;  /* 0x000000090e097291 */ /* 0x000fc4000f8ec0ff */
[----:B------:R-:W-:Y:S02]  /*1000*/  ULEA UR10, UR14, UR10, 0x18 ;  /* 0x0000000a0e0a7291 */ /* 0x000fe4000f8ec0ff */
[----:B------:R-:W-:Y:S02]  /*1010*/  ULEA UR11, UR14, UR11, 0x18 ;  /* 0x0000000b0e0b7291 */ /* 0x000fe4000f8ec0ff */
[----:B------:R-:W-:Y:S02]  /*1020*/  ULEA UR21, UR14, UR7, 0x18 ;  /* 0x000000070e157291 */ /* 0x000fe4000f8ec0ff */
[----:B------:R-:W-:Y:S02]  /*1030*/  UIADD3 UR7, UPT, UPT, UR8, 0x4, URZ ;  /* 0x0000000408077890 */ /* 0x000fe4000fffe0ff */
[----:B------:R-:W-:Y:S02]  /*1040*/  UIADD3 UR8, UPT, UPT, UR9, 0x4, URZ ;  /* 0x0000000409087890 */ /* 0x000fe4000fffe0ff */
[----:B------:R-:W-:-:S02]  /*1050*/  UIADD3 UR9, UPT, UPT, UR10, 0x4, URZ ;  /* 0x000000040a097890 */ /* 0x000fc4000fffe0ff */
[----:B------:R-:W-:Y:S02]  /*1060*/  ULEA UR15, UR14, UR12, 0x18 ;  /* 0x0000000c0e0f7291 */ /* 0x000fe4000f8ec0ff */
[----:B------:R-:W-:Y:S02]  /*1070*/  ULEA UR19, UR14, UR13, 0x18 ;  /* 0x0000000d0e137291 */ /* 0x000fe4000f8ec0ff */
[----:B------:R-:W-:Y:S02]  /*1080*/  ULEA UR20, UR14, UR20, 0x18 ;  /* 0x000000140e147291 */ /* 0x000fe4000f8ec0ff */
[----:B-1----:R-:W-:-:S12]  /*1090*/  UIADD3 UR10, UPT, UPT, UR11, 0x4, URZ ;  /* 0x000000040b0a7890 */ /* 0x002fd8000fffe0ff */
.L_x_2782:
[----:B------:R-:W-:Y:S01]  /*10a0*/  UIADD3 UR11, UPT, UPT, UR22, 0x20, URZ ;  /* 0x00000020160b7890 */ /* 0x000fe2000fffe0ff */
[----:B------:R-:W-:Y:S01]  /*10b0*/  UMOV UR12, 0x80000000 ;  /* 0x80000000000c7882 */ /* 0x000fe20000000000 */
[----:B------:R-:W-:Y:S02]  /*10c0*/  UMOV UR13, 0x40000000 ;  /* 0x40000000000d7882 */ /* 0x000fe40000000000 */
[----:B------:R-:W-:Y:S02]  /*10d0*/  USHF.R.U32.HI UR12, URZ, UR11, UR12 ;  /* 0x0000000bff0c7299 */ /* 0x000fe4000801160c */
[----:B------:R-:W-:Y:S02]  /*10e0*/  USHF.R.U32.HI UR11, URZ, UR11, UR13 ;  /* 0x0000000bff0b7299 */ /* 0x000fe4000801160d */
[----:B------:R-:W-:Y:S02]  /*10f0*/  UIADD3 UR22, UPT, UPT, UR22, 0x2, URZ ;  /* 0x0000000216167890 */ /* 0x000fe4000fffe0ff */
[----:B------:R-:W-:-:S13]  /*1100*/  LOP3.LUT P0, RZ, R17, UR12, RZ, 0xc0, !PT ;  /* 0x0000000c11ff7c12 */ /* 0x000fda000f80c0ff */
[----:B------:R-:W-:-:S04]  /*1110*/  VOTE.ANY R18, PT, P0 ;  /* 0x0000000000127806 */ /* 0x000fc800000e0100 */
[----:B------:R-:W0:Y:S02]  /*1120*/  BREV R19, R18 ;  /* 0x0000001200137301 */ /* 0x000e240000000000 */
[----:B0-----:R-:W-:Y:S04]  /*1130*/  STS [R16+UR15+-0x4], R19 ;  /* 0xfffffc1310007988 */ /* 0x001fe8000800080f */
[----:B------:R-:W0:Y:S02]  /*1140*/  LDS R20, [R8] ;  /* 0x0000000008147984 */ /* 0x000e240000000800 */
[C---:B0-----:R-:W-:Y:S02]  /*1150*/  LOP3.LUT P0, RZ, R20.reuse, UR12, RZ, 0xc0, !PT ;  /* 0x0000000c14ff7c12 */ /* 0x041fe4000f80c0ff */
[----:B------:R-:W-:-:S11]  /*1160*/  LOP3.LUT P1, RZ, R20, UR11, RZ, 0xc0, !PT ;  /* 0x0000000b14ff7c12 */ /* 0x000fd6000f82c0ff */
[----:B------:R-:W-:-:S06]  /*1170*/  VOTE.ANY R21, PT, P0 ;  /* 0x0000000000157806 */ /* 0x000fcc00000e0100 */
        /* <DEDUP_REMOVED lines=9> */
[----:B0-----:R-:W-:-:S13]  /*1210*/  LOP3.LUT P0, RZ, R18, UR12, RZ, 0xc0, !PT ;  /* 0x0000000c12ff7c12 */ /* 0x001fda000f80c0ff */
[----:B------:R-:W-:-:S06]  /*1220*/  VOTE.ANY R19, PT, P0 ;  /* 0x0000000000137806 */ /* 0x000fcc00000e0100 */
[----:B------:R-:W0:Y:S02]  /*1230*/  BREV R19, R19 ;  /* 0x0000001300137301 */ /* 0x000e240000000000 */
[----:B0-----:R-:W-:Y:S04]  /*1240*/  STS [R16+UR21+-0x4], R19 ;  /* 0xfffffc1310007988 */ /* 0x001fe80008000815 */
[----:B------:R-:W0:Y:S02]  /*1250*/  LDS R24, [R11] ;  /* 0x000000000b187984 */ /* 0x000e240000000800 */
[----:B0-----:R-:W-:-:S13]  /*1260*/  LOP3.LUT P0, RZ, R24, UR12, RZ, 0xc0, !PT ;  /* 0x0000000c18ff7c12 */ /* 0x001fda000f80c0ff */
[----:B------:R-:W-:-:S06]  /*1270*/  VOTE.ANY R21, PT, P0 ;  /* 0x0000000000157806 */ /* 0x000fcc00000e0100 */
[----:B------:R-:W0:Y:S02]  /*1280*/  BREV R21, R21 ;  /* 0x0000001500157301 */ /* 0x000e240000000000 */
[----:B0-----:R0:W-:Y:S04]  /*1290*/  STS [UR10+-0x4], R21 ;  /* 0xfffffc15ff007988 */ /* 0x0011e8000800080a */
[----:B------:R-:W1:Y:S01]  /*12a0*/  LDS R23, [R12] ;  /* 0x000000000c177984 */ /* 0x000e620000000800 */
[----:B0-----:R-:W-:Y:S02]  /*12b0*/  VOTE.ANY R21, PT, P1 ;  /* 0x0000000000157806 */ /* 0x001fe400008e0100 */
[----:B------:R-:W-:-:S04]  /*12c0*/  LOP3.LUT P1, RZ, R24, UR11, RZ, 0xc0, !PT ;  /* 0x0000000b18ff7c12 */ /* 0x000fc8000f82c0ff */
[----:B------:R-:W-:Y:S09]  /*12d0*/  BREV R21, R21 ;  /* 0x0000001500157301 */ /* 0x000ff20000000000 */
[----:B------:R-:W-:-:S06]  /*12e0*/  VOTE.ANY R22, PT, P1 ;  /* 0x0000000000167806 */ /* 0x000fcc00008e0100 */
[----:B------:R-:W-:Y:S01]  /*12f0*/  BREV R22, R22 ;  /* 0x0000001600167301 */ /* 0x000fe20000000000 */
[----:B-1----:R-:W-:-:S13]  /*1300*/  LOP3.LUT P0, RZ, R23, UR12, RZ, 0xc0, !PT ;  /* 0x0000000c17ff7c12 */ /* 0x002fda000f80c0ff */
[----:B------:R-:W-:-:S06]  /*1310*/  VOTE.ANY R25, PT, P0 ;  /* 0x0000000000197806 */ /* 0x000fcc00000e0100 */
[----:B------:R-:W0:Y:S02]  /*1320*/  BREV R25, R25 ;  /* 0x0000001900197301 */ /* 0x000e240000000000 */
[----:B0-----:R-:W-:Y:S04]  /*1330*/  STS [UR9+-0x4], R25 ;  /* 0xfffffc19ff007988 */ /* 0x001fe80008000809 */
[----:B------:R-:W0:Y:S02]  /*1340*/  LDS R27, [R13] ;  /* 0x000000000d1b7984 */ /* 0x000e240000000800 */
[----:B0-----:R-:W-:-:S13]  /*1350*/  LOP3.LUT P0, RZ, R27, UR12, RZ, 0xc0, !PT ;  /* 0x0000000c1bff7c12 */ /* 0x001fda000f80c0ff */
[----:B------:R-:W-:Y:S02]  /*1360*/  VOTE.ANY R28, PT, P0 ;  /* 0x00000000001c7806 */ /* 0x000fe400000e0100 */
[----:B------:R-:W-:-:S04]  /*1370*/  LOP3.LUT P0, RZ, R17, UR11, RZ, 0xc0, !PT ;  /* 0x0000000b11ff7c12 */ /* 0x000fc8000f80c0ff */
[----:B------:R-:W0:Y:S09]  /*1380*/  BREV R28, R28 ;  /* 0x0000001c001c7301 */ /* 0x000e320000000000 */
[----:B------:R-:W-:Y:S02]  /*1390*/  VOTE.ANY R19, PT, P0 ;  /* 0x0000000000137806 */ /* 0x000fe400000e0100 */
[----:B------:R-:W-:-:S02]  /*13a0*/  LOP3.LUT P0, RZ, R18, UR11, RZ, 0xc0, !PT ;  /* 0x0000000b12ff7c12 */ /* 0x000fc4000f80c0ff */
[----:B------:R-:W-:Y:S01]  /*13b0*/  VOTE.ANY R18, PT, P2 ;  /* 0x0000000000127806 */ /* 0x000fe200010e0100 */
[----:B0-----:R-:W-:Y:S01]  /*13c0*/  STS [UR8+-0x4], R28 ;  /* 0xfffffc1cff007988 */ /* 0x001fe20008000808 */
[----:B------:R-:W-:Y:S02]  /*13d0*/  LOP3.LUT P2, RZ, R23, UR11, RZ, 0xc0, !PT ;  /* 0x0000000b17ff7c12 */ /* 0x000fe4000f84c0ff */
[----:B------:R0:W-:Y:S01]  /*13e0*/  BREV R25, R18 ;  /* 0x0000001200197301 */ /* 0x0001e20000000000 */
[----:B------:R-:W1:Y:S06]  /*13f0*/  LDS R29, [R14] ;  /* 0x000000000e1d7984 */ /* 0x000e6c0000000800 */
[----:B------:R-:W-:Y:S01]  /*1400*/  VOTE.ANY R20, PT, P0 ;  /* 0x0000000000147806 */ /* 0x000fe200000e0100 */
[----:B------:R-:W-:Y:S01]  /*1410*/  BREV R19, R19 ;  /* 0x0000001300137301 */ /* 0x000fe20000000000 */
[----:B------:R-:W-:-:S02]  /*1420*/  LOP3.LUT P0, RZ, R27, UR11, RZ, 0xc0, !PT ;  /* 0x0000000b1bff7c12 */ /* 0x000fc4000f80c0ff */
[----:B------:R-:W-:-:S05]  /*1430*/  VOTE.ANY R24, PT, P2 ;  /* 0x0000000000187806 */ /* 0x000fca00010e0100 */
[----:B------:R2:W-:Y:S06]  /*1440*/  BREV R23, R20 ;  /* 0x0000001400177301 */ /* 0x0005ec0000000000 */
[----:B------:R-:W-:Y:S02]  /*1450*/  VOTE.ANY R27, PT, P0 ;  /* 0x00000000001b7806 */ /* 0x000fe400000e0100 */
[----:B------:R-:W-:Y:S08]  /*1460*/  BREV R24, R24 ;  /* 0x0000001800187301 */ /* 0x000ff00000000000 */
[----:B------:R-:W-:Y:S01]  /*1470*/  BREV R27, R27 ;  /* 0x0000001b001b7301 */ /* 0x000fe20000000000 */
[----:B-1----:R-:W-:-:S02]  /*1480*/  LOP3.LUT P1, RZ, R29, UR12, RZ, 0xc0, !PT ;  /* 0x0000000c1dff7c12 */ /* 0x002fc4000f82c0ff */
[----:B------:R-:W-:-:S11]  /*1490*/  LOP3.LUT P2, RZ, R29, UR11, RZ, 0xc0, !PT ;  /* 0x0000000b1dff7c12 */ /* 0x000fd6000f84c0ff */
[----:B0-----:R-:W-:Y:S02]  /*14a0*/  VOTE.ANY R18, PT, P1 ;  /* 0x0000000000127806 */ /* 0x001fe400008e0100 */
[----:B--2---:R-:W-:-:S04]  /*14b0*/  VOTE.ANY R20, PT, P2 ;  /* 0x0000000000147806 */ /* 0x004fc800010e0100 */
[----:B------:R-:W0:Y:S08]  /*14c0*/  BREV R18, R18 ;  /* 0x0000001200127301 */ /* 0x000e300000000000 */
[----:B------:R-:W1:Y:S01]  /*14d0*/  BREV R20, R20 ;  /* 0x0000001400147301 */ /* 0x000e620000000000 */
[----:B0-----:R-:W-:Y:S04]  /*14e0*/  STS [UR7+-0x4], R18 ;  /* 0xfffffc12ff007988 */ /* 0x001fe80008000807 */
[----:B------:R-:W-:Y:S04]  /*14f0*/  STS [R16+UR15], R19 ;  /* 0x0000001310007988 */ /* 0x000fe8000800080f */
[----:B------:R-:W-:Y:S04]  /*1500*/  STS [R16+UR19], R21 ;  /* 0x0000001510007988 */ /* 0x000fe80008000813 */
[----:B------:R-:W-:Y:S04]  /*1510*/  STS [R16+UR20], R25 ;  /* 0x0000001910007988 */ /* 0x000fe80008000814 */
[----:B------:R0:W-:Y:S04]  /*1520*/  STS [R16+UR21], R23 ;  /* 0x0000001710007988 */ /* 0x0001e80008000815 */
[----:B------:R2:W-:Y:S01]  /*1530*/  STS [UR10], R22 ;  /* 0x00000016ff007988 */ /* 0x0005e2000800080a */
[----:B------:R-:W-:-:S03]  /*1540*/  UIADD3 UR10, UPT, UPT, UR10, 0x8, URZ ;  /* 0x000000080a0a7890 */ /* 0x000fc6000fffe0ff */
[----:B------:R2:W-:Y:S01]  /*1550*/  STS [UR9], R24 ;  /* 0x00000018ff007988 */ /* 0x0005e20008000809 */
[----:B------:R-:W-:Y:S01]  /*1560*/  UIADD3 UR9, UPT, UPT, UR9, 0x8, URZ ;  /* 0x0000000809097890 */ /* 0x000fe2000fffe0ff */
[----:B0-----:R-:W-:Y:S02]  /*1570*/  VIADD R16, R16, 0x8 ;  /* 0x0000000810107836 */ /* 0x001fe40000000000 */
[----:B------:R2:W-:Y:S01]  /*1580*/  STS [UR8], R27 ;  /* 0x0000001bff007988 */ /* 0x0005e20008000808 */
[----:B------:R-:W-:Y:S02]  /*1590*/  UIADD3 UR8, UPT, UPT, UR8, 0x8, URZ ;  /* 0x0000000808087890 */ /* 0x000fe4000fffe0ff */
[----:B------:R-:W-:Y:S01]  /*15a0*/  ISETP.NE.AND P0, PT, R16, 0x84, PT ;  /* 0x000000841000780c */ /* 0x000fe20003f05270 */
[----:B-1----:R2:W-:Y:S01]  /*15b0*/  STS [UR7], R20 ;  /* 0x00000014ff007988 */ /* 0x0025e20008000807 */
[----:B------:R-:W-:-:S11]  /*15c0*/  UIADD3 UR7, UPT, UPT, UR7, 0x8, URZ ;  /* 0x0000000807077890 */ /* 0x000fd6000fffe0ff */
[----:B--2---:R-:W-:Y:S05]  /*15d0*/  @P0 BRA `(.L_x_2782) ;  /* 0xfffffff800b00947 */ /* 0x004fea000383ffff */
[----:B------:R-:W0:Y:S01]  /*15e0*/  S2UR UR8, SR_CgaCtaId ;  /* 0x00000000000879c3 */ /* 0x000e220000008800 */
[----:B------:R-:W-:Y:S01]  /*15f0*/  UMOV UR7, 0x400 ;  /* 0x0000040000077882 */ /* 0x000fe20000000000 */
[----:B------:R-:W-:Y:S01]  /*1600*/  UMOV UR10, 0x400 ;  /* 0x00000400000a7882 */ /* 0x000fe20000000000 */
[----:B------:R-:W-:Y:S01]  /*1610*/  UIADD3 UR9, UPT, UPT, UR7, 0x430, URZ ;  /* 0x0000043007097890 */ /* 0x000fe2000fffe0ff */
[----:B------:R-:W-:Y:S01]  /*1620*/  LDS R21, [R2] ;  /* 0x0000000002157984 */ /* 0x000fe20000000800 */
[----:B------:R-:W-:Y:S02]  /*1630*/  ULEA UR14, UR14, UR10, 0x18 ;  /* 0x0000000a0e0e7291 */ /* 0x000fe4000f8ec0ff */
[----:B------:R-:W-:Y:S01]  /*1640*/  UIADD3 UR10, UPT, UPT, UR7, 0x5b0, URZ ;  /* 0x000005b0070a7890 */ /* 0x000fe2000fffe0ff */
[----:B------:R-:W-:Y:S01]  /*1650*/  LDS R23, [R15] ;  /* 0x000000000f177984 */ /* 0x000fe20000000800 */
[----:B------:R-:W-:Y:S02]  /*1660*/  UIADD3 UR12, UPT, UPT, UR7, 0x6b0, URZ ;  /* 0x000006b0070c7890 */ /* 0x000fe4000fffe0ff */
[----:B------:R-:W-:-:S02]  /*1670*/  UIADD3 UR11, UPT, UPT, UR7, 0x630, URZ ;  /* 0x00000630070b7890 */ /* 0x000fc4000fffe0ff */
[----:B------:R-:W-:Y:S01]  /*1680*/  UIADD3 UR4, UPT, UPT, UR4, 0x8, URZ ;  /* 0x0000000804047890 */ /* 0x000fe2000fffe0ff */
[----:B------:R-:W-:Y:S01]  /*1690*/  LDS R18, [UR14+0x20] ;  /* 0x0000200eff127984 */ /* 0x000fe20008000800 */
[----:B0-----:R-:W-:Y:S02]  /*16a0*/  ULEA UR9, UR8, UR9, 0x18 ;  /* 0x0000000908097291 */ /* 0x001fe4000f8ec0ff */
[----:B------:R-:W-:Y:S02]  /*16b0*/  ULEA UR10, UR8, UR10, 0x18 ;  /* 0x0000000a080a7291 */ /* 0x000fe4000f8ec0ff */
[----:B------:R-:W-:Y:S02]  /*16c0*/  ULEA UR12, UR8, UR12, 0x18 ;  /* 0x0000000c080c7291 */ /* 0x000fe4000f8ec0ff */
[C---:B------:R-:W-:Y:S01]  /*16d0*/  LEA R16, R0.reuse, UR9, 0x2 ;  /* 0x0000000900107c11 */ /* 0x040fe2000f8e10ff */
[----:B------:R-:W-:Y:S01]  /*16e0*/  UIADD3 UR9, UPT, UPT, UR7, 0x4b0, URZ ;  /* 0x000004b007097890 */ /* 0x000fe2000fffe0ff */
[C---:B------:R-:W-:Y:S01]  /*16f0*/  LEA R29, R0.reuse, UR10, 0x2 ;  /* 0x0000000a001d7c11 */ /* 0x040fe2000f8e10ff */
[----:B------:R-:W-:Y:S01]  /*1700*/  ULEA UR11, UR8, UR11, 0x18 ;  /* 0x0000000b080b7291 */ /* 0x000fe2000f8ec0ff */
[C---:B------:R-:W-:Y:S01]  /*1710*/  LEA R25, R0.reuse, UR12, 0x2 ;  /* 0x0000000c00197c11 */ /* 0x040fe2000f8e10ff */
[----:B------:R-:W-:Y:S01]  /*1720*/  ULEA UR9, UR8, UR9, 0x18 ;  /* 0x0000000908097291 */ /* 0x000fe2000f8ec0ff */
[----:B------:R-:W0:Y:S03]  /*1730*/  LDS R16, [R16] ;  /* 0x0000000010107984 */ /* 0x000e260000000800 */
[C---:B------:R-:W-:Y:S01]  /*1740*/  LEA R27, R0.reuse, UR11, 0x2 ;  /* 0x0000000b001b7c11 */ /* 0x040fe2000f8e10ff */
[----:B------:R-:W-:Y:S01]  /*1750*/  LDS R25, [R25] ;  /* 0x0000000019197984 */ /* 0x000fe20000000800 */
[----:B------:R-:W-:Y:S01]  /*1760*/  LEA R17, R0, UR9, 0x2 ;  /* 0x0000000900117c11 */ /* 0x000fe2000f8e10ff */
[----:B------:R-:W-:-:S02]  /*1770*/  UIADD3 UR9, UPT, UPT, UR7, 0x530, URZ ;  /* 0x0000053007097890 */ /* 0x000fc4000fffe0ff */
[----:B------:R-:W-:Y:S02]  /*1780*/  LDS R29, [R29] ;  /* 0x000000001d1d7984 */ /* 0x000fe40000000800 */
[----:B------:R-:W-:Y:S02]  /*1790*/  ULEA UR9, UR8, UR9, 0x18 ;  /* 0x0000000908097291 */ /* 0x000fe4000f8ec0ff */
[----:B------:R-:W1:Y:S04]  /*17a0*/  LDS R17, [R17] ;  /* 0x0000000011117984 */ /* 0x000e680000000800 */
[----:B------:R-:W-:Y:S01]  /*17b0*/  LEA R31, R0, UR9, 0x2 ;  /* 0x00000009001f7c11 */ /* 0x000fe2000f8e10ff */
[----:B------:R-:W-:Y:S01]  /*17c0*/  LDS R27, [R27] ;  /* 0x000000001b1b7984 */ /* 0x000fe20000000800 */
[----:B------:R-:W-:-:S02]  /*17d0*/  UIADD3 UR9, UPT, UPT, UR7, 0x1430, URZ ;  /* 0x0000143007097890 */ /* 0x000fc4000fffe0ff */
[----:B------:R-:W-:Y:S02]  /*17e0*/  UIADD3 UR7, UPT, UPT, UR7, 0x1630, URZ ;  /* 0x0000163007077890 */ /* 0x000fe4000fffe0ff */
[----:B------:R-:W2:Y:S01]  /*17f0*/  LDS R31, [R31] ;  /* 0x000000001f1f7984 */ /* 0x000ea20000000800 */
[----:B------:R-:W-:Y:S02]  /*1800*/  ULEA UR9, UR8, UR9, 0x18 ;  /* 0x0000000908097291 */ /* 0x000fe4000f8ec0ff */
[----:B------:R-:W-:Y:S01]  /*1810*/  ULEA UR7, UR8, UR7, 0x18 ;  /* 0x0000000708077291 */ /* 0x000fe2000f8ec0ff */
[----:B0-----:R-:W-:Y:S02]  /*1820*/  LOP3.LUT R19, R16, R18, RZ, 0xc0, !PT ;  /* 0x0000001210137212 */ /* 0x001fe400078ec0ff */
[----:B------:R-:W-:-:S04]  /*1830*/  LOP3.LUT R20, R18, R16, RZ, 0x30, !PT ;  /* 0x0000001012147212 */ /* 0x000fc800078e30ff */
[----:B------:R-:W-:Y:S01]  /*1840*/  POPC R19, R19 ;  /* 0x0000001300137309 */ /* 0x000fe20000000000 */
[----:B-1----:R-:W-:-:S07]  /*1850*/  LOP3.LUT R22, R18, R17, RZ, 0x30, !PT ;  /* 0x0000001112167212 */ /* 0x002fce00078e30ff */
[----:B------:R-:W0:Y:S08]  /*1860*/  POPC R20, R20 ;  /* 0x0000001400147309 */ /* 0x000e300000000000 */
[----:B------:R1:W-:Y:S01]  /*1870*/  POPC R33, R22 ;  /* 0x0000001600217309 */ /* 0x0003e20000000000 */
[----:B--2---:R-:W-:Y:S02]  /*1880*/  LOP3.LUT R28, R31, R18, RZ, 0xc0, !PT ;  /* 0x000000121f1c7212 */ /* 0x004fe400078ec0ff */
[----:B------:R-:W-:-:S02]  /*1890*/  LOP3.LUT R30, R18, R31, RZ, 0x30, !PT ;  /* 0x0000001f121e7212 */ /* 0x000fc400078e30ff */
[----:B0-----:R-:W-:-:S03]  /*18a0*/  IADD3 R19, PT, PT, R19, R21, -R20 ;  /* 0x0000001513137210 */ /* 0x001fc60007ffe814 */
[----:B------:R-:W-:Y:S01]  /*18b0*/  POPC R28, R28 ;  /* 0x0000001c001c7309 */ /* 0x000fe20000000000 */
[----:B------:R-:W-:Y:S01]  /*18c0*/  LDS R21, [R26] ;  /* 0x000000001a157984 */ /* 0x000fe20000000800 */
[----:B------:R-:W-:Y:S02]  /*18d0*/  LOP3.LUT R20, R17, R18, RZ, 0xc0, !PT ;  /* 0x0000001211147212 */ /* 0x000fe400078ec0ff */
[----:B-1----:R-:W-:Y:S01]  /*18e0*/  LOP3.LUT R22, R18, R29, RZ, 0x30, !PT ;  /* 0x0000001d12167212 */ /* 0x002fe200078e30ff */
[----:B------:R-:W-:Y:S03]  /*18f0*/  STS [R2], R19 ;  /* 0x0000001302007388 */ /* 0x000fe60000000800 */
[----:B------:R-:W0:Y:S01]  /*1900*/  POPC R20, R20 ;  /* 0x0000001400147309 */ /* 0x000e220000000000 */
[----:B------:R-:W0:Y:S07]  /*1910*/  LDS R24, [R3] ;  /* 0x0000000003187984 */ /* 0x000e2e0000000800 */
[----:B------:R-:W-:Y:S01]  /*1920*/  POPC R35, R22 ;  /* 0x0000001600237309 */ /* 0x000fe20000000000 */
[----:B0-----:R-:W-:-:S07]  /*1930*/  IADD3 R24, PT, PT, R20, R24, -R33 ;  /* 0x0000001814187210 */ /* 0x001fce0007ffe821 */
[----:B------:R0:W1:Y:S01]  /*1940*/  POPC R33, R30 ;  /* 0x0000001e00217309 */ /* 0x0000620000000000 */
[-C--:B------:R-:W-:Y:S01]  /*1950*/  LOP3.LUT R20, R29, R18.reuse, RZ, 0xc0, !PT ;  /* 0x000000121d147212 */ /* 0x080fe200078ec0ff */
[----:B------:R2:W-:Y:S04]  /*1960*/  STS [R3], R24 ;  /* 0x0000001803007388 */ /* 0x0005e80000000800 */
[----:B------:R-:W1:Y:S02]  /*1970*/  LDS R32, [R4] ;  /* 0x0000000004207984 */ /* 0x000e640000000800 */
[----:B------:R-:W3:Y:S01]  /*1980*/  POPC R20, R20 ;  /* 0x0000001400147309 */ /* 0x000ee20000000000 */
[-C--:B0-----:R-:W-:Y:S02]  /*1990*/  LOP3.LUT R30, R25, R18.reuse, RZ, 0xc0, !PT ;  /* 0x00000012191e7212 */ /* 0x081fe400078ec0ff */
[----:B--2---:R-:W-:-:S05]  /*19a0*/  LOP3.LUT R24, R27, R18, RZ, 0xc0, !PT ;  /* 0x000000121b187212 */ /* 0x004fca00078ec0ff */
[----:B------:R-:W-:Y:S08]  /*19b0*/  POPC R30, R30 ;  /* 0x0000001e001e7309 */ /* 0x000ff00000000000 */
[----:B------:R-:W-:Y:S01]  /*19c0*/  POPC R24, R24 ;  /* 0x0000001800187309 */ /* 0x000fe20000000000 */
[----:B-1----:R-:W-:Y:S02]  /*19d0*/  IADD3 R33, PT, PT, R28, R32, -R33 ;  /* 0x000000201c217210 */ /* 0x002fe40007ffe821 */
[----:B------:R-:W-:-:S03]  /*19e0*/  LOP3.LUT R28, R18, R27, RZ, 0x30, !PT ;  /* 0x0000001b121c7212 */ /* 0x000fc600078e30ff */
[----:B------:R0:W-:Y:S04]  /*19f0*/  STS [R4], R33 ;  /* 0x0000002104007388 */ /* 0x0001e80000000800 */
[----:B------:R-:W3:Y:S01]  /*1a00*/  LDS R32, [R5] ;  /* 0x0000000005207984 */ /* 0x000ee20000000800 */
[----:B0-----:R0:W1:Y:S02]  /*1a10*/  POPC R33, R28 ;  /* 0x0000001c00217309 */ /* 0x0010640000000000 */
[----:B0-----:R-:W-:Y:S02]  /*1a20*/  LOP3.LUT R28, R18, R23, RZ, 0x30, !PT ;  /* 0x00000017121c7212 */ /* 0x001fe400078e30ff */
[----:B---3--:R-:W-:Y:S02]  /*1a30*/  IADD3 R32, PT, PT, R20, R32, -R35 ;  /* 0x0000002014207210 */ /* 0x008fe40007ffe823 */
[----:B------:R-:W0:Y:S03]  /*1a40*/  S2R R20, SR_LANEID ;  /* 0x0000000000147919 */ /* 0x000e260000000000 */
[----:B------:R2:W-:Y:S04]  /*1a50*/  STS [R5], R32 ;  /* 0x0000002005007388 */ /* 0x0005e80000000800 */
[----:B------:R-:W1:Y:S01]  /*1a60*/  LDS R34, [R6] ;  /* 0x0000000006227984 */ /* 0x000e620000000800 */
[----:B--2---:R-:W-:-:S04]  /*1a70*/  LOP3.LUT R32, R18, R25, RZ, 0x30, !PT ;  /* 0x0000001912207212 */ /* 0x004fc800078e30ff */
[----:B------:R-:W2:Y:S01]  /*1a80*/  POPC R35, R32 ;  /* 0x0000002000237309 */ /* 0x000ea20000000000 */
[C---:B0-----:R-:W-:Y:S02]  /*1a90*/  LEA R22, R20.reuse, UR9, 0x2 ;  /* 0x0000000914167c11 */ /* 0x041fe4000f8e10ff */
[----:B------:R-:W-:Y:S01]  /*1aa0*/  LEA R20, R20, UR7, 0x2 ;  /* 0x0000000714147c11 */ /* 0x000fe2000f8e10ff */
[----:B------:R-:W-:-:S04]  /*1ab0*/  UIADD3 UR7, UPT, UPT, UR6, 0x7, URZ ;  /* 0x0000000706077890 */ /* 0x000fc8000fffe0ff */
[----:B------:R-:W-:-:S04]  /*1ac0*/  USHF.R.S32.HI UR8, URZ, 0x1f, UR7 ;  /* 0x0000001fff087899 */ /* 0x000fc80008011407 */
[----:B------:R-:W-:-:S04]  /*1ad0*/  ULEA.HI UR8, UR8, UR7, URZ, 0x3 ;  /* 0x0000000708087291 */ /* 0x000fc8000f8f18ff */
[----:B------:R-:W-:Y:S01]  /*1ae0*/  ULOP3.LUT UR8, UR8, 0xfffffff8, URZ, 0xc0, !UPT ;  /* 0xfffffff808087892 */ /* 0x000fe2000f8ec0ff */
[----:B-1----:R-:W-:Y:S02]  /*1af0*/  IADD3 R33, PT, PT, R24, R34, -R33 ;  /* 0x0000002218217210 */ /* 0x002fe40007ffe821 */
[----:B------:R-:W-:Y:S01]  /*1b00*/  LOP3.LUT R24, R23, R18, RZ, 0xc0, !PT ;  /* 0x0000001217187212 */ /* 0x000fe200078ec0ff */
[----:B------:R-:W-:Y:S02]  /*1b10*/  UISETP.GE.AND UP0, UPT, UR4, UR8, UPT ;  /* 0x000000080400728c */ /* 0x000fe4000bf06270 */
[----:B------:R0:W-:Y:S03]  /*1b20*/  STS [R6], R33 ;  /* 0x0000002106007388 */ /* 0x0001e60000000800 */
[----:B------:R-:W-:Y:S01]  /*1b30*/  POPC R24, R24 ;  /* 0x0000001800187309 */ /* 0x000fe20000000000 */
[----:B------:R-:W2:Y:S07]  /*1b40*/  LDS R34, [R7] ;  /* 0x0000000007227984 */ /* 0x000eae0000000800 */
[----:B0-----:R-:W0:Y:S01]  /*1b50*/  POPC R33, R28 ;  /* 0x0000001c00217309 */ /* 0x001e220000000000 */
[----:B--2---:R-:W-:-:S02]  /*1b60*/  IADD3 R34, PT, PT, R30, R34, -R35 ;  /* 0x000000221e227210 */ /* 0x004fc40007ffe823 */
[----:B------:R-:W-:-:S03]  /*1b70*/  LOP3.LUT R30, R21, R18, RZ, 0xc0, !PT ;  /* 0x00000012151e7212 */ /* 0x000fc600078ec0ff */
[----:B------:R-:W-:Y:S03]  /*1b80*/  STS [R7], R34 ;  /* 0x0000002207007388 */ /* 0x000fe60000000800 */
[----:B------:R-:W-:Y:S01]  /*1b90*/  POPC R30, R30 ;  /* 0x0000001e001e7309 */ /* 0x000fe20000000000 */
[----:B------:R-:W0:Y:S02]  /*1ba0*/  LDS R35, [R22] ;  /* 0x0000000016237984 */ /* 0x000e240000000800 */
[----:B0-----:R-:W-:Y:S02]  /*1bb0*/  IADD3 R33, PT, PT, R24, R35, -R33 ;  /* 0x0000002318217210 */ /* 0x001fe40007ffe821 */
[----:B------:R-:W-:-:S03]  /*1bc0*/  LOP3.LUT R24, R18, R21, RZ, 0x30, !PT ;  /* 0x0000001512187212 */ /* 0x000fc600078e30ff */
[----:B------:R-:W-:Y:S01]  /*1bd0*/  STS [R22], R33 ;  /* 0x0000002116007388 */ /* 0x000fe20000000800 */
[----:B------:R-:W0:Y:S03]  /*1be0*/  POPC R35, R24 ;  /* 0x0000001800237309 */ /* 0x000e260000000000 */
[----:B------:R-:W0:Y:S02]  /*1bf0*/  LDS R32, [R20] ;  /* 0x0000000014207984 */ /* 0x000e240000000800 */
        /* <DEDUP_REMOVED lines=11> */
[----:B0-----:R-:W-:Y:S02]  /*1cb0*/  LOP3.LUT R32, R18, R31, RZ, 0x30, !PT ;  /* 0x0000001f12207212 */ /* 0x001fe400078e30ff */
[----:B-1----:R-:W-:-:S05]  /*1cc0*/  IADD3 R33, PT, PT, R28, R34, -R33 ;  /* 0x000000221c217210 */ /* 0x002fca0007ffe821 */
[----:B------:R0:W1:Y:S01]  /*1cd0*/  POPC R35, R30 ;  /* 0x0000001e00237309 */ /* 0x0000620000000000 */
[----:B------:R-:W-:Y:S01]  /*1ce0*/  LOP3.LUT R28, R31, R18, RZ, 0xc0, !PT ;  /* 0x000000121f1c7212 */ /* 0x000fe200078ec0ff */
[----:B------:R2:W-:Y:S04]  /*1cf0*/  STS [R2+0x80], R33 ;  /* 0x0000802102007388 */ /* 0x0005e80000000800 */
[----:B------:R-:W1:Y:S02]  /*1d00*/  LDS R34, [R3+0x80] ;  /* 0x0000800003227984 */ /* 0x000e640000000800 */
[----:B------:R-:W-:Y:S01]  /*1d10*/  POPC R28, R28 ;  /* 0x0000001c001c7309 */ /* 0x000fe20000000000 */
[----:B0-----:R-:W-:-:S07]  /*1d20*/  LOP3.LUT R30, R18, R29, RZ, 0x30, !PT ;  /* 0x0000001d121e7212 */ /* 0x001fce00078e30ff */
[----:B--2---:R0:W2:Y:S02]  /*1d30*/  POPC R33, R32 ;  /* 0x0000002000217309 */ /* 0x0040a40000000000 */
[----:B0-----:R-:W-:Y:S02]  /*1d40*/  LOP3.LUT R32, R18, R27, RZ, 0x30, !PT ;  /* 0x0000001b12207212 */ /* 0x001fe400078e30ff */
[----:B-1----:R-:W-:Y:S02]  /*1d50*/  IADD3 R34, PT, PT, R24, R34, -R35 ;  /* 0x0000002218227210 */ /* 0x002fe40007ffe823 */
[----:B------:R-:W-:-:S03]  /*1d60*/  LOP3.LUT R24, R29, R18, RZ, 0xc0, !PT ;  /* 0x000000121d187212 */ /* 0x000fc600078ec0ff */
[----:B------:R-:W-:Y:S03]  /*1d70*/  STS [R3+0x80], R34 ;  /* 0x0000802203007388 */ /* 0x000fe60000000800 */
[----:B------:R-:W-:Y:S01]  /*1d80*/  POPC R24, R24 ;  /* 0x0000001800187309 */ /* 0x000fe20000000000 */
[----:B------:R-:W2:Y:S02]  /*1d90*/  LDS R35, [R4+0x80] ;  /* 0x0000800004237984 */ /* 0x000ea40000000800 */
[----:B--2---:R-:W-:-:S05]  /*1da0*/  IADD3 R33, PT, PT, R28, R35, -R33 ;  /* 0x000000231c217210 */ /* 0x004fca0007ffe821 */
        /* <DEDUP_REMOVED lines=9> */
[----:B------:R-:W-:Y:S02]  /*1e40*/  LOP3.LUT R24, R25, R18, RZ, 0xc0, !PT ;  /* 0x0000001219187212 */ /* 0x000fe400078ec0ff */
[----:B------:R0:W-:Y:S01]  /*1e50*/  POPC R35, R30 ;  /* 0x0000001e00237309 */ /* 0x0001e20000000000 */
[----:B------:R-:W-:Y:S04]  /*1e60*/  STS [R5+0x80], R36 ;  /* 0x0000802405007388 */ /* 0x000fe80000000800 */
[----:B------:R-:W2:Y:S03]  /*1e70*/  LDS R34, [R6+0x80] ;  /* 0x0000800006227984 */ /* 0x000ea60000000800 */
[----:B------:R-:W1:Y:S01]  /*1e80*/  POPC R24, R24 ;  /* 0x0000001800187309 */ /* 0x000e620000000000 */
[----:B0-----:R-:W-:-:S02]  /*1e90*/  LOP3.LUT R30, R18, R21, RZ, 0x30, !PT ;  /* 0x00000015121e7212 */ /* 0x001fc400078e30ff */
[----:B--2---:R-:W-:Y:S02]  /*1ea0*/  IADD3 R33, PT, PT, R28, R34, -R33 ;  /* 0x000000221c217210 */ /* 0x004fe40007ffe821 */
[----:B------:R-:W-:-:S03]  /*1eb0*/  LOP3.LUT R28, R23, R18, RZ, 0xc0, !PT ;  /* 0x00000012171c7212 */ /* 0x000fc600078ec0ff */
[----:B------:R0:W-:Y:S03]  /*1ec0*/  STS [R6+0x80], R33 ;  /* 0x0000802106007388 */ /* 0x0001e60000000800 */
[----:B------:R-:W-:Y:S01]  /*1ed0*/  POPC R28, R28 ;  /* 0x0000001c001c7309 */ /* 0x000fe20000000000 */
[----:B------:R-:W1:Y:S07]  /*1ee0*/  LDS R34, [R7+0x80] ;  /* 0x0000800007227984 */ /* 0x000e6e0000000800 */
[----:B0-----:R-:W0:Y:S01]  /*1ef0*/  POPC R33, R32 ;  /* 0x0000002000217309 */ /* 0x001e220000000000 */
[----:B-1----:R-:W-:-:S02]  /*1f00*/  IADD3 R34, PT, PT, R24, R34, -R35 ;  /* 0x0000002218227210 */ /* 0x002fc40007ffe823 */
[----:B------:R-:W-:-:S03]  /*1f10*/  LOP3.LUT R24, R21, R18, RZ, 0xc0, !PT ;  /* 0x0000001215187212 */ /* 0x000fc600078ec0ff */
[----:B------:R-:W-:Y:S03]  /*1f20*/  STS [R7+0x80], R34 ;  /* 0x0000802207007388 */ /* 0x000fe60000000800 */
[----:B------:R-:W-:Y:S01]  /*1f30*/  POPC R24, R24 ;  /* 0x0000001800187309 */ /* 0x000fe20000000000 */
[----:B------:R-:W0:Y:S02]  /*1f40*/  LDS R35, [R22+0x80] ;  /* 0x0000800016237984 */ /* 0x000e240000000800 */
[----:B0-----:R-:W-:-:S05]  /*1f50*/  IADD3 R33, PT, PT, R28, R35, -R33 ;  /* 0x000000231c217210 */ /* 0x001fca0007ffe821 */
        /* <DEDUP_REMOVED lines=72> */
[----:B------:R-:W-:-:S02]  /*23e0*/  LOP3.LUT R31, R18, R31, RZ, 0x30, !PT ;  /* 0x0000001f121f7212 */ /* 0x000fc400078e30ff */
[----:B-1----:R-:W-:-:S03]  /*23f0*/  IADD3 R33, PT, PT, R28, R32, -R33 ;  /* 0x000000201c217210 */ /* 0x002fc60007ffe821 */
[----:B------:R-:W0:Y:S02]  /*2400*/  POPC R17, R17 ;  /* 0x0000001100117309 */ /* 0x000e240000000000 */
[----:B------:R-:W-:Y:S04]  /*2410*/  STS [R2+0x180], R33 ;  /* 0x0001802102007388 */ /* 0x000fe80000000800 */
[----:B------:R-:W0:Y:S02]  /*2420*/  LDS R30, [R3+0x180] ;  /* 0x00018000031e7984 */ /* 0x000e240000000800 */
[----:B------:R-:W-:Y:S08]  /*2430*/  POPC R16, R16 ;  /* 0x0000001000107309 */ /* 0x000ff00000000000 */
[----:B------:R-:W1:Y:S01]  /*2440*/  POPC R31, R31 ;  /* 0x0000001f001f7309 */ /* 0x000e620000000000 */
[----:B0-----:R-:W-:-:S02]  /*2450*/  IADD3 R30, PT, PT, R24, R30, -R17 ;  /* 0x0000001e181e7210 */ /* 0x001fc40007ffe811 */
[----:B------:R-:W-:Y:S02]  /*2460*/  LOP3.LUT R17, R29, R18, RZ, 0xc0, !PT ;  /* 0x000000121d117212 */ /* 0x000fe400078ec0ff */
[----:B------:R-:W-:Y:S01]  /*2470*/  LOP3.LUT R29, R18, R29, RZ, 0x30, !PT ;  /* 0x0000001d121d7212 */ /* 0x000fe200078e30ff */
[----:B------:R-:W-:Y:S03]  /*2480*/  STS [R3+0x180], R30 ;  /* 0x0001801e03007388 */ /* 0x000fe60000000800 */
[----:B------:R-:W-:Y:S01]  /*2490*/  POPC R17, R17 ;  /* 0x0000001100117309 */ /* 0x000fe20000000000 */
[----:B------:R-:W1:Y:S07]  /*24a0*/  LDS R28, [R4+0x180] ;  /* 0x00018000041c7984 */ /* 0x000e6e0000000800 */
[----:B------:R-:W0:Y:S01]  /*24b0*/  POPC R24, R29 ;  /* 0x0000001d00187309 */ /* 0x000e220000000000 */
[----:B-1----:R-:W-:-:S02]  /*24c0*/  IADD3 R33, PT, PT, R16, R28, -R31 ;  /* 0x0000001c10217210 */ /* 0x002fc40007ffe81f */
[----:B------:R-:W-:Y:S02]  /*24d0*/  LOP3.LUT R16, R27, R18, RZ, 0xc0, !PT ;  /* 0x000000121b107212 */ /* 0x000fe400078ec0ff */
[----:B------:R-:W-:Y:S01]  /*24e0*/  LOP3.LUT R27, R18, R27, RZ, 0x30, !PT ;  /* 0x0000001b121b7212 */ /* 0x000fe200078e30ff */
[----:B------:R-:W-:Y:S03]  /*24f0*/  STS [R4+0x180], R33 ;  /* 0x0001802104007388 */ /* 0x000fe60000000800 */
[----:B------:R-:W-:Y:S01]  /*2500*/  POPC R16, R16 ;  /* 0x0000001000107309 */ /* 0x000fe20000000000 */
[----:B------:R-:W0:Y:S07]  /*2510*/  LDS R28, [R5+0x180] ;  /* 0x00018000051c7984 */ /* 0x000e2e0000000800 */
[----:B------:R-:W1:Y:S01]  /*2520*/  POPC R27, R27 ;  /* 0x0000001b001b7309 */ /* 0x000e620000000000 */
[----:B0-----:R-:W-:-:S02]  /*2530*/  IADD3 R24, PT, PT, R17, R28, -R24 ;  /* 0x0000001c11187210 */ /* 0x001fc40007ffe818 */
[----:B------:R-:W-:Y:S02]  /*2540*/  LOP3.LUT R17, R25, R18, RZ, 0xc0, !PT ;  /* 0x0000001219117212 */ /* 0x000fe400078ec0ff */
[----:B------:R-:W-:Y:S01]  /*2550*/  LOP3.LUT R25, R18, R25, RZ, 0x30, !PT ;  /* 0x0000001912197212 */ /* 0x000fe200078e30ff */
[----:B------:R0:W-:Y:S03]  /*2560*/  STS [R5+0x180], R24 ;  /* 0x0001801805007388 */ /* 0x0001e60000000800 */
[----:B------:R-:W-:Y:S01]  /*2570*/  POPC R17, R17 ;  /* 0x0000001100117309 */ /* 0x000fe20000000000 */
[----:B------:R-:W1:Y:S07]  /*2580*/  LDS R28, [R6+0x180] ;  /* 0x00018000061c7984 */ /* 0x000e6e0000000800 */
[----:B0-----:R-:W0:Y:S01]  /*2590*/  POPC R24, R25 ;  /* 0x0000001900187309 */ /* 0x001e220000000000 */
        /* <DEDUP_REMOVED lines=14> */
[----:B-1----:R-:W-:-:S05]  /*2680*/  IADD3 R27, PT, PT, R16, R28, -R23 ;  /* 0x0000001c101b7210 */ /* 0x002fca0007ffe817 */
[----:B------:R-:W-:Y:S04]  /*2690*/  STS [R22+0x180], R27 ;  /* 0x0001801b16007388 */ /* 0x000fe80000000800 */
[----:B------:R-:W0:Y:S02]  /*26a0*/  LDS R28, [R20+0x180] ;  /* 0x00018000141c7984 */ /* 0x000e240000000800 */
[----:B0-----:R-:W-:-:S05]  /*26b0*/  IADD3 R21, PT, PT, R17, R28, -R18 ;  /* 0x0000001c11157210 */ /* 0x001fca0007ffe812 */
[----:B------:R1:W-:Y:S01]  /*26c0*/  STS [R20+0x180], R21 ;  /* 0x0001801514007388 */ /* 0x0003e20000000800 */
[----:B------:R-:W-:Y:S05]  /*26d0*/  BRA.U !UP0, `(.L_x_2783) ;  /* 0xffffffdd08c87547 */ /* 0x000fea000b83ffff */
.L_x_2779:
[----:B--2---:R-:W2:Y:S01]  /*26e0*/  LDS R8, [R4] ;  /* 0x0000000004087984 */ /* 0x004ea20000000800 */
[----:B0-----:R-:W-:Y:S01]  /*26f0*/  ISETP.GT.AND P0, PT, R19, -0x1, PT ;  /* 0xffffffff1300780c */ /* 0x001fe20003f04270 */
[----:B------:R-:W0:Y:S01]  /*2700*/  S2UR UR7, SR_CgaCtaId ;  /* 0x00000000000779c3 */ /* 0x000e220000008800 */
[----:B------:R-:W-:Y:S01]  /*2710*/  UMOV UR4, 0x400 ;  /* 0x0000040000047882 */ /* 0x000fe20000000000 */
[----:B------:R-:W3:Y:S01]  /*2720*/  LDS R10, [R5] ;  /* 0x00000000050a7984 */ /* 0x000ee20000000800 */
[----:B------:R-:W-:Y:S02]  /*2730*/  UIADD3 UR8, UPT, UPT, UR4, 0x1430, URZ ;  /* 0x0000143004087890 */ /* 0x000fe4000fffe0ff */
[----:B------:R-:W-:Y:S01]  /*2740*/  UIADD3 UR4, UPT, UPT, UR4, 0x1630, URZ ;  /* 0x0000163004047890 */ /* 0x000fe2000fffe0ff */
[----:B------:R-:W4:Y:S04]  /*2750*/  LDS R9, [R3] ;  /* 0x0000000003097984 */ /* 0x000f280000000800 */
[----:B------:R-:W5:Y:S04]  /*2760*/  LDS R11, [R6] ;  /* 0x00000000060b7984 */ /* 0x000f680000000800 */
[----:B------:R-:W5:Y:S04]  /*2770*/  LDS R0, [R2+0x80] ;  /* 0x0000800002007984 */ /* 0x000f680000000800 */
[----:B------:R-:W5:Y:S04]  /*2780*/  LDS R12, [R7] ;  /* 0x00000000070c7984 */ /* 0x000f680000000800 */
[----:B------:R-:W5:Y:S01]  /*2790*/  LDS R13, [R3+0x80] ;  /* 0x00008000030d7984 */ /* 0x000f620000000800 */
[----:B0-----:R-:W-:-:S03]  /*27a0*/  ULEA UR8, UR7, UR8, 0x18 ;  /* 0x0000000807087291 */ /* 0x001fc6000f8ec0ff */
[----:B------:R-:W-:Y:S01]  /*27b0*/  LDS R14, [R4+0x80] ;  /* 0x00008000040e7984 */ /* 0x000fe20000000800 */
[----:B------:R-:W-:-:S03]  /*27c0*/  ULEA UR4, UR7, UR4, 0x18 ;  /* 0x0000000407047291 */ /* 0x000fc6000f8ec0ff */
[----:B------:R-:W0:Y:S04]  /*27d0*/  LDS R17, [R5+0x80] ;  /* 0x0000800005117984 */ /* 0x000e280000000800 */
[----:B------:R-:W0:Y:S01]  /*27e0*/  LDS R18, [R6+0x80] ;  /* 0x0000800006127984 */ /* 0x000e220000000800 */
[----:B--2---:R-:W-:-:S03]  /*27f0*/  ISETP.GT.AND P1, PT, R8, -0x1, PT ;  /* 0xffffffff0800780c */ /* 0x004fc60003f24270 */
[----:B-1----:R-:W-:Y:S01]  /*2800*/  LDS R20, [R7+0x80] ;  /* 0x0000800007147984 */ /* 0x002fe20000000800 */
[----:B------:R-:W-:Y:S02]  /*2810*/  VOTE.ANY R8, PT, P0 ;  /* 0x0000000000087806 */ /* 0x000fe400000e0100 */
[----:B---3--:R-:W-:Y:S01]  /*2820*/  ISETP.GT.AND P0, PT, R10, -0x1, PT ;  /* 0xffffffff0a00780c */ /* 0x008fe20003f04270 */
[----:B------:R-:W1:Y:S01]  /*2830*/  LDS R15, [R2+0x100] ;  /* 0x00010000020f7984 */ /* 0x000e620000000800 */
[----:B----4-:R-:W-:-:S03]  /*2840*/  ISETP.GT.AND P2, PT, R9, -0x1, PT ;  /* 0xffffffff0900780c */ /* 0x010fc60003f44270 */
[----:B------:R-:W-:Y:S01]  /*2850*/  LDS R24, [R3+0x100] ;  /* 0x0001000003187984 */ /* 0x000fe20000000800 */
[----:B------:R-:W-:Y:S01]  /*2860*/  BREV R8, R8 ;  /* 0x0000000800087301 */ /* 0x000fe20000000000 */
[----:B------:R-:W-:Y:S02]  /*2870*/  VOTE.ANY R10, PT, P1 ;  /* 0x00000000000a7806 */ /* 0x000fe400008e0100 */
[----:B------:R-:W-:Y:S01]  /*2880*/  LDS R25, [R3+0x180] ;  /* 0x0001800003197984 */ /* 0x000fe20000000800 */
[----:B-----5:R-:W-:-:S03]  /*2890*/  ISETP.GT.AND P1, PT, R11, -0x1, PT ;  /* 0xffffffff0b00780c */ /* 0x020fc60003f24270 */
[----:B------:R-:W-:Y:S01]  /*28a0*/  VOTE.ANY R11, PT, P0 ;  /* 0x00000000000b7806 */ /* 0x000fe200000e0100 */
[----:B------:R-:W-:Y:S01]  /*28b0*/  LDS R26, [R4+0x180] ;  /* 0x00018000041a7984 */ /* 0x000fe20000000800 */
[----:B------:R-:W-:Y:S01]  /*28c0*/  ISETP.GT.AND P0, PT, R0, -0x1, PT ;  /* 0xffffffff0000780c */ /* 0x000fe20003f04270 */
[----:B------:R-:W-:Y:S01]  /*28d0*/  BREV R10, R10 ;  /* 0x0000000a000a7301 */ /* 0x000fe20000000000 */
[----:B------:R-:W-:Y:S01]  /*28e0*/  VOTE.ANY R9, PT, P2 ;  /* 0x0000000000097806 */ /* 0x000fe200010e0100 */
[----:B------:R-:W2:Y:S01]  /*28f0*/  LDS R0, [R2+0x180] ;  /* 0x0001800002007984 */ /* 0x000ea20000000800 */
[----:B------:R-:W-:-:S03]  /*2900*/  ISETP.GT.AND P2, PT, R12, -0x1, PT ;  /* 0xffffffff0c00780c */ /* 0x000fc60003f44270 */
[----:B------:R-:W-:Y:S01]  /*2910*/  LDS R22, [R5+0x100] ;  /* 0x0001000005167984 */ /* 0x000fe20000000800 */
[----:B------:R-:W-:Y:S01]  /*2920*/  VOTE.ANY R12, PT, P1 ;  /* 0x00000000000c7806 */ /* 0x000fe200008e0100 */
[----:B------:R-:W-:Y:S01]  /*2930*/  BREV R9, R9 ;  /* 0x0000000900097301 */ /* 0x000fe20000000000 */
[----:B------:R-:W-:Y:S01]  /*2940*/  ISETP.GT.AND P1, PT, R13, -0x1, PT ;  /* 0xffffffff0d00780c */ /* 0x000fe20003f24270 */
[----:B------:R-:W3:Y:S02]  /*2950*/  S2R R23, SR_LANEID ;  /* 0x0000000000177919 */ /* 0x000ee40000000000 */
[----:B------:R-:W-:Y:S02]  /*2960*/  VOTE.ANY R16, PT, P0 ;  /* 0x0000000000107806 */ /* 0x000fe400000e0100 */
[----:B0-----:R-:W-:Y:S01]  /*2970*/  ISETP.GT.AND P0, PT, R17, -0x1, PT ;  /* 0xffffffff1100780c */ /* 0x001fe20003f04270 */
[----:B------:R-:W-:Y:S01]  /*2980*/  LDS R2, [R6+0x100] ;  /* 0x0001000006027984 */ /* 0x000fe20000000800 */
[----:B------:R-:W-:Y:S01]  /*2990*/  VOTE.ANY R13, PT, P2 ;  /* 0x00000000000d7806 */ /* 0x000fe200010e0100 */
[----:B------:R-:W0:Y:S01]  /*29a0*/  BREV R11, R11 ;  /* 0x0000000b000b7301 */ /* 0x000e220000000000 */
[----:B------:R-:W-:Y:S01]  /*29b0*/  ISETP.GT.AND P2, PT, R14, -0x1, PT ;  /* 0xffffffff0e00780c */ /* 0x000fe20003f44270 */
[----:B------:R-:W-:Y:S03]  /*29c0*/  LDS R3, [R7+0x100] ;  /* 0x0001000007037984 */ /* 0x000fe60000000800 */
[----:B------:R-:W-:Y:S01]  /*29d0*/  VOTE.ANY R17, PT, P1 ;  /* 0x0000000000117806 */ /* 0x000fe200008e0100 */
[----:B------:R4:W5:Y:S01]  /*29e0*/  LDS R14, [R4+0x100] ;  /* 0x00010000040e7984 */ /* 0x0009620000000800 */
[----:B------:R-:W-:Y:S01]  /*29f0*/  ISETP.GT.AND P1, PT, R18, -0x1, PT ;  /* 0xffffffff1200780c */ /* 0x000fe20003f24270 */
[----:B------:R-:W-:Y:S02]  /*2a00*/  BREV R12, R12 ;  /* 0x0000000c000c7301 */ /* 0x000fe40000000000 */
[----:B------:R-:W-:-:S02]  /*2a10*/  VOTE.ANY R19, PT, P0 ;  /* 0x0000000000137806 */ /* 0x000fc400000e0100 */
[----:B-1----:R-:W-:Y:S02]  /*2a20*/  ISETP.GT.AND P0, PT, R15, -0x1, PT ;  /* 0xffffffff0f00780c */ /* 0x002fe40003f04270 */
[----:B------:R-:W-:Y:S01]  /*2a30*/  VOTE.ANY R18, PT, P2 ;  /* 0x0000000000127806 */ /* 0x000fe200010e0100 */
[----:B------:R-:W-:Y:S01]  /*2a40*/  LDS R15, [R6+0x180] ;  /* 0x00018000060f7984 */ /* 0x000fe20000000800 */
[----:B------:R-:W-:Y:S01]  /*2a50*/  ISETP.GT.AND P2, PT, R20, -0x1, PT ;  /* 0xffffffff1400780c */ /* 0x000fe20003f44270 */
[----:B------:R-:W-:Y:S03]  /*2a60*/  BREV R13, R13 ;  /* 0x0000000d000d7301 */ /* 0x000fe60000000000 */
[----:B------:R-:W-:Y:S02]  /*2a70*/  VOTE.ANY R20, PT, P1 ;  /* 0x0000000000147806 */ /* 0x000fe400008e0100 */
[----:B--2---:R-:W-:-:S03]  /*2a80*/  ISETP.GT.AND P1, PT, R0, -0x1, PT ;  /* 0xffffffff0000780c */ /* 0x004fc60003f24270 */
[----:B------:R-:W-:Y:S01]  /*2a90*/  BREV R16, R16 ;  /* 0x0000001000107301 */ /* 0x000fe20000000000 */
[----:B------:R1:W2:Y:S01]  /*2aa0*/  LDS R0, [R5+0x180] ;  /* 0x0001800005007984 */ /* 0x0002a20000000800 */
[----:B----4-:R-:W-:Y:S02]  /*2ab0*/  VOTE.ANY R4, PT, P0 ;  /* 0x0000000000047806 */ /* 0x010fe400000e0100 */
[----:B------:R-:W-:Y:S02]  /*2ac0*/  ISETP.GT.AND P0, PT, R24, -0x1, PT ;  /* 0xffffffff1800780c */ /* 0x000fe40003f04270 */
[----:B------:R-:W-:Y:S02]  /*2ad0*/  VOTE.ANY R21, PT, P2 ;  /* 0x0000000000157806 */ /* 0x000fe400010e0100 */
[----:B------:R-:W-:Y:S01]  /*2ae0*/  ISETP.GT.AND P2, PT, R25, -0x1, PT ;  /* 0xffffffff1900780c */ /* 0x000fe20003f44270 */
[----:B------:R-:W-:Y:S01]  /*2af0*/  BREV R17, R17 ;  /* 0x0000001100117301 */ /* 0x000fe20000000000 */
[C---:B---3--:R-:W-:Y:S01]  /*2b00*/  LEA R30, R23.reuse, UR8, 0x2 ;  /* 0x00000008171e7c11 */ /* 0x048fe2000f8e10ff */
[----:B------:R-:W3:Y:S01]  /*2b10*/  LDCU.64 UR8, c[0x0][0x390] ;  /* 0x00007200ff0877ac */ /* 0x000ee20008000a00 */
[----:B------:R-:W-:-:S02]  /*2b20*/  LEA R23, R23, UR4, 0x2 ;  /* 0x0000000417177c11 */ /* 0x000fc4000f8e10ff */
[----:B------:R-:W-:Y:S01]  /*2b30*/  VOTE.ANY R24, PT, P1 ;  /* 0x0000000000187806 */ /* 0x000fe200008e0100 */
[----:B------:R-:W-:Y:S01]  /*2b40*/  LDS R34, [R30+0x180] ;  /* 0x000180001e227984 */ /* 0x000fe20000000800 */
[----:B------:R-:W-:Y:S01]  /*2b50*/  ISETP.GT.AND P1, PT, R26, -0x1, PT ;  /* 0xffffffff1a00780c */ /* 0x000fe20003f24270 */
[----:B------:R-:W-:Y:S01]  /*2b60*/  USHF.L.U32 UR4, UR5, 0x5, URZ ;  /* 0x0000000505047899 */ /* 0x000fe200080006ff */
[----:B-1----:R-:W-:Y:S01]  /*2b70*/  VOTE.ANY R5, PT, P0 ;  /* 0x0000000000057806 */ /* 0x002fe200000e0100 */
[----:B------:R-:W-:Y:S01]  /*2b80*/  LDS R31, [R23] ;  /* 0x00000000171f7984 */ /* 0x000fe20000000800 */
[----:B------:R-:W-:Y:S01]  /*2b90*/  BREV R18, R18 ;  /* 0x0000001200127301 */ /* 0x000fe20000000000 */
[----:B-----5:R-:W-:Y:S02]  /*2ba0*/  ISETP.GT.AND P0, PT, R14, -0x1, PT ;  /* 0xffffffff0e00780c */ /* 0x020fe40003f04270 */
[----:B------:R1:W4:Y:S01]  /*2bb0*/  LDS R14, [R7+0x180] ;  /* 0x00018000070e7984 */ /* 0x0003220000000800 */
[----:B------:R-:W-:-:S02]  /*2bc0*/  VOTE.ANY R25, PT, P2 ;  /* 0x0000000000197806 */ /* 0x000fc400010e0100 */
[----:B------:R-:W-:Y:S01]  /*2bd0*/  ISETP.GT.AND P2, PT, R22, -0x1, PT ;  /* 0xffffffff1600780c */ /* 0x000fe20003f44270 */
[----:B------:R-:W-:Y:S01]  /*2be0*/  LDS R35, [R23+0x100] ;  /* 0x0001000017237984 */ /* 0x000fe20000000800 */
[----:B------:R-:W-:Y:S01]  /*2bf0*/  BREV R19, R19 ;  /* 0x0000001300137301 */ /* 0x000fe20000000000 */
[----:B------:R-:W-:Y:S01]  /*2c00*/  VOTE.ANY R26, PT, P1 ;  /* 0x00000000001a7806 */ /* 0x000fe200008e0100 */
[----:B---3--:R-:W-:Y:S01]  /*2c10*/  UIMAD.WIDE.U32 UR8, UR4, 0x4, UR8 ;  /* 0x00000004040878a5 */ /* 0x008fe2000f8e0008 */
[----:B------:R-:W3:Y:S01]  /*2c20*/  LDS R22, [R30] ;  /* 0x000000001e167984 */ /* 0x000ee20000000800 */
[----:B------:R-:W-:Y:S02]  /*2c30*/  ISETP.GT.AND P1, PT, R2, -0x1, PT ;  /* 0xffffffff0200780c */ /* 0x000fe40003f24270 */
[----:B------:R-:W-:Y:S01]  /*2c40*/  VOTE.ANY R6, PT, P0 ;  /* 0x0000000000067806 */ /* 0x000fe200000e0100 */
[----:B------:R-:W-:Y:S01]  /*2c50*/  LDS R2, [R23+0x80] ;  /* 0x0000800017027984 */ /* 0x000fe20000000800 */
[----:B------:R-:W-:Y:S01]  /*2c60*/  BREV R20, R20 ;  /* 0x0000001400147301 */ /* 0x000fe20000000000 */
[----:B------:R-:W-:-:S02]  /*2c70*/  IMAD.U32 R37, RZ, RZ, UR9 ;  /* 0x00000009ff257e24 */ /* 0x000fc4000f8e00ff */
[----:B-1----:R-:W-:Y:S01]  /*2c80*/  VOTE.ANY R7, PT, P2 ;  /* 0x0000000000077806 */ /* 0x002fe200010e0100 */
[----:B------:R-:W-:Y:S01]  /*2c90*/  LDS R36, [R23+0x180] ;  /* 0x0001800017247984 */ /* 0x000fe20000000800 */
[----:B--2---:R-:W-:Y:S02]  /*2ca0*/  ISETP.GT.AND P0, PT, R0, -0x1, PT ;  /* 0xffffffff0000780c */ /* 0x004fe40003f04270 */
[----:B------:R-:W-:Y:S01]  /*2cb0*/  ISETP.GT.AND P2, PT, R15, -0x1, PT ;  /* 0xffffffff0f00780c */ /* 0x000fe20003f44270 */
[----:B------:R-:W1:Y:S01]  /*2cc0*/  LDS R0, [R30+0x80] ;  /* 0x000080001e007984 */ /* 0x000e620000000800 */
[----:B------:R-:W-:Y:S01]  /*2cd0*/  VOTE.ANY R28, PT, P1 ;  /* 0x00000000001c7806 */ /* 0x000fe200008e0100 */
[----:B------:R-:W-:Y:S08]  /*2ce0*/  BREV R21, R21 ;  /* 0x0000001500157301 */ /* 0x000ff00000000000 */
[----:B------:R-:W-:Y:S01]  /*2cf0*/  VOTE.ANY R27, PT, P0 ;  /* 0x00000000001b7806 */ /* 0x000fe200000e0100 */
[----:B------:R-:W-:Y:S01]  /*2d00*/  BREV R4, R4 ;  /* 0x0000000400047301 */ /* 0x000fe20000000000 */
[----:B------:R-:W-:-:S02]  /*2d10*/  ISETP.GT.AND P0, PT, R3, -0x1, PT ;  /* 0xffffffff0300780c */ /* 0x000fc40003f04270 */
[----:B------:R-:W2:Y:S01]  /*2d20*/  LDS R3, [R30+0x100] ;  /* 0x000100001e037984 */ /* 0x000ea20000000800 */
[----:B------:R-:W-:Y:S02]  /*2d30*/  VOTE.ANY R32, PT, P2 ;  /* 0x0000000000207806 */ /* 0x000fe400010e0100 */
[----:B----4-:R-:W-:Y:S02]  /*2d40*/  ISETP.GT.AND P1, PT, R14, -0x1, PT ;  /* 0xffffffff0e00780c */ /* 0x010fe40003f24270 */
[----:B------:R-:W-:Y:S06]  /*2d50*/  BREV R5, R5 ;  /* 0x0000000500057301 */ /* 0x000fec0000000000 */
[----:B------:R-:W-:-:S02]  /*2d60*/  VOTE.ANY R29, PT, P0 ;  /* 0x00000000001d7806 */ /* 0x000fc400000e0100 */
[----:B---3--:R-:W-:Y:S01]  /*2d70*/  ISETP.GT.AND P2, PT, R22, -0x1, PT ;  /* 0xffffffff1600780c */ /* 0x008fe20003f44270 */
[----:B------:R-:W-:Y:S01]  /*2d80*/  BREV R6, R6 ;  /* 0x0000000600067301 */ /* 0x000fe20000000000 */
[----:B------:R-:W-:Y:S02]  /*2d90*/  ISETP.GT.AND P0, PT, R31, -0x1, PT ;  /* 0xffffffff1f00780c */ /* 0x000fe40003f04270 */
[----:B------:R-:W-:-:S05]  /*2da0*/  VOTE.ANY R33, PT, P1 ;  /* 0x0000000000217806 */ /* 0x000fca00008e0100 */
[----:B------:R-:W-:Y:S01]  /*2db0*/  BREV R7, R7 ;  /* 0x0000000700077301 */ /* 0x000fe20000000000 */
[----:B-1----:R-:W-:-:S03]  /*2dc0*/  ISETP.GT.AND P1, PT, R0, -0x1, PT ;  /* 0xffffffff0000780c */ /* 0x002fc60003f24270 */
[----:B------:R-:W-:Y:S02]  /*2dd0*/  VOTE.ANY R14, PT, P2 ;  /* 0x00000000000e7806 */ /* 0x000fe400010e0100 */
[----:B------:R-:W-:Y:S02]  /*2de0*/  VOTE.ANY R15, PT, P0 ;  /* 0x00000000000f7806 */ /* 0x000fe400000e0100 */
[----:B------:R-:W-:Y:S01]  /*2df0*/  BREV R28, R28 ;  /* 0x0000001c001c7301 */ /* 0x000fe20000000000 */
[----:B------:R-:W-:Y:S01]  /*2e00*/  ISETP.GT.AND P2, PT, R2, -0x1, PT ;  /* 0xffffffff0200780c */ /* 0x000fe20003f44270 */
[----:B------:R-:W-:-:S04]  /*2e10*/  IMAD.U32 R2, RZ, RZ, UR8 ;  /* 0x00000008ff027e24 */ /* 0x000fc8000f8e00ff */
[----:B------:R-:W-:Y:S02]  /*2e20*/  VOTE.ANY R22, PT, P1 ;  /* 0x0000000000167806 */ /* 0x000fe400008e0100 */
[----:B------:R-:W-:Y:S01]  /*2e30*/  BREV R14, R14 ;  /* 0x0000000e000e7301 */ /* 0x000fe20000000000 */
[----:B--2---:R-:W-:Y:S01]  /*2e40*/  ISETP.GT.AND P0, PT, R3, -0x1, PT ;  /* 0xffffffff0300780c */ /* 0x004fe20003f04270 */
[----:B------:R-:W-:Y:S01]  /*2e50*/  IMAD.U32 R3, RZ, RZ, UR9 ;  /* 0x00000009ff037e24 */ /* 0x000fe2000f8e00ff */
[----:B------:R-:W-:-:S03]  /*2e60*/  ISETP.GT.AND P1, PT, R35, -0x1, PT ;  /* 0xffffffff2300780c */ /* 0x000fc60003f24270 */
[----:B------:R-:W-:Y:S02]  /*2e70*/  VOTE.ANY R23, PT, P2 ;  /* 0x0000000000177806 */ /* 0x000fe400010e0100 */
[----:B------:R-:W-:Y:S01]  /*2e80*/  ISETP.GT.AND P2, PT, R34, -0x1, PT ;  /* 0xffffffff2200780c */ /* 0x000fe20003f44270 */
[----:B------:R-:W1:Y:S01]  /*2e90*/  BREV R15, R15 ;  /* 0x0000000f000f7301 */ /* 0x000e620000000000 */
[----:B0-----:R0:W-:Y:S04]  /*2ea0*/  STG.E.128 desc[UR16][R2.64], R8 ;  /* 0x0000000802007986 */ /* 0x0011e8000c101d10 */
[----:B------:R-:W-:Y:S02]  /*2eb0*/  VOTE.ANY R30, PT, P0 ;  /* 0x00000000001e7806 */ /* 0x000fe400000e0100 */
[----:B------:R-:W-:Y:S01]  /*2ec0*/  ISETP.GT.AND P0, PT, R36, -0x1, PT ;  /* 0xffffffff2400780c */ /* 0x000fe20003f04270 */
[----:B------:R-:W-:Y:S01]  /*2ed0*/  BREV R22, R22 ;  /* 0x0000001600167301 */ /* 0x000fe20000000000 */
[----:B------:R-:W-:Y:S01]  /*2ee0*/  VOTE.ANY R31, PT, P1 ;  /* 0x00000000001f7806 */ /* 0x000fe200008e0100 */
[----:B------:R-:W-:-:S02]  /*2ef0*/  IMAD.U32 R36, RZ, RZ, UR8 ;  /* 0x00000008ff247e24 */ /* 0x000fc4000f8e00ff */
[----:B------:R-:W-:-:S03]  /*2f00*/  VOTE.ANY R34, PT, P2 ;  /* 0x0000000000227806 */ /* 0x000fc600010e0100 */
[----:B-1----:R1:W-:Y:S01]  /*2f10*/  STG.E.128 desc[UR16][R36.64+0x10], R12 ;  /* 0x0000100c24007986 */ /* 0x0023e2000c101d10 */
[----:B------:R-:W2:Y:S01]  /*2f20*/  BREV R23, R23 ;  /* 0x0000001700177301 */ /* 0x000ea20000000000 */
[----:B0-----:R-:W-:Y:S02]  /*2f30*/  IMAD.U32 R8, RZ, RZ, UR8 ;  /* 0x00000008ff087e24 */ /* 0x001fe4000f8e00ff */
[----:B------:R-:W-:Y:S01]  /*2f40*/  STG.E.128 desc[UR16][R2.64+0x20], R16 ;  /* 0x0000201002007986 */ /* 0x000fe2000c101d10 */
[----:B------:R-:W-:Y:S01]  /*2f50*/  VOTE.ANY R35, PT, P0 ;  /* 0x0000000000237806 */ /* 0x000fe200000e0100 */
[----:B------:R-:W-:Y:S02]  /*2f60*/  IMAD.U32 R9, RZ, RZ, UR9 ;  /* 0x00000009ff097e24 */ /* 0x000fe4000f8e00ff */
[----:B------:R-:W-:Y:S01]  /*2f70*/  IMAD.U32 R10, RZ, RZ, UR8 ;  /* 0x00000008ff0a7e24 */ /* 0x000fe2000f8e00ff */
[----:B------:R-:W-:Y:S01]  /*2f80*/  BREV R29, R29 ;  /* 0x0000001d001d7301 */ /* 0x000fe20000000000 */
[----:B------:R-:W-:Y:S01]  /*2f90*/  IMAD.U32 R11, RZ, RZ, UR9 ;  /* 0x00000009ff0b7e24 */ /* 0x000fe2000f8e00ff */
[----:B--2---:R-:W-:Y:S06]  /*2fa0*/  STG.E.128 desc[UR16][R36.64+0x30], R20 ;  /* 0x0000301424007986 */ /* 0x004fec000c101d10 */
[----:B------:R-:W-:Y:S01]  /*2fb0*/  BREV R30, R30 ;  /* 0x0000001e001e7301 */ /* 0x000fe20000000000 */
[----:B-1----:R-:W-:-:S02]  /*2fc0*/  IMAD.U32 R12, RZ, RZ, UR8 ;  /* 0x00000008ff0c7e24 */ /* 0x002fc4000f8e00ff */
[----:B------:R-:W-:Y:S01]  /*2fd0*/  IMAD.U32 R13, RZ, RZ, UR9 ;  /* 0x00000009ff0d7e24 */ /* 0x000fe2000f8e00ff */
[----:B------:R-:W-:Y:S04]  /*2fe0*/  STG.E.128 desc[UR16][R2.64+0x40], R4 ;  /* 0x0000400402007986 */ /* 0x000fe8000c101d10 */
        /* <DEDUP_REMOVED lines=13> */
.L_x_2784:
        /* <DEDUP_REMOVED lines=12> */
.L_x_3009:


//--------------------- .text._Z17spmm4_bin_op_4_32PKhPKjPjPKiS5_i --------------------------
	.section	.text._Z17spmm4_bin_op_4_32PKhPKjPjPKiS5_i,"ax",@progbits
	.align	128
        .global         _Z17spmm4_bin_op_4_32PKhPKjPjPKiS5_i
        .type           _Z17spmm4_bin_op_4_32PKhPKjPjPKiS5_i,@function
        .size           _Z17spmm4_bin_op_4_32PKhPKjPjPKiS5_i,(.L_x_3010 - _Z17spmm4_bin_op_4_32PKhPKjPjPKiS5_i)
        .other          _Z17spmm4_bin_op_4_32PKhPKjPjPKiS5_i,@"STO_CUDA_ENTRY STV_DEFAULT"
_Z17spmm4_bin_op_4_32PKhPKjPjPKiS5_i:
.text._Z17spmm4_bin_op_4_32PKhPKjPjPKiS5_i:
        /* <DEDUP_REMOVED lines=18> */
[----:B------:R-:W0:Y:S01]  /*0120*/  S2R R5, SR_LANEID ;  /* 0x0000000000057919 */ /* 0x000e220000000000 */
[----:B------:R-:W-:Y:S02]  /*0130*/  UIADD3 UR5, UPT, UPT, UR4, 0x430, URZ ;  /* 0x0000043004057890 */ /* 0x000fe4000fffe0ff */
[----:B------:R-:W-:-:S02]  /*0140*/  UIADD3 UR6, UPT, UPT, UR4, 0x630, URZ ;  /* 0x0000063004067890 */ /* 0x000fc4000fffe0ff */
[----:B------:R-:W-:Y:S02]  /*0150*/  UIADD3 UR7, UPT, UPT, UR4, 0x830, URZ ;  /* 0x0000083004077890 */ /* 0x000fe4000fffe0ff */
[----:B------:R-:W-:Y:S02]  /*0160*/  UIADD3 UR8, UPT, UPT, UR4, 0xa30, URZ ;  /* 0x00000a3004087890 */ /* 0x000fe4000fffe0ff */
[----:B-1----:R-:W-:Y:S02]  /*0170*/  ULEA UR5, UR14, UR5, 0x18 ;  /* 0x000000050e057291 */ /* 0x002fe4000f8ec0ff */
[----:B------:R-:W-:Y:S02]  /*0180*/  ULEA UR9, UR14, UR4, 0x18 ;  /* 0x000000040e097291 */ /* 0x000fe4000f8ec0ff */
[----:B------:R-:W-:Y:S02]  /*0190*/  ULEA UR6, UR14, UR6, 0x18 ;  /* 0x000000060e067291 */ /* 0x000fe4000f8ec0ff */
[----:B------:R-:W-:-:S02]  /*01a0*/  ULEA UR7, UR14, UR7, 0x18 ;  /* 0x000000070e077291 */ /* 0x000fc4000f8ec0ff */
[----:B------:R-:W-:Y:S01]  /*01b0*/  ULEA UR8, UR14, UR8, 0x18 ;  /* 0x000000080e087291 */ /* 0x000fe2000f8ec0ff */
[C---:B0-----:R-:W-:Y:S01]  /*01c0*/  LEA R2, R5.reuse, UR5, 0x4 ;  /* 0x0000000505027c11 */ /* 0x041fe2000f8e20ff */
[C---:B------:R-:W-:Y:S01]  /*01d0*/  IMAD.SHL.U32 R12, R5.reuse, 0x4, RZ ;  /* 0x00000004050c7824 */ /* 0x040fe200078e00ff */
[C---:B------:R-:W-:Y:S01]  /*01e0*/  LEA R3, R5.reuse, UR6, 0x4 ;  /* 0x0000000605037c11 */ /* 0x040fe2000f8e20ff */
[----:B------:R-:W-:Y:S01]  /*01f0*/  STS.128 [UR9+0x20], RZ ;  /* 0x000020ffff007988 */ /* 0x000fe20008000c09 */
[C---:B------:R-:W-:Y:S02]  /*0200*/  LEA R4, R5.reuse, UR7, 0x4 ;  /* 0x0000000705047c11 */ /* 0x040fe4000f8e20ff */
[----:B------:R-:W-:Y:S01]  /*0210*/  LEA R5, R5, UR8, 0x4 ;  /* 0x0000000805057c11 */ /* 0x000fe2000f8e20ff */
[----:B------:R0:W-:Y:S04]  /*0220*/  STS.128 [R2], RZ ;  /* 0x000000ff02007388 */ /* 0x0001e80000000c00 */
[----:B------:R0:W-:Y:S04]  /*0230*/  STS.128 [R3], RZ ;  /* 0x000000ff03007388 */ /* 0x0001e80000000c00 */
[----:B------:R0:W-:Y:S04]  /*0240*/  STS.128 [R4], RZ ;  /* 0x000000ff04007388 */ /* 0x0001e80000000c00 */
[----:B------:R0:W-:Y:S01]  /*0250*/  STS.128 [R5], RZ ;  /* 0x000000ff05007388 */ /* 0x0001e20000000c00 */
[----:B--2---:R-:W-:-:S05]  /*0260*/  IMAD.IADD R14, R14, 0x1, -R13 ;  /* 0x000000010e0e7824 */ /* 0x004fca00078e0a0d */
[----:B------:R-:W-:-:S13]  /*0270*/  ISETP.GT.AND P0, PT, R14, RZ, PT ;  /* 0x000000ff0e00720c */ /* 0x000fda0003f04270 */
[----:B------:R0:W1:Y:S01]  /*0280*/  @!P0 LDS R5, [R12+UR5] ;  /* 0x000000050c058984 */ /* 0x0000620008000800 */
[----:B------:R-:W-:Y:S05]  /*0290*/  @!P0 BRA `(.L_x_2785) ;  /* 0x0000001400408947 */ /* 0x000fea0003800000 */
[----:B------:R-:W-:Y:S01]  /*02a0*/  UIADD3 UR9, UPT, UPT, UR4, 0xb0, URZ ;  /* 0x000000b004097890 */ /* 0x000fe2000fffe0ff */
[----:B------:R-:W-:Y:S01]  /*02b0*/  IMAD.MOV.U32 R15, RZ, RZ, RZ ;  /* 0x000000ffff0f7224 */ /* 0x000fe200078e00ff */
[----:B------:R-:W-:Y:S02]  /*02c0*/  UIADD3 UR10, UPT, UPT, UR4, 0x130, URZ ;  /* 0x00000130040a7890 */ /* 0x000fe4000fffe0ff */
[----:B------:R-:W-:Y:S02]  /*02d0*/  UIADD3 UR11, UPT, UPT, UR4, 0x1b0, URZ ;  /* 0x000001b0040b7890 */ /* 0x000fe4000fffe0ff */
[----:B------:R-:W-:Y:S02]  /*02e0*/  UIADD3 UR12, UPT, UPT, UR4, 0x230, URZ ;  /* 0x00000230040c7890 */ /* 0x000fe4000fffe0ff */
[----:B------:R-:W-:Y:S02]  /*02f0*/  UIADD3 UR13, UPT, UPT, UR4, 0x2b0, URZ ;  /* 0x000002b0040d7890 */ /* 0x000fe4000fffe0ff */
[----:B------:R-:W-:-:S02]  /*0300*/  UIADD3 UR4, UPT, UPT, UR4, 0x3b0, URZ ;  /* 0x000003b004047890 */ /* 0x000fc4000fffe0ff */
[----:B------:R-:W-:Y:S02]  /*0310*/  ULEA UR9, UR14, UR9, 0x18 ;  /* 0x000000090e097291 */ /* 0x000fe4000f8ec0ff */
[----:B------:R-:W-:Y:S02]  /*0320*/  ULEA UR10, UR14, UR10, 0x18 ;  /* 0x0000000a0e0a7291 */ /* 0x000fe4000f8ec0ff */
[----:B------:R-:W-:Y:S02]  /*0330*/  ULEA UR11, UR14, UR11, 0x18 ;  /* 0x0000000b0e0b7291 */ /* 0x000fe4000f8ec0ff */
[----:B------:R-:W-:Y:S02]  /*0340*/  ULEA UR12, UR14, UR12, 0x18 ;  /* 0x0000000c0e0c7291 */ /* 0x000fe4000f8ec0ff */
[----:B------:R-:W-:Y:S02]  /*0350*/  ULEA UR13, UR14, UR13, 0x18 ;  /* 0x0000000d0e0d7291 */ /* 0x000fe4000f8ec0ff */
[----:B------:R-:W-:-:S12]  /*0360*/  ULEA UR4, UR14, UR4, 0x18 ;  /* 0x000000040e047291 */ /* 0x000fd8000f8ec0ff */
.L_x_2789:
[----:B------:R-:W0:Y:S01]  /*0370*/  S2R R16, SR_LANEID ;  /* 0x0000000000107919 */ /* 0x000e220000000000 */
[----:B--2---:R-:W2:Y:S01]  /*0380*/  LDCU.64 UR14, c[0x0][0x3a0] ;  /* 0x00007400ff0e77ac */ /* 0x004ea20008000a00 */
[----:B0-----:R-:W-:-:S04]  /*0390*/  LEA.HI R3, R16, R15, RZ, 0x1e ;  /* 0x0000000f10037211 */ /* 0x001fc800078ff0ff */
[----:B------:R-:W-:Y:S02]  /*03a0*/  IADD3 R2, P1, PT, R13, R3, RZ ;  /* 0x000000030d027210 */ /* 0x000fe40007f3e0ff */
[----:B------:R-:W-:Y:S02]  /*03b0*/  ISETP.GE.U32.AND P0, PT, R3, R14, PT ;  /* 0x0000000e0300720c */ /* 0x000fe40003f06070 */
[----:B------:R-:W-:Y:S02]  /*03c0*/  LEA.HI.X.SX32 R3, R13, RZ, 0x1, P1 ;  /* 0x000000ff0d037211 */ /* 0x000fe400008f0eff */
[----:B--2---:R-:W-:-:S04]  /*03d0*/  LEA R24, P1, R2, UR14, 0x2 ;  /* 0x0000000e02187c11 */ /* 0x004fc8000f8210ff */
[----:B------:R-:W-:-:S05]  /*03e0*/  LEA.HI.X R25, R2, UR15, R3, 0x2, P1 ;  /* 0x0000000f02197c11 */ /* 0x000fca00088f1403 */
[----:B------:R-:W2:Y:S01]  /*03f0*/  @!P0 LDG.E.CONSTANT R22, desc[UR20][R24.64] ;  /* 0x0000001418168981 */ /* 0x000ea2000c1e9900 */
[----:B------:R-:W0:Y:S03]  /*0400*/  @!P0 LDC.64 R8, c[0x0][0x380] ;  /* 0x0000e000ff088b82 */ /* 0x000e260000000a00 */
[----:B------:R-:W3:Y:S04]  /*0410*/  @!P0 LDG.E.CONSTANT R18, desc[UR20][R24.64] ;  /* 0x0000001418128981 */ /* 0x000ee8000c1e9900 */
[----:B------:R-:W4:Y:S01]  /*0420*/  @!P0 LDG.E.CONSTANT R19, desc[UR20][R24.64] ;  /* 0x0000001418138981 */ /* 0x000f22000c1e9900 */
[----:B------:R-:W5:Y:S03]  /*0430*/  @!P0 LDC.64 R10, c[0x0][0x388] ;  /* 0x0000e200ff0a8b82 */ /* 0x000f660000000a00 */
[----:B------:R1:W4:Y:S01]  /*0440*/  @!P0 LDG.E.CONSTANT R20, desc[UR20][R24.64] ;  /* 0x0000001418148981 */ /* 0x000322000c1e9900 */
[----:B------:R-:W-:-:S02]  /*0450*/  @!P0 IMAD R4, R15, 0x4, R16 ;  /* 0x000000040f048824 */ /* 0x000fc400078e0210 */
[----:B------:R-:W-:Y:S02]  /*0460*/  IMAD.SHL.U32 R21, R16, 0x4, RZ ;  /* 0x0000000410157824 */ /* 0x000fe400078e00ff */
[----:B------:R-:W4:Y:S01]  /*0470*/  @!P0 LDC.64 R6, c[0x0][0x388] ;  /* 0x0000e200ff068b82 */ /* 0x000f220000000a00 */
[----:B------:R-:W-:Y:S01]  /*0480*/  @!P0 LOP3.LUT R17, R4, 0xfffffffc, RZ, 0xc0, !PT ;  /* 0xfffffffc04118812 */ /* 0x000fe200078ec0ff */
[----:B------:R-:W-:Y:S01]  /*0490*/  @!P0 IMAD.SHL.U32 R23, R13, 0x4, RZ ;  /* 0x000000040d178824 */ /* 0x000fe200078e00ff */
[----:B------:R-:W-:Y:S02]  /*04a0*/  LOP3.LUT R21, R21, 0xc, RZ, 0xc0, !PT ;  /* 0x0000000c15157812 */ /* 0x000fe400078ec0ff */
[----:B------:R-:W-:Y:S02]  /*04b0*/  @!P0 LOP3.LUT R17, R17, 0x3, R16, 0xf8, !PT ;  /* 0x0000000311118812 */ /* 0x000fe400078ef810 */
[--C-:B-1----:R-:W-:Y:S01]  /*04c0*/  @!P0 SHF.R.S32.HI R24, RZ, 0x1f, R23.reuse ;  /* 0x0000001fff188819 */ /* 0x102fe20000011417 */
[----:B------:R-:W1:Y:S01]  /*04d0*/  @!P0 LDC.64 R2, c[0x0][0x388] ;  /* 0x0000e200ff028b82 */ /* 0x000e620000000a00 */
[----:B0-----:R-:W-:-:S02]  /*04e0*/  @!P0 IADD3 R8, P1, P2, R17, R8, R23 ;  /* 0x0000000811088210 */ /* 0x001fc40007a3e017 */
[----:B------:R-:W-:Y:S02]  /*04f0*/  PRMT R17, RZ, 0x7610, R17 ;  /* 0x00007610ff117816 */ /* 0x000fe40000000011 */
[----:B------:R-:W-:-:S03]  /*0500*/  @!P0 IADD3.X R9, PT, PT, RZ, R9, R24, P1, P2 ;  /* 0x00000009ff098210 */ /* 0x000fc60000fe4418 */
[----:B------:R-:W0:Y:S02]  /*0510*/  @!P0 LDC.64 R4, c[0x0][0x388] ;  /* 0x0000e200ff048b82 */ /* 0x000e240000000a00 */
[----:B------:R-:W4:Y:S01]  /*0520*/  @!P0 LDG.E.U8.CONSTANT R17, desc[UR20][R8.64] ;  /* 0x0000001408118981 */ /* 0x000f22000c1e9100 */
[----:B--2---:R-:W-:Y:S02]  /*0530*/  @!P0 IMAD R23, R22, 0x10, R21 ;  /* 0x0000001016178824 */ /* 0x004fe400078e0215 */
[----:B------:R-:W-:Y:S02]  /*0540*/  IMAD.MOV.U32 R22, RZ, RZ, RZ ;  /* 0x000000ffff167224 */ /* 0x000fe400078e00ff */
[----:B-----5:R-:W-:-:S04]  /*0550*/  @!P0 IMAD.WIDE.U32 R10, R23, 0x4, R10 ;  /* 0x00000004170a8825 */ /* 0x020fc800078e000a */
[--C-:B---3--:R-:W-:Y:S01]  /*0560*/  @!P0 IMAD R23, R18, 0x10, R21.reuse ;  /* 0x0000001012178824 */ /* 0x108fe200078e0215 */
[----:B------:R-:W2:Y:S01]  /*0570*/  @!P0 LDG.E.CONSTANT R22, desc[UR20][R10.64] ;  /* 0x000000140a168981 */ /* 0x000ea2000c1e9900 */
[--C-:B----4-:R-:W-:Y:S02]  /*0580*/  @!P0 IMAD R25, R19, 0x10, R21.reuse ;  /* 0x0000001013198824 */ /* 0x110fe400078e0215 */
[----:B------:R-:W-:Y:S02]  /*0590*/  @!P0 IMAD R21, R20, 0x10, R21 ;  /* 0x0000001014158824 */ /* 0x000fe400078e0215 */
[----:B------:R-:W-:Y:S02]  /*05a0*/  IMAD.MOV.U32 R19, RZ, RZ, RZ ;  /* 0x000000ffff137224 */ /* 0x000fe400078e00ff */
[----:B------:R-:W-:-:S04]  /*05b0*/  @!P0 IMAD.WIDE.U32 R6, R21, 0x4, R6 ;  /* 0x0000000415068825 */ /* 0x000fc800078e0006 */
[----:B-1----:R-:W-:-:S04]  /*05c0*/  @!P0 IMAD.WIDE.U32 R2, R23, 0x4, R2 ;  /* 0x0000000417028825 */ /* 0x002fc800078e0002 */
[----:B------:R-:W-:Y:S01]  /*05d0*/  IMAD.MOV.U32 R21, RZ, RZ, RZ ;  /* 0x000000ffff157224 */ /* 0x000fe200078e00ff */
[----:B------:R1:W3:Y:S01]  /*05e0*/  @!P0 LDG.E.CONSTANT R19, desc[UR20][R2.64+0x4] ;  /* 0x0000041402138981 */ /* 0x0002e2000c1e9900 */
[----:B0-----:R-:W-:-:S04]  /*05f0*/  @!P0 IMAD.WIDE.U32 R4, R25, 0x4, R4 ;  /* 0x0000000419048825 */ /* 0x001fc800078e0004 */
[----:B------:R-:W-:Y:S01]  /*0600*/  IMAD.MOV.U32 R23, RZ, RZ, RZ ;  /* 0x000000ffff177224 */ /* 0x000fe200078e00ff */
[----:B------:R-:W4:Y:S05]  /*0610*/  @!P0 LDG.E.CONSTANT R21, desc[UR20][R4.64+0x8] ;  /* 0x0000081404158981 */ /* 0x000f2a000c1e9900 */
[----:B------:R-:W5:Y:S01]  /*0620*/  @!P0 LDG.E.CONSTANT R23, desc[UR20][R6.64+0xc] ;  /* 0x00000c1406178981 */ /* 0x000f62000c1e9900 */
[----:B------:R-:W0:Y:S08]  /*0630*/  S2UR UR17, SR_CgaCtaId ;  /* 0x00000000001179c3 */ /* 0x000e300000008800 */
[----:B------:R-:W1:Y:S01]  /*0640*/  S2UR UR18, SR_CgaCtaId ;  /* 0x00000000001279c3 */ /* 0x000e620000008800 */
[----:B------:R-:W-:-:S02]  /*0650*/  UMOV UR16, 0x400 ;  /* 0x0000040000107882 */ /* 0x000fc40000000000 */
[----:B------:R-:W-:Y:S01]  /*0660*/  UIADD3 UR14, UPT, UPT, UR16, 0x30, URZ ;  /* 0x00000030100e7890 */ /* 0x000fe2000fffe0ff */
[----:B------:R-:W-:Y:S01]  /*0670*/  UMOV UR15, 0x400 ;  /* 0x00000400000f7882 */ /* 0x000fe20000000000 */
[C---:B------:R-:W-:Y:S02]  /*0680*/  ISETP.GT.U32.AND P0, PT, R16.reuse, 0x3, PT ;  /* 0x000000031000780c */ /* 0x040fe40003f04070 */
[----:B0-----:R-:W-:Y:S02]  /*0690*/  ULEA UR14, UR17, UR14, 0x18 ;  /* 0x0000000e110e7291 */ /* 0x001fe4000f8ec0ff */
[----:B-1----:R-:W-:Y:S02]  /*06a0*/  ULEA UR18, UR18, UR15, 0x18 ;  /* 0x0000000f12127291 */ /* 0x002fe4000f8ec0ff */
[----:B------:R-:W-:Y:S02]  /*06b0*/  UIADD3 UR15, UPT, UPT, UR16, 0x330, URZ ;  /* 0x00000330100f7890 */ /* 0x000fe4000fffe0ff */
[----:B------:R-:W-:-:S02]  /*06c0*/  LEA R3, R16, UR14, 0x2 ;  /* 0x0000000e10037c11 */ /* 0x000fc4000f8e10ff */
[----:B------:R-:W-:-:S03]  /*06d0*/  ULEA UR15, UR17, UR15, 0x18 ;  /* 0x0000000f110f7291 */ /* 0x000fc6000f8ec0ff */
[----:B------:R0:W-:Y:S03]  /*06e0*/  STS.U8 [R16+UR18], R17 ;  /* 0x0000001110007988 */ /* 0x0001e60008000012 */
[----:B------:R-:W-:Y:S01]  /*06f0*/  LEA R2, R16, UR15, 0x2 ;  /* 0x0000000f10027c11 */ /* 0x000fe2000f8e10ff */
[----:B------:R-:W-:Y:S01]  /*0700*/  BSSY.RECONVERGENT B0, `(.L_x_2786) ;  /* 0x0000028000007945 */ /* 0x000fe20003800200 */
[----:B--2---:R0:W-:Y:S04]  /*0710*/  STS [R3], R22 ;  /* 0x0000001603007388 */ /* 0x0041e80000000800 */
[----:B---3--:R0:W-:Y:S04]  /*0720*/  STS [R12+UR9], R19 ;  /* 0x000000130c007988 */ /* 0x0081e80008000809 */
[----:B----4-:R0:W-:Y:S04]  /*0730*/  STS [R12+UR10], R21 ;  /* 0x000000150c007988 */ /* 0x0101e8000800080a */
[----:B-----5:R0:W-:Y:S04]  /*0740*/  STS [R12+UR11], R23 ;  /* 0x000000170c007988 */ /* 0x0201e8000800080b */
[----:B------:R0:W-:Y:S04]  /*0750*/  STS [R12+UR12], RZ ;  /* 0x000000ff0c007988 */ /* 0x0001e8000800080c */
[----:B------:R0:W-:Y:S04]  /*0760*/  STS [R12+UR13], RZ ;  /* 0x000000ff0c007988 */ /* 0x0001e8000800080d */
[----:B------:R0:W-:Y:S04]  /*0770*/  STS [R2], RZ ;  /* 0x000000ff02007388 */ /* 0x0001e80000000800 */
[----:B------:R0:W-:Y:S01]  /*0780*/  STS [R12+UR4], RZ ;  /* 0x000000ff0c007988 */ /* 0x0001e20008000804 */
[----:B------:R-:W-:Y:S06]  /*0790*/  BAR.SYNC.DEFER_BLOCKING 0x0 ;  /* 0x0000000000007b1d */ /* 0x000fec0000010000 */
[----:B------:R-:W-:Y:S05]  /*07a0*/  @P0 BRA `(.L_x_2787) ;  /* 0x0000000000740947 */ /* 0x000fea0003800000 */
[----:B------:R-:W1:Y:S01]  /*07b0*/  LDS.U8 R4, [R16+UR18+0x4] ;  /* 0x0000041210047984 */ /* 0x000e620008000000 */
[----:B------:R-:W-:-:S03]  /*07c0*/  UIADD3 UR14, UPT, UPT, UR16, 0x20, URZ ;  /* 0x00000020100e7890 */ /* 0x000fc6000fffe0ff */
[----:B------:R-:W2:Y:S01]  /*07d0*/  LDS.U8 R6, [R16+UR18+0x8] ;  /* 0x0000081210067984 */ /* 0x000ea20008000000 */
[----:B------:R-:W-:-:S03]  /*07e0*/  ULEA UR14, UR17, UR14, 0x18 ;  /* 0x0000000e110e7291 */ /* 0x000fc6000f8ec0ff */
[----:B------:R-:W3:Y:S04]  /*07f0*/  LDS.U8 R7, [R16+UR18+0xc] ;  /* 0x00000c1210077984 */ /* 0x000ee80008000000 */
[----:B0-----:R-:W0:Y:S04]  /*0800*/  LDS.U8 R2, [R16+UR18] ;  /* 0x0000001210027984 */ /* 0x001e280008000000 */
[----:B------:R-:W4:Y:S04]  /*0810*/  LDS.U8 R8, [R16+UR18+0x10] ;  /* 0x0000101210087984 */ /* 0x000f280008000000 */
[----:B------:R-:W5:Y:S04]  /*0820*/  LDS.U8 R9, [R16+UR18+0x14] ;  /* 0x0000141210097984 */ /* 0x000f680008000000 */
[----:B------:R-:W5:Y:S04]  /*0830*/  LDS.U8 R10, [R16+UR18+0x18] ;  /* 0x00001812100a7984 */ /* 0x000f680008000000 */
[----:B------:R-:W5:Y:S01]  /*0840*/  LDS.U8 R11, [R16+UR18+0x1c] ;  /* 0x00001c12100b7984 */ /* 0x000f620008000000 */
[----:B-1----:R-:W-:-:S02]  /*0850*/  IMAD.SHL.U32 R4, R4, 0x1000000, RZ ;  /* 0x0100000004047824 */ /* 0x002fc400078e00ff */
[----:B--2---:R-:W-:-:S03]  /*0860*/  IMAD.SHL.U32 R6, R6, 0x100000, RZ ;  /* 0x0010000006067824 */ /* 0x004fc600078e00ff */
[----:B------:R-:W-:Y:S01]  /*0870*/  LOP3.LUT R5, R4, 0xf000000, RZ, 0xc0, !PT ;  /* 0x0f00000004057812 */ /* 0x000fe200078ec0ff */
[----:B---3--:R-:W-:-:S04]  /*0880*/  IMAD.U32 R7, R7, 0x10000, RZ ;  /* 0x0001000007077824 */ /* 0x008fc800078e00ff */
[----:B0-----:R-:W-:Y:S01]  /*0890*/  IMAD R2, R2, 0x10000000, R5 ;  /* 0x1000000002027824 */ /* 0x001fe200078e0205 */
[----:B------:R-:W-:Y:S02]  /*08a0*/  LOP3.LUT R5, R6, 0xf00000, RZ, 0xc0, !PT ;  /* 0x00f0000006057812 */ /* 0x000fe400078ec0ff */
[----:B------:R-:W-:Y:S01]  /*08b0*/  LOP3.LUT R7, R7, 0xf0000, RZ, 0xc0, !PT ;  /* 0x000f000007077812 */ /* 0x000fe200078ec0ff */
[----:B----4-:R-:W-:-:S03]  /*08c0*/  IMAD.SHL.U32 R8, R8, 0x1000, RZ ;  /* 0x0000100008087824 */ /* 0x010fc600078e00ff */
[----:B------:R-:W-:Y:S01]  /*08d0*/  IADD3 R2, PT, PT, R7, R2, R5 ;  /* 0x0000000207027210 */ /* 0x000fe20007ffe005 */
[----:B-----5:R-:W-:Y:S01]  /*08e0*/  IMAD.SHL.U32 R9, R9, 0x100, RZ ;  /* 0x0000010009097824 */ /* 0x020fe200078e00ff */
[----:B------:R-:W-:Y:S02]  /*08f0*/  LOP3.LUT R5, R8, 0xf000, RZ, 0xc0, !PT ;  /* 0x0000f00008057812 */ /* 0x000fe400078ec0ff */
[----:B------:R-:W-:Y:S01]  /*0900*/  LEA R7, R16, UR14, 0x2 ;  /* 0x0000000e10077c11 */ /* 0x000fe2000f8e10ff */
[----:B------:R-:W-:Y:S01]  /*0910*/  IMAD.SHL.U32 R10, R10, 0x10, RZ ;  /* 0x000000100a0a7824 */ /* 0x000fe200078e00ff */
[----:B------:R-:W-:Y:S02]  /*0920*/  LOP3.LUT R9, R9, 0xf00, RZ, 0xc0, !PT ;  /* 0x00000f0009097812 */ /* 0x000fe400078ec0ff */
[----:B------:R-:W-:Y:S02]  /*0930*/  LOP3.LUT R11, R11, 0xf, RZ, 0xc0, !PT ;  /* 0x0000000f0b0b7812 */ /* 0x000fe400078ec0ff */
[----:B------:R-:W-:-:S02]  /*0940*/  IADD3 R2, PT, PT, R9, R2, R5 ;  /* 0x0000000209027210 */ /* 0x000fc40007ffe005 */
[----:B------:R-:W-:-:S04]  /*0950*/  LOP3.LUT R5, R10, 0xf0, RZ, 0xc0, !PT ;  /* 0x000000f00a057812 */ /* 0x000fc800078ec0ff */
[----:B------:R-:W-:-:S05]  /*0960*/  IADD3 R2, PT, PT, R11, R2, R5 ;  /* 0x000000020b027210 */ /* 0x000fca0007ffe005 */
[----:B------:R1:W-:Y:S02]  /*0970*/  STS [R7], R2 ;  /* 0x0000000207007388 */ /* 0x0003e40000000800 */
.L_x_2787:
[----:B------:R-:W-:Y:S05]  /*0980*/  BSYNC.RECONVERGENT B0 ;  /* 0x0000000000007941 */ /* 0x000fea0003800200 */
.L_x_2786:
[----:B0-----:R-:W0:Y:S01]  /*0990*/  LDS R3, [R3] ;  /* 0x0000000003037984 */ /* 0x001e220000000800 */
[----:B------:R-:W-:Y:S01]  /*09a0*/  UIADD3 UR14, UPT, UPT, UR16, 0x3b0, URZ ;  /* 0x000003b0100e7890 */ /* 0x000fe2000fffe0ff */
[----:B-1----:R-:W-:Y:S01]  /*09b0*/  IMAD.MOV.U32 R2, RZ, RZ, 0x8 ;  /* 0x00000008ff027424 */ /* 0x002fe200078e00ff */
[----:B------:R-:W-:Y:S02]  /*09c0*/  UIADD3 UR18, UPT, UPT, UR16, 0x230, URZ ;  /* 0x0000023010127890 */ /* 0x000fe4000fffe0ff */
[----:B------:R-:W-:Y:S02]  /*09d0*/  UIADD3 UR16, UPT, UPT, UR16, 0x2b0, URZ ;  /* 0x000002b010107890 */ /* 0x000fe4000fffe0ff */
[----:B------:R-:W-:Y:S02]  /*09e0*/  ULEA UR14, UR17, UR14, 0x18 ;  /* 0x0000000e110e7291 */ /* 0x000fe4000f8ec0ff */
[----:B------:R-:W-:Y:S02]  /*09f0*/  ULEA UR23, UR17, UR18, 0x18 ;  /* 0x0000001211177291 */ /* 0x000fe4000f8ec0ff */
[----:B------:R-:W-:-:S02]  /*0a00*/  ULEA UR24, UR17, UR16, 0x18 ;  /* 0x0000001011187291 */ /* 0x000fc4000f8ec0ff */
[----:B------:R-:W-:Y:S01]  /*0a10*/  UIADD3 UR14, UPT, UPT, UR14, 0x8, URZ ;  /* 0x000000080e0e7890 */ /* 0x000fe2000fffe0ff */
[----:B------:R-:W-:-:S11]  /*0a20*/  UMOV UR25, 0xffffffe0 ;  /* 0xffffffe000197882 */ /* 0x000fd60000000000 */
.L_x_2788:
[----:B------:R-:W-:Y:S01]  /*0a30*/  UIADD3 UR16, UPT, UPT, UR25, 0x20, URZ ;  /* 0x0000002019107890 */ /* 0x000fe2000fffe0ff */
[----:B------:R-:W-:Y:S01]  /*0a40*/  UMOV UR17, 0x80000000 ;  /* 0x8000000000117882 */ /* 0x000fe20000000000 */
[----:B------:R-:W-:Y:S02]  /*0a50*/  UMOV UR18, 0x40000000 ;  /* 0x4000000000127882 */ /* 0x000fe40000000000 */
[----:B------:R-:W-:Y:S02]  /*0a60*/  USHF.R.U32.HI UR17, URZ, UR16, UR17 ;  /* 0x00000010ff117299 */ /* 0x000fe40008011611 */
[----:B------:R-:W-:Y:S01]  /*0a70*/  USHF.R.U32.HI UR18, URZ, UR16, UR18 ;  /* 0x00000010ff127299 */ /* 0x000fe20008011612 */
[----:B------:R-:W-:Y:S01]  /*0a80*/  UMOV UR19, 0x20000000 ;  /* 0x2000000000137882 */ /* 0x000fe20000000000 */
[----:B------:R-:W-:Y:S02]  /*0a90*/  UMOV UR22, 0x10000000 ;  /* 0x1000000000167882 */ /* 0x000fe40000000000 */
[----:B0-----:R-:W-:Y:S01]  /*0aa0*/  LOP3.LUT P0, RZ, R3, UR17, RZ, 0xc0, !PT ;  /* 0x0000001103ff7c12 */ /* 0x001fe2000f80c0ff */
[----:B------:R-:W-:-:S02]  /*0ab0*/  USHF.R.U32.HI UR19, URZ, UR16, UR19 ;  /* 0x00000010ff137299 */ /* 0x000fc40008011613 */
[----:B------:R-:W-:Y:S02]  /*0ac0*/  USHF.R.U32.HI UR16, URZ, UR16, UR22 ;  /* 0x00000010ff107299 */ /* 0x000fe40008011616 */
[----:B------:R-:W-:Y:S02]  /*0ad0*/  UIADD3 UR25, UPT, UPT, UR25, 0x4, URZ ;  /* 0x0000000419197890 */ /* 0x000fe4000fffe0ff */
[C---:B------:R-:W-:Y:S02]  /*0ae0*/  LOP3.LUT P1, RZ, R3.reuse, UR19, RZ, 0xc0, !PT ;  /* 0x0000001303ff7c12 */ /* 0x040fe4000f82c0ff */
[----:B------:R-:W-:-:S04]  /*0af0*/  LOP3.LUT P2, RZ, R3, UR16, RZ, 0xc0, !PT ;  /* 0x0000001003ff7c12 */ /* 0x000fc8000f84c0ff */
[----:B------:R-:W-:-:S04]  /*0b00*/  VOTE.ANY R4, PT, P0 ;  /* 0x0000000000047806 */ /* 0x000fc800000e0100 */
[----:B------:R-:W0:Y:S05]  /*0b10*/  BREV R5, R4 ;  /* 0x0000000400057301 */ /* 0x000e2a0000000000 */
[----:B------:R-:W-:-:S06]  /*0b20*/  VOTE.ANY R9, PT, P2 ;  /* 0x0000000000097806 */ /* 0x000fcc00010e0100 */
[----:B------:R-:W-:Y:S01]  /*0b30*/  BREV R9, R9 ;  /* 0x0000000900097301 */ /* 0x000fe20000000000 */
[----:B0-----:R-:W-:Y:S04]  /*0b40*/  STS [R2+UR23+-0x8], R5 ;  /* 0xfffff80502007988 */ /* 0x001fe80008000817 */
[----:B------:R-:W0:Y:S02]  /*0b50*/  LDS R6, [R12+UR9] ;  /* 0x000000090c067984 */ /* 0x000e240008000800 */
[C---:B0-----:R-:W-:Y:S02]  /*0b60*/  LOP3.LUT P0, RZ, R6.reuse, UR17, RZ, 0xc0, !PT ;  /* 0x0000001106ff7c12 */ /* 0x041fe4000f80c0ff */
[----:B------:R-:W-:-:S11]  /*0b70*/  LOP3.LUT P2, RZ, R6, UR16, RZ, 0xc0, !PT ;  /* 0x0000001006ff7c12 */ /* 0x000fd6000f84c0ff */
[----:B------:R-:W-:Y:S02]  /*0b80*/  VOTE.ANY R7, PT, P0 ;  /* 0x0000000000077806 */ /* 0x000fe400000e0100 */
[----:B------:R-:W-:-:S04]  /*0b90*/  VOTE.ANY R16, PT, P2 ;  /* 0x0000000000107806 */ /* 0x000fc800010e0100 */
[----:B------:R-:W0:Y:S08]  /*0ba0*/  BREV R7, R7 ;  /* 0x0000000700077301 */ /* 0x000e300000000000 */
[----:B------:R-:W-:Y:S01]  /*0bb0*/  BREV R23, R16 ;  /* 0x0000001000177301 */ /* 0x000fe20000000000 */
[----:B0-----:R0:W-:Y:S04]  /*0bc0*/  STS [R2+UR24+-0x8], R7 ;  /* 0xfffff80702007988 */ /* 0x0011e80008000818 */
[----:B------:R-:W1:Y:S01]  /*0bd0*/  LDS R8, [R12+UR10] ;  /* 0x0000000a0c087984 */ /* 0x000e620008000800 */
[----:B0-----:R-:W-:-:S02]  /*0be0*/  VOTE.ANY R7, PT, P1 ;  /* 0x0000000000077806 */ /* 0x001fc400008e0100 */
[----:B------:R-:W-:-:S04]  /*0bf0*/  LOP3.LUT P1, RZ, R6, UR19, RZ, 0xc0, !PT ;  /* 0x0000001306ff7c12 */ /* 0x000fc8000f82c0ff */
[----:B------:R-:W-:Y:S09]  /*0c00*/  BREV R7, R7 ;  /* 0x0000000700077301 */ /* 0x000ff20000000000 */
[----:B------:R-:W-:-:S06]  /*0c10*/  VOTE.ANY R17, PT, P1 ;  /* 0x0000000000117806 */ /* 0x000fcc00008e0100 */
[----:B------:R-:W-:Y:S01]  /*0c20*/  BREV R17, R17 ;  /* 0x0000001100117301 */ /* 0x000fe20000000000 */
[C---:B-1----:R-:W-:Y:S02]  /*0c30*/  LOP3.LUT P0, RZ, R8.reuse, UR17, RZ, 0xc0, !PT ;  /* 0x0000001108ff7c12 */ /* 0x042fe4000f80c0ff */
        /* <DEDUP_REMOVED lines=9> */
[----:B0-----:R0:W-:Y:S03]  /*0cd0*/  STS [R2+UR15+-0x8], R11 ;  /* 0xfffff80b02007988 */ /* 0x0011e6000800080f */
[----:B------:R-:W-:Y:S01]  /*0ce0*/  BREV R5, R5 ;  /* 0x0000000500057301 */ /* 0x000fe20000000000 */
[----:B------:R-:W1:Y:S08]  /*0cf0*/  LDS R10, [R12+UR11] ;  /* 0x0000000b0c0a7984 */ /* 0x000e700008000800 */
[----:B------:R-:W-:-:S02]  /*0d00*/  VOTE.ANY R4, PT, P0 ;  /* 0x0000000000047806 */ /* 0x000fc400000e0100 */
[----:B------:R-:W-:Y:S02]  /*0d10*/  LOP3.LUT P0, RZ, R8, UR18, RZ, 0xc0, !PT ;  /* 0x0000001208ff7c12 */ /* 0x000fe4000f80c0ff */
[----:B------:R-:W-:Y:S01]  /*0d20*/  VOTE.ANY R8, PT, P2 ;  /* 0x0000000000087806 */ /* 0x000fe200010e0100 */
[----:B0-----:R0:W-:Y:S08]  /*0d30*/  BREV R11, R4 ;  /* 0x00000004000b7301 */ /* 0x0011f00000000000 */
[----:B------:R-:W-:Y:S02]  /*0d40*/  BREV R21, R8 ;  /* 0x0000000800157301 */ /* 0x000fe40000000000 */
[----:B------:R-:W-:-:S06]  /*0d50*/  VOTE.ANY R6, PT, P0 ;  /* 0x0000000000067806 */ /* 0x000fcc00000e0100 */
[----:B------:R2:W-:Y:S01]  /*0d60*/  BREV R19, R6 ;  /* 0x0000000600137301 */ /* 0x0005e20000000000 */
[C---:B-1----:R-:W-:Y:S02]  /*0d70*/  LOP3.LUT P0, RZ, R10.reuse, UR17, RZ, 0xc0, !PT ;  /* 0x000000110aff7c12 */ /* 0x042fe4000f80c0ff */
[C---:B------:R-:W-:Y:S02]  /*0d80*/  LOP3.LUT P2, RZ, R10.reuse, UR18, RZ, 0xc0, !PT ;  /* 0x000000120aff7c12 */ /* 0x040fe4000f84c0ff */
[----:B------:R-:W-:-:S09]  /*0d90*/  LOP3.LUT P1, RZ, R10, UR19, RZ, 0xc0, !PT ;  /* 0x000000130aff7c12 */ /* 0x000fd2000f82c0ff */
[----:B0-----:R-:W-:Y:S02]  /*0da0*/  VOTE.ANY R4, PT, P0 ;  /* 0x0000000000047806 */ /* 0x001fe400000e0100 */
[----:B--2---:R-:W-:Y:S02]  /*0db0*/  VOTE.ANY R6, PT, P2 ;  /* 0x0000000000067806 */ /* 0x004fe400010e0100 */
[----:B------:R-:W-:Y:S02]  /*0dc0*/  LOP3.LUT P0, RZ, R10, UR16, RZ, 0xc0, !PT ;  /* 0x000000100aff7c12 */ /* 0x000fe4000f80c0ff */
[----:B------:R-:W0:Y:S01]  /*0dd0*/  BREV R4, R4 ;  /* 0x0000000400047301 */ /* 0x000e220000000000 */
[----:B------:R-:W-:-:S07]  /*0de0*/  VOTE.ANY R10, PT, P1 ;  /* 0x00000000000a7806 */ /* 0x000fce00008e0100 */
[----:B------:R-:W1:Y:S03]  /*0df0*/  BREV R6, R6 ;  /* 0x0000000600067301 */ /* 0x000e660000000000 */
[----:B------:R-:W-:Y:S01]  /*0e00*/  VOTE.ANY R8, PT, P0 ;  /* 0x0000000000087806 */ /* 0x000fe200000e0100 */
[----:B0-----:R-:W-:Y:S04]  /*0e10*/  STS [UR14+-0x8], R4 ;  /* 0xfffff804ff007988 */ /* 0x001fe8000800080e */
[----:B------:R-:W0:Y:S01]  /*0e20*/  BREV R10, R10 ;  /* 0x0000000a000a7301 */ /* 0x000e220000000000 */
[----:B------:R-:W-:Y:S04]  /*0e30*/  STS [R2+UR23+-0x4], R5 ;  /* 0xfffffc0502007988 */ /* 0x000fe80008000817 */
[----:B------:R-:W-:Y:S03]  /*0e40*/  STS [R2+UR24+-0x4], R11 ;  /* 0xfffffc0b02007988 */ /* 0x000fe60008000818 */
[----:B------:R-:W2:Y:S01]  /*0e50*/  BREV R8, R8 ;  /* 0x0000000800087301 */ /* 0x000ea20000000000 */
[----:B------:R-:W-:Y:S04]  /*0e60*/  STS [R2+UR15+-0x4], R19 ;  /* 0xfffffc1302007988 */ /* 0x000fe8000800080f */
[----:B-1----:R-:W-:Y:S04]  /*0e70*/  STS [UR14+-0x4], R6 ;  /* 0xfffffc06ff007988 */ /* 0x002fe8000800080e */
[----:B------:R-:W-:Y:S04]  /*0e80*/  STS [R2+UR23], R7 ;  /* 0x0000000702007988 */ /* 0x000fe80008000817 */
[----:B------:R-:W-:Y:S04]  /*0e90*/  STS [R2+UR24], R17 ;  /* 0x0000001102007988 */ /* 0x000fe80008000818 */
[----:B------:R-:W-:Y:S04]  /*0ea0*/  STS [R2+UR15], R21 ;  /* 0x0000001502007988 */ /* 0x000fe8000800080f */
[----:B0-----:R-:W-:Y:S04]  /*0eb0*/  STS [UR14], R10 ;  /* 0x0000000aff007988 */ /* 0x001fe8000800080e */
[----:B------:R-:W-:Y:S04]  /*0ec0*/  STS [R2+UR23+0x4], R9 ;  /* 0x0000040902007988 */ /* 0x000fe80008000817 */
[----:B------:R-:W-:Y:S04]  /*0ed0*/  STS [R2+UR24+0x4], R23 ;  /* 0x0000041702007988 */ /* 0x000fe80008000818 */
[----:B------:R0:W-:Y:S04]  /*0ee0*/  STS [R2+UR15+0x4], R25 ;  /* 0x0000041902007988 */ /* 0x0001e8000800080f */
[----:B--2---:R1:W-:Y:S01]  /*0ef0*/  STS [UR14+0x4], R8 ;  /* 0x00000408ff007988 */ /* 0x0043e2000800080e */
[----:B------:R-:W-:Y:S01]  /*0f00*/  UIADD3 UR14, UPT, UPT, UR14, 0x10, URZ ;  /* 0x000000100e0e7890 */ /* 0x000fe2000fffe0ff */
[----:B0-----:R-:W-:-:S05]  /*0f10*/  VIADD R2, R2, 0x10 ;  /* 0x0000001002027836 */ /* 0x001fca0000000000 */
[----:B------:R-:W-:-:S13]  /*0f20*/  ISETP.NE.AND P0, PT, R2, 0x88, PT ;  /* 0x000000880200780c */ /* 0x000fda0003f05270 */
[----:B-1----:R-:W-:Y:S05]  /*0f30*/  @P0 BRA `(.L_x_2788) ;  /* 0xfffffff800bc0947 */ /* 0x002fea000383ffff */
[----:B------:R-:W0:Y:S01]  /*0f40*/  S2UR UR14, SR_CgaCtaId ;  /* 0x00000000000e79c3 */ /* 0x000e220000008800 */
[----:B------:R-:W-:Y:S01]  /*0f50*/  UMOV UR15, 0x400 ;  /* 0x00000400000f7882 */ /* 0x000fe20000000000 */
[----:B------:R-:W-:Y:S01]  /*0f60*/  LDS R2, [R12+UR12] ;  /* 0x0000000c0c027984 */ /* 0x000fe20008000800 */
[----:B------:R-:W-:-:S03]  /*0f70*/  VIADD R15, R15, 0x8 ;  /* 0x000000080f0f7836 */ /* 0x000fc60000000000 */
[----:B------:R-:W-:Y:S01]  /*0f80*/  LDS R7, [R12+UR5] ;  /* 0x000000050c077984 */ /* 0x000fe20008000800 */
[----:B------:R-:W1:Y:S03]  /*0f90*/  S2R R9, SR_LANEID ;  /* 0x0000000000097919 */ /* 0x000e660000000000 */
[----:B------:R-:W-:Y:S01]  /*0fa0*/  LDS R3, [R12+UR13] ;  /* 0x0000000d0c037984 */ /* 0x000fe20008000800 */
[----:B0-----:R-:W-:Y:S02]  /*0fb0*/  ULEA UR16, UR14, UR15, 0x18 ;  /* 0x0000000f0e107291 */ /* 0x001fe4000f8ec0ff */
[----:B------:R-:W-:-:S04]  /*0fc0*/  UIADD3 UR15, UPT, UPT, UR15, 0x330, URZ ;  /* 0x000003300f0f7890 */ /* 0x000fc8000fffe0ff */
[----:B------:R-:W-:-:S03]  /*0fd0*/  ULEA UR15, UR14, UR15, 0x18 ;  /* 0x0000000f0e0f7291 */ /* 0x000fc6000f8ec0ff */
[----:B------:R-:W0:Y:S03]  /*0fe0*/  LDS R4, [UR16+0x20] ;  /* 0x00002010ff047984 */ /* 0x000e260008000800 */
[----:B-1----:R-:W-:-:S06]  /*0ff0*/  LEA R9, R9, UR15, 0x2 ;  /* 0x0000000f09097c11 */ /* 0x002fcc000f8e10ff */
[----:B------:R-:W1:Y:S01]  /*1000*/  LDS R9, [R9] ;  /* 0x0000000009097984 */ /* 0x000e620000000800 */
[----:B0-----:R-:W-:Y:S02]  /*1010*/  LOP3.LUT R8, R4, R2, RZ, 0x30, !PT ;  /* 0x0000000204087212 */ /* 0x001fe400078e30ff */
[----:B------:R-:W-:-:S04]  /*1020*/  LOP3.LUT R6, R2, R4, RZ, 0xc0, !PT ;  /* 0x0000000402067212 */ /* 0x000fc800078ec0ff */
[----:B------:R0:W-:Y:S08]  /*1030*/  POPC R5, R6 ;  /* 0x0000000600057309 */ /* 0x0001f00000000000 */
[----:B------:R-:W2:Y:S01]  /*1040*/  POPC R8, R8 ;  /* 0x0000000800087309 */ /* 0x000ea20000000000 */
[----:B-1----:R-:W-:Y:S02]  /*1050*/  LOP3.LUT R16, R4, R9, RZ, 0x30, !PT ;  /* 0x0000000904107212 */ /* 0x002fe400078e30ff */
[----:B0-----:R-:W-:-:S05]  /*1060*/  LOP3.LUT R6, R3, R4, RZ, 0xc0, !PT ;  /* 0x0000000403067212 */ /* 0x001fca00078ec0ff */
[----:B------:R-:W-:Y:S01]  /*1070*/  POPC R17, R16 ;  /* 0x0000001000117309 */ /* 0x000fe20000000000 */
[----:B--2---:R-:W-:-:S07]  /*1080*/  IADD3 R5, PT, PT, R5, R7, -R8 ;  /* 0x0000000705057210 */ /* 0x004fce0007ffe808 */
[----:B------:R-:W-:Y:S01]  /*1090*/  POPC R6, R6 ;  /* 0x0000000600067309 */ /* 0x000fe20000000000 */
[----:B------:R-:W0:Y:S01]  /*10a0*/  LDS R7, [R12+UR4] ;  /* 0x000000040c077984 */ /* 0x000e220008000800 */
[----:B------:R-:W-:-:S03]  /*10b0*/  LOP3.LUT R8, R4, R3, RZ, 0x30, !PT ;  /* 0x0000000304087212 */ /* 0x000fc600078e30ff */
[----:B------:R-:W-:Y:S03]  /*10c0*/  STS [R12+UR5], R5 ;  /* 0x000000050c007988 */ /* 0x000fe60008000805 */
[----:B------:R0:W1:Y:S01]  /*10d0*/  POPC R11, R8 ;  /* 0x00000008000b7309 */ /* 0x0000620000000000 */
[----:B------:R-:W1:Y:S01]  /*10e0*/  LDS R10, [R12+UR6] ;  /* 0x000000060c0a7984 */ /* 0x000e620008000800 */
[----:B0-----:R-:W-:Y:S02]  /*10f0*/  LOP3.LUT R8, R4, R7, RZ, 0x30, !PT ;  /* 0x0000000704087212 */ /* 0x001fe400078e30ff */
[----:B-1----:R-:W-:Y:S02]  /*1100*/  IADD3 R11, PT, PT, R6, R10, -R11 ;  /* 0x0000000a060b7210 */ /* 0x002fe40007ffe80b */
[-C--:B------:R-:W-:Y:S02]  /*1110*/  LOP3.LUT R10, R9, R4.reuse, RZ, 0xc0, !PT ;  /* 0x00000004090a7212 */ /* 0x080fe400078ec0ff */
[----:B------:R-:W-:Y:S01]  /*1120*/  LOP3.LUT R6, R7, R4, RZ, 0xc0, !PT ;  /* 0x0000000407067212 */ /* 0x000fe200078ec0ff */
[----:B------:R0:W-:Y:S03]  /*1130*/  STS [R12+UR6], R11 ;  /* 0x0000000b0c007988 */ /* 0x0001e60008000806 */
[----:B------:R-:W1:Y:S01]  /*1140*/  POPC R10, R10 ;  /* 0x0000000a000a7309 */ /* 0x000e620000000000 */
[----:B------:R-:W1:Y:S07]  /*1150*/  LDS R18, [R12+UR7] ;  /* 0x000000070c127984 */ /* 0x000e6e0008000800 */
[----:B------:R-:W-:Y:S08]  /*1160*/  POPC R6, R6 ;  /* 0x0000000600067309 */ /* 0x000ff00000000000 */
[----:B0-----:R-:W0:Y:S01]  /*1170*/  POPC R11, R8 ;  /* 0x00000008000b7309 */ /* 0x001e220000000000 */
[----:B-1----:R-:W-:-:S05]  /*1180*/  IADD3 R17, PT, PT, R10, R18, -R17 ;  /* 0x000000120a117210 */ /* 0x002fca0007ffe811 */
[----:B------:R-:W-:Y:S04]  /*1190*/  STS [R12+UR7], R17 ;  /* 0x000000110c007988 */ /* 0x000fe80008000807 */
[----:B------:R-:W0:Y:S02]  /*11a0*/  LDS R18, [R12+UR8] ;  /* 0x000000080c127984 */ /* 0x000e240008000800 */
[----:B0-----:R-:W-:-:S05]  /*11b0*/  IADD3 R11, PT, PT, R6, R18, -R11 ;  /* 0x00000012060b7210 */ /* 0x001fca0007ffe80b */
[----:B------:R-:W-:Y:S04]  /*11c0*/  STS [R12+UR8], R11 ;  /* 0x0000000b0c007988 */ /* 0x000fe80008000808 */
[----:B------:R-:W0:Y:S04]  /*11d0*/  LDS R4, [UR16+0x24] ;  /* 0x00002410ff047984 */ /* 0x000e280008000800 */
[----:B------:R-:W1:Y:S01]  /*11e0*/  LDS R18, [R12+UR5+0x80] ;  /* 0x000080050c127984 */ /* 0x000e620008000800 */
        /* <DEDUP_REMOVED lines=11> */
[----:B------:R2:W-:Y:S04]  /*12a0*/  STS [R12+UR5+0x80], R17 ;  /* 0x000080110c007988 */ /* 0x0005e80008000805 */
[----:B------:R-:W1:Y:S02]  /*12b0*/  LDS R18, [R12+UR6+0x80] ;  /* 0x000080060c127984 */ /* 0x000e640008000800 */
[----:B------:R-:W-:Y:S01]  /*12c0*/  POPC R10, R10 ;  /* 0x0000000a000a7309 */ /* 0x000fe20000000000 */
[----:B0-----:R-:W-:-:S07]  /*12d0*/  LOP3.LUT R8, R4, R7, RZ, 0x30, !PT ;  /* 0x0000000704087212 */ /* 0x001fce00078e30ff */
[----:B--2---:R-:W0:Y:S01]  /*12e0*/  POPC R17, R16 ;  /* 0x0000001000117309 */ /* 0x004e220000000000 */
[----:B-1----:R-:W-:Y:S02]  /*12f0*/  IADD3 R11, PT, PT, R6, R18, -R11 ;  /* 0x00000012060b7210 */ /* 0x002fe40007ffe80b */
[----:B------:R-:W-:-:S03]  /*1300*/  LOP3.LUT R6, R7, R4, RZ, 0xc0, !PT ;  /* 0x0000000407067212 */ /* 0x000fc600078ec0ff */
[----:B------:R1:W-:Y:S03]  /*1310*/  STS [R12+UR6+0x80], R11 ;  /* 0x0000800b0c007988 */ /* 0x0003e60008000806 */
[----:B------:R-:W-:Y:S01]  /*1320*/  POPC R6, R6 ;  /* 0x0000000600067309 */ /* 0x000fe20000000000 */
[----:B------:R-:W0:Y:S07]  /*1330*/  LDS R18, [R12+UR7+0x80] ;  /* 0x000080070c127984 */ /* 0x000e2e0008000800 */
[----:B-1----:R-:W1:Y:S01]  /*1340*/  POPC R11, R8 ;  /* 0x00000008000b7309 */ /* 0x002e620000000000 */
[----:B0-----:R-:W-:-:S05]  /*1350*/  IADD3 R17, PT, PT, R10, R18, -R17 ;  /* 0x000000120a117210 */ /* 0x001fca0007ffe811 */
[----:B------:R-:W-:Y:S04]  /*1360*/  STS [R12+UR7+0x80], R17 ;  /* 0x000080110c007988 */ /* 0x000fe80008000807 */
[----:B------:R-:W1:Y:S02]  /*1370*/  LDS R18, [R12+UR8+0x80] ;  /* 0x000080080c127984 */ /* 0x000e640008000800 */
[----:B-1----:R-:W-:-:S05]  /*1380*/  IADD3 R11, PT, PT, R6, R18, -R11 ;  /* 0x00000012060b7210 */ /* 0x002fca0007ffe80b */
[----:B------:R-:W-:Y:S04]  /*1390*/  STS [R12+UR8+0x80], R11 ;  /* 0x0000800b0c007988 */ /* 0x000fe80008000808 */
        /* <DEDUP_REMOVED lines=42> */
[----:B------:R-:W-:Y:S04]  /*1640*/  STS [R12+UR5+0x180], R17 ;  /* 0x000180110c007988 */ /* 0x000fe80008000805 */
[----:B------:R-:W0:Y:S02]  /*1650*/  LDS R8, [R12+UR6+0x180] ;  /* 0x000180060c087984 */ /* 0x000e240008000800 */
[----:B------:R-:W-:Y:S08]  /*1660*/  POPC R2, R2 ;  /* 0x0000000200027309 */ /* 0x000ff00000000000 */
[----:B------:R-:W1:Y:S01]  /*1670*/  POPC R9, R9 ;  /* 0x0000000900097309 */ /* 0x000e620000000000 */
[----:B0-----:R-:W-:-:S02]  /*1680*/  IADD3 R11, PT, PT, R6, R8, -R3 ;  /* 0x00000008060b7210 */ /* 0x001fc40007ffe803 */
[----:B------:R-:W-:Y:S02]  /*1690*/  LOP3.LUT R3, R7, R4, RZ, 0xc0, !PT ;  /* 0x0000000407037212 */ /* 0x000fe400078ec0ff */
[----:B------:R-:W-:Y:S01]  /*16a0*/  LOP3.LUT R4, R4, R7, RZ, 0x30, !PT ;  /* 0x0000000704047212 */ /* 0x000fe200078e30ff */
[----:B------:R-:W-:Y:S03]  /*16b0*/  STS [R12+UR6+0x180], R11 ;  /* 0x0001800b0c007988 */ /* 0x000fe60008000806 */
[----:B------:R-:W-:Y:S01]  /*16c0*/  POPC R3, R3 ;  /* 0x0000000300037309 */ /* 0x000fe20000000000 */
[----:B------:R-:W1:Y:S07]  /*16d0*/  LDS R8, [R12+UR7+0x180] ;  /* 0x000180070c087984 */ /* 0x000e6e0008000800 */
[----:B------:R-:W0:Y:S01]  /*16e0*/  POPC R4, R4 ;  /* 0x0000000400047309 */ /* 0x000e220000000000 */
[----:B-1----:R-:W-:Y:S01]  /*16f0*/  IADD3 R17, PT, PT, R2, R8, -R9 ;  /* 0x0000000802117210 */ /* 0x002fe20007ffe809 */
[----:B------:R-:W-:-:S04]  /*1700*/  VIADD R8, R14, 0x7 ;  /* 0x000000070e087836 */ /* 0x000fc80000000000 */
[----:B------:R-:W-:Y:S01]  /*1710*/  STS [R12+UR7+0x180], R17 ;  /* 0x000180110c007988 */ /* 0x000fe20008000807 */
[----:B------:R-:W-:-:S03]  /*1720*/  SHF.R.S32.HI R11, RZ, 0x1f, R8 ;  /* 0x0000001fff0b7819 */ /* 0x000fc60000011408 */
[----:B------:R-:W0:Y:S01]  /*1730*/  LDS R6, [R12+UR8+0x180] ;  /* 0x000180080c067984 */ /* 0x000e220008000800 */
[----:B------:R-:W-:-:S04]  /*1740*/  LEA.HI R11, R11, R8, RZ, 0x3 ;  /* 0x000000080b0b7211 */ /* 0x000fc800078f18ff */
[----:B------:R-:W-:-:S04]  /*1750*/  LOP3.LUT R2, R11, 0xfffffff8, RZ, 0xc0, !PT ;  /* 0xfffffff80b027812 */ /* 0x000fc800078ec0ff */
[----:B------:R-:W-:Y:S02]  /*1760*/  ISETP.GE.AND P0, PT, R15, R2, PT ;  /* 0x000000020f00720c */ /* 0x000fe40003f06270 */
[----:B0-----:R-:W-:-:S05]  /*1770*/  IADD3 R7, PT, PT, R3, R6, -R4 ;  /* 0x0000000603077210 */ /* 0x001fca0007ffe804 */
[----:B------:R2:W-:Y:S06]  /*1780*/  STS [R12+UR8+0x180], R7 ;  /* 0x000180070c007988 */ /* 0x0005ec0008000808 */
[----:B------:R-:W-:Y:S05]  /*1790*/  @!P0 BRA `(.L_x_2789) ;  /* 0xffffffe800f48947 */ /* 0x000fea000383ffff */
.L_x_2785:
[----:B0-----:R-:W0:Y:S01]  /*17a0*/  LDS R3, [R12+UR7] ;  /* 0x000000070c037984 */ /* 0x001e220008000800 */
[----:B-1----:R-:W-:Y:S01]  /*17b0*/  ISETP.GT.AND P2, PT, R5, -0x1, PT ;  /* 0xffffffff0500780c */ /* 0x002fe20003f44270 */
[----:B------:R-:W-:Y:S02]  /*17c0*/  IMAD.SHL.U32 R21, R0, 0x10, RZ ;  /* 0x0000001000157824 */ /* 0x000fe400078e00ff */
[----:B--2---:R-:W1:Y:S04]  /*17d0*/  LDS R7, [R12+UR6] ;  /* 0x000000060c077984 */ /* 0x004e680008000800 */
[----:B------:R-:W-:Y:S04]  /*17e0*/  LDS R2, [R12+UR5+0x80] ;  /* 0x000080050c027984 */ /* 0x000fe80008000800 */
[----:B------:R-:W2:Y:S02]  /*17f0*/  LDS R6, [R12+UR8] ;  /* 0x000000080c067984 */ /* 0x000ea40008000800 */
[----:B------:R-:W-:-:S02]  /*1800*/  VOTE.ANY R8, PT, P2 ;  /* 0x0000000000087806 */ /* 0x000fc400010e0100 */
[----:B------:R-:W3:Y:S04]  /*1810*/  LDS R4, [R12+UR6+0x80] ;  /* 0x000080060c047984 */ /* 0x000ee80008000800 */
[----:B------:R-:W-:Y:S01]  /*1820*/  LDS R5, [R12+UR7+0x80] ;  /* 0x000080070c057984 */ /* 0x000fe20008000800 */
[----:B------:R-:W-:Y:S03]  /*1830*/  BREV R8, R8 ;  /* 0x0000000800087301 */ /* 0x000fe60000000000 */
[----:B------:R-:W4:Y:S04]  /*1840*/  LDS R15, [R12+UR8+0x80] ;  /* 0x000080080c0f7984 */ /* 0x000f280008000800 */
[----:B------:R-:W-:Y:S04]  /*1850*/  LDS R17, [R12+UR8+0x100] ;  /* 0x000100080c117984 */ /* 0x000fe80008000800 */
[----:B------:R-:W-:Y:S04]  /*1860*/  LDS R14, [R12+UR7+0x100] ;  /* 0x000100070c0e7984 */ /* 0x000fe80008000800 */
[----:B------:R-:W-:Y:S01]  /*1870*/  LDS R13, [R12+UR6+0x180] ;  /* 0x000180060c0d7984 */ /* 0x000fe20008000800 */
[----:B0-----:R-:W-:-:S03]  /*1880*/  ISETP.GT.AND P1, PT, R3, -0x1, PT ;  /* 0xffffffff0300780c */ /* 0x001fc60003f24270 */
[----:B------:R-:W0:Y:S01]  /*1890*/  LDS R3, [R12+UR5+0x100] ;  /* 0x000100050c037984 */ /* 0x000e220008000800 */
[----:B-1----:R-:W-:-:S03]  /*18a0*/  ISETP.GT.AND P0, PT, R7, -0x1, PT ;  /* 0xffffffff0700780c */ /* 0x002fc60003f04270 */
[----:B------:R-:W1:Y:S01]  /*18b0*/  LDS R7, [R12+UR6+0x100] ;  /* 0x000100060c077984 */ /* 0x000e620008000800 */
[----:B--2---:R-:W-:-:S05]  /*18c0*/  ISETP.GT.AND P2, PT, R6, -0x1, PT ;  /* 0xffffffff0600780c */ /* 0x004fca0003f44270 */
[----:B------:R-:W-:Y:S02]  /*18d0*/  VOTE.ANY R10, PT, P1 ;  /* 0x00000000000a7806 */ /* 0x000fe400008e0100 */
[----:B------:R-:W-:Y:S02]  /*18e0*/  ISETP.GT.AND P1, PT, R2, -0x1, PT ;  /* 0xffffffff0200780c */ /* 0x000fe40003f24270 */
[----:B------:R-:W-:Y:S01]  /*18f0*/  VOTE.ANY R9, PT, P0 ;  /* 0x0000000000097806 */ /* 0x000fe200000e0100 */
[----:B------:R-:W2:Y:S01]  /*1900*/  LDS R2, [R12+UR5+0x180] ;  /* 0x000180050c027984 */ /* 0x000ea20008000800 */
[----:B---3--:R-:W-:Y:S01]  /*1910*/  ISETP.GT.AND P0, PT, R4, -0x1, PT ;  /* 0xffffffff0400780c */ /* 0x008fe20003f04270 */
[----:B------:R-:W-:Y:S01]  /*1920*/  BREV R10, R10 ;  /* 0x0000000a000a7301 */ /* 0x000fe20000000000 */
[----:B------:R-:W-:Y:S02]  /*1930*/  VOTE.ANY R11, PT, P2 ;  /* 0x00000000000b7806 */ /* 0x000fe400010e0100 */
[----:B----4-:R-:W-:-:S05]  /*1940*/  ISETP.GT.AND P2, PT, R15, -0x1, PT ;  /* 0xffffffff0f00780c */ /* 0x010fca0003f44270 */
[----:B------:R-:W-:Y:S01]  /*1950*/  VOTE.ANY R4, PT, P1 ;  /* 0x0000000000047806 */ /* 0x000fe200008e0100 */
[----:B------:R-:W3:Y:S01]  /*1960*/  LDS R15, [R12+UR7+0x180] ;  /* 0x000180070c0f7984 */ /* 0x000ee20008000800 */
[----:B------:R-:W-:Y:S01]  /*1970*/  ISETP.GT.AND P1, PT, R5, -0x1, PT ;  /* 0xffffffff0500780c */ /* 0x000fe20003f24270 */
[----:B------:R-:W-:Y:S01]  /*1980*/  BREV R9, R9 ;  /* 0x0000000900097301 */ /* 0x000fe20000000000 */
[----:B------:R-:W-:-:S07]  /*1990*/  VOTE.ANY R5, PT, P0 ;  /* 0x0000000000057806 */ /* 0x000fce00000e0100 */
[----:B------:R-:W4:Y:S01]  /*19a0*/  BREV R11, R11 ;  /* 0x0000000b000b7301 */ /* 0x000f220000000000 */
[----:B0-----:R-:W-:Y:S02]  /*19b0*/  ISETP.GT.AND P0, PT, R3, -0x1, PT ;  /* 0xffffffff0300780c */ /* 0x001fe40003f04270 */
[----:B------:R0:W5:Y:S01]  /*19c0*/  LDS R3, [R12+UR8+0x180] ;  /* 0x000180080c037984 */ /* 0x0001620008000800 */
[----:B------:R-:W-:Y:S02]  /*19d0*/  VOTE.ANY R6, PT, P1 ;  /* 0x0000000000067806 */ /* 0x000fe400008e0100 */
[----:B-1----:R-:W-:Y:S02]  /*19e0*/  ISETP.GT.AND P1, PT, R7, -0x1, PT ;  /* 0xffffffff0700780c */ /* 0x002fe40003f24270 */
[----:B------:R-:W-:Y:S01]  /*19f0*/  BREV R4, R4 ;  /* 0x0000000400047301 */ /* 0x000fe20000000000 */
[----:B------:R-:W-:Y:S02]  /*1a00*/  VOTE.ANY R7, PT, P2 ;  /* 0x0000000000077806 */ /* 0x000fe400010e0100 */
[----:B------:R-:W-:-:S03]  /*1a10*/  ISETP.GT.AND P2, PT, R14, -0x1, PT ;  /* 0xffffffff0e00780c */ /* 0x000fc60003f44270 */
[----:B------:R-:W-:Y:S02]  /*1a20*/  VOTE.ANY R16, PT, P0 ;  /* 0x0000000000107806 */ /* 0x000fe400000e0100 */
[----:B------:R-:W-:Y:S01]  /*1a30*/  BREV R5, R5 ;  /* 0x0000000500057301 */ /* 0x000fe20000000000 */
[----:B------:R-:W-:Y:S02]  /*1a40*/  ISETP.GT.AND P0, PT, R17, -0x1, PT ;  /* 0xffffffff1100780c */ /* 0x000fe40003f04270 */
[----:B------:R-:W-:Y:S02]  /*1a50*/  VOTE.ANY R17, PT, P1 ;  /* 0x0000000000117806 */ /* 0x000fe400008e0100 */
[----:B--2---:R-:W-:-:S03]  /*1a60*/  ISETP.GT.AND P1, PT, R2, -0x1, PT ;  /* 0xffffffff0200780c */ /* 0x004fc60003f24270 */
[----:B------:R-:W-:Y:S01]  /*1a70*/  VOTE.ANY R18, PT, P2 ;  /* 0x0000000000127806 */ /* 0x000fe200010e0100 */
[----:B------:R-:W-:Y:S01]  /*1a80*/  BREV R6, R6 ;  /* 0x0000000600067301 */ /* 0x000fe20000000000 */
[----:B------:R-:W-:-:S04]  /*1a90*/  ISETP.GT.AND P2, PT, R13, -0x1, PT ;  /* 0xffffffff0d00780c */ /* 0x000fc80003f44270 */
[----:B------:R-:W-:Y:S02]  /*1aa0*/  VOTE.ANY R19, PT, P0 ;  /* 0x0000000000137806 */ /* 0x000fe400000e0100 */
[----:B---3--:R-:W-:Y:S01]  /*1ab0*/  ISETP.GT.AND P0, PT, R15, -0x1, PT ;  /* 0xffffffff0f00780c */ /* 0x008fe20003f04270 */
[----:B------:R-:W1:Y:S01]  /*1ac0*/  BREV R7, R7 ;  /* 0x0000000700077301 */ /* 0x000e620000000000 */
[----:B0-----:R-:W-:-:S05]  /*1ad0*/  VOTE.ANY R12, PT, P1 ;  /* 0x00000000000c7806 */ /* 0x001fca00008e0100 */
[----:B------:R-:W-:Y:S02]  /*1ae0*/  VOTE.ANY R13, PT, P2 ;  /* 0x00000000000d7806 */ /* 0x000fe400010e0100 */
[----:B------:R-:W-:Y:S01]  /*1af0*/  BREV R16, R16 ;  /* 0x0000001000107301 */ /* 0x000fe20000000000 */
[----:B-----5:R-:W-:Y:S02]  /*1b00*/  ISETP.GT.AND P1, PT, R3, -0x1, PT ;  /* 0xffffffff0300780c */ /* 0x020fe40003f24270 */
[----:B------:R-:W0:Y:S01]  /*1b10*/  LDC.64 R2, c[0x0][0x390] ;  /* 0x0000e400ff027b82 */ /* 0x000e220000000a00 */
[----:B------:R-:W-:-:S04]  /*1b20*/  VOTE.ANY R14, PT, P0 ;  /* 0x00000000000e7806 */ /* 0x000fc800000e0100 */
[----:B------:R-:W-:Y:S06]  /*1b30*/  BREV R17, R17 ;  /* 0x0000001100117301 */ /* 0x000fec0000000000 */
[----:B------:R-:W-:Y:S02]  /*1b40*/  VOTE.ANY R15, PT, P1 ;  /* 0x00000000000f7806 */ /* 0x000fe400008e0100 */
[----:B------:R-:W-:Y:S08]  /*1b50*/  BREV R18, R18 ;  /* 0x0000001200127301 */ /* 0x000ff00000000000 */
[----:B------:R-:W2:Y:S01]  /*1b60*/  BREV R19, R19 ;  /* 0x0000001300137301 */ /* 0x000ea20000000000 */
[----:B0-----:R-:W-:-:S07]  /*1b70*/  IMAD.WIDE.U32 R2, R21, 0x4, R2 ;  /* 0x0000000415027825 */ /* 0x001fce00078e0002 */
[----:B------:R-:W-:Y:S01]  /*1b80*/  BREV R12, R12 ;  /* 0x0000000c000c7301 */ /* 0x000fe20000000000 */
[----:B----4-:R-:W-:Y:S04]  /*1b90*/  STG.E.128 desc[UR20][R2.64], R8 ;  /* 0x0000000802007986 */ /* 0x010fe8000c101d14 */
[----:B-1----:R-:W-:Y:S03]  /*1ba0*/  STG.E.128 desc[UR20][R2.64+0x10], R4 ;  /* 0x0000100402007986 */ /* 0x002fe6000c101d14 */
[----:B------:R-:W-:Y:S01]  /*1bb0*/  BREV R13, R13 ;  /* 0x0000000d000d7301 */ /* 0x000fe20000000000 */
[----:B--2---:R-:W-:Y:S07]  /*1bc0*/  STG.E.128 desc[UR20][R2.64+0x20], R16 ;  /* 0x0000201002007986 */ /* 0x004fee000c101d14 */
[----:B------:R-:W-:Y:S08]  /*1bd0*/  BREV R14, R14 ;  /* 0x0000000e000e7301 */ /* 0x000ff00000000000 */
[----:B------:R-:W0:Y:S02]  /*1be0*/  BREV R15, R15 ;  /* 0x0000000f000f7301 */ /* 0x000e240000000000 */
[----:B0-----:R-:W-:Y:S01]  /*1bf0*/  STG.E.128 desc[UR20][R2.64+0x30], R12 ;  /* 0x0000300c02007986 */ /* 0x001fe2000c101d14 */
[----:B------:R-:W-:Y:S05]  /*1c00*/  EXIT ;  /* 0x000000000000794d */ /* 0x000fea0003800000 */
.L_x_2790:
        /* <DEDUP_REMOVED lines=15> */
.L_x_3010:


//--------------------- .text._Z14spmm4_bin_op_2PKhPKjPjPKiS5_i --------------------------
	.section	.text._Z14spmm4_bin_op_2PKhPKjPjPKiS5_i,"ax",@progbits
	.align	128
        .global         _Z14spmm4_bin_op_2PKhPKjPjPKiS5_i
        .type           _Z14spmm4_bin_op_2PKhPKjPjPKiS5_i,@function
        .size           _Z14spmm4_bin_op_2PKhPKjPjPKiS5_i,(.L_x_3011 - _Z14spmm4_bin_op_2PKhPKjPjPKiS5_i)
        .other          _Z14spmm4_bin_op_2PKhPKjPjPKiS5_i,@"STO_CUDA_ENTRY STV_DEFAULT"
_Z14spmm4_bin_op_2PKhPKjPjPKiS5_i:
.text._Z14spmm4_bin_op_2PKhPKjPjPKiS5_i:
        /* <DEDUP_REMOVED lines=38> */
[--C-:B------:R-:W-:Y:S01]  /*0260*/  SHF.R.U32.HI R15, RZ, 0x2, R11.reuse ;  /* 0x00000002ff0f7819 */ /* 0x100fe2000001160b */
[----:B------:R-:W-:Y:S01]  /*0270*/  UIADD3 UR5, UPT, UPT, UR4, 0x30, URZ ;  /* 0x0000003004057890 */ /* 0x000fe2000fffe0ff */
[C---:B------:R-:W-:Y:S01]  /*0280*/  IADD3 R8, P0, PT, R10.reuse, R3, RZ ;  /* 0x000000030a087210 */ /* 0x040fe20007f1e0ff */
[----:B------:R-:W-:Y:S01]  /*0290*/  UIADD3 UR6, UPT, UPT, UR4, 0xb0, URZ ;  /* 0x000000b004067890 */ /* 0x000fe2000fffe0ff */
[----:B------:R-:W-:Y:S01]  /*02a0*/  SHF.R.S32.HI R3, RZ, 0x1f, R2 ;  /* 0x0000001fff037819 */ /* 0x000fe20000011402 */
[----:B------:R-:W-:Y:S01]  /*02b0*/  UIADD3 UR7, UPT, UPT, UR4, 0x130, URZ ;  /* 0x0000013004077890 */ /* 0x000fe2000fffe0ff */
[----:B------:R-:W-:Y:S01]  /*02c0*/  LEA.HI.X.SX32 R7, R10, RZ, 0x1, P0 ;  /* 0x000000ff0a077211 */ /* 0x000fe200000f0eff */
[----:B------:R-:W-:Y:S01]  /*02d0*/  UIADD3 UR4, UPT, UPT, UR4, 0x1b0, URZ ;  /* 0x000001b004047890 */ /* 0x000fe2000fffe0ff */
[----:B------:R-:W-:Y:S01]  /*02e0*/  LEA.HI R3, R3, R2, RZ, 0x3 ;  /* 0x0000000203037211 */ /* 0x000fe200078f18ff */
[----:B------:R-:W-:Y:S01]  /*02f0*/  ULEA UR5, UR8, UR5, 0x18 ;  /* 0x0000000508057291 */ /* 0x000fe2000f8ec0ff */
[----:B------:R-:W-:Y:S01]  /*0300*/  LOP3.LUT R17, R11, 0x3, RZ, 0xc0, !PT ;  /* 0x000000030b117812 */ /* 0x000fe200078ec0ff */
[----:B------:R-:W-:Y:S01]  /*0310*/  ULEA UR6, UR8, UR6, 0x18 ;  /* 0x0000000608067291 */ /* 0x000fe2000f8ec0ff */
[----:B------:R-:W-:Y:S01]  /*0320*/  IMAD.MOV.U32 R16, RZ, RZ, R11 ;  /* 0x000000ffff107224 */ /* 0x000fe200078e000b */
[----:B------:R-:W-:Y:S01]  /*0330*/  ULEA UR7, UR8, UR7, 0x18 ;  /* 0x0000000708077291 */ /* 0x000fe2000f8ec0ff */
[----:B------:R-:W-:Y:S01]  /*0340*/  LOP3.LUT R18, R3, 0xfffffff8, RZ, 0xc0, !PT ;  /* 0xfffffff803127812 */ /* 0x000fe200078ec0ff */
[----:B------:R-:W-:Y:S01]  /*0350*/  ULEA UR4, UR8, UR4, 0x18 ;  /* 0x0000000408047291 */ /* 0x000fe2000f8ec0ff */
[----:B--2---:R-:W-:-:S02]  /*0360*/  LEA R5, P0, R8, UR12, 0x2 ;  /* 0x0000000c08057c11 */ /* 0x004fc4000f8010ff */
[C---:B------:R-:W-:Y:S02]  /*0370*/  LEA R19, R11.reuse, UR5, 0x2 ;  /* 0x000000050b137c11 */ /* 0x040fe4000f8e10ff */
[----:B------:R-:W-:Y:S02]  /*0380*/  LEA.HI.X R8, R8, UR13, R7, 0x2, P0 ;  /* 0x0000000d08087c11 */ /* 0x000fe400080f1407 */
[C---:B------:R-:W-:Y:S02]  /*0390*/  LEA R20, R11.reuse, UR6, 0x2 ;  /* 0x000000060b147c11 */ /* 0x040fe4000f8e10ff */
[C---:B------:R-:W-:Y:S02]  /*03a0*/  LEA R21, R11.reuse, UR7, 0x2 ;  /* 0x000000070b157c11 */ /* 0x040fe4000f8e10ff */
[----:B------:R-:W-:Y:S01]  /*03b0*/  LEA R22, R11, UR4, 0x2 ;  /* 0x000000040b167c11 */ /* 0x000fe2000f8e10ff */
[----:B------:R-:W-:-:S06]  /*03c0*/  UMOV UR4, URZ ;  /* 0x000000ff00047c82 */ /* 0x000fcc0008000000 */
.L_x_2794:
[----:B------:R-:W-:Y:S01]  /*03d0*/  ISETP.GE.U32.AND P0, PT, R15, R12, PT ;  /* 0x0000000c0f00720c */ /* 0x000fe20003f06070 */
[----:B------:R-:W-:Y:S02]  /*03e0*/  IMAD.MOV.U32 R2, RZ, RZ, R5 ;  /* 0x000000ffff027224 */ /* 0x000fe400078e0005 */
[----:B------:R-:W-:-:S10]  /*03f0*/  IMAD.MOV.U32 R3, RZ, RZ, R8 ;  /* 0x000000ffff037224 */ /* 0x000fd400078e0008 */
[----:B--2---:R-:W2:Y:S01]  /*0400*/  @!P0 LDG.E.CONSTANT R26, desc[UR10][R2.64] ;  /* 0x0000000a021a8981 */ /* 0x004ea2000c1e9900 */
[----:B------:R-:W0:Y:S03]  /*0410*/  @!P0 LDC.64 R4, c[0x0][0x380] ;  /* 0x0000e000ff048b82 */ /* 0x000e260000000a00 */
[----:B------:R-:W3:Y:S01]  /*0420*/  @!P0 LDG.E.CONSTANT R28, desc[UR10][R2.64] ;  /* 0x0000000a021c8981 */ /* 0x000ee2000c1e9900 */
[----:B------:R-:W-:-:S04]  /*0430*/  @!P0 LOP3.LUT R24, R16, 0xfffffffc, RZ, 0xc0, !PT ;  /* 0xfffffffc10188812 */ /* 0x000fc800078ec0ff */
[----:B-1----:R-:W1:Y:S01]  /*0440*/  @!P0 LDC.64 R6, c[0x0][0x388] ;  /* 0x0000e200ff068b82 */ /* 0x002e620000000a00 */
[----:B------:R-:W-:Y:S01]  /*0450*/  @!P0 LOP3.LUT R23, R24, 0x3, R11, 0xf8, !PT ;  /* 0x0000000318178812 */ /* 0x000fe200078ef80b */
[----:B------:R-:W-:-:S06]  /*0460*/  @!P0 IMAD.SHL.U32 R24, R10, 0x4, RZ ;  /* 0x000000040a188824 */ /* 0x000fcc00078e00ff */
[----:B------:R-:W4:Y:S01]  /*0470*/  @!P0 LDC.64 R8, c[0x0][0x388] ;  /* 0x0000e200ff088b82 */ /* 0x000f220000000a00 */
[--C-:B0-----:R-:W-:Y:S02]  /*0480*/  @!P0 IADD3 R4, P1, P2, R23, R4, R24.reuse ;  /* 0x0000000417048210 */ /* 0x101fe40007a3e018 */
[----:B------:R-:W-:-:S04]  /*0490*/  @!P0 SHF.R.S32.HI R24, RZ, 0x1f, R24 ;  /* 0x0000001fff188819 */ /* 0x000fc80000011418 */
[--C-:B------:R-:W-:Y:S02]  /*04a0*/  @!P0 IADD3.X R5, PT, PT, RZ, R5, R24.reuse, P1, P2 ;  /* 0x00000005ff058210 */ /* 0x100fe40000fe4418 */
[----:B------:R-:W-:-:S06]  /*04b0*/  PRMT R24, RZ, 0x7610, R24 ;  /* 0x00007610ff187816 */ /* 0x000fcc0000000018 */
[----:B------:R-:W5:Y:S01]  /*04c0*/  @!P0 LDG.E.U8.CONSTANT R24, desc[UR10][R4.64] ;  /* 0x0000000a04188981 */ /* 0x000f62000c1e9100 */
[--C-:B--2---:R-:W-:Y:S02]  /*04d0*/  @!P0 IMAD R23, R26, 0x4, R17.reuse ;  /* 0x000000041a178824 */ /* 0x104fe400078e0211 */
[----:B------:R-:W-:Y:S02]  /*04e0*/  IMAD.MOV.U32 R26, RZ, RZ, RZ ;  /* 0x000000ffff1a7224 */ /* 0x000fe400078e00ff */
[----:B---3--:R-:W-:Y:S02]  /*04f0*/  @!P0 IMAD R28, R28, 0x4, R17 ;  /* 0x000000041c1c8824 */ /* 0x008fe400078e0211 */
[----:B------:R-:W-:Y:S02]  /*0500*/  @!P0 IMAD.SHL.U32 R23, R23, 0x2, RZ ;  /* 0x0000000217178824 */ /* 0x000fe400078e00ff */
[----:B------:R-:W-:Y:S02]  /*0510*/  @!P0 IMAD.SHL.U32 R25, R28, 0x2, RZ ;  /* 0x000000021c198824 */ /* 0x000fe400078e00ff */
[----:B-1----:R-:W-:-:S04]  /*0520*/  @!P0 IMAD.WIDE.U32 R6, R23, 0x4, R6 ;  /* 0x0000000417068825 */ /* 0x002fc800078e0006 */
[----:B------:R-:W-:Y:S01]  /*0530*/  IMAD.MOV.U32 R23, RZ, RZ, RZ ;  /* 0x000000ffff177224 */ /* 0x000fe200078e00ff */
[----:B------:R-:W2:Y:S01]  /*0540*/  @!P0 LDG.E.CONSTANT R26, desc[UR10][R6.64] ;  /* 0x0000000a061a8981 */ /* 0x000ea2000c1e9900 */
[----:B----4-:R-:W-:-:S05]  /*0550*/  @!P0 IMAD.WIDE.U32 R8, R25, 0x4, R8 ;  /* 0x0000000419088825 */ /* 0x010fca00078e0008 */
[----:B------:R-:W3:Y:S01]  /*0560*/  @!P0 LDG.E.CONSTANT R23, desc[UR10][R8.64+0x4] ;  /* 0x0000040a08178981 */ /* 0x000ee2000c1e9900 */
[----:B------:R-:W0:Y:S01]  /*0570*/  S2UR UR7, SR_CgaCtaId ;  /* 0x00000000000779c3 */ /* 0x000e220000008800 */
[----:B------:R-:W-:Y:S01]  /*0580*/  UMOV UR6, 0x400 ;  /* 0x0000040000067882 */ /* 0x000fe20000000000 */
[----:B------:R-:W-:Y:S01]  /*0590*/  ISETP.GT.U32.AND P0, PT, R11, 0x3, PT ;  /* 0x000000030b00780c */ /* 0x000fe20003f04070 */
[----:B------:R-:W-:Y:S01]  /*05a0*/  BSSY.RECONVERGENT B0, `(.L_x_2792) ;  /* 0x0000026000007945 */ /* 0x000fe20003800200 */
[----:B0-----:R-:W-:-:S09]  /*05b0*/  ULEA UR8, UR7, UR6, 0x18 ;  /* 0x0000000607087291 */ /* 0x001fd2000f8ec0ff */
[----:B-----5:R0:W-:Y:S04]  /*05c0*/  STS.U8 [R11+UR8], R24 ;  /* 0x000000180b007988 */ /* 0x0201e80008000008 */
[----:B--2---:R0:W-:Y:S04]  /*05d0*/  STS [R19], R26 ;  /* 0x0000001a13007388 */ /* 0x0041e80000000800 */
        /* <DEDUP_REMOVED lines=12> */
[----:B0-----:R-:W0:Y:S04]  /*06a0*/  LDS.U8 R23, [R11+UR8+0x14] ;  /* 0x000014080b177984 */ /* 0x001e280008000000 */
[----:B------:R-:W0:Y:S04]  /*06b0*/  LDS.U8 R24, [R11+UR8+0x18] ;  /* 0x000018080b187984 */ /* 0x000e280008000000 */
[----:B------:R-:W0:Y:S01]  /*06c0*/  LDS.U8 R4, [R11+UR8+0x1c] ;  /* 0x00001c080b047984 */ /* 0x000e220008000000 */
[----:B-1----:R-:W-:-:S02]  /*06d0*/  IMAD.SHL.U32 R6, R6, 0x1000000, RZ ;  /* 0x0100000006067824 */ /* 0x002fc400078e00ff */
[----:B--2---:R-:W-:-:S03]  /*06e0*/  IMAD.SHL.U32 R7, R7, 0x100000, RZ ;  /* 0x0010000007077824 */ /* 0x004fc600078e00ff */
[----:B------:R-:W-:Y:S01]  /*06f0*/  LOP3.LUT R6, R6, 0xf000000, RZ, 0xc0, !PT ;  /* 0x0f00000006067812 */ /* 0x000fe200078ec0ff */
[----:B---3--:R-:W-:-:S04]  /*0700*/  IMAD.U32 R8, R8, 0x10000, RZ ;  /* 0x0001000008087824 */ /* 0x008fc800078e00ff */
[----:B----4-:R-:W-:Y:S01]  /*0710*/  IMAD R5, R5, 0x10000000, R6 ;  /* 0x1000000005057824 */ /* 0x010fe200078e0206 */
[----:B------:R-:W-:Y:S02]  /*0720*/  LOP3.LUT R6, R7, 0xf00000, RZ, 0xc0, !PT ;  /* 0x00f0000007067812 */ /* 0x000fe400078ec0ff */
[----:B------:R-:W-:Y:S01]  /*0730*/  LOP3.LUT R8, R8, 0xf0000, RZ, 0xc0, !PT ;  /* 0x000f000008087812 */ /* 0x000fe200078ec0ff */
[----:B-----5:R-:W-:Y:S01]  /*0740*/  IMAD.SHL.U32 R9, R9, 0x1000, RZ ;  /* 0x0000100009097824 */ /* 0x020fe200078e00ff */
[----:B------:R-:W-:Y:S02]  /*0750*/  LEA R7, R11, UR5, 0x2 ;  /* 0x000000050b077c11 */ /* 0x000fe4000f8e10ff */
[----:B------:R-:W-:Y:S01]  /*0760*/  IADD3 R5, PT, PT, R8, R5, R6 ;  /* 0x0000000508057210 */ /* 0x000fe20007ffe006 */
[----:B0-----:R-:W-:Y:S01]  /*0770*/  IMAD.SHL.U32 R23, R23, 0x100, RZ ;  /* 0x0000010017177824 */ /* 0x001fe200078e00ff */
[----:B------:R-:W-:Y:S01]  /*0780*/  LOP3.LUT R6, R9, 0xf000, RZ, 0xc0, !PT ;  /* 0x0000f00009067812 */ /* 0x000fe200078ec0ff */
[----:B------:R-:W-:-:S03]  /*0790*/  IMAD.SHL.U32 R24, R24, 0x10, RZ ;  /* 0x0000001018187824 */ /* 0x000fc600078e00ff */
[----:B------:R-:W-:Y:S02]  /*07a0*/  LOP3.LUT R23, R23, 0xf00, RZ, 0xc0, !PT ;  /* 0x00000f0017177812 */ /* 0x000fe400078ec0ff */
[----:B------:R-:W-:Y:S02]  /*07b0*/  LOP3.LUT R4, R4, 0xf, RZ, 0xc0, !PT ;  /* 0x0000000f04047812 */ /* 0x000fe400078ec0ff */
[----:B------:R-:W-:Y:S02]  /*07c0*/  IADD3 R5, PT, PT, R23, R5, R6 ;  /* 0x0000000517057210 */ /* 0x000fe40007ffe006 */
[----:B------:R-:W-:-:S04]  /*07d0*/  LOP3.LUT R24, R24, 0xf0, RZ, 0xc0, !PT ;  /* 0x000000f018187812 */ /* 0x000fc800078ec0ff */
[----:B------:R-:W-:-:S05]  /*07e0*/  IADD3 R4, PT, PT, R4, R5, R24 ;  /* 0x0000000504047210 */ /* 0x000fca0007ffe018 */
[----:B------:R1:W-:Y:S02]  /*07f0*/  STS [R7], R4 ;  /* 0x0000000407007388 */ /* 0x0003e40000000800 */
.L_x_2793:
[----:B------:R-:W-:Y:S05]  /*0800*/  BSYNC.RECONVERGENT B0 ;  /* 0x0000000000007941 */ /* 0x000fea0003800200 */
.L_x_2792:
[----:B------:R-:W2:Y:S01]  /*0810*/  LDS R5, [R19] ;  /* 0x0000000013057984 */ /* 0x000ea20000000800 */
[----:B------:R-:W-:Y:S01]  /*0820*/  UIADD3 UR4, UPT, UPT, UR4, 0x8, URZ ;  /* 0x0000000804047890 */ /* 0x000fe2000fffe0ff */
[----:B------:R-:W-:Y:S02]  /*0830*/  VIADD R15, R15, 0x8 ;  /* 0x000000080f0f7836 */ /* 0x000fe40000000000 */
[----:B------:R-:W-:Y:S01]  /*0840*/  VIADD R16, R16, 0x20 ;  /* 0x0000002010107836 */ /* 0x000fe20000000000 */
[--C-:B--2---:R-:W-:Y:S02]  /*0850*/  SHF.R.U32.HI R6, RZ, 0x1e, R5.reuse ;  /* 0x0000001eff067819 */ /* 0x104fe40000011605 */
[--C-:B-1----:R-:W-:Y:S02]  /*0860*/  SHF.R.U32.HI R7, RZ, 0x1d, R5.reuse ;  /* 0x0000001dff077819 */ /* 0x102fe40000011605 */
[----:B------:R-:W-:Y:S02]  /*0870*/  LOP3.LUT R6, R6, 0x1, RZ, 0xc0, !PT ;  /* 0x0000000106067812 */ /* 0x000fe400078ec0ff */
[----:B------:R-:W-:-:S02]  /*0880*/  SHF.R.U32.HI R4, RZ, 0x1f, R5 ;  /* 0x0000001fff047819 */ /* 0x000fc40000011605 */
[--C-:B------:R-:W-:Y:S02]  /*0890*/  SHF.R.U32.HI R8, RZ, 0x1c, R5.reuse ;  /* 0x0000001cff087819 */ /* 0x100fe40000011605 */
[----:B------:R-:W-:Y:S02]  /*08a0*/  ISETP.NE.U32.AND P3, PT, R6, 0x1, PT ;  /* 0x000000010600780c */ /* 0x000fe40003f65070 */
[----:B------:R-:W-:Y:S02]  /*08b0*/  LOP3.LUT R7, R7, 0x1, RZ, 0xc0, !PT ;  /* 0x0000000107077812 */ /* 0x000fe400078ec0ff */
[----:B------:R-:W-:Y:S02]  /*08c0*/  SHF.R.U32.HI R6, RZ, 0x1a, R5 ;  /* 0x0000001aff067819 */ /* 0x000fe40000011605 */
[----:B------:R-:W-:Y:S02]  /*08d0*/  ISETP.NE.U32.AND P4, PT, R4, 0x1, PT ;  /* 0x000000010400780c */ /* 0x000fe40003f85070 */
[----:B------:R-:W-:-:S02]  /*08e0*/  LOP3.LUT R8, R8, 0x1, RZ, 0xc0, !PT ;  /* 0x0000000108087812 */ /* 0x000fc400078ec0ff */
[--C-:B------:R-:W-:Y:S02]  /*08f0*/  SHF.R.U32.HI R4, RZ, 0x1b, R5.reuse ;  /* 0x0000001bff047819 */ /* 0x100fe40000011605 */
[----:B------:R-:W-:Y:S02]  /*0900*/  ISETP.NE.U32.AND P2, PT, R7, 0x1, PT ;  /* 0x000000010700780c */ /* 0x000fe40003f45070 */
[----:B------:R-:W-:Y:S02]  /*0910*/  LOP3.LUT R6, R6, 0x1, RZ, 0xc0, !PT ;  /* 0x0000000106067812 */ /* 0x000fe400078ec0ff */
[--C-:B------:R-:W-:Y:S02]  /*0920*/  SHF.R.U32.HI R7, RZ, 0x19, R5.reuse ;  /* 0x00000019ff077819 */ /* 0x100fe40000011605 */
[----:B------:R-:W-:Y:S02]  /*0930*/  ISETP.NE.U32.AND P0, PT, R8, 0x1, PT ;  /* 0x000000010800780c */ /* 0x000fe40003f05070 */
[----:B------:R-:W-:-:S02]  /*0940*/  SHF.R.U32.HI R8, RZ, 0x18, R5 ;  /* 0x00000018ff087819 */ /* 0x000fc40000011605 */
[----:B------:R-:W-:Y:S02]  /*0950*/  LOP3.LUT R4, R4, 0x1, RZ, 0xc0, !PT ;  /* 0x0000000104047812 */ /* 0x000fe400078ec0ff */
[----:B------:R-:W-:Y:S02]  /*0960*/  ISETP.NE.U32.AND P6, PT, R6, 0x1, PT ;  /* 0x000000010600780c */ /* 0x000fe40003fc5070 */
[----:B------:R-:W-:Y:S02]  /*0970*/  LOP3.LUT R7, R7, 0x1, RZ, 0xc0, !PT ;  /* 0x0000000107077812 */ /* 0x000fe400078ec0ff */
[----:B------:R-:W-:Y:S02]  /*0980*/  SHF.R.U32.HI R6, RZ, 0x17, R5 ;  /* 0x00000017ff067819 */ /* 0x000fe40000011605 */
[----:B------:R-:W-:Y:S02]  /*0990*/  LOP3.LUT R8, R8, 0x1, RZ, 0xc0, !PT ;  /* 0x0000000108087812 */ /* 0x000fe400078ec0ff */
[----:B------:R-:W-:-:S02]  /*09a0*/  ISETP.NE.U32.AND P1, PT, R4, 0x1, PT ;  /* 0x000000010400780c */ /* 0x000fc40003f25070 */
[----:B------:R-:W-:Y:S02]  /*09b0*/  ISETP.NE.U32.AND P5, PT, R7, 0x1, PT ;  /* 0x000000010700780c */ /* 0x000fe40003fa5070 */
[----:B------:R-:W-:Y:S02]  /*09c0*/  LOP3.LUT R6, R6, 0x1, RZ, 0xc0, !PT ;  /* 0x0000000106067812 */ /* 0x000fe400078ec0ff */
[----:B------:R-:W-:Y:S02]  /*09d0*/  VOTE.ANY R4, PT, !P4 ;  /* 0x0000000000047806 */ /* 0x000fe400060e0100 */
[--C-:B------:R-:W-:Y:S02]  /*09e0*/  SHF.R.U32.HI R7, RZ, 0x16, R5.reuse ;  /* 0x00000016ff077819 */ /* 0x100fe40000011605 */
[----:B------:R-:W-:Y:S01]  /*09f0*/  ISETP.NE.U32.AND P4, PT, R8, 0x1, PT ;  /* 0x000000010800780c */ /* 0x000fe20003f85070 */
[----:B------:R-:W1:Y:S01]  /*0a00*/  BREV R25, R4 ;  /* 0x0000000400197301 */ /* 0x000e620000000000 */
[----:B------:R-:W-:-:S02]  /*0a10*/  SHF.R.U32.HI R8, RZ, 0x15, R5 ;  /* 0x00000015ff087819 */ /* 0x000fc40000011605 */
[----:B0-----:R-:W-:Y:S02]  /*0a20*/  VOTE.ANY R24, PT, !P3 ;  /* 0x0000000000187806 */ /* 0x001fe400058e0100 */
[----:B------:R-:W-:Y:S02]  /*0a30*/  ISETP.NE.U32.AND P3, PT, R6, 0x1, PT ;  /* 0x000000010600780c */ /* 0x000fe40003f65070 */
[----:B------:R-:W-:Y:S01]  /*0a40*/  LOP3.LUT R7, R7, 0x1, RZ, 0xc0, !PT ;  /* 0x0000000107077812 */ /* 0x000fe200078ec0ff */
[----:B------:R-:W0:Y:S01]  /*0a50*/  BREV R26, R24 ;  /* 0x00000018001a7301 */ /* 0x000e220000000000 */
[----:B------:R-:W-:Y:S02]  /*0a60*/  SHF.R.U32.HI R6, RZ, 0x14, R5 ;  /* 0x00000014ff067819 */ /* 0x000fe40000011605 */
[----:B------:R-:W-:Y:S02]  /*0a70*/  LOP3.LUT R8, R8, 0x1, RZ, 0xc0, !PT ;  /* 0x0000000108087812 */ /* 0x000fe400078ec0ff */
[----:B------:R-:W-:-:S02]  /*0a80*/  VOTE.ANY R27, PT, !P2 ;  /* 0x00000000001b7806 */ /* 0x000fc400050e0100 */
[----:B------:R-:W-:Y:S01]  /*0a90*/  ISETP.NE.U32.AND P2, PT, R7, 0x1, PT ;  /* 0x000000010700780c */ /* 0x000fe20003f45070 */
[----:B-1----:R-:W-:Y:S01]  /*0aa0*/  STS [UR8+0x130], R25 ;  /* 0x00013019ff007988 */ /* 0x002fe20008000808 */
[----:B------:R-:W-:Y:S02]  /*0ab0*/  LOP3.LUT R9, R6, 0x1, RZ, 0xc0, !PT ;  /* 0x0000000106097812 */ /* 0x000fe400078ec0ff */
[----:B------:R-:W-:Y:S01]  /*0ac0*/  VOTE.ANY R7, PT, !P0 ;  /* 0x0000000000077806 */ /* 0x000fe200040e0100 */
[----:B------:R-:W1:Y:S01]  /*0ad0*/  BREV R27, R27 ;  /* 0x0000001b001b7301 */ /* 0x000e620000000000 */
[----:B------:R-:W-:Y:S01]  /*0ae0*/  ISETP.NE.U32.AND P0, PT, R8, 0x1, PT ;  /* 0x000000010800780c */ /* 0x000fe20003f05070 */
[----:B------:R-:W2:Y:S01]  /*0af0*/  LDS R4, [R20] ;  /* 0x0000000014047984 */ /* 0x000ea20000000800 */
[----:B------:R-:W-:Y:S02]  /*0b00*/  SHF.R.U32.HI R8, RZ, 0x13, R5 ;  /* 0x00000013ff087819 */ /* 0x000fe40000011605 */
[----:B------:R-:W-:Y:S01]  /*0b10*/  VOTE.ANY R6, PT, !P1 ;  /* 0x0000000000067806 */ /* 0x000fe200048e0100 */
[----:B0-----:R0:W-:Y:S01]  /*0b20*/  STS [UR8+0x134], R26 ;  /* 0x0001341aff007988 */ /* 0x0011e20008000808 */
[----:B------:R-:W-:-:S02]  /*0b30*/  ISETP.NE.U32.AND P1, PT, R9, 0x1, PT ;  /* 0x000000010900780c */ /* 0x000fc40003f25070 */
[----:B------:R-:W-:Y:S02]  /*0b40*/  SHF.R.U32.HI R9, RZ, 0x12, R5 ;  /* 0x00000012ff097819 */ /* 0x000fe40000011605 */
[----:B------:R-:W-:Y:S02]  /*0b50*/  LOP3.LUT R8, R8, 0x1, RZ, 0xc0, !PT ;  /* 0x0000000108087812 */ /* 0x000fe400078ec0ff */
[----:B------:R-:W-:Y:S02]  /*0b60*/  LOP3.LUT R23, R9, 0x1, RZ, 0xc0, !PT ;  /* 0x0000000109177812 */ /* 0x000fe400078ec0ff */
[----:B------:R-:W-:Y:S01]  /*0b70*/  VOTE.ANY R9, PT, !P6 ;  /* 0x0000000000097806 */ /* 0x000fe200070e0100 */
[----:B-1----:R1:W-:Y:S01]  /*0b80*/  STS [UR8+0x138], R27 ;  /* 0x0001381bff007988 */ /* 0x0023e20008000808 */
[----:B------:R-:W-:Y:S02]  /*0b90*/  ISETP.NE.U32.AND P6, PT, R8, 0x1, PT ;  /* 0x000000010800780c */ /* 0x000fe40003fc5070 */
[----:B------:R-:W-:-:S02]  /*0ba0*/  VOTE.ANY R8, PT, !P5 ;  /* 0x0000000000087806 */ /* 0x000fc400068e0100 */
[----:B------:R-:W-:Y:S02]  /*0bb0*/  ISETP.NE.U32.AND P5, PT, R23, 0x1, PT ;  /* 0x000000011700780c */ /* 0x000fe40003fa5070 */
[----:B------:R-:W-:Y:S02]  /*0bc0*/  SHF.R.U32.HI R23, RZ, 0x11, R5 ;  /* 0x00000011ff177819 */ /* 0x000fe40000011605 */
[----:B------:R-:W-:Y:S02]  /*0bd0*/  VOTE.ANY R24, PT, !P3 ;  /* 0x0000000000187806 */ /* 0x000fe400058e0100 */
[----:B------:R-:W-:Y:S02]  /*0be0*/  LOP3.LUT R28, R23, 0x1, RZ, 0xc0, !PT ;  /* 0x00000001171c7812 */ /* 0x000fe400078ec0ff */
[----:B------:R-:W-:Y:S02]  /*0bf0*/  VOTE.ANY R23, PT, !P4 ;  /* 0x0000000000177806 */ /* 0x000fe400060e0100 */
[----:B------:R-:W-:-:S02]  /*0c00*/  ISETP.NE.U32.AND P4, PT, R28, 0x1, PT ;  /* 0x000000011c00780c */ /* 0x000fc40003f85070 */
[--C-:B------:R-:W-:Y:S02]  /*0c10*/  SHF.R.U32.HI R28, RZ, 0x10, R5.reuse ;  /* 0x00000010ff1c7819 */ /* 0x100fe40000011605 */
[--C-:B0-----:R-:W-:Y:S02]  /*0c20*/  SHF.R.U32.HI R26, RZ, 0xe, R5.reuse ;  /* 0x0000000eff1a7819 */ /* 0x101fe40000011605 */
[----:B------:R-:W-:Y:S02]  /*0c30*/  LOP3.LUT R29, R28, 0x1, RZ, 0xc0, !PT ;  /* 0x000000011c1d7812 */ /* 0x000fe400078ec0ff */
[----:B------:R0:W3:Y:S01]  /*0c40*/  BREV R28, R7 ;  /* 0x00000007001c7301 */ /* 0x0000e20000000000 */
[----:B------:R-:W-:Y:S02]  /*0c50*/  VOTE.ANY R25, PT, !P2 ;  /* 0x0000000000197806 */ /* 0x000fe400050e0100 */
[----:B------:R-:W-:Y:S02]  /*0c60*/  ISETP.NE.U32.AND P3, PT, R29, 0x1, PT ;  /* 0x000000011d00780c */ /* 0x000fe40003f65070 */
[----:B------:R-:W-:-:S02]  /*0c70*/  SHF.R.U32.HI R29, RZ, 0xf, R5 ;  /* 0x0000000fff1d7819 */ /* 0x000fc40000011605 */
[----:B-1----:R-:W-:Y:S01]  /*0c80*/  SHF.R.U32.HI R27, RZ, 0xd, R5 ;  /* 0x0000000dff1b7819 */ /* 0x002fe20000011605 */
[----:B------:R-:W1:Y:S01]  /*0c90*/  BREV R25, R25 ;  /* 0x0000001900197301 */ /* 0x000e620000000000 */
[----:B------:R-:W-:Y:S02]  /*0ca0*/  LOP3.LUT R30, R29, 0x1, RZ, 0xc0, !PT ;  /* 0x000000011d1e7812 */ /* 0x000fe400078ec0ff */
[----:B0-----:R-:W-:Y:S02]  /*0cb0*/  VOTE.ANY R7, PT, !P0 ;  /* 0x0000000000077806 */ /* 0x001fe400040e0100 */
[----:B------:R-:W-:Y:S02]  /*0cc0*/  ISETP.NE.U32.AND P2, PT, R30, 0x1, PT ;  /* 0x000000011e00780c */ /* 0x000fe40003f45070 */
[----:B------:R-:W-:Y:S01]  /*0cd0*/  LOP3.LUT R30, R26, 0x1, RZ, 0xc0, !PT ;  /* 0x000000011a1e7812 */ /* 0x000fe200078ec0ff */
[----:B------:R0:W4:Y:S01]  /*0ce0*/  BREV R29, R6 ;  /* 0x00000006001d7301 */ /* 0x0001220000000000 */
[----:B---3--:R3:W-:Y:S01]  /*0cf0*/  STS [UR8+0x13c], R28 ;  /* 0x00013c1cff007988 */ /* 0x0087e20008000808 */
[----:B--2---:R-:W-:-:S02]  /*0d00*/  SHF.R.U32.HI R34, RZ, 0xc, R4 ;  /* 0x0000000cff227819 */ /* 0x004fc40000011604 */
[----:B------:R-:W-:Y:S02]  /*0d10*/  ISETP.NE.U32.AND P0, PT, R30, 0x1, PT ;  /* 0x000000011e00780c */ /* 0x000fe40003f05070 */
[----:B------:R-:W-:Y:S01]  /*0d20*/  LOP3.LUT R30, R27, 0x1, RZ, 0xc0, !PT ;  /* 0x000000011b1e7812 */ /* 0x000fe200078ec0ff */
[----:B-1----:R-:W-:Y:S01]  /*0d30*/  STS [UR8+0x154], R25 ;  /* 0x00015419ff007988 */ /* 0x002fe20008000808 */
[----:B------:R1:W2:Y:S01]  /*0d40*/  BREV R26, R9 ;  /* 0x00000009001a7301 */ /* 0x0002a20000000000 */
[----:B---3--:R-:W-:Y:S02]  /*0d50*/  SHF.R.U32.HI R28, RZ, 0xc, R5 ;  /* 0x0000000cff1c7819 */ /* 0x008fe40000011605 */
[----:B0-----:R-:W-:Y:S02]  /*0d60*/  VOTE.ANY R6, PT, !P1 ;  /* 0x0000000000067806 */ /* 0x001fe400048e0100 */
[----:B------:R-:W-:Y:S01]  /*0d70*/  ISETP.NE.U32.AND P1, PT, R30, 0x1, PT ;  /* 0x000000011e00780c */ /* 0x000fe20003f25070 */
[----:B----4-:R0:W-:Y:S02]  /*0d80*/  STS [UR8+0x140], R29 ;  /* 0x0001401dff007988 */ /* 0x0101e40008000808 */
[----:B------:R3:W4:Y:S01]  /*0d90*/  BREV R27, R8 ;  /* 0x00000008001b7301 */ /* 0x0007220000000000 */
[----:B------:R-:W-:-:S02]  /*0da0*/  LOP3.LUT R30, R28, 0x1, RZ, 0xc0, !PT ;  /* 0x000000011c1e7812 */ /* 0x000fc400078ec0ff */
[----:B-1----:R-:W-:Y:S02]  /*0db0*/  VOTE.ANY R9, PT, !P6 ;  /* 0x0000000000097806 */ /* 0x002fe400070e0100 */
[----:B------:R-:W-:Y:S02]  /*0dc0*/  ISETP.NE.U32.AND P6, PT, R30, 0x1, PT ;  /* 0x000000011e00780c */ /* 0x000fe40003fc5070 */
[--C-:B0-----:R-:W-:Y:S01]  /*0dd0*/  SHF.R.U32.HI R29, RZ, 0xb, R5.reuse ;  /* 0x0000000bff1d7819 */ /* 0x101fe20000011605 */
[----:B--2---:R0:W-:Y:S01]  /*0de0*/  STS [UR8+0x144], R26 ;  /* 0x0001441aff007988 */ /* 0x0041e20008000808 */
[----:B------:R1:W2:Y:S01]  /*0df0*/  BREV R28, R23 ;  /* 0x00000017001c7301 */ /* 0x0002a20000000000 */
[----:B---3--:R-:W-:Y:S02]  /*0e00*/  VOTE.ANY R8, PT, !P5 ;  /* 0x0000000000087806 */ /* 0x008fe400068e0100 */
[----:B------:R-:W-:Y:S02]  /*0e10*/  LOP3.LUT R30, R29, 0x1, RZ, 0xc0, !PT ;  /* 0x000000011d1e7812 */ /* 0x000fe400078ec0ff */
[----:B------:R-:W-:Y:S01]  /*0e20*/  VOTE.ANY R25, PT, !P0 ;  /* 0x0000000000197806 */ /* 0x000fe200040e0100 */
[----:B----4-:R3:W-:Y:S01]  /*0e30*/  STS [UR8+0x148], R27 ;  /* 0x0001481bff007988 */ /* 0x0107e20008000808 */
[----:B0-----:R-:W-:Y:S01]  /*0e40*/  SHF.R.U32.HI R26, RZ, 0xa, R5 ;  /* 0x0000000aff1a7819 */ /* 0x001fe20000011605 */
[----:B------:R-:W0:Y:S01]  /*0e50*/  BREV R29, R24 ;  /* 0x00000018001d7301 */ /* 0x000e220000000000 */
[----:B-1----:R-:W-:-:S02]  /*0e60*/  VOTE.ANY R23, PT, !P4 ;  /* 0x0000000000177806 */ /* 0x002fc400060e0100 */
[----:B------:R-:W-:Y:S02]  /*0e70*/  LOP3.LUT R26, R26, 0x1, RZ, 0xc0, !PT ;  /* 0x000000011a1a7812 */ /* 0x000fe400078ec0ff */
[----:B------:R-:W-:Y:S02]  /*0e80*/  ISETP.NE.U32.AND P5, PT, R30, 0x1, PT ;  /* 0x000000011e00780c */ /* 0x000fe40003fa5070 */
[----:B------:R-:W-:Y:S01]  /*0e90*/  ISETP.NE.U32.AND P4, PT, R26, 0x1, PT ;  /* 0x000000011a00780c */ /* 0x000fe20003f85070 */
[----:B------:R-:W1:Y:S01]  /*0ea0*/  BREV R7, R7 ;  /* 0x0000000700077301 */ /* 0x000e620000000000 */
[--C-:B---3--:R-:W-:Y:S01]  /*0eb0*/  SHF.R.U32.HI R27, RZ, 0x8, R5.reuse ;  /* 0x00000008ff1b7819 */ /* 0x108fe20000011605 */
[----:B--2---:R2:W-:Y:S01]  /*0ec0*/  STS [UR8+0x14c], R28 ;  /* 0x00014c1cff007988 */ /* 0x0045e20008000808 */
[----:B------:R-:W-:Y:S02]  /*0ed0*/  SHF.R.U32.HI R26, RZ, 0x9, R5 ;  /* 0x00000009ff1a7819 */ /* 0x000fe40000011605 */
[----:B------:R-:W-:-:S02]  /*0ee0*/  LOP3.LUT R27, R27, 0x1, RZ, 0xc0, !PT ;  /* 0x000000011b1b7812 */ /* 0x000fc400078ec0ff */
[----:B------:R-:W-:Y:S01]  /*0ef0*/  LOP3.LUT R26, R26, 0x1, RZ, 0xc0, !PT ;  /* 0x000000011a1a7812 */ /* 0x000fe200078ec0ff */
[----:B0-----:R0:W-:Y:S01]  /*0f00*/  STS [UR8+0x150], R29 ;  /* 0x0001501dff007988 */ /* 0x0011e20008000808 */
[----:B------:R-:W-:Y:S01]  /*0f10*/  VOTE.ANY R24, PT, !P3 ;  /* 0x0000000000187806 */ /* 0x000fe200058e0100 */
[----:B------:R-:W3:Y:S01]  /*0f20*/  BREV R9, R9 ;  /* 0x0000000900097301 */ /* 0x000ee20000000000 */
[----:B--2---:R-:W-:Y:S02]  /*0f30*/  SHF.R.U32.HI R28, RZ, 0x7, R5 ;  /* 0x00000007ff1c7819 */ /* 0x004fe40000011605 */
[----:B------:R-:W-:Y:S02]  /*0f40*/  ISETP.NE.U32.AND P3, PT, R26, 0x1, PT ;  /* 0x000000011a00780c */ /* 0x000fe40003f65070 */
[----:B------:R-:W-:Y:S01]  /*0f50*/  LOP3.LUT R28, R28, 0x1, RZ, 0xc0, !PT ;  /* 0x000000011c1c7812 */ /* 0x000fe200078ec0ff */
[----:B-1----:R1:W-:Y:S01]  /*0f60*/  STS [UR8+0x158], R7 ;  /* 0x00015807ff007988 */ /* 0x0023e20008000808 */
[----:B0-----:R-:W-:Y:S01]  /*0f70*/  VOTE.ANY R29, PT, !P2 ;  /* 0x00000000001d7806 */ /* 0x001fe200050e0100 */
[----:B------:R0:W2:Y:S01]  /*0f80*/  BREV R26, R6 ;  /* 0x00000006001a7301 */ /* 0x0000a20000000000 */
[----:B------:R-:W-:-:S02]  /*0f90*/  ISETP.NE.U32.AND P2, PT, R27, 0x1, PT ;  /* 0x000000011b00780c */ /* 0x000fc40003f45070 */
[----:B------:R-:W-:Y:S02]  /*0fa0*/  ISETP.NE.U32.AND P0, PT, R28, 0x1, PT ;  /* 0x000000011c00780c */ /* 0x000fe40003f05070 */
[----:B------:R-:W-:Y:S02]  /*0fb0*/  VOTE.ANY R30, PT, !P1 ;  /* 0x00000000001e7806 */ /* 0x000fe400048e0100 */
[--C-:B-1----:R-:W-:Y:S01]  /*0fc0*/  SHF.R.U32.HI R7, RZ, 0x5, R5.reuse ;  /* 0x00000005ff077819 */ /* 0x102fe20000011605 */
[----:B------:R1:W4:Y:S01]  /*0fd0*/  BREV R27, R8 ;  /* 0x00000008001b7301 */ /* 0x0003220000000000 */
[--C-:B0-----:R-:W-:Y:S01]  /*0fe0*/  SHF.R.U32.HI R6, RZ, 0x6, R5.reuse ;  /* 0x00000006ff067819 */ /* 0x101fe20000011605 */
[----:B---3--:R-:W-:Y:S01]  /*0ff0*/  STS [UR8+0x160], R9 ;  /* 0x00016009ff007988 */ /* 0x008fe20008000808 */
[----:B------:R-:W-:Y:S02]  /*1000*/  LOP3.LUT R7, R7, 0x1, RZ, 0xc0, !PT ;  /* 0x0000000107077812 */ /* 0x000fe400078ec0ff */
[----:B------:R-:W-:Y:S01]  /*1010*/  LOP3.LUT R6, R6, 0x1, RZ, 0xc0, !PT ;  /* 0x0000000106067812 */ /* 0x000fe200078ec0ff */
[----:B--2---:R0:W-:Y:S02]  /*1020*/  STS [UR8+0x15c], R26 ;  /* 0x00015c1aff007988 */ /* 0x0041e40008000808 */
[----:B------:R2:W3:Y:S01]  /*1030*/  BREV R28, R23 ;  /* 0x00000017001c7301 */ /* 0x0004e20000000000 */
[----:B-1----:R-:W-:-:S02]  /*1040*/  SHF.R.U32.HI R8, RZ, 0x4, R5 ;  /* 0x00000004ff087819 */ /* 0x002fc40000011605 */
[----:B------:R-:W-:Y:S02]  /*1050*/  ISETP.NE.U32.AND P1, PT, R6, 0x1, PT ;  /* 0x000000010600780c */ /* 0x000fe40003f25070 */
[----:B------:R-:W-:Y:S01]  /*1060*/  VOTE.ANY R31, PT, !P5 ;  /* 0x00000000001f7806 */ /* 0x000fe200068e0100 */
[----:B----4-:R1:W-:Y:S02]  /*1070*/  STS [UR8+0x164], R27 ;  /* 0x0001641bff007988 */ /* 0x0103e40008000808 */
[----:B------:R-:W4:Y:S01]  /*1080*/  BREV R24, R24 ;  /* 0x0000001800187301 */ /* 0x000f220000000000 */
[----:B--2---:R-:W-:Y:S02]  /*1090*/  LOP3.LUT R23, R8, 0x1, RZ, 0xc0, !PT ;  /* 0x0000000108177812 */ /* 0x004fe400078ec0ff */
[----:B0-----:R-:W-:Y:S02]  /*10a0*/  VOTE.ANY R26, PT, !P6 ;  /* 0x00000000001a7806 */ /* 0x001fe400070e0100 */
[----:B------:R-:W-:-:S02]  /*10b0*/  ISETP.NE.U32.AND P6, PT, R7, 0x1, PT ;  /* 0x000000010700780c */ /* 0x000fc40003fc5070 */
[--C-:B-1----:R-:W-:Y:S01]  /*10c0*/  SHF.R.U32.HI R27, RZ, 0x2, R5.reuse ;  /* 0x00000002ff1b7819 */ /* 0x102fe20000011605 */
[----:B------:R0:W1:Y:S01]  /*10d0*/  BREV R6, R29 ;  /* 0x0000001d00067301 */ /* 0x0000620000000000 */
[----:B------:R-:W-:Y:S01]  /*10e0*/  ISETP.NE.U32.AND P5, PT, R23, 0x1, PT ;  /* 0x000000011700780c */ /* 0x000fe20003fa5070 */
[----:B---3--:R2:W-:Y:S01]  /*10f0*/  STS [UR8+0x168], R28 ;  /* 0x0001681cff007988 */ /* 0x0085e20008000808 */
[----:B------:R-:W-:Y:S02]  /*1100*/  SHF.R.U32.HI R23, RZ, 0x3, R5 ;  /* 0x00000003ff177819 */ /* 0x000fe40000011605 */
[----:B------:R-:W-:Y:S01]  /*1110*/  LOP3.LUT R27, R27, 0x1, RZ, 0xc0, !PT ;  /* 0x000000011b1b7812 */ /* 0x000fe200078ec0ff */
[----:B----4-:R3:W-:Y:S02]  /*1120*/  STS [UR8+0x16c], R24 ;  /* 0x00016c18ff007988 */ /* 0x0107e40008000808 */
[----:B------:R-:W4:Y:S01]  /*1130*/  BREV R7, R25 ;  /* 0x0000001900077301 */ /* 0x000f220000000000 */
[----:B0-----:R-:W-:-:S02]  /*1140*/  LOP3.LUT R29, R23, 0x1, RZ, 0xc0, !PT ;  /* 0x00000001171d7812 */ /* 0x001fc400078ec0ff */
[----:B--2---:R-:W-:Y:S02]  /*1150*/  VOTE.ANY R28, PT, !P3 ;  /* 0x00000000001c7806 */ /* 0x004fe400058e0100 */
[----:B------:R-:W-:Y:S02]  /*1160*/  ISETP.NE.U32.AND P3, PT, R27, 0x1, PT ;  /* 0x000000011b00780c */ /* 0x000fe40003f65070 */
[----:B------:R-:W-:Y:S01]  /*1170*/  SHF.R.U32.HI R27, RZ, 0x1, R5 ;  /* 0x00000001ff1b7819 */ /* 0x000fe20000011605 */
[----:B------:R-:W0:Y:S01]  /*1180*/  BREV R9, R26 ;  /* 0x0000001a00097301 */ /* 0x000e220000000000 */
[----:B------:R-:W-:Y:S01]  /*1190*/  VOTE.ANY R23, PT, !P4 ;  /* 0x0000000000177806 */ /* 0x000fe200060e0100 */
[----:B-1----:R1:W-:Y:S01]  /*11a0*/  STS [UR8+0x170], R6 ;  /* 0x00017006ff007988 */ /* 0x0023e20008000808 */
[----:B------:R-:W-:Y:S02]  /*11b0*/  ISETP.NE.U32.AND P4, PT, R29, 0x1, PT ;  /* 0x000000011d00780c */ /* 0x000fe40003f85070 */
[----:B------:R-:W-:-:S02]  /*11c0*/  LOP3.LUT R27, R27, 0x1, RZ, 0xc0, !PT ;  /* 0x000000011b1b7812 */ /* 0x000fc400078ec0ff */
[----:B---3--:R-:W-:Y:S01]  /*11d0*/  VOTE.ANY R24, PT, !P2 ;  /* 0x0000000000187806 */ /* 0x008fe200050e0100 */
[----:B------:R-:W2:Y:S01]  /*11e0*/  BREV R8, R30 ;  /* 0x0000001e00087301 */ /* 0x000ea20000000000 */
[----:B------:R-:W-:Y:S01]  /*11f0*/  ISETP.NE.U32.AND P2, PT, R27, 0x1, PT ;  /* 0x000000011b00780c */ /* 0x000fe20003f45070 */
[----:B----4-:R3:W-:Y:S01]  /*1200*/  STS [UR8+0x174], R7 ;  /* 0x00017407ff007988 */ /* 0x0107e20008000808 */
[----:B-1----:R-:W-:Y:S02]  /*1210*/  VOTE.ANY R6, PT, !P1 ;  /* 0x0000000000067806 */ /* 0x002fe400048e0100 */
[----:B------:R-:W-:Y:S01]  /*1220*/  VOTE.ANY R27, PT, !P0 ;  /* 0x00000000001b7806 */ /* 0x000fe200040e0100 */
[----:B0-----:R-:W-:Y:S02]  /*1230*/  STS [UR8+0x17c], R9 ;  /* 0x00017c09ff007988 */ /* 0x001fe40008000808 */
[----:B------:R-:W0:Y:S01]  /*1240*/  BREV R25, R31 ;  /* 0x0000001f00197301 */ /* 0x000e220000000000 */
[----:B------:R-:W-:-:S02]  /*1250*/  VOTE.ANY R29, PT, !P5 ;  /* 0x00000000001d7806 */ /* 0x000fc400068e0100 */
[----:B---3--:R-:W-:Y:S02]  /*1260*/  LOP3.LUT R7, R5, 0x1, RZ, 0xc0, !PT ;  /* 0x0000000105077812 */ /* 0x008fe400078ec0ff */
[----:B------:R-:W-:Y:S02]  /*1270*/  VOTE.ANY R5, PT, !P4 ;  /* 0x0000000000057806 */ /* 0x000fe400060e0100 */
[----:B------:R-:W-:Y:S01]  /*1280*/  ISETP.NE.U32.AND P0, PT, R7, 0x1, PT ;  /* 0x000000010700780c */ /* 0x000fe20003f05070 */
[----:B------:R-:W1:Y:S01]  /*1290*/  BREV R6, R6 ;  /* 0x0000000600067301 */ /* 0x000e620000000000 */
[----:B------:R-:W-:Y:S01]  /*12a0*/  VOTE.ANY R7, PT, !P3 ;  /* 0x0000000000077806 */ /* 0x000fe200058e0100 */
[----:B--2---:R2:W-:Y:S01]  /*12b0*/  STS [UR8+0x178], R8 ;  /* 0x00017808ff007988 */ /* 0x0045e20008000808 */
[----:B------:R-:W-:Y:S02]  /*12c0*/  LOP3.LUT R34, R34, 0x1, RZ, 0xc0, !PT ;  /* 0x0000000122227812 */ /* 0x000fe400078ec0ff */
[----:B------:R-:W-:Y:S01]  /*12d0*/  SHF.R.U32.HI R35, RZ, 0x6, R4 ;  /* 0x00000006ff237819 */ /* 0x000fe20000011604 */
[----:B0-----:R0:W-:Y:S02]  /*12e0*/  STS [UR8+0x180], R25 ;  /* 0x00018019ff007988 */ /* 0x0011e40008000808 */
[----:B------:R3:W4:Y:S01]  /*12f0*/  BREV R30, R5 ;  /* 0x00000005001e7301 */ /* 0x0007220000000000 */
[----:B------:R-:W-:-:S02]  /*1300*/  LOP3.LUT R35, R35, 0x1, RZ, 0xc0, !PT ;  /* 0x0000000123237812 */ /* 0x000fc400078ec0ff */
[----:B--2---:R-:W-:Y:S02]  /*1310*/  VOTE.ANY R8, PT, !P2 ;  /* 0x0000000000087806 */ /* 0x004fe400050e0100 */
[----:B------:R-:W-:Y:S01]  /*1320*/  VOTE.ANY R31, PT, !P0 ;  /* 0x00000000001f7806 */ /* 0x000fe200040e0100 */
[----:B-1----:R1:W-:Y:S02]  /*1330*/  STS [UR8+0x194], R6 ;  /* 0x00019406ff007988 */ /* 0x0023e40008000808 */
[----:B------:R2:W5:Y:S01]  /*1340*/  BREV R9, R7 ;  /* 0x0000000700097301 */ /* 0x0005620000000000 */
[----:B---3--:R-:W-:-:S04]  /*1350*/  SHF.R.U32.HI R5, RZ, 0x1f, R4 ;  /* 0x0000001fff057819 */ /* 0x008fc80000011604 */
[----:B------:R-:W-:Y:S02]  /*1360*/  ISETP.NE.U32.AND P4, PT, R5, 0x1, PT ;  /* 0x000000010500780c */ /* 0x000fe40003f85070 */
[--C-:B------:R-:W-:Y:S01]  /*1370*/  SHF.R.U32.HI R5, RZ, 0x1b, R4.reuse ;  /* 0x0000001bff057819 */ /* 0x100fe20000011604 */
[----:B0-----:R0:W3:Y:S01]  /*1380*/  BREV R25, R8 ;  /* 0x0000000800197301 */ /* 0x0010e20000000000 */
[--C-:B--2---:R-:W-:Y:S01]  /*1390*/  SHF.R.U32.HI R7, RZ, 0x1e, R4.reuse ;  /* 0x0000001eff077819 */ /* 0x104fe20000011604 */
[----:B----4-:R-:W-:Y:S01]  /*13a0*/  STS [UR8+0x1a0], R30 ;  /* 0x0001a01eff007988 */ /* 0x010fe20008000808 */
[----:B-1----:R-:W-:Y:S02]  /*13b0*/  SHF.R.U32.HI R6, RZ, 0x1c, R4 ;  /* 0x0000001cff067819 */ /* 0x002fe40000011604 */
[----:B------:R-:W-:Y:S02]  /*13c0*/  LOP3.LUT R7, R7, 0x1, RZ, 0xc0, !PT ;  /* 0x0000000107077812 */ /* 0x000fe400078ec0ff */
[----:B------:R-:W-:Y:S01]  /*13d0*/  LOP3.LUT R5, R5, 0x1, RZ, 0xc0, !PT ;  /* 0x0000000105057812 */ /* 0x000fe200078ec0ff */
[----:B------:R1:W2:Y:S01]  /*13e0*/  BREV R26, R28 ;  /* 0x0000001c001a7301 */ /* 0x0002a20000000000 */
[----:B------:R-:W-:Y:S01]  /*13f0*/  ISETP.NE.U32.AND P2, PT, R7, 0x1, PT ;  /* 0x000000010700780c */ /* 0x000fe20003f45070 */
[----:B-----5:R-:W-:Y:S01]  /*1400*/  STS [UR8+0x1a4], R9 ;  /* 0x0001a409ff007988 */ /* 0x020fe20008000808 */
[----:B------:R-:W-:-:S02]  /*1410*/  LOP3.LUT R6, R6, 0x1, RZ, 0xc0, !PT ;  /* 0x0000000106067812 */ /* 0x000fc400078ec0ff */
[--C-:B0-----:R-:W-:Y:S02]  /*1420*/  SHF.R.U32.HI R8, RZ, 0x1d, R4.reuse ;  /* 0x0000001dff087819 */ /* 0x101fe40000011604 */
[----:B------:R-:W-:Y:S01]  /*1430*/  ISETP.NE.U32.AND P5, PT, R6, 0x1, PT ;  /* 0x000000010600780c */ /* 0x000fe20003fa5070 */
[----:B------:R-:W0:Y:S01]  /*1440*/  BREV R31, R31 ;  /* 0x0000001f001f7301 */ /* 0x000e220000000000 */
[----:B-1----:R-:W-:Y:S01]  /*1450*/  VOTE.ANY R28, PT, !P6 ;  /* 0x00000000001c7806 */ /* 0x002fe200070e0100 */
[----:B---3--:R1:W-:Y:S01]  /*1460*/  STS [UR8+0x1a8], R25 ;  /* 0x0001a819ff007988 */ /* 0x0083e20008000808 */
[----:B------:R-:W-:Y:S02]  /*1470*/  ISETP.NE.U32.AND P6, PT, R5, 0x1, PT ;  /* 0x000000010500780c */ /* 0x000fe40003fc5070 */
[--C-:B------:R-:W-:Y:S02]  /*1480*/  SHF.R.U32.HI R5, RZ, 0x17, R4.reuse ;  /* 0x00000017ff057819 */ /* 0x100fe40000011604 */
[----:B------:R-:W-:Y:S01]  /*1490*/  SHF.R.U32.HI R6, RZ, 0x19, R4 ;  /* 0x00000019ff067819 */ /* 0x000fe20000011604 */
[----:B------:R-:W3:Y:S01]  /*14a0*/  BREV R24, R24 ;  /* 0x0000001800187301 */ /* 0x000ee20000000000 */
[----:B------:R-:W-:Y:S01]  /*14b0*/  LOP3.LUT R5, R5, 0x1, RZ, 0xc0, !PT ;  /* 0x0000000105057812 */ /* 0x000fe200078ec0ff */
[----:B--2---:R-:W-:Y:S01]  /*14c0*/  STS [UR8+0x188], R26 ;  /* 0x0001881aff007988 */ /* 0x004fe20008000808 */
[----:B-1----:R-:W-:-:S02]  /*14d0*/  VOTE.ANY R25, PT, !P2 ;  /* 0x0000000000197806 */ /* 0x002fc400050e0100 */
[----:B------:R-:W-:Y:S02]  /*14e0*/  LOP3.LUT R8, R8, 0x1, RZ, 0xc0, !PT ;  /* 0x0000000108087812 */ /* 0x000fe400078ec0ff */
[----:B------:R-:W-:Y:S01]  /*14f0*/  LOP3.LUT R6, R6, 0x1, RZ, 0xc0, !PT ;  /* 0x0000000106067812 */ /* 0x000fe200078ec0ff */
[----:B------:R-:W1:Y:S01]  /*1500*/  BREV R27, R27 ;  /* 0x0000001b001b7301 */ /* 0x000e620000000000 */
[----:B------:R-:W-:Y:S01]  /*1510*/  ISETP.NE.U32.AND P2, PT, R5, 0x1, PT ;  /* 0x000000010500780c */ /* 0x000fe20003f45070 */
[----:B0-----:R0:W-:Y:S01]  /*1520*/  STS [UR8+0x1ac], R31 ;  /* 0x0001ac1fff007988 */ /* 0x0011e20008000808 */
[--C-:B------:R-:W-:Y:S02]  /*1530*/  SHF.R.U32.HI R5, RZ, 0x14, R4.reuse ;  /* 0x00000014ff057819 */ /* 0x100fe40000011604 */
[----:B------:R-:W-:Y:S02]  /*1540*/  ISETP.NE.U32.AND P3, PT, R8, 0x1, PT ;  /* 0x000000010800780c */ /* 0x000fe40003f65070 */
[----:B------:R-:W-:Y:S01]  /*1550*/  ISETP.NE.U32.AND P1, PT, R6, 0x1, PT ;  /* 0x000000010600780c */ /* 0x000fe20003f25070 */
[----:B------:R-:W2:Y:S01]  /*1560*/  BREV R23, R23 ;  /* 0x0000001700177301 */ /* 0x000ea20000000000 */
[----:B------:R-:W-:Y:S01]  /*1570*/  SHF.R.U32.HI R8, RZ, 0x18, R4 ;  /* 0x00000018ff087819 */ /* 0x000fe20000011604 */
[----:B---3--:R3:W-:Y:S01]  /*1580*/  STS [UR8+0x18c], R24 ;  /* 0x00018c18ff007988 */ /* 0x0087e20008000808 */
[----:B------:R-:W-:-:S02]  /*1590*/  LOP3.LUT R5, R5, 0x1, RZ, 0xc0, !PT ;  /* 0x0000000105057812 */ /* 0x000fc400078ec0ff */
[----:B0-----:R-:W-:Y:S02]  /*15a0*/  VOTE.ANY R31, PT, !P6 ;  /* 0x00000000001f7806 */ /* 0x001fe400070e0100 */
[----:B------:R-:W-:Y:S01]  /*15b0*/  LOP3.LUT R8, R8, 0x1, RZ, 0xc0, !PT ;  /* 0x0000000108087812 */ /* 0x000fe200078ec0ff */
[----:B------:R-:W0:Y:S01]  /*15c0*/  BREV R28, R28 ;  /* 0x0000001c001c7301 */ /* 0x000e220000000000 */
[----:B------:R-:W-:Y:S01]  /*15d0*/  ISETP.NE.U32.AND P6, PT, R5, 0x1, PT ;  /* 0x000000010500780c */ /* 0x000fe20003fc5070 */
[----:B-1----:R1:W-:Y:S01]  /*15e0*/  STS [UR8+0x190], R27 ;  /* 0x0001901bff007988 */ /* 0x0023e20008000808 */
[--C-:B------:R-:W-:Y:S02]  /*15f0*/  SHF.R.U32.HI R5, RZ, 0x12, R4.reuse ;  /* 0x00000012ff057819 */ /* 0x100fe40000011604 */
[----:B------:R-:W-:Y:S02]  /*1600*/  SHF.R.U32.HI R7, RZ, 0x1a, R4 ;  /* 0x0000001aff077819 */ /* 0x000fe40000011604 */
[----:B---3--:R-:W-:Y:S01]  /*1610*/  VOTE.ANY R24, PT, !P4 ;  /* 0x0000000000187806 */ /* 0x008fe200060e0100 */
[----:B------:R-:W3:Y:S01]  /*1620*/  BREV R33, R25 ;  /* 0x0000001900217301 */ /* 0x000ee20000000000 */
[----:B------:R-:W-:Y:S01]  /*1630*/  ISETP.NE.U32.AND P4, PT, R8, 0x1, PT ;  /* 0x000000010800780c */ /* 0x000fe20003f85070 */
[----:B--2---:R2:W-:Y:S01]  /*1640*/  STS [UR8+0x184], R23 ;  /* 0x00018417ff007988 */ /* 0x0045e20008000808 */
[----:B------:R-:W-:-:S02]  /*1650*/  LOP3.LUT R5, R5, 0x1, RZ, 0xc0, !PT ;  /* 0x0000000105057812 */ /* 0x000fc400078ec0ff */
[----:B------:R-:W-:Y:S02]  /*1660*/  LOP3.LUT R7, R7, 0x1, RZ, 0xc0, !PT ;  /* 0x0000000107077812 */ /* 0x000fe400078ec0ff */
[--C-:B------:R-:W-:Y:S01]  /*1670*/  SHF.R.U32.HI R6, RZ, 0x16, R4.reuse ;  /* 0x00000016ff067819 */ /* 0x100fe20000011604 */
[----:B------:R-:W4:Y:S01]  /*1680*/  BREV R29, R29 ;  /* 0x0000001d001d7301 */ /* 0x000f220000000000 */
[----:B-1----:R-:W-:Y:S01]  /*1690*/  VOTE.ANY R27, PT, !P1 ;  /* 0x00000000001b7806 */ /* 0x002fe200048e0100 */
[----:B0-----:R-:W-:Y:S01]  /*16a0*/  STS [UR8+0x198], R28 ;  /* 0x0001981cff007988 */ /* 0x001fe20008000808 */
[----:B------:R-:W-:Y:S02]  /*16b0*/  ISETP.NE.U32.AND P1, PT, R5, 0x1, PT ;  /* 0x000000010500780c */ /* 0x000fe40003f25070 */
[----:B------:R-:W-:Y:S02]  /*16c0*/  ISETP.NE.U32.AND P0, PT, R7, 0x1, PT ;  /* 0x000000010700780c */ /* 0x000fe40003f05070 */
[----:B------:R-:W-:Y:S01]  /*16d0*/  SHF.R.U32.HI R5, RZ, 0x11, R4 ;  /* 0x00000011ff057819 */ /* 0x000fe20000011604 */
[----:B---3--:R-:W-:Y:S01]  /*16e0*/  STS [UR8+0x1b4], R33 ;  /* 0x0001b421ff007988 */ /* 0x008fe20008000808 */
[----:B------:R-:W-:-:S02]  /*16f0*/  LOP3.LUT R6, R6, 0x1, RZ, 0xc0, !PT ;  /* 0x0000000106067812 */ /* 0x000fc400078ec0ff */
[----:B------:R-:W-:Y:S02]  /*1700*/  VOTE.ANY R26, PT, !P3 ;  /* 0x00000000001a7806 */ /* 0x000fe400058e0100 */
[----:B------:R-:W-:Y:S02]  /*1710*/  LOP3.LUT R5, R5, 0x1, RZ, 0xc0, !PT ;  /* 0x0000000105057812 */ /* 0x000fe400078ec0ff */
[----:B------:R-:W-:Y:S01]  /*1720*/  ISETP.NE.U32.AND P3, PT, R6, 0x1, PT ;  /* 0x000000010600780c */ /* 0x000fe20003f65070 */
[----:B----4-:R0:W-:Y:S01]  /*1730*/  STS [UR8+0x19c], R29 ;  /* 0x00019c1dff007988 */ /* 0x0101e20008000808 */
[----:B------:R-:W-:Y:S02]  /*1740*/  SHF.R.U32.HI R6, RZ, 0x13, R4 ;  /* 0x00000013ff067819 */ /* 0x000fe40000011604 */
[----:B--2---:R-:W-:Y:S02]  /*1750*/  VOTE.ANY R23, PT, !P4 ;  /* 0x0000000000177806 */ /* 0x004fe400060e0100 */
[----:B------:R-:W-:-:S02]  /*1760*/  ISETP.NE.U32.AND P4, PT, R5, 0x1, PT ;  /* 0x000000010500780c */ /* 0x000fc40003f85070 */
[--C-:B------:R-:W-:Y:S01]  /*1770*/  SHF.R.U32.HI R5, RZ, 0x10, R4.reuse ;  /* 0x00000010ff057819 */ /* 0x100fe20000011604 */
[----:B0-----:R-:W0:Y:S01]  /*1780*/  BREV R29, R24 ;  /* 0x00000018001d7301 */ /* 0x001e220000000000 */
[----:B------:R-:W-:Y:S02]  /*1790*/  LOP3.LUT R6, R6, 0x1, RZ, 0xc0, !PT ;  /* 0x0000000106067812 */ /* 0x000fe400078ec0ff */
[----:B------:R-:W-:Y:S02]  /*17a0*/  SHF.R.U32.HI R7, RZ, 0x15, R4 ;  /* 0x00000015ff077819 */ /* 0x000fe40000011604 */
[----:B------:R-:W-:Y:S02]  /*17b0*/  VOTE.ANY R28, PT, !P5 ;  /* 0x00000000001c7806 */ /* 0x000fe400068e0100 */
[----:B------:R-:W-:Y:S02]  /*17c0*/  VOTE.ANY R32, PT, !P0 ;  /* 0x0000000000207806 */ /* 0x000fe400040e0100 */
[----:B------:R-:W-:Y:S01]  /*17d0*/  LOP3.LUT R5, R5, 0x1, RZ, 0xc0, !PT ;  /* 0x0000000105057812 */ /* 0x000fe200078ec0ff */
[----:B------:R-:W1:Y:S01]  /*17e0*/  BREV R33, R28 ;  /* 0x0000001c00217301 */ /* 0x000e620000000000 */
[----:B------:R-:W-:-:S02]  /*17f0*/  ISETP.NE.U32.AND P0, PT, R6, 0x1, PT ;  /* 0x000000010600780c */ /* 0x000fc40003f05070 */
[----:B------:R-:W-:Y:S02]  /*1800*/  LOP3.LUT R6, R4, 0x1, RZ, 0xc0, !PT ;  /* 0x0000000104067812 */ /* 0x000fe400078ec0ff */
[----:B------:R-:W-:Y:S01]  /*1810*/  VOTE.ANY R8, PT, !P2 ;  /* 0x0000000000087806 */ /* 0x000fe200050e0100 */
[----:B0-----:R0:W-:Y:S01]  /*1820*/  STS [UR8+0x1b0], R29 ;  /* 0x0001b01dff007988 */ /* 0x0011e20008000808 */
[----:B------:R-:W-:Y:S01]  /*1830*/  LOP3.LUT R7, R7, 0x1, RZ, 0xc0, !PT ;  /* 0x0000000107077812 */ /* 0x000fe200078ec0ff */
[----:B------:R-:W2:Y:S01]  /*1840*/  BREV R32, R32 ;  /* 0x0000002000207301 */ /* 0x000ea20000000000 */
[----:B------:R-:W-:Y:S02]  /*1850*/  ISETP.NE.U32.AND P2, PT, R5, 0x1, PT ;  /* 0x000000010500780c */ /* 0x000fe40003f45070 */
[----:B------:R-:W-:Y:S02]  /*1860*/  VOTE.ANY R5, PT, !P3 ;  /* 0x0000000000057806 */ /* 0x000fe400058e0100 */
[----:B------:R-:W-:-:S02]  /*1870*/  ISETP.NE.U32.AND P3, PT, R6, 0x1, PT ;  /* 0x000000010600780c */ /* 0x000fc40003f65070 */
[----:B------:R-:W-:Y:S01]  /*1880*/  ISETP.NE.U32.AND P5, PT, R7, 0x1, PT ;  /* 0x000000010700780c */ /* 0x000fe20003fa5070 */
[----:B-1----:R1:W-:Y:S01]  /*1890*/  STS [UR8+0x1bc], R33 ;  /* 0x0001bc21ff007988 */ /* 0x0023e20008000808 */
[--C-:B------:R-:W-:Y:S01]  /*18a0*/  SHF.R.U32.HI R6, RZ, 0xf, R4.reuse ;  /* 0x0000000fff067819 */ /* 0x100fe20000011604 */
[----:B0-----:R-:W0:Y:S01]  /*18b0*/  BREV R29, R26 ;  /* 0x0000001a001d7301 */ /* 0x001e220000000000 */
[--C-:B------:R-:W-:Y:S02]  /*18c0*/  SHF.R.U32.HI R9, RZ, 0xd, R4.reuse ;  /* 0x0000000dff097819 */ /* 0x100fe40000011604 */
[----:B------:R-:W-:Y:S02]  /*18d0*/  LOP3.LUT R7, R6, 0x1, RZ, 0xc0, !PT ;  /* 0x0000000106077812 */ /* 0x000fe400078ec0ff */
[----:B------:R-:W-:Y:S01]  /*18e0*/  LOP3.LUT R9, R9, 0x1, RZ, 0xc0, !PT ;  /* 0x0000000109097812 */ /* 0x000fe200078ec0ff */
[----:B--2---:R-:W-:Y:S01]  /*18f0*/  STS [UR8+0x1c4], R32 ;  /* 0x0001c420ff007988 */ /* 0x004fe20008000808 */
[----:B-1----:R-:W-:-:S02]  /*1900*/  SHF.R.U32.HI R33, RZ, 0x8, R4 ;  /* 0x00000008ff217819 */ /* 0x002fc40000011604 */
[----:B------:R-:W-:Y:S02]  /*1910*/  VOTE.ANY R6, PT, !P3 ;  /* 0x0000000000067806 */ /* 0x000fe400058e0100 */
[----:B------:R-:W-:Y:S02]  /*1920*/  ISETP.NE.U32.AND P3, PT, R7, 0x1, PT ;  /* 0x000000010700780c */ /* 0x000fe40003f65070 */
[----:B------:R-:W-:Y:S02]  /*1930*/  VOTE.ANY R7, PT, !P5 ;  /* 0x0000000000077806 */ /* 0x000fe400068e0100 */
[----:B------:R-:W-:Y:S01]  /*1940*/  ISETP.NE.U32.AND P5, PT, R9, 0x1, PT ;  /* 0x000000010900780c */ /* 0x000fe20003fa5070 */
[----:B0-----:R0:W-:Y:S01]  /*1950*/  STS [UR8+0x1b8], R29 ;  /* 0x0001b81dff007988 */ /* 0x0011e20008000808 */
[----:B------:R-:W-:Y:S01]  /*1960*/  VOTE.ANY R9, PT, !P6 ;  /* 0x0000000000097806 */ /* 0x000fe200070e0100 */
[----:B------:R-:W1:Y:S01]  /*1970*/  BREV R6, R6 ;  /* 0x0000000600067301 */ /* 0x000e620000000000 */
[----:B------:R-:W-:-:S02]  /*1980*/  ISETP.NE.U32.AND P6, PT, R34, 0x1, PT ;  /* 0x000000012200780c */ /* 0x000fc40003fc5070 */
[----:B------:R-:W-:Y:S02]  /*1990*/  LOP3.LUT R33, R33, 0x1, RZ, 0xc0, !PT ;  /* 0x0000000121217812 */ /* 0x000fe400078ec0ff */
[--C-:B------:R-:W-:Y:S02]  /*19a0*/  SHF.R.U32.HI R34, RZ, 0xb, R4.reuse ;  /* 0x0000000bff227819 */ /* 0x100fe40000011604 */
[----:B------:R-:W-:Y:S01]  /*19b0*/  SHF.R.U32.HI R30, RZ, 0xe, R4 ;  /* 0x0000000eff1e7819 */ /* 0x000fe20000011604 */
[----:B------:R-:W2:Y:S01]  /*19c0*/  BREV R9, R9 ;  /* 0x0000000900097301 */ /* 0x000ea20000000000 */
[----:B------:R-:W-:Y:S02]  /*19d0*/  VOTE.ANY R28, PT, !P2 ;  /* 0x00000000001c7806 */ /* 0x000fe400050e0100 */
[----:B------:R-:W-:Y:S02]  /*19e0*/  LOP3.LUT R34, R34, 0x1, RZ, 0xc0, !PT ;  /* 0x0000000122227812 */ /* 0x000fe400078ec0ff */
[----:B------:R-:W-:-:S02]  /*19f0*/  ISETP.NE.U32.AND P2, PT, R33, 0x1, PT ;  /* 0x000000012100780c */ /* 0x000fc40003f45070 */
[----:B------:R-:W-:Y:S01]  /*1a00*/  LOP3.LUT R30, R30, 0x1, RZ, 0xc0, !PT ;  /* 0x000000011e1e7812 */ /* 0x000fe200078ec0ff */
[----:B------:R-:W3:Y:S01]  /*1a10*/  BREV R33, R27 ;  /* 0x0000001b00217301 */ /* 0x000ee20000000000 */
[----:B------:R-:W-:Y:S01]  /*1a20*/  VOTE.ANY R24, PT, !P0 ;  /* 0x0000000000187806 */ /* 0x000fe200040e0100 */
[----:B-1----:R-:W-:Y:S01]  /*1a30*/  STS [UR8+0x22c], R6 ;  /* 0x00022c06ff007988 */ /* 0x002fe20008000808 */
[----:B------:R-:W-:Y:S02]  /*1a40*/  ISETP.NE.U32.AND P0, PT, R34, 0x1, PT ;  /* 0x000000012200780c */ /* 0x000fe40003f05070 */
[----:B------:R-:W-:Y:S02]  /*1a50*/  SHF.R.U32.HI R34, RZ, 0xa, R4 ;  /* 0x0000000aff227819 */ /* 0x000fe40000011604 */
[----:B------:R-:W-:Y:S01]  /*1a60*/  VOTE.ANY R26, PT, !P4 ;  /* 0x00000000001a7806 */ /* 0x000fe200060e0100 */
[----:B--2---:R-:W-:Y:S01]  /*1a70*/  STS [UR8+0x1dc], R9 ;  /* 0x0001dc09ff007988 */ /* 0x004fe20008000808 */
[----:B------:R-:W-:Y:S01]  /*1a80*/  ISETP.NE.U32.AND P4, PT, R30, 0x1, PT ;  /* 0x000000011e00780c */ /* 0x000fe20003f85070 */
[----:B------:R-:W1:Y:S01]  /*1a90*/  BREV R24, R24 ;  /* 0x0000001800187301 */ /* 0x000e620000000000 */
[----:B------:R-:W-:-:S02]  /*1aa0*/  LOP3.LUT R34, R34, 0x1, RZ, 0xc0, !PT ;  /* 0x0000000122227812 */ /* 0x000fc400078ec0ff */
[--C-:B------:R-:W-:Y:S02]  /*1ab0*/  SHF.R.U32.HI R30, RZ, 0x7, R4.reuse ;  /* 0x00000007ff1e7819 */ /* 0x100fe40000011604 */
[----:B------:R-:W-:Y:S01]  /*1ac0*/  VOTE.ANY R25, PT, !P1 ;  /* 0x0000000000197806 */ /* 0x000fe200048e0100 */
[----:B---3--:R2:W-:Y:S01]  /*1ad0*/  STS [UR8+0x1c8], R33 ;  /* 0x0001c821ff007988 */ /* 0x0085e20008000808 */
[----:B0-----:R-:W-:Y:S01]  /*1ae0*/  SHF.R.U32.HI R29, RZ, 0x9, R4 ;  /* 0x00000009ff1d7819 */ /* 0x001fe20000011604 */
[----:B------:R-:W0:Y:S01]  /*1af0*/  BREV R26, R26 ;  /* 0x0000001a001a7301 */ /* 0x000e220000000000 */
[----:B------:R-:W-:Y:S02]  /*1b00*/  ISETP.NE.U32.AND P1, PT, R34, 0x1, PT ;  /* 0x000000012200780c */ /* 0x000fe40003f25070 */
[----:B------:R-:W-:Y:S02]  /*1b10*/  LOP3.LUT R30, R30, 0x1, RZ, 0xc0, !PT ;  /* 0x000000011e1e7812 */ /* 0x000fe400078ec0ff */
[----:B------:R-:W-:-:S02]  /*1b20*/  LOP3.LUT R29, R29, 0x1, RZ, 0xc0, !PT ;  /* 0x000000011d1d7812 */ /* 0x000fc400078ec0ff */
[----:B------:R-:W-:Y:S01]  /*1b30*/  P2R R32, PR, RZ, 0x4 ;  /* 0x00000004ff207803 */ /* 0x000fe20000000000 */
[----:B------:R3:W4:Y:S01]  /*1b40*/  BREV R34, R31 ;  /* 0x0000001f00227301 */ /* 0x0007220000000000 */
[----:B------:R-:W-:Y:S01]  /*1b50*/  ISETP.NE.U32.AND P2, PT, R29, 0x1, PT ;  /* 0x000000011d00780c */ /* 0x000fe20003f45070 */
[----:B-1----:R-:W-:Y:S01]  /*1b60*/  STS [UR8+0x1e0], R24 ;  /* 0x0001e018ff007988 */ /* 0x002fe20008000808 */
[----:B------:R-:W-:Y:S02]  /*1b70*/  VOTE.ANY R27, PT, !P5 ;  /* 0x00000000001b7806 */ /* 0x000fe400068e0100 */
[----:B------:R-:W-:Y:S01]  /*1b80*/  SHF.R.U32.HI R29, RZ, 0x2, R4 ;  /* 0x00000002ff1d7819 */ /* 0x000fe20000011604 */
[----:B0-----:R-:W-:Y:S02]  /*1b90*/  STS [UR8+0x1e8], R26 ;  /* 0x0001e81aff007988 */ /* 0x001fe40008000808 */
[----:B--2---:R-:W0:Y:S01]  /*1ba0*/  BREV R33, R8 ;  /* 0x0000000800217301 */ /* 0x004e220000000000 */
[----:B---3--:R-:W-:-:S02]  /*1bb0*/  VOTE.ANY R31, PT, !P3 ;  /* 0x00000000001f7806 */ /* 0x008fc400058e0100 */
[----:B------:R-:W-:Y:S02]  /*1bc0*/  ISETP.NE.U32.AND P3, PT, R30, 0x1, PT ;  /* 0x000000011e00780c */ /* 0x000fe40003f65070 */
[----:B------:R-:W-:Y:S02]  /*1bd0*/  VOTE.ANY R30, PT, !P4 ;  /* 0x00000000001e7806 */ /* 0x000fe400060e0100 */
[----:B------:R-:W-:Y:S01]  /*1be0*/  ISETP.NE.U32.AND P4, PT, R35, 0x1, PT ;  /* 0x000000012300780c */ /* 0x000fe20003f85070 */
[----:B----4-:R1:W-:Y:S01]  /*1bf0*/  STS [UR8+0x1c0], R34 ;  /* 0x0001c022ff007988 */ /* 0x0103e20008000808 */
[----:B------:R-:W-:Y:S01]  /*1c00*/  SHF.R.U32.HI R35, RZ, 0x5, R4 ;  /* 0x00000005ff237819 */ /* 0x000fe20000011604 */
[----:B------:R-:W2:Y:S01]  /*1c10*/  BREV R25, R25 ;  /* 0x0000001900197301 */ /* 0x000ea20000000000 */
[----:B------:R-:W-:Y:S02]  /*1c20*/  LOP3.LUT R29, R29, 0x1, RZ, 0xc0, !PT ;  /* 0x000000011d1d7812 */ /* 0x000fe400078ec0ff */
[----:B------:R-:W-:Y:S01]  /*1c30*/  LOP3.LUT R35, R35, 0x1, RZ, 0xc0, !PT ;  /* 0x0000000123237812 */ /* 0x000fe200078ec0ff */
[----:B0-----:R0:W-:Y:S01]  /*1c40*/  STS [UR8+0x1d0], R33 ;  /* 0x0001d021ff007988 */ /* 0x0011e20008000808 */
[----:B------:R-:W-:-:S02]  /*1c50*/  VOTE.ANY R8, PT, !P0 ;  /* 0x0000000000087806 */ /* 0x000fc400040e0100 */
[----:B------:R-:W-:Y:S01]  /*1c60*/  ISETP.NE.U32.AND P5, PT, R35, 0x1, PT ;  /* 0x000000012300780c */ /* 0x000fe20003fa5070 */
[----:B-1----:R1:W3:Y:S01]  /*1c70*/  BREV R34, R23 ;  /* 0x0000001700227301 */ /* 0x0022e20000000000 */
[----:B------:R-:W-:Y:S02]  /*1c80*/  SHF.R.U32.HI R35, RZ, 0x4, R4 ;  /* 0x00000004ff237819 */ /* 0x000fe40000011604 */
[----:B------:R-:W-:Y:S02]  /*1c90*/  VOTE.ANY R24, PT, !P4 ;  /* 0x0000000000187806 */ /* 0x000fe400060e0100 */
[----:B------:R-:W-:Y:S01]  /*1ca0*/  LOP3.LUT R35, R35, 0x1, RZ, 0xc0, !PT ;  /* 0x0000000123237812 */ /* 0x000fe200078ec0ff */
[----:B--2---:R2:W-:Y:S02]  /*1cb0*/  STS [UR8+0x1e4], R25 ;  /* 0x0001e419ff007988 */ /* 0x0045e40008000808 */
[----:B0-----:R0:W4:Y:S01]  /*1cc0*/  BREV R33, R7 ;  /* 0x0000000700217301 */ /* 0x0011220000000000 */
[----:B-1----:R-:W-:-:S02]  /*1cd0*/  VOTE.ANY R23, PT, !P6 ;  /* 0x0000000000177806 */ /* 0x002fc400070e0100 */
[----:B------:R-:W-:Y:S02]  /*1ce0*/  ISETP.NE.U32.AND P6, PT, R35, 0x1, PT ;  /* 0x000000012300780c */ /* 0x000fe40003fc5070 */
[--C-:B------:R-:W-:Y:S02]  /*1cf0*/  SHF.R.U32.HI R35, RZ, 0x3, R4.reuse ;  /* 0x00000003ff237819 */ /* 0x100fe40000011604 */
[----:B------:R-:W-:Y:S01]  /*1d00*/  SHF.R.U32.HI R4, RZ, 0x1, R4 ;  /* 0x00000001ff047819 */ /* 0x000fe20000011604 */
[----:B---3--:R1:W-:Y:S01]  /*1d10*/  STS [UR8+0x1cc], R34 ;  /* 0x0001cc22ff007988 */ /* 0x0083e20008000808 */
[----:B0-----:R-:W-:Y:S01]  /*1d20*/  VOTE.ANY R7, PT, !P2 ;  /* 0x0000000000077806 */ /* 0x001fe200050e0100 */
[----:B------:R-:W0:Y:S01]  /*1d30*/  BREV R28, R28 ;  /* 0x0000001c001c7301 */ /* 0x000e220000000000 */
[----:B------:R-:W-:Y:S02]  /*1d40*/  ISETP.NE.AND P2, PT, R32, RZ, PT ;  /* 0x000000ff2000720c */ /* 0x000fe40003f45270 */
[----:B------:R-:W-:-:S02]  /*1d50*/  LOP3.LUT R35, R35, 0x1, RZ, 0xc0, !PT ;  /* 0x0000000123237812 */ /* 0x000fc400078ec0ff */
[----:B------:R-:W-:Y:S01]  /*1d60*/  LOP3.LUT R9, R4, 0x1, RZ, 0xc0, !PT ;  /* 0x0000000104097812 */ /* 0x000fe200078ec0ff */
[----:B----4-:R-:W-:Y:S01]  /*1d70*/  STS [UR8+0x1d8], R33 ;  /* 0x0001d821ff007988 */ /* 0x010fe20008000808 */
[----:B------:R-:W-:Y:S01]  /*1d80*/  ISETP.NE.U32.AND P0, PT, R35, 0x1, PT ;  /* 0x000000012300780c */ /* 0x000fe20003f05070 */
[----:B------:R-:W3:Y:S01]  /*1d90*/  BREV R27, R27 ;  /* 0x0000001b001b7301 */ /* 0x000ee20000000000 */
[----:B--2---:R-:W-:Y:S02]  /*1da0*/  VOTE.ANY R25, PT, !P5 ;  /* 0x0000000000197806 */ /* 0x004fe400068e0100 */
[----:B------:R-:W-:-:S03]  /*1db0*/  VOTE.ANY R26, PT, !P6 ;  /* 0x00000000001a7806 */ /* 0x000fc600070e0100 */
[----:B------:R-:W-:Y:S01]  /*1dc0*/  VOTE.ANY R4, PT, !P2 ;  /* 0x0000000000047806 */ /* 0x000fe200050e0100 */
[----:B0-----:R0:W-:Y:S01]  /*1dd0*/  STS [UR8+0x1ec], R28 ;  /* 0x0001ec1cff007988 */ /* 0x0011e20008000808 */
[----:B-1----:R1:W2:Y:S01]  /*1de0*/  BREV R34, R5 ;  /* 0x0000000500227301 */ /* 0x0022a20000000000 */
[----:B------:R-:W-:Y:S02]  /*1df0*/  ISETP.NE.U32.AND P2, PT, R9, 0x1, PT ;  /* 0x000000010900780c */ /* 0x000fe40003f45070 */
[----:B------:R-:W-:Y:S01]  /*1e00*/  VOTE.ANY R9, PT, !P3 ;  /* 0x0000000000097806 */ /* 0x000fe200058e0100 */
[----:B---3--:R3:W-:Y:S01]  /*1e10*/  STS [UR8+0x1f8], R27 ;  /* 0x0001f81bff007988 */ /* 0x0087e20008000808 */
[----:B0-----:R-:W-:-:S03]  /*1e20*/  VOTE.ANY R28, PT, !P0 ;  /* 0x00000000001c7806 */ /* 0x001fc600040e0100 */
[----:B------:R-:W0:Y:S01]  /*1e30*/  BREV R31, R31 ;  /* 0x0000001f001f7301 */ /* 0x000e220000000000 */
[----:B-1----:R-:W-:Y:S02]  /*1e40*/  VOTE.ANY R5, PT, !P1 ;  /* 0x0000000000057806 */ /* 0x002fe400048e0100 */
[----:B------:R-:W-:Y:S02]  /*1e50*/  ISETP.NE.U32.AND P1, PT, R29, 0x1, PT ;  /* 0x000000011d00780c */ /* 0x000fe40003f25070 */
[----:B------:R-:W-:Y:S01]  /*1e60*/  ISETP.LE.AND P0, PT, R18, UR4, PT ;  /* 0x0000000412007c0c */ /* 0x000fe2000bf03270 */
[----:B--2---:R-:W-:Y:S01]  /*1e70*/  STS [UR8+0x1d4], R34 ;  /* 0x0001d422ff007988 */ /* 0x004fe20008000808 */
[----:B---3--:R-:W-:Y:S01]  /*1e80*/  VOTE.ANY R27, PT, !P2 ;  /* 0x00000000001b7806 */ /* 0x008fe200050e0100 */
[----:B------:R-:W1:Y:S02]  /*1e90*/  BREV R30, R30 ;  /* 0x0000001e001e7301 */ /* 0x000e640000000000 */
[----:B0-----:R-:W-:Y:S06]  /*1ea0*/  STS [UR8+0x1f0], R31 ;  /* 0x0001f01fff007988 */ /* 0x001fec0008000808 */
[----:B------:R-:W-:Y:S01]  /*1eb0*/  VOTE.ANY R29, PT, !P1 ;  /* 0x00000000001d7806 */ /* 0x000fe200048e0100 */
        /* <DEDUP_REMOVED lines=24> */
[----:B0-----:R-:W-:Y:S04]  /*2040*/  STS [UR8+0x224], R29 ;  /* 0x0002241dff007988 */ /* 0x001fe80008000808 */
[----:B-1----:R-:W-:Y:S04]  /*2050*/  STS [UR8+0x228], R27 ;  /* 0x0002281bff007988 */ /* 0x002fe80008000808 */
        /* <DEDUP_REMOVED lines=57> */
[----:B------:R-:W-:Y:S01]  /*23f0*/  IADD3 R5, P1, PT, R2, 0x20, RZ ;  /* 0x0000002002057810 */ /* 0x000fe20007f3e0ff */
[----:B------:R1:W-:Y:S04]  /*2400*/  STS [R13+0x180], R8 ;  /* 0x000180080d007388 */ /* 0x0003e80000000800 */
[----:B------:R-:W0:Y:S01]  /*2410*/  LDS R25, [R14+0x180] ;  /* 0x000180000e197984 */ /* 0x000e220000000800 */
[----:B-1----:R-:W-:Y:S01]  /*2420*/  IMAD.X R8, RZ, RZ, R3, P1 ;  /* 0x000000ffff087224 */ /* 0x002fe200008e0603 */
[----:B0-----:R-:W-:-:S05]  /*2430*/  IADD3 R25, PT, PT, R9, R25, -R4 ;  /* 0x0000001909197210 */ /* 0x001fca0007ffe804 */
[----:B------:R2:W-:Y:S01]  /*2440*/  STS [R14+0x180], R25 ;  /* 0x000180190e007388 */ /* 0x0005e20000000800 */
[----:B------:R-:W-:Y:S05]  /*2450*/  @!P0 BRA `(.L_x_2794) ;  /* 0xffffffdc00dc8947 */ /* 0x000fea000383ffff */
.L_x_2791:
[----:B------:R-:W3:Y:S01]  /*2460*/  LDS R4, [R14] ;  /* 0x000000000e047984 */ /* 0x000ee20000000800 */
[----:B-1----:R-:W-:-:S03]  /*2470*/  ISETP.GT.AND P0, PT, R6, -0x1, PT ;  /* 0xffffffff0600780c */ /* 0x002fc60003f04270 */
[----:B------:R-:W1:Y:S04]  /*2480*/  LDS R7, [R13+0x80] ;  /* 0x000080000d077984 */ /* 0x000e680000000800 */
[----:B0-----:R-:W0:Y:S04]  /*2490*/  LDS R2, [R13+0x100] ;  /* 0x000100000d027984 */ /* 0x001e280000000800 */
[----:B------:R-:W4:Y:S04]  /*24a0*/  LDS R5, [R14+0x80] ;  /* 0x000080000e057984 */ /* 0x000f280000000800 */
[----:B------:R-:W5:Y:S04]  /*24b0*/  LDS R8, [R14+0x100] ;  /* 0x000100000e087984 */ /* 0x000f680000000800 */
[----:B------:R2:W5:Y:S04]  /*24c0*/  LDS R3, [R13+0x180] ;  /* 0x000180000d037984 */ /* 0x0005680000000800 */
[----:B------:R-:W5:Y:S01]  /*24d0*/  LDS R9, [R14+0x180] ;  /* 0x000180000e097984 */ /* 0x000f620000000800 */
[----:B--2---:R-:W-:Y:S01]  /*24e0*/  IMAD.SHL.U32 R13, R0, 0x8, RZ ;  /* 0x00000008000d7824 */ /* 0x004fe200078e00ff */
[----:B---3--:R-:W-:-:S02]  /*24f0*/  ISETP.GT.AND P2, PT, R4, -0x1, PT ;  /* 0xffffffff0400780c */ /* 0x008fc40003f44270 */
[----:B------:R-:W-:Y:S02]  /*2500*/  VOTE.ANY R4, PT, P0 ;  /* 0x0000000000047806 */ /* 0x000fe400000e0100 */
[----:B-1----:R-:W-:Y:S02]  /*2510*/  ISETP.GT.AND P1, PT, R7, -0x1, PT ;  /* 0xffffffff0700780c */ /* 0x002fe40003f24270 */
[----:B0-----:R-:W-:Y:S02]  /*2520*/  ISETP.GT.AND P0, PT, R2, -0x1, PT ;  /* 0xffffffff0200780c */ /* 0x001fe40003f04270 */
[----:B------:R-:W-:Y:S01]  /*2530*/  BREV R4, R4 ;  /* 0x0000000400047301 */ /* 0x000fe20000000000 */
[----:B----4-:R-:W-:-:S04]  /*2540*/  ISETP.GT.AND P3, PT, R5, -0x1, PT ;  /* 0xffffffff0500780c */ /* 0x010fc80003f64270 */
[----:B------:R-:W-:Y:S02]  /*2550*/  VOTE.ANY R5, PT, P2 ;  /* 0x0000000000057806 */ /* 0x000fe400010e0100 */
[----:B-----5:R-:W-:Y:S02]  /*2560*/  ISETP.GT.AND P2, PT, R8, -0x1, PT ;  /* 0xffffffff0800780c */ /* 0x020fe40003f44270 */
[----:B------:R-:W-:Y:S02]  /*2570*/  VOTE.ANY R6, PT, P1 ;  /* 0x0000000000067806 */ /* 0x000fe400008e0100 */
[----:B------:R-:W-:Y:S01]  /*2580*/  ISETP.GT.AND P1, PT, R3, -0x1, PT ;  /* 0xffffffff0300780c */ /* 0x000fe20003f24270 */
[----:B------:R-:W-:Y:S01]  /*2590*/  BREV R5, R5 ;  /* 0x0000000500057301 */ /* 0x000fe20000000000 */
[----:B------:R-:W-:Y:S01]  /*25a0*/  VOTE.ANY R8, PT, P0 ;  /* 0x0000000000087806 */ /* 0x000fe200000e0100 */
[----:B------:R-:W0:Y:S01]  /*25b0*/  LDC.64 R2, c[0x0][0x390] ;  /* 0x0000e400ff027b82 */ /* 0x000e220000000a00 */
[----:B------:R-:W-:-:S02]  /*25c0*/  ISETP.GT.AND P0, PT, R9, -0x1, PT ;  /* 0xffffffff0900780c */ /* 0x000fc40003f04270 */
[----:B------:R-:W-:-:S03]  /*25d0*/  VOTE.ANY R7, PT, P3 ;  /* 0x0000000000077806 */ /* 0x000fc600018e0100 */
[----:B------:R-:W-:Y:S01]  /*25e0*/  VOTE.ANY R9, PT, P2 ;  /* 0x0000000000097806 */ /* 0x000fe200010e0100 */
[----:B------:R-:W-:Y:S03]  /*25f0*/  BREV R6, R6 ;  /* 0x0000000600067301 */ /* 0x000fe60000000000 */
[----:B------:R-:W-:-:S04]  /*2600*/  VOTE.ANY R10, PT, P1 ;  /* 0x00000000000a7806 */ /* 0x000fc800008e0100 */
[----:B------:R-:W-:Y:S01]  /*2610*/  VOTE.ANY R11, PT, P0 ;  /* 0x00000000000b7806 */ /* 0x000fe200000e0100 */
[----:B------:R-:W1:Y:S08]  /*2620*/  BREV R7, R7 ;  /* 0x0000000700077301 */ /* 0x000e700000000000 */
[----:B------:R-:W-:Y:S01]  /*2630*/  BREV R8, R8 ;  /* 0x0000000800087301 */ /* 0x000fe20000000000 */
[----:B0-----:R-:W-:-:S05]  /*2640*/  IMAD.WIDE.U32 R2, R13, 0x4, R2 ;  /* 0x000000040d027825 */ /* 0x001fca00078e0002 */
[----:B-1----:R-:W-:Y:S02]  /*2650*/  STG.E.128 desc[UR10][R2.64], R4 ;  /* 0x0000000402007986 */ /* 0x002fe4000c101d0a */
[----:B------:R-:W-:Y:S08]  /*2660*/  BREV R10, R10 ;  /* 0x0000000a000a7301 */ /* 0x000ff00000000000 */
[----:B------:R-:W-:Y:S08]  /*2670*/  BREV R9, R9 ;  /* 0x0000000900097301 */ /* 0x000ff00000000000 */
[----:B------:R-:W0:Y:S02]  /*2680*/  BREV R11, R11 ;  /* 0x0000000b000b7301 */ /* 0x000e240000000000 */
[----:B0-----:R-:W-:Y:S01]  /*2690*/  STG.E.128 desc[UR10][R2.64+0x10], R8 ;  /* 0x0000100802007986 */ /* 0x001fe2000c101d0a */
[----:B------:R-:W-:Y:S05]  /*26a0*/  EXIT ;  /* 0x000000000000794d */ /* 0x000fea0003800000 */
.L_x_2795:
        /* <DEDUP_REMOVED lines=13> */
.L_x_3011:


//--------------------- .text._Z14spmm4_bin_op_1PKhPKjPjPKiS5_i --------------------------
	.section	.text._Z14spmm4_bin_op_1PKhPKjPjPKiS5_i,"ax",@progbits
	.align	128
        .global         _Z14spmm4_bin_op_1PKhPKjPjPKiS5_i
        .type           _Z14spmm4_bin_op_1PKhPKjPjPKiS5_i,@function
        .size           _Z14spmm4_bin_op_1PKhPKjPjPKiS5_i,(.L_x_3012 - _Z14spmm4_bin_op_1PKhPKjPjPKiS5_i)
        .other          _Z14spmm4_bin_op_1PKhPKjPjPKiS5_i,@"STO_CUDA_ENTRY STV_DEFAULT"
_Z14spmm4_bin_op_1PKhPKjPjPKiS5_i:
.text._Z14spmm4_bin_op_1PKhPKjPjPKiS5_i:
        /* <DEDUP_REMOVED lines=15> */
[----:B------:R-:W2:Y:S01]  /*00f0*/  LDG.E.CONSTANT R0, desc[UR8][R2.64+0x4] ;  /* 0x0000040802007981 */ /* 0x000ea2000c1e9900 */
[----:B------:R-:W0:Y:S01]  /*0100*/  S2UR UR7, SR_CgaCtaId ;  /* 0x00000000000779c3 */ /* 0x000e220000008800 */
[----:B------:R-:W-:Y:S01]  /*0110*/  UMOV UR4, 0x400 ;  /* 0x0000040000047882 */ /* 0x000fe20000000000 */
[----:B------:R-:W1:Y:S01]  /*0120*/  S2R R16, SR_LANEID ;  /* 0x0000000000107919 */ /* 0x000e620000000000 */
[----:B------:R-:W-:-:S04]  /*0130*/  UIADD3 UR5, UPT, UPT, UR4, 0x130, URZ ;  /* 0x0000013004057890 */ /* 0x000fc8000fffe0ff */
[----:B0-----:R-:W-:Y:S02]  /*0140*/  ULEA UR5, UR7, UR5, 0x18 ;  /* 0x0000000507057291 */ /* 0x001fe4000f8ec0ff */
[----:B------:R-:W-:-:S04]  /*0150*/  ULEA UR10, UR7, UR4, 0x18 ;  /* 0x00000004070a7291 */ /* 0x000fc8000f8ec0ff */
[----:B-1----:R-:W-:-:S05]  /*0160*/  LEA R4, R16, UR5, 0x4 ;  /* 0x0000000510047c11 */ /* 0x002fca000f8e20ff */
[----:B------:R-:W-:Y:S01]  /*0170*/  STS.128 [UR10+0x20], RZ ;  /* 0x000020ffff007988 */ /* 0x000fe20008000c0a */
[----:B------:R-:W-:-:S03]  /*0180*/  LEA R24, R16, UR5, 0x2 ;  /* 0x0000000510187c11 */ /* 0x000fc6000f8e10ff */
[----:B------:R0:W-:Y:S01]  /*0190*/  STS.128 [R4], RZ ;  /* 0x000000ff04007388 */ /* 0x0001e20000000c00 */
[----:B--2---:R-:W-:-:S05]  /*01a0*/  IMAD.IADD R27, R0, 0x1, -R25 ;  /* 0x00000001001b7824 */ /* 0x004fca00078e0a19 */
[----:B------:R-:W-:-:S13]  /*01b0*/  ISETP.GE.AND P0, PT, R27, 0x1, PT ;  /* 0x000000011b00780c */ /* 0x000fda0003f06270 */
[----:B0-----:R-:W-:Y:S05]  /*01c0*/  @!P0 BRA `(.L_x_2796) ;  /* 0x0000001000608947 */ /* 0x001fea0003800000 */
[----:B------:R-:W0:Y:S01]  /*01d0*/  LDCU.64 UR12, c[0x0][0x3a0] ;  /* 0x00007400ff0c77ac */ /* 0x000e220008000a00 */
[C---:B------:R-:W-:Y:S01]  /*01e0*/  SHF.R.U64 R4, R16.reuse, 0x2, RZ ;  /* 0x0000000210047819 */ /* 0x040fe200000012ff */
[----:B------:R-:W-:Y:S01]  /*01f0*/  VIADD R0, R27, 0x7 ;  /* 0x000000071b007836 */ /* 0x000fe20000000000 */
[----:B------:R-:W-:Y:S01]  /*0200*/  SHF.R.U32.HI R18, RZ, 0x2, R16 ;  /* 0x00000002ff127819 */ /* 0x000fe20000011610 */
[----:B------:R-:W-:Y:S01]  /*0210*/  UIADD3 UR5, UPT, UPT, UR4, 0x30, URZ ;  /* 0x0000003004057890 */ /* 0x000fe2000fffe0ff */
[C---:B------:R-:W-:Y:S01]  /*0220*/  IADD3 R4, P0, PT, R25.reuse, R4, RZ ;  /* 0x0000000419047210 */ /* 0x040fe20007f1e0ff */
[----:B------:R-:W-:Y:S01]  /*0230*/  UIADD3 UR6, UPT, UPT, UR4, 0xb0, URZ ;  /* 0x000000b004067890 */ /* 0x000fe2000fffe0ff */
[----:B------:R-:W-:Y:S01]  /*0240*/  SHF.R.S32.HI R3, RZ, 0x1f, R0 ;  /* 0x0000001fff037819 */ /* 0x000fe20000011400 */
[----:B------:R-:W-:Y:S01]  /*0250*/  UIADD3 UR4, UPT, UPT, UR4, 0x20, URZ ;  /* 0x0000002004047890 */ /* 0x000fe2000fffe0ff */
[C---:B------:R-:W-:Y:S01]  /*0260*/  LEA.HI.X.SX32 R5, R25.reuse, RZ, 0x1, P0 ;  /* 0x000000ff19057211 */ /* 0x040fe200000f0eff */
[----:B------:R-:W-:Y:S01]  /*0270*/  ULEA UR5, UR7, UR5, 0x18 ;  /* 0x0000000507057291 */ /* 0x000fe2000f8ec0ff */
[----:B------:R-:W-:Y:S01]  /*0280*/  IMAD.SHL.U32 R25, R25, 0x4, RZ ;  /* 0x0000000419197824 */ /* 0x000fe200078e00ff */
[----:B------:R-:W-:Y:S01]  /*0290*/  ULEA UR6, UR7, UR6, 0x18 ;  /* 0x0000000607067291 */ /* 0x000fe2000f8ec0ff */
[----:B------:R-:W-:Y:S01]  /*02a0*/  LEA.HI R19, R3, R0, RZ, 0x3 ;  /* 0x0000000003137211 */ /* 0x000fe200078f18ff */
[----:B------:R-:W-:Y:S01]  /*02b0*/  ULEA UR4, UR7, UR4, 0x18 ;  /* 0x0000000407047291 */ /* 0x000fe2000f8ec0ff */
[----:B------:R-:W-:Y:S01]  /*02c0*/  LOP3.LUT R23, R16, 0x3, RZ, 0xc0, !PT ;  /* 0x0000000310177812 */ /* 0x000fe200078ec0ff */
[----:B------:R-:W-:Y:S01]  /*02d0*/  IMAD.MOV.U32 R17, RZ, RZ, R16 ;  /* 0x000000ffff117224 */ /* 0x000fe200078e0010 */
[----:B------:R-:W-:-:S02]  /*02e0*/  SHF.R.S32.HI R0, RZ, 0x1f, R25 ;  /* 0x0000001fff007819 */ /* 0x000fc40000011419 */
[----:B0-----:R-:W-:Y:S02]  /*02f0*/  LEA R2, P0, R4, UR12, 0x2 ;  /* 0x0000000c04027c11 */ /* 0x001fe4000f8010ff */
[----:B------:R-:W-:Y:S02]  /*0300*/  LEA R22, R16, UR5, 0x2 ;  /* 0x0000000510167c11 */ /* 0x000fe4000f8e10ff */
[----:B------:R-:W-:Y:S02]  /*0310*/  LEA.HI.X R3, R4, UR13, R5, 0x2, P0 ;  /* 0x0000000d04037c11 */ /* 0x000fe400080f1405 */
[C---:B------:R-:W-:Y:S02]  /*0320*/  LEA R21, R16.reuse, UR6, 0x2 ;  /* 0x0000000610157c11 */ /* 0x040fe4000f8e10ff */
[----:B------:R-:W-:Y:S02]  /*0330*/  LOP3.LUT R19, R19, 0xfffffff8, RZ, 0xc0, !PT ;  /* 0xfffffff813137812 */ /* 0x000fe400078ec0ff */
[----:B------:R-:W-:Y:S01]  /*0340*/  LEA R20, R16, UR4, 0x2 ;  /* 0x0000000410147c11 */ /* 0x000fe2000f8e10ff */
[----:B------:R-:W-:-:S06]  /*0350*/  UMOV UR4, URZ ;  /* 0x000000ff00047c82 */ /* 0x000fcc0008000000 */
.L_x_2799:
[----:B------:R-:W-:-:S13]  /*0360*/  ISETP.GE.U32.AND P0, PT, R18, R27, PT ;  /* 0x0000001b1200720c */ /* 0x000fda0003f06070 */
[----:B------:R-:W2:Y:S01]  /*0370*/  @!P0 LDG.E.CONSTANT R8, desc[UR8][R2.64] ;  /* 0x0000000802088981 */ /* 0x000ea2000c1e9900 */
[----:B0-----:R-:W0:Y:S01]  /*0380*/  @!P0 LDC.64 R4, c[0x0][0x380] ;  /* 0x0000e000ff048b82 */ /* 0x001e220000000a00 */
[----:B------:R-:W-:-:S04]  /*0390*/  @!P0 LOP3.LUT R9, R17, 0xfffffffc, RZ, 0xc0, !PT ;  /* 0xfffffffc11098812 */ /* 0x000fc800078ec0ff */
[----:B------:R-:W-:-:S03]  /*03a0*/  @!P0 LOP3.LUT R9, R9, 0x3, R16, 0xf8, !PT ;  /* 0x0000000309098812 */ /* 0x000fc600078ef810 */
[----:B------:R-:W1:Y:S01]  /*03b0*/  @!P0 LDC.64 R6, c[0x0][0x388] ;  /* 0x0000e200ff068b82 */ /* 0x000e620000000a00 */
[----:B0-----:R-:W-:Y:S02]  /*03c0*/  @!P0 IADD3 R4, P1, P2, R9, R4, R25 ;  /* 0x0000000409048210 */ /* 0x001fe40007a3e019 */
[----:B------:R-:W-:Y:S02]  /*03d0*/  PRMT R9, RZ, 0x7610, R9 ;  /* 0x00007610ff097816 */ /* 0x000fe40000000009 */
[----:B------:R-:W-:-:S05]  /*03e0*/  @!P0 IADD3.X R5, PT, PT, RZ, R5, R0, P1, P2 ;  /* 0x00000005ff058210 */ /* 0x000fca0000fe4400 */
[----:B------:R-:W3:Y:S01]  /*03f0*/  @!P0 LDG.E.U8.CONSTANT R9, desc[UR8][R4.64] ;  /* 0x0000000804098981 */ /* 0x000ee2000c1e9100 */
[----:B--2---:R-:W-:-:S04]  /*0400*/  @!P0 IMAD R11, R8, 0x4, R23 ;  /* 0x00000004080b8824 */ /* 0x004fc800078e0217 */
[----:B-1----:R-:W-:-:S04]  /*0410*/  @!P0 IMAD.WIDE.U32 R6, R11, 0x4, R6 ;  /* 0x000000040b068825 */ /* 0x002fc800078e0006 */
[----:B------:R-:W-:-:S06]  /*0420*/  IMAD.MOV.U32 R11, RZ, RZ, RZ ;  /* 0x000000ffff0b7224 */ /* 0x000fcc00078e00ff */
[----:B------:R-:W2:Y:S01]  /*0430*/  @!P0 LDG.E.CONSTANT R11, desc[UR8][R6.64] ;  /* 0x00000008060b8981 */ /* 0x000ea2000c1e9900 */
[----:B------:R-:W-:Y:S01]  /*0440*/  ISETP.GT.U32.AND P0, PT, R16, 0x3, PT ;  /* 0x000000031000780c */ /* 0x000fe20003f04070 */
[----:B------:R-:W-:Y:S02]  /*0450*/  BSSY.RECONVERGENT B0, `(.L_x_2797) ;  /* 0x0000020000007945 */ /* 0x000fe40003800200 */
[----:B---3--:R0:W-:Y:S04]  /*0460*/  STS.U8 [R16+UR10], R9 ;  /* 0x0000000910007988 */ /* 0x0081e8000800000a */
[----:B--2---:R0:W-:Y:S04]  /*0470*/  STS [R22], R11 ;  /* 0x0000000b16007388 */ /* 0x0041e80000000800 */
[----:B------:R0:W-:Y:S01]  /*0480*/  STS [R21], RZ ;  /* 0x000000ff15007388 */ /* 0x0001e20000000800 */
[----:B------:R-:W-:Y:S06]  /*0490*/  BAR.SYNC.DEFER_BLOCKING 0x0 ;  /* 0x0000000000007b1d */ /* 0x000fec0000010000 */
[----:B------:R-:W-:Y:S05]  /*04a0*/  @P0 BRA `(.L_x_2798) ;  /* 0x0000000000680947 */ /* 0x000fea0003800000 */
[----:B0-----:R-:W0:Y:S04]  /*04b0*/  LDS.U8 R9, [R16+UR10+0x4] ;  /* 0x0000040a10097984 */ /* 0x001e280008000000 */
[----:B------:R-:W1:Y:S04]  /*04c0*/  LDS.U8 R10, [R16+UR10+0x8] ;  /* 0x0000080a100a7984 */ /* 0x000e680008000000 */
[----:B------:R-:W2:Y:S04]  /*04d0*/  LDS.U8 R11, [R16+UR10+0xc] ;  /* 0x00000c0a100b7984 */ /* 0x000ea80008000000 */
[----:B------:R-:W3:Y:S04]  /*04e0*/  LDS.U8 R8, [R16+UR10] ;  /* 0x0000000a10087984 */ /* 0x000ee80008000000 */
[----:B------:R-:W4:Y:S04]  /*04f0*/  LDS.U8 R7, [R16+UR10+0x10] ;  /* 0x0000100a10077984 */ /* 0x000f280008000000 */
[----:B------:R-:W5:Y:S04]  /*0500*/  LDS.U8 R4, [R16+UR10+0x14] ;  /* 0x0000140a10047984 */ /* 0x000f680008000000 */
[----:B------:R-:W5:Y:S04]  /*0510*/  LDS.U8 R6, [R16+UR10+0x18] ;  /* 0x0000180a10067984 */ /* 0x000f680008000000 */
[----:B------:R-:W5:Y:S01]  /*0520*/  LDS.U8 R5, [R16+UR10+0x1c] ;  /* 0x00001c0a10057984 */ /* 0x000f620008000000 */
[----:B0-----:R-:W-:-:S02]  /*0530*/  IMAD.SHL.U32 R9, R9, 0x1000000, RZ ;  /* 0x0100000009097824 */ /* 0x001fc400078e00ff */
[----:B-1----:R-:W-:-:S03]  /*0540*/  IMAD.SHL.U32 R10, R10, 0x100000, RZ ;  /* 0x001000000a0a7824 */ /* 0x002fc600078e00ff */
[----:B------:R-:W-:Y:S01]  /*0550*/  LOP3.LUT R9, R9, 0xf000000, RZ, 0xc0, !PT ;  /* 0x0f00000009097812 */ /* 0x000fe200078ec0ff */
[----:B--2---:R-:W-:-:S04]  /*0560*/  IMAD.U32 R11, R11, 0x10000, RZ ;  /* 0x000100000b0b7824 */ /* 0x004fc800078e00ff */
[----:B---3--:R-:W-:Y:S01]  /*0570*/  IMAD R8, R8, 0x10000000, R9 ;  /* 0x1000000008087824 */ /* 0x008fe200078e0209 */
[----:B------:R-:W-:Y:S02]  /*0580*/  LOP3.LUT R9, R10, 0xf00000, RZ, 0xc0, !PT ;  /* 0x00f000000a097812 */ /* 0x000fe400078ec0ff */
[----:B------:R-:W-:Y:S01]  /*0590*/  LOP3.LUT R11, R11, 0xf0000, RZ, 0xc0, !PT ;  /* 0x000f00000b0b7812 */ /* 0x000fe200078ec0ff */
[----:B----4-:R-:W-:-:S03]  /*05a0*/  IMAD.SHL.U32 R7, R7, 0x1000, RZ ;  /* 0x0000100007077824 */ /* 0x010fc600078e00ff */
        /* <DEDUP_REMOVED lines=10> */
.L_x_2798:
[----:B------:R-:W-:Y:S05]  /*0650*/  BSYNC.RECONVERGENT B0 ;  /* 0x0000000000007941 */ /* 0x000fea0003800200 */
.L_x_2797:
[----:B------:R-:W1:Y:S01]  /*0660*/  LDS R4, [R22] ;  /* 0x0000000016047984 */ /* 0x000e620000000800 */
[----:B------:R-:W-:Y:S01]  /*0670*/  UIADD3 UR4, UPT, UPT, UR4, 0x8, URZ ;  /* 0x0000000804047890 */ /* 0x000fe2000fffe0ff */
[----:B------:R-:W-:Y:S02]  /*0680*/  VIADD R18, R18, 0x8 ;  /* 0x0000000812127836 */ /* 0x000fe40000000000 */
[----:B------:R-:W2:Y:S01]  /*0690*/  LDS R29, [UR10+0x20] ;  /* 0x0000200aff1d7984 */ /* 0x000ea20008000800 */
[----:B------:R-:W-:Y:S01]  /*06a0*/  VIADD R17, R17, 0x20 ;  /* 0x0000002011117836 */ /* 0x000fe20000000000 */
[----:B-1----:R-:W-:Y:S02]  /*06b0*/  SHF.R.U32.HI R5, RZ, 0x1f, R4 ;  /* 0x0000001fff057819 */ /* 0x002fe40000011604 */
[----:B------:R-:W-:Y:S02]  /*06c0*/  LOP3.LUT R6, R4, 0x1, RZ, 0xc0, !PT ;  /* 0x0000000104067812 */ /* 0x000fe400078ec0ff */
[----:B------:R-:W-:-:S02]  /*06d0*/  ISETP.NE.U32.AND P0, PT, R5, 0x1, PT ;  /* 0x000000010500780c */ /* 0x000fc40003f05070 */
[--C-:B------:R-:W-:Y:S02]  /*06e0*/  SHF.R.U32.HI R5, RZ, 0x1e, R4.reuse ;  /* 0x0000001eff057819 */ /* 0x100fe40000011604 */
[----:B------:R-:W-:Y:S02]  /*06f0*/  ISETP.NE.U32.AND P2, PT, R6, 0x1, PT ;  /* 0x000000010600780c */ /* 0x000fe40003f45070 */
[----:B------:R-:W-:Y:S02]  /*0700*/  LOP3.LUT R5, R5, 0x1, RZ, 0xc0, !PT ;  /* 0x0000000105057812 */ /* 0x000fe400078ec0ff */
[----:B------:R-:W-:Y:S02]  /*0710*/  SHF.R.U32.HI R6, RZ, 0x1d, R4 ;  /* 0x0000001dff067819 */ /* 0x000fe40000011604 */
[----:B------:R-:W-:Y:S02]  /*0720*/  ISETP.NE.U32.AND P1, PT, R5, 0x1, PT ;  /* 0x000000010500780c */ /* 0x000fe40003f25070 */
[----:B------:R-:W-:-:S02]  /*0730*/  LOP3.LUT R6, R6, 0x1, RZ, 0xc0, !PT ;  /* 0x0000000106067812 */ /* 0x000fc400078ec0ff */
[----:B------:R-:W-:Y:S02]  /*0740*/  VOTE.ANY R12, PT, !P0 ;  /* 0x00000000000c7806 */ /* 0x000fe400040e0100 */
[----:B------:R-:W-:Y:S02]  /*0750*/  ISETP.NE.U32.AND P0, PT, R6, 0x1, PT ;  /* 0x000000010600780c */ /* 0x000fe40003f05070 */
[--C-:B------:R-:W-:Y:S02]  /*0760*/  SHF.R.U32.HI R5, RZ, 0x1c, R4.reuse ;  /* 0x0000001cff057819 */ /* 0x100fe40000011604 */
[----:B------:R-:W-:Y:S01]  /*0770*/  SHF.R.U32.HI R6, RZ, 0x1b, R4 ;  /* 0x0000001bff067819 */ /* 0x000fe20000011604 */
[----:B------:R-:W-:Y:S01]  /*0780*/  BREV R12, R12 ;  /* 0x0000000c000c7301 */ /* 0x000fe20000000000 */
[----:B------:R-:W-:Y:S02]  /*0790*/  LOP3.LUT R5, R5, 0x1, RZ, 0xc0, !PT ;  /* 0x0000000105057812 */ /* 0x000fe400078ec0ff */
[----:B------:R-:W-:-:S02]  /*07a0*/  LOP3.LUT R6, R6, 0x1, RZ, 0xc0, !PT ;  /* 0x0000000106067812 */ /* 0x000fc400078ec0ff */
[----:B------:R-:W-:Y:S02]  /*07b0*/  VOTE.ANY R7, PT, !P2 ;  /* 0x0000000000077806 */ /* 0x000fe400050e0100 */
[----:B------:R-:W-:Y:S02]  /*07c0*/  VOTE.ANY R13, PT, !P1 ;  /* 0x00000000000d7806 */ /* 0x000fe400048e0100 */
[----:B------:R-:W-:Y:S02]  /*07d0*/  ISETP.NE.U32.AND P2, PT, R5, 0x1, PT ;  /* 0x000000010500780c */ /* 0x000fe40003f45070 */
[----:B------:R-:W-:Y:S01]  /*07e0*/  ISETP.NE.U32.AND P1, PT, R6, 0x1, PT ;  /* 0x000000010600780c */ /* 0x000fe20003f25070 */
[----:B------:R-:W-:Y:S01]  /*07f0*/  BREV R7, R7 ;  /* 0x0000000700077301 */ /* 0x000fe20000000000 */
[--C-:B------:R-:W-:Y:S02]  /*0800*/  SHF.R.U32.HI R5, RZ, 0x1a, R4.reuse ;  /* 0x0000001aff057819 */ /* 0x100fe40000011604 */
[----:B------:R-:W-:-:S02]  /*0810*/  SHF.R.U32.HI R6, RZ, 0x19, R4 ;  /* 0x00000019ff067819 */ /* 0x000fc40000011604 */
[----:B------:R-:W-:Y:S02]  /*0820*/  LOP3.LUT R5, R5, 0x1, RZ, 0xc0, !PT ;  /* 0x0000000105057812 */ /* 0x000fe400078ec0ff */
[----:B------:R-:W-:Y:S01]  /*0830*/  VOTE.ANY R14, PT, !P0 ;  /* 0x00000000000e7806 */ /* 0x000fe200040e0100 */
[----:B------:R-:W-:Y:S01]  /*0840*/  BREV R13, R13 ;  /* 0x0000000d000d7301 */ /* 0x000fe20000000000 */
[----:B------:R-:W-:Y:S02]  /*0850*/  ISETP.NE.U32.AND P0, PT, R5, 0x1, PT ;  /* 0x000000010500780c */ /* 0x000fe40003f05070 */
[----:B------:R-:W-:Y:S02]  /*0860*/  LOP3.LUT R6, R6, 0x1, RZ, 0xc0, !PT ;  /* 0x0000000106067812 */ /* 0x000fe400078ec0ff */
[----:B------:R-:W-:Y:S02]  /*0870*/  VOTE.ANY R8, PT, !P1 ;  /* 0x0000000000087806 */ /* 0x000fe400048e0100 */
[----:B------:R-:W-:Y:S01]  /*0880*/  ISETP.NE.U32.AND P1, PT, R6, 0x1, PT ;  /* 0x000000010600780c */ /* 0x000fe20003f25070 */
[----:B------:R-:W-:Y:S01]  /*0890*/  BREV R14, R14 ;  /* 0x0000000e000e7301 */ /* 0x000fe20000000000 */
[----:B------:R-:W-:-:S02]  /*08a0*/  SHF.R.U32.HI R5, RZ, 0x18, R4 ;  /* 0x00000018ff057819 */ /* 0x000fc40000011604 */
[----:B------:R-:W-:Y:S02]  /*08b0*/  SHF.R.U32.HI R6, RZ, 0x17, R4 ;  /* 0x00000017ff067819 */ /* 0x000fe40000011604 */
[----:B------:R-:W-:Y:S02]  /*08c0*/  LOP3.LUT R5, R5, 0x1, RZ, 0xc0, !PT ;  /* 0x0000000105057812 */ /* 0x000fe400078ec0ff */
[----:B------:R-:W-:Y:S01]  /*08d0*/  LOP3.LUT R6, R6, 0x1, RZ, 0xc0, !PT ;  /* 0x0000000106067812 */ /* 0x000fe200078ec0ff */
[----:B------:R-:W-:Y:S01]  /*08e0*/  BREV R8, R8 ;  /* 0x0000000800087301 */ /* 0x000fe20000000000 */
[----:B------:R-:W-:Y:S02]  /*08f0*/  VOTE.ANY R15, PT, !P2 ;  /* 0x00000000000f7806 */ /* 0x000fe400050e0100 */
[----:B0-----:R-:W-:Y:S02]  /*0900*/  VOTE.ANY R9, PT, !P0 ;  /* 0x0000000000097806 */ /* 0x001fe400040e0100 */
[----:B------:R-:W-:-:S02]  /*0910*/  ISETP.NE.U32.AND P2, PT, R5, 0x1, PT ;  /* 0x000000010500780c */ /* 0x000fc40003f45070 */
[----:B------:R-:W-:Y:S01]  /*0920*/  ISETP.NE.U32.AND P0, PT, R6, 0x1, PT ;  /* 0x000000010600780c */ /* 0x000fe20003f05070 */
[----:B------:R-:W0:Y:S01]  /*0930*/  BREV R15, R15 ;  /* 0x0000000f000f7301 */ /* 0x000e220000000000 */
[--C-:B------:R-:W-:Y:S02]  /*0940*/  SHF.R.U32.HI R5, RZ, 0x16, R4.reuse ;  /* 0x00000016ff057819 */ /* 0x100fe40000011604 */
[----:B------:R-:W-:Y:S02]  /*0950*/  SHF.R.U32.HI R6, RZ, 0x15, R4 ;  /* 0x00000015ff067819 */ /* 0x000fe40000011604 */
[----:B------:R-:W-:Y:S02]  /*0960*/  LOP3.LUT R5, R5, 0x1, RZ, 0xc0, !PT ;  /* 0x0000000105057812 */ /* 0x000fe400078ec0ff */
[----:B------:R-:W-:Y:S01]  /*0970*/  VOTE.ANY R10, PT, !P1 ;  /* 0x00000000000a7806 */ /* 0x000fe200048e0100 */
[----:B------:R-:W-:Y:S01]  /*0980*/  BREV R9, R9 ;  /* 0x0000000900097301 */ /* 0x000fe20000000000 */
[----:B------:R-:W-:-:S02]  /*0990*/  ISETP.NE.U32.AND P1, PT, R5, 0x1, PT ;  /* 0x000000010500780c */ /* 0x000fc40003f25070 */
[----:B------:R-:W-:Y:S02]  /*09a0*/  LOP3.LUT R6, R6, 0x1, RZ, 0xc0, !PT ;  /* 0x0000000106067812 */ /* 0x000fe400078ec0ff */
[----:B------:R-:W-:Y:S02]  /*09b0*/  VOTE.ANY R5, PT, !P0 ;  /* 0x0000000000057806 */ /* 0x000fe400040e0100 */
[----:B------:R-:W-:Y:S01]  /*09c0*/  ISETP.NE.U32.AND P0, PT, R6, 0x1, PT ;  /* 0x000000010600780c */ /* 0x000fe20003f05070 */
[----:B0-----:R0:W-:Y:S01]  /*09d0*/  STS.128 [UR10+0xb0], R12 ;  /* 0x0000b00cff007988 */ /* 0x0011e20008000c0a */
[----:B------:R-:W-:Y:S01]  /*09e0*/  SHF.R.U32.HI R6, RZ, 0x13, R4 ;  /* 0x00000013ff067819 */ /* 0x000fe20000011604 */
[----:B------:R-:W-:Y:S01]  /*09f0*/  BREV R10, R10 ;  /* 0x0000000a000a7301 */ /* 0x000fe20000000000 */
[----:B------:R-:W-:Y:S02]  /*0a00*/  VOTE.ANY R11, PT, !P2 ;  /* 0x00000000000b7806 */ /* 0x000fe400050e0100 */
[----:B------:R-:W-:-:S02]  /*0a10*/  LOP3.LUT R6, R6, 0x1, RZ, 0xc0, !PT ;  /* 0x0000000106067812 */ /* 0x000fc400078ec0ff */
[----:B------:R-:W-:-:S03]  /*0a20*/  SHF.R.U32.HI R28, RZ, 0x14, R4 ;  /* 0x00000014ff1c7819 */ /* 0x000fc60000011604 */
[----:B------:R-:W1:Y:S01]  /*0a30*/  BREV R11, R11 ;  /* 0x0000000b000b7301 */ /* 0x000e620000000000 */
[----:B------:R-:W-:Y:S02]  /*0a40*/  LOP3.LUT R28, R28, 0x1, RZ, 0xc0, !PT ;  /* 0x000000011c1c7812 */ /* 0x000fe400078ec0ff */
[----:B0-----:R-:W-:Y:S02]  /*0a50*/  VOTE.ANY R13, PT, !P1 ;  /* 0x00000000000d7806 */ /* 0x001fe400048e0100 */
[----:B------:R-:W-:Y:S02]  /*0a60*/  ISETP.NE.U32.AND P1, PT, R6, 0x1, PT ;  /* 0x000000010600780c */ /* 0x000fe40003f25070 */
[----:B------:R-:W-:Y:S01]  /*0a70*/  SHF.R.U32.HI R6, RZ, 0x12, R4 ;  /* 0x00000012ff067819 */ /* 0x000fe20000011604 */
[----:B------:R0:W-:Y:S01]  /*0a80*/  BREV R12, R5 ;  /* 0x00000005000c7301 */ /* 0x0001e20000000000 */
[----:B------:R-:W-:Y:S02]  /*0a90*/  VOTE.ANY R14, PT, !P0 ;  /* 0x00000000000e7806 */ /* 0x000fe400040e0100 */
[----:B------:R-:W-:-:S02]  /*0aa0*/  LOP3.LUT R6, R6, 0x1, RZ, 0xc0, !PT ;  /* 0x0000000106067812 */ /* 0x000fc400078ec0ff */
[----:B------:R-:W-:Y:S01]  /*0ab0*/  ISETP.NE.U32.AND P2, PT, R28, 0x1, PT ;  /* 0x000000011c00780c */ /* 0x000fe20003f45070 */
[----:B-1----:R1:W-:Y:S01]  /*0ac0*/  STS.128 [UR10+0xc0], R8 ;  /* 0x0000c008ff007988 */ /* 0x0023e20008000c0a */
[----:B------:R-:W-:Y:S01]  /*0ad0*/  ISETP.NE.U32.AND P0, PT, R6, 0x1, PT ;  /* 0x000000010600780c */ /* 0x000fe20003f05070 */
[----:B------:R-:W-:Y:S01]  /*0ae0*/  BREV R13, R13 ;  /* 0x0000000d000d7301 */ /* 0x000fe20000000000 */
[--C-:B0-----:R-:W-:Y:S02]  /*0af0*/  SHF.R.U32.HI R5, RZ, 0x11, R4.reuse ;  /* 0x00000011ff057819 */ /* 0x101fe40000011604 */
[----:B------:R-:W-:Y:S02]  /*0b00*/  SHF.R.U32.HI R28, RZ, 0x10, R4 ;  /* 0x00000010ff1c7819 */ /* 0x000fe40000011604 */
[----:B------:R-:W-:Y:S02]  /*0b10*/  LOP3.LUT R6, R5, 0x1, RZ, 0xc0, !PT ;  /* 0x0000000105067812 */ /* 0x000fe400078ec0ff */
[----:B------:R-:W-:Y:S01]  /*0b20*/  VOTE.ANY R5, PT, !P1 ;  /* 0x0000000000057806 */ /* 0x000fe200048e0100 */
[----:B------:R-:W-:Y:S01]  /*0b30*/  BREV R14, R14 ;  /* 0x0000000e000e7301 */ /* 0x000fe20000000000 */
[----:B------:R-:W-:-:S02]  /*0b40*/  ISETP.NE.U32.AND P1, PT, R6, 0x1, PT ;  /* 0x000000010600780c */ /* 0x000fc40003f25070 */
[----:B------:R-:W-:Y:S02]  /*0b50*/  SHF.R.U32.HI R6, RZ, 0xf, R4 ;  /* 0x0000000fff067819 */ /* 0x000fe40000011604 */
[----:B------:R-:W-:Y:S02]  /*0b60*/  LOP3.LUT R28, R28, 0x1, RZ, 0xc0, !PT ;  /* 0x000000011c1c7812 */ /* 0x000fe400078ec0ff */
[----:B------:R-:W-:Y:S01]  /*0b70*/  LOP3.LUT R6, R6, 0x1, RZ, 0xc0, !PT ;  /* 0x0000000106067812 */ /* 0x000fe200078ec0ff */
[----:B-1----:R0:W-:Y:S01]  /*0b80*/  BREV R8, R5 ;  /* 0x0000000500087301 */ /* 0x0021e20000000000 */
[----:B------:R-:W-:Y:S02]  /*0b90*/  VOTE.ANY R15, PT, !P2 ;  /* 0x00000000000f7806 */ /* 0x000fe400050e0100 */
[----:B------:R-:W-:Y:S02]  /*0ba0*/  VOTE.ANY R9, PT, !P0 ;  /* 0x0000000000097806 */ /* 0x000fe400040e0100 */
[----:B------:R-:W-:-:S02]  /*0bb0*/  ISETP.NE.U32.AND P2, PT, R28, 0x1, PT ;  /* 0x000000011c00780c */ /* 0x000fc40003f45070 */
[----:B------:R-:W-:Y:S01]  /*0bc0*/  ISETP.NE.U32.AND P0, PT, R6, 0x1, PT ;  /* 0x000000010600780c */ /* 0x000fe20003f05070 */
[----:B------:R-:W1:Y:S01]  /*0bd0*/  BREV R15, R15 ;  /* 0x0000000f000f7301 */ /* 0x000e620000000000 */
[--C-:B------:R-:W-:Y:S02]  /*0be0*/  SHF.R.U32.HI R6, RZ, 0xe, R4.reuse ;  /* 0x0000000eff067819 */ /* 0x100fe40000011604 */
[----:B0-----:R-:W-:Y:S02]  /*0bf0*/  SHF.R.U32.HI R5, RZ, 0xd, R4 ;  /* 0x0000000dff057819 */ /* 0x001fe40000011604 */
[----:B------:R-:W-:Y:S02]  /*0c00*/  LOP3.LUT R6, R6, 0x1, RZ, 0xc0, !PT ;  /* 0x0000000106067812 */ /* 0x000fe400078ec0ff */
[----:B------:R-:W-:Y:S01]  /*0c10*/  VOTE.ANY R10, PT, !P1 ;  /* 0x00000000000a7806 */ /* 0x000fe200048e0100 */
[----:B------:R-:W-:Y:S01]  /*0c20*/  BREV R9, R9 ;  /* 0x0000000900097301 */ /* 0x000fe20000000000 */
[----:B------:R-:W-:-:S02]  /*0c30*/  ISETP.NE.U32.AND P1, PT, R6, 0x1, PT ;  /* 0x000000010600780c */ /* 0x000fc40003f25070 */
[----:B------:R-:W-:Y:S02]  /*0c40*/  LOP3.LUT R6, R5, 0x1, RZ, 0xc0, !PT ;  /* 0x0000000105067812 */ /* 0x000fe400078ec0ff */
[--C-:B------:R-:W-:Y:S02]  /*0c50*/  SHF.R.U32.HI R28, RZ, 0xc, R4.reuse ;  /* 0x0000000cff1c7819 */ /* 0x100fe40000011604 */
[----:B------:R-:W-:Y:S01]  /*0c60*/  VOTE.ANY R11, PT, !P2 ;  /* 0x00000000000b7806 */ /* 0x000fe200050e0100 */
[----:B-1----:R0:W-:Y:S01]  /*0c70*/  STS.128 [UR10+0xd0], R12 ;  /* 0x0000d00cff007988 */ /* 0x0021e20008000c0a */
[----:B------:R-:W-:Y:S01]  /*0c80*/  ISETP.NE.U32.AND P2, PT, R6, 0x1, PT ;  /* 0x000000010600780c */ /* 0x000fe20003f45070 */
[----:B------:R-:W-:Y:S01]  /*0c90*/  BREV R10, R10 ;  /* 0x0000000a000a7301 */ /* 0x000fe20000000000 */
[----:B------:R-:W-:Y:S02]  /*0ca0*/  LOP3.LUT R28, R28, 0x1, RZ, 0xc0, !PT ;  /* 0x000000011c1c7812 */ /* 0x000fe400078ec0ff */
[----:B------:R-:W-:-:S02]  /*0cb0*/  SHF.R.U32.HI R6, RZ, 0xb, R4 ;  /* 0x0000000bff067819 */ /* 0x000fc40000011604 */
[----:B------:R-:W-:Y:S02]  /*0cc0*/  VOTE.ANY R5, PT, !P0 ;  /* 0x0000000000057806 */ /* 0x000fe400040e0100 */
[----:B------:R-:W-:Y:S01]  /*0cd0*/  ISETP.NE.U32.AND P0, PT, R28, 0x1, PT ;  /* 0x000000011c00780c */ /* 0x000fe20003f05070 */
[----:B------:R-:W1:Y:S01]  /*0ce0*/  BREV R11, R11 ;  /* 0x0000000b000b7301 */ /* 0x000e620000000000 */
[----:B------:R-:W-:Y:S02]  /*0cf0*/  LOP3.LUT R6, R6, 0x1, RZ, 0xc0, !PT ;  /* 0x0000000106067812 */ /* 0x000fe400078ec0ff */
[--C-:B------:R-:W-:Y:S02]  /*0d00*/  SHF.R.U32.HI R28, RZ, 0x8, R4.reuse ;  /* 0x00000008ff1c7819 */ /* 0x100fe40000011604 */
[----:B0-----:R-:W-:Y:S02]  /*0d10*/  VOTE.ANY R13, PT, !P1 ;  /* 0x00000000000d7806 */ /* 0x001fe400048e0100 */
[----:B------:R-:W-:Y:S01]  /*0d20*/  ISETP.NE.U32.AND P1, PT, R6, 0x1, PT ;  /* 0x000000010600780c */ /* 0x000fe20003f25070 */
[----:B------:R0:W-:Y:S01]  /*0d30*/  BREV R12, R5 ;  /* 0x00000005000c7301 */ /* 0x0001e20000000000 */
[----:B------:R-:W-:-:S02]  /*0d40*/  SHF.R.U32.HI R6, RZ, 0xa, R4 ;  /* 0x0000000aff067819 */ /* 0x000fc40000011604 */
[----:B------:R-:W-:Y:S02]  /*0d50*/  VOTE.ANY R14, PT, !P2 ;  /* 0x00000000000e7806 */ /* 0x000fe400050e0100 */
[----:B------:R-:W-:Y:S02]  /*0d60*/  LOP3.LUT R6, R6, 0x1, RZ, 0xc0, !PT ;  /* 0x0000000106067812 */ /* 0x000fe400078ec0ff */
[----:B------:R-:W-:Y:S01]  /*0d70*/  VOTE.ANY R15, PT, !P0 ;  /* 0x00000000000f7806 */ /* 0x000fe200040e0100 */
[----:B-1----:R1:W-:Y:S01]  /*0d80*/  STS.128 [UR10+0xe0], R8 ;  /* 0x0000e008ff007988 */ /* 0x0023e20008000c0a */
[----:B0-----:R-:W-:Y:S01]  /*0d90*/  SHF.R.U32.HI R5, RZ, 0x9, R4 ;  /* 0x00000009ff057819 */ /* 0x001fe20000011604 */
[----:B------:R-:W-:Y:S01]  /*0da0*/  BREV R13, R13 ;  /* 0x0000000d000d7301 */ /* 0x000fe20000000000 */
[----:B------:R-:W-:Y:S02]  /*0db0*/  ISETP.NE.U32.AND P0, PT, R6, 0x1, PT ;  /* 0x000000010600780c */ /* 0x000fe40003f05070 */
[----:B------:R-:W-:-:S02]  /*0dc0*/  LOP3.LUT R6, R5, 0x1, RZ, 0xc0, !PT ;  /* 0x0000000105067812 */ /* 0x000fc400078ec0ff */
[----:B------:R-:W-:Y:S02]  /*0dd0*/  LOP3.LUT R28, R28, 0x1, RZ, 0xc0, !PT ;  /* 0x000000011c1c7812 */ /* 0x000fe400078ec0ff */
[----:B------:R-:W-:Y:S01]  /*0de0*/  ISETP.NE.U32.AND P2, PT, R6, 0x1, PT ;  /* 0x000000010600780c */ /* 0x000fe20003f45070 */
[----:B------:R-:W-:Y:S01]  /*0df0*/  BREV R14, R14 ;  /* 0x0000000e000e7301 */ /* 0x000fe20000000000 */
[----:B------:R-:W-:Y:S02]  /*0e00*/  SHF.R.U32.HI R6, RZ, 0x7, R4 ;  /* 0x00000007ff067819 */ /* 0x000fe40000011604 */
[----:B------:R-:W-:Y:S02]  /*0e10*/  VOTE.ANY R5, PT, !P1 ;  /* 0x0000000000057806 */ /* 0x000fe400048e0100 */
[----:B------:R-:W-:Y:S02]  /*0e20*/  ISETP.NE.U32.AND P1, PT, R28, 0x1, PT ;  /* 0x000000011c00780c */ /* 0x000fe40003f25070 */
[----:B------:R-:W-:Y:S01]  /*0e30*/  LOP3.LUT R6, R6, 0x1, RZ, 0xc0, !PT ;  /* 0x0000000106067812 */ /* 0x000fe200078ec0ff */
[----:B-1----:R0:W-:Y:S01]  /*0e40*/  BREV R8, R5 ;  /* 0x0000000500087301 */ /* 0x0021e20000000000 */
[----:B------:R-:W-:-:S02]  /*0e50*/  VOTE.ANY R9, PT, !P0 ;  /* 0x0000000000097806 */ /* 0x000fc400040e0100 */
[----:B------:R-:W-:Y:S02]  /*0e60*/  ISETP.NE.U32.AND P0, PT, R6, 0x1, PT ;  /* 0x000000010600780c */ /* 0x000fe40003f05070 */
[--C-:B------:R-:W-:Y:S02]  /*0e70*/  SHF.R.U32.HI R6, RZ, 0x6, R4.reuse ;  /* 0x00000006ff067819 */ /* 0x100fe40000011604 */
[--C-:B------:R-:W-:Y:S01]  /*0e80*/  SHF.R.U32.HI R28, RZ, 0x4, R4.reuse ;  /* 0x00000004ff1c7819 */ /* 0x100fe20000011604 */
[----:B------:R-:W1:Y:S01]  /*0e90*/  BREV R15, R15 ;  /* 0x0000000f000f7301 */ /* 0x000e620000000000 */
[----:B------:R-:W-:Y:S02]  /*0ea0*/  LOP3.LUT R6, R6, 0x1, RZ, 0xc0, !PT ;  /* 0x0000000106067812 */ /* 0x000fe400078ec0ff */
[----:B0-----:R-:W-:Y:S02]  /*0eb0*/  SHF.R.U32.HI R5, RZ, 0x5, R4 ;  /* 0x00000005ff057819 */ /* 0x001fe40000011604 */
[----:B------:R-:W-:-:S02]  /*0ec0*/  VOTE.ANY R11, PT, !P1 ;  /* 0x00000000000b7806 */ /* 0x000fc400048e0100 */
[----:B------:R-:W-:Y:S01]  /*0ed0*/  ISETP.NE.U32.AND P1, PT, R6, 0x1, PT ;  /* 0x000000010600780c */ /* 0x000fe20003f25070 */
[----:B------:R-:W-:Y:S01]  /*0ee0*/  BREV R9, R9 ;  /* 0x0000000900097301 */ /* 0x000fe20000000000 */
[----:B------:R-:W-:Y:S02]  /*0ef0*/  LOP3.LUT R6, R5, 0x1, RZ, 0xc0, !PT ;  /* 0x0000000105067812 */ /* 0x000fe400078ec0ff */
[----:B------:R-:W-:Y:S02]  /*0f00*/  VOTE.ANY R10, PT, !P2 ;  /* 0x00000000000a7806 */ /* 0x000fe400050e0100 */
[----:B------:R-:W-:Y:S02]  /*0f10*/  ISETP.NE.U32.AND P2, PT, R6, 0x1, PT ;  /* 0x000000010600780c */ /* 0x000fe40003f45070 */
[----:B------:R-:W-:Y:S01]  /*0f20*/  LOP3.LUT R28, R28, 0x1, RZ, 0xc0, !PT ;  /* 0x000000011c1c7812 */ /* 0x000fe200078ec0ff */
[----:B-1----:R0:W-:Y:S01]  /*0f30*/  STS.128 [UR10+0xf0], R12 ;  /* 0x0000f00cff007988 */ /* 0x0021e20008000c0a */
[----:B------:R-:W-:Y:S01]  /*0f40*/  SHF.R.U32.HI R6, RZ, 0x3, R4 ;  /* 0x00000003ff067819 */ /* 0x000fe20000011604 */
[----:B------:R-:W-:Y:S01]  /*0f50*/  BREV R10, R10 ;  /* 0x0000000a000a7301 */ /* 0x000fe20000000000 */
[----:B------:R-:W-:-:S02]  /*0f60*/  VOTE.ANY R5, PT, !P0 ;  /* 0x0000000000057806 */ /* 0x000fc400040e0100 */
[----:B------:R-:W-:Y:S02]  /*0f70*/  ISETP.NE.U32.AND P0, PT, R28, 0x1, PT ;  /* 0x000000011c00780c */ /* 0x000fe40003f05070 */
[----:B------:R-:W-:-:S03]  /*0f80*/  LOP3.LUT R6, R6, 0x1, RZ, 0xc0, !PT ;  /* 0x0000000106067812 */ /* 0x000fc600078ec0ff */
[----:B------:R-:W1:Y:S01]  /*0f90*/  BREV R11, R11 ;  /* 0x0000000b000b7301 */ /* 0x000e620000000000 */
[----:B0-----:R-:W-:Y:S02]  /*0fa0*/  VOTE.ANY R13, PT, !P1 ;  /* 0x00000000000d7806 */ /* 0x001fe400048e0100 */
[----:B------:R-:W-:Y:S02]  /*0fb0*/  ISETP.NE.U32.AND P1, PT, R6, 0x1, PT ;  /* 0x000000010600780c */ /* 0x000fe40003f25070 */
[----:B------:R-:W-:-:S03]  /*0fc0*/  SHF.R.U32.HI R6, RZ, 0x2, R4 ;  /* 0x00000002ff067819 */ /* 0x000fc60000011604 */
[----:B------:R0:W-:Y:S01]  /*0fd0*/  BREV R12, R5 ;  /* 0x00000005000c7301 */ /* 0x0001e20000000000 */
[----:B------:R-:W-:Y:S02]  /*0fe0*/  SHF.R.U32.HI R4, RZ, 0x1, R4 ;  /* 0x00000001ff047819 */ /* 0x000fe40000011604 */
[----:B------:R-:W-:Y:S02]  /*0ff0*/  LOP3.LUT R6, R6, 0x1, RZ, 0xc0, !PT ;  /* 0x0000000106067812 */ /* 0x000fe400078ec0ff */
[----:B------:R-:W-:Y:S01]  /*1000*/  LOP3.LUT R4, R4, 0x1, RZ, 0xc0, !PT ;  /* 0x0000000104047812 */ /* 0x000fe200078ec0ff */
[----:B-1----:R-:W-:Y:S01]  /*1010*/  STS.128 [UR10+0x100], R8 ;  /* 0x00010008ff007988 */ /* 0x002fe20008000c0a */
[----:B------:R-:W-:Y:S01]  /*1020*/  VOTE.ANY R14, PT, !P2 ;  /* 0x00000000000e7806 */ /* 0x000fe200050e0100 */
[----:B------:R-:W-:Y:S01]  /*1030*/  BREV R13, R13 ;  /* 0x0000000d000d7301 */ /* 0x000fe20000000000 */
[----:B------:R-:W-:Y:S02]  /*1040*/  VOTE.ANY R15, PT, !P0 ;  /* 0x00000000000f7806 */ /* 0x000fe400040e0100 */
[----:B------:R-:W-:-:S02]  /*1050*/  ISETP.NE.U32.AND P2, PT, R6, 0x1, PT ;  /* 0x000000010600780c */ /* 0x000fc40003f45070 */
[----:B------:R-:W-:Y:S02]  /*1060*/  ISETP.NE.U32.AND P0, PT, R4, 0x1, PT ;  /* 0x000000010400780c */ /* 0x000fe40003f05070 */
[----:B------:R-:W-:Y:S01]  /*1070*/  VOTE.ANY R4, PT, !P1 ;  /* 0x0000000000047806 */ /* 0x000fe200048e0100 */
[----:B------:R-:W-:Y:S01]  /*1080*/  BREV R14, R14 ;  /* 0x0000000e000e7301 */ /* 0x000fe20000000000 */
[----:B------:R-:W-:-:S05]  /*1090*/  IADD3 R2, P1, PT, R2, 0x20, RZ ;  /* 0x0000002002027810 */ /* 0x000fca0007f3e0ff */
[----:B------:R-:W-:Y:S02]  /*10a0*/  IMAD.X R3, RZ, RZ, R3, P1 ;  /* 0x000000ffff037224 */ /* 0x000fe400008e0603 */
[----:B0-----:R-:W-:Y:S01]  /*10b0*/  VOTE.ANY R5, PT, !P2 ;  /* 0x0000000000057806 */ /* 0x001fe200050e0100 */
[----:B------:R-:W0:Y:S01]  /*10c0*/  BREV R15, R15 ;  /* 0x0000000f000f7301 */ /* 0x000e220000000000 */
[----:B------:R-:W-:Y:S02]  /*10d0*/  VOTE.ANY R6, PT, !P0 ;  /* 0x0000000000067806 */ /* 0x000fe400040e0100 */
[----:B------:R-:W-:-:S05]  /*10e0*/  ISETP.LE.AND P0, PT, R19, UR4, PT ;  /* 0x0000000413007c0c */ /* 0x000fca000bf03270 */
[----:B------:R-:W-:Y:S01]  /*10f0*/  BREV R4, R4 ;  /* 0x0000000400047301 */ /* 0x000fe20000000000 */
[----:B0-----:R-:W-:Y:S07]  /*1100*/  STS.128 [UR10+0x110], R12 ;  /* 0x0001100cff007988 */ /* 0x001fee0008000c0a */
[----:B------:R-:W-:Y:S08]  /*1110*/  BREV R5, R5 ;  /* 0x0000000500057301 */ /* 0x000ff00000000000 */
[----:B------:R-:W0:Y:S02]  /*1120*/  BREV R6, R6 ;  /* 0x0000000600067301 */ /* 0x000e240000000000 */
[----:B0-----:R2:W-:Y:S04]  /*1130*/  STS.128 [UR10+0x120], R4 ;  /* 0x00012004ff007988 */ /* 0x0015e80008000c0a */
[----:B------:R-:W0:Y:S04]  /*1140*/  LDS R28, [R21] ;  /* 0x00000000151c7984 */ /* 0x000e280000000800 */
[----:B------:R-:W1:Y:S04]  /*1150*/  LDS R7, [R24] ;  /* 0x0000000018077984 */ /* 0x000e680000000800 */
[----:B------:R-:W-:Y:S01]  /*1160*/  LDS R6, [R24+0x80] ;  /* 0x0000800018067984 */ /* 0x000fe20000000800 */
[----:B--2---:R-:W1:Y:S03]  /*1170*/  POPC R4, R29 ;  /* 0x0000001d00047309 */ /* 0x004e660000000000 */
[----:B------:R-:W-:Y:S01]  /*1180*/  LDS R13, [R24+0x100] ;  /* 0x00010000180d7984 */ /* 0x000fe20000000800 */
[----:B0-----:R-:W-:Y:S01]  /*1190*/  LOP3.LUT R8, R28, R29, RZ, 0xc0, !PT ;  /* 0x0000001d1c087212 */ /* 0x001fe200078ec0ff */
[----:B-1----:R-:W-:-:S05]  /*11a0*/  IMAD.IADD R9, R7, 0x1, -R4 ;  /* 0x0000000107097824 */ /* 0x002fca00078e0a04 */
[----:B------:R-:W0:Y:S02]  /*11b0*/  POPC R8, R8 ;  /* 0x0000000800087309 */ /* 0x000e240000000000 */
[----:B0-----:R-:W-:-:S05]  /*11c0*/  IMAD R9, R8, 0x2, R9 ;  /* 0x0000000208097824 */ /* 0x001fca00078e0209 */
[----:B------:R-:W-:Y:S04]  /*11d0*/  STS [R24], R9 ;  /* 0x0000000918007388 */ /* 0x000fe80000000800 */
[----:B------:R-:W0:Y:S02]  /*11e0*/  LDS R11, [UR10+0x24] ;  /* 0x0000240aff0b7984 */ /* 0x000e240008000800 */
[----:B0-----:R-:W-:Y:S01]  /*11f0*/  LOP3.LUT R4, R28, R11, RZ, 0xc0, !PT ;  /* 0x0000000b1c047212 */ /* 0x001fe200078ec0ff */
[----:B------:R0:W1:Y:S08]  /*1200*/  POPC R5, R11 ;  /* 0x0000000b00057309 */ /* 0x0000700000000000 */
[----:B------:R-:W2:Y:S01]  /*1210*/  POPC R4, R4 ;  /* 0x0000000400047309 */ /* 0x000ea20000000000 */
[----:B0-----:R-:W-:Y:S01]  /*1220*/  LDS R11, [R24+0x180] ;  /* 0x00018000180b7984 */ /* 0x001fe20000000800 */
[----:B-1----:R-:W-:-:S04]  /*1230*/  IMAD.IADD R5, R6, 0x1, -R5 ;  /* 0x0000000106057824 */ /* 0x002fc800078e0a05 */
[----:B--2---:R-:W-:-:S05]  /*1240*/  IMAD R5, R4, 0x2, R5 ;  /* 0x0000000204057824 */ /* 0x004fca00078e0205 */
[----:B------:R-:W-:Y:S04]  /*1250*/  STS [R24+0x80], R5 ;  /* 0x0000800518007388 */ /* 0x000fe80000000800 */
[----:B------:R-:W0:Y:S02]  /*1260*/  LDS R7, [UR10+0x28] ;  /* 0x0000280aff077984 */ /* 0x000e240008000800 */
[----:B0-----:R-:W-:Y:S01]  /*1270*/  LOP3.LUT R6, R28, R7, RZ, 0xc0, !PT ;  /* 0x000000071c067212 */ /* 0x001fe200078ec0ff */
[----:B------:R-:W0:Y:S08]  /*1280*/  POPC R8, R7 ;  /* 0x0000000700087309 */ /* 0x000e300000000000 */
[----:B------:R-:W1:Y:S01]  /*1290*/  POPC R6, R6 ;  /* 0x0000000600067309 */ /* 0x000e620000000000 */
[----:B0-----:R-:W-:-:S04]  /*12a0*/  IMAD.IADD R13, R13, 0x1, -R8 ;  /* 0x000000010d0d7824 */ /* 0x001fc800078e0a08 */
[----:B-1----:R-:W-:-:S05]  /*12b0*/  IMAD R13, R6, 0x2, R13 ;  /* 0x00000002060d7824 */ /* 0x002fca00078e020d */
[----:B------:R-:W-:Y:S04]  /*12c0*/  STS [R24+0x100], R13 ;  /* 0x0001000d18007388 */ /* 0x000fe80000000800 */
[----:B------:R-:W0:Y:S02]  /*12d0*/  LDS R9, [UR10+0x2c] ;  /* 0x00002c0aff097984 */ /* 0x000e240008000800 */
[----:B0-----:R-:W-:Y:S01]  /*12e0*/  LOP3.LUT R28, R28, R9, RZ, 0xc0, !PT ;  /* 0x000000091c1c7212 */ /* 0x001fe200078ec0ff */
[----:B------:R-:W0:Y:S08]  /*12f0*/  POPC R4, R9 ;  /* 0x0000000900047309 */ /* 0x000e300000000000 */
[----:B------:R-:W1:Y:S01]  /*1300*/  POPC R28, R28 ;  /* 0x0000001c001c7309 */ /* 0x000e620000000000 */
[----:B0-----:R-:W-:-:S04]  /*1310*/  IMAD.IADD R11, R11, 0x1, -R4 ;  /* 0x000000010b0b7824 */ /* 0x001fc800078e0a04 */
[----:B-1----:R-:W-:-:S05]  /*1320*/  IMAD R11, R28, 0x2, R11 ;  /* 0x000000021c0b7824 */ /* 0x002fca00078e020b */
[----:B------:R0:W-:Y:S01]  /*1330*/  STS [R24+0x180], R11 ;  /* 0x0001800b18007388 */ /* 0x0001e20000000800 */
[----:B------:R-:W-:Y:S05]  /*1340*/  @!P0 BRA `(.L_x_2799) ;  /* 0xfffffff000048947 */ /* 0x000fea000383ffff */
.L_x_2796:
[----:B------:R-:W-:Y:S01]  /*1350*/  BAR.SYNC.DEFER_BLOCKING 0x0 ;  /* 0x0000000000007b1d */ /* 0x000fe20000010000 */
[----:B------:R-:W-:-:S05]  /*1360*/  IMAD.SHL.U32 R9, R26, 0x4, RZ ;  /* 0x000000041a097824 */ /* 0x000fca00078e00ff */
[----:B------:R-:W1:Y:S04]  /*1370*/  LDS R4, [R24] ;  /* 0x0000000018047984 */ /* 0x000e680000000800 */
[----:B------:R-:W2:Y:S04]  /*1380*/  LDS R0, [R24+0x80] ;  /* 0x0000800018007984 */ /* 0x000ea80000000800 */
[----:B------:R-:W3:Y:S04]  /*1390*/  LDS R2, [R24+0x100] ;  /* 0x0001000018027984 */ /* 0x000ee80000000800 */
[----:B------:R-:W4:Y:S01]  /*13a0*/  LDS R3, [R24+0x180] ;  /* 0x0001800018037984 */ /* 0x000f220000000800 */
[----:B-1----:R-:W-:-:S02]  /*13b0*/  ISETP.GT.AND P2, PT, R4, -0x1, PT ;  /* 0xffffffff0400780c */ /* 0x002fc40003f44270 */
[----:B--2---:R-:W-:Y:S02]  /*13c0*/  ISETP.GT.AND P1, PT, R0, -0x1, PT ;  /* 0xffffffff0000780c */ /* 0x004fe40003f24270 */
[----:B---3--:R-:W-:-:S09]  /*13d0*/  ISETP.GT.AND P0, PT, R2, -0x1, PT ;  /* 0xffffffff0200780c */ /* 0x008fd20003f04270 */
[----:B------:R-:W-:Y:S02]  /*13e0*/  VOTE.ANY R4, PT, P2 ;  /* 0x0000000000047806 */ /* 0x000fe400010e0100 */
[----:B----4-:R-:W-:Y:S02]  /*13f0*/  ISETP.GT.AND P2, PT, R3, -0x1, PT ;  /* 0xffffffff0300780c */ /* 0x010fe40003f44270 */
[----:B------:R-:W1:Y:S01]  /*1400*/  LDC.64 R2, c[0x0][0x390] ;  /* 0x0000e400ff027b82 */ /* 0x000e620000000a00 */
[----:B------:R-:W-:Y:S01]  /*1410*/  VOTE.ANY R5, PT, P1 ;  /* 0x0000000000057806 */ /* 0x000fe200008e0100 */
[----:B------:R-:W-:Y:S01]  /*1420*/  BREV R4, R4 ;  /* 0x0000000400047301 */ /* 0x000fe20000000000 */
[----:B------:R-:W-:-:S07]  /*1430*/  VOTE.ANY R6, PT, P0 ;  /* 0x0000000000067806 */ /* 0x000fce00000e0100 */
[----:B------:R-:W-:Y:S01]  /*1440*/  BREV R5, R5 ;  /* 0x0000000500057301 */ /* 0x000fe20000000000 */
[----:B------:R-:W-:-:S07]  /*1450*/  VOTE.ANY R7, PT, P2 ;  /* 0x0000000000077806 */ /* 0x000fce00010e0100 */
[----:B------:R-:W-:Y:S01]  /*1460*/  BREV R6, R6 ;  /* 0x0000000600067301 */ /* 0x000fe20000000000 */
[----:B-1----:R-:W-:-:S07]  /*1470*/  IMAD.WIDE.U32 R2, R9, 0x4, R2 ;  /* 0x0000000409027825 */ /* 0x002fce00078e0002 */
[----:B------:R-:W1:Y:S02]  /*1480*/  BREV R7, R7 ;  /* 0x0000000700077301 */ /* 0x000e640000000000 */
[----:B-1----:R-:W-:Y:S01]  /*1490*/  STG.E.128 desc[UR8][R2.64], R4 ;  /* 0x0000000402007986 */ /* 0x002fe2000c101d08 */
[----:B------:R-:W-:Y:S05]  /*14a0*/  EXIT ;  /* 0x000000000000794d */ /* 0x000fea0003800000 */
.L_x_2800:
        /* <DEDUP_REMOVED lines=13> */
.L_x_3012:


//--------------------- .text._Z18spmm4_bin_op_1_004PKhPKjPjPKiS5_i --------------------------
	.section	.text._Z18spmm4_bin_op_1_004PKhPKjPjPKiS5_i,"ax",@progbits
	.align	128
        .global         _Z18spmm4_bin_op_1_004PKhPKjPjPKiS5_i
        .type           _Z18spmm4_bin_op_1_004PKhPKjPjPKiS5_i,@function
        .size           _Z18spmm4_bin_op_1_004PKhPKjPjPKiS5_i,(.L_x_3013 - _Z18spmm4_bin_op_1_004PKhPKjPjPKiS5_i)
        .other          _Z18spmm4_bin_op_1_004PKhPKjPjPKiS5_i,@"STO_CUDA_ENTRY STV_DEFAULT"
_Z18spmm4_bin_op_1_004PKhPKjPjPKiS5_i:
.text._Z18spmm4_bin_op_1_004PKhPKjPjPKiS5_i:
[----:B------:R-:W0:Y:S01]  /*0000*/  LDC R1, c[0x0][0x37c] ;  /* 0x0000df00ff017b82 */ /* 0x000e220000000800 */
[----:B------:R-:W1:Y:S07]  /*0010*/  S2R R3, SR_CTAID.Z ;  /* 0x0000000000037919 */ /* 0x000e6e0000002700 */
[----:B------:R-:W-:Y:S01]  /*0020*/  S2UR UR4, SR_CTAID.X ;  /* 0x00000000000479c3 */ /* 0x000fe20000002500 */
[----:B------:R-:W2:Y:S01]  /*0030*/  LDCU UR5, c[0x0][0x370] ;  /* 0x00006e00ff0577ac */ /* 0x000ea20008000800 */
[----:B------:R-:W3:Y:S06]  /*0040*/  LDCU UR7, c[0x0][0x3a8] ;  /* 0x00007500ff0777ac */ /* 0x000eec0008000800 */
[----:B------:R-:W2:Y:S08]  /*0050*/  S2UR UR6, SR_CTAID.Y ;  /* 0x00000000000679c3 */ /* 0x000eb00000002600 */
[----:B------:R-:W1:Y:S01]  /*0060*/  LDC R30, c[0x0][0x374] ;  /* 0x0000dd00ff1e7b82 */ /* 0x000e620000000800 */
[----:B--2---:R-:W-:-:S06]  /*0070*/  UIMAD UR4, UR4, UR5, UR6 ;  /* 0x00000005040472a4 */ /* 0x004fcc000f8e0206 */
[----:B-1----:R-:W-:-:S05]  /*0080*/  IMAD R30, R30, UR4, R3 ;  /* 0x000000041e1e7c24 */ /* 0x002fca000f8e0203 */
[----:B---3--:R-:W-:-:S13]  /*0090*/  ISETP.GE.AND P0, PT, R30, UR7, PT ;  /* 0x000000071e007c0c */ /* 0x008fda000bf06270 */
[----:B0-----:R-:W-:Y:S05]  /*00a0*/  @P0 EXIT ;  /* 0x000000000000094d */ /* 0x001fea0003800000 */
        /* <DEDUP_REMOVED lines=16> */
[----:B------:R-:W-:-:S13]  /*01b0*/  ISETP.GT.AND P0, PT, R28, RZ, PT ;  /* 0x000000ff1c00720c */ /* 0x000fda0003f04270 */
[----:B------:R0:W1:Y:S01]  /*01c0*/  @!P0 LDS R4, [R27] ;  /* 0x000000001b048984 */ /* 0x0000620000000800 */
[----:B------:R-:W-:Y:S05]  /*01d0*/  @!P0 BRA `(.L_x_2801) ;  /* 0x0000002000048947 */ /* 0x000fea0003800000 */
[----:B------:R-:W-:Y:S01]  /*01e0*/  UIADD3 UR5, UPT, UPT, UR4, 0xb0, URZ ;  /* 0x000000b004057890 */ /* 0x000fe2000fffe0ff */
[----:B------:R-:W-:Y:S01]  /*01f0*/  LOP3.LUT P0, RZ, R30, R2, RZ, 0xfc, !PT ;  /* 0x000000021eff7212 */ /* 0x000fe2000780fcff */
[----:B------:R-:W-:Y:S01]  /*0200*/  UIADD3 UR4, UPT, UPT, UR4, 0x20, URZ ;  /* 0x0000002004047890 */ /* 0x000fe2000fffe0ff */
[----:B------:R-:W-:Y:S01]  /*0210*/  IMAD.MOV.U32 R25, RZ, RZ, RZ ;  /* 0x000000ffff197224 */ /* 0x000fe200078e00ff */
[----:B------:R-:W-:Y:S01]  /*0220*/  ULEA UR5, UR6, UR5, 0x18 ;  /* 0x0000000506057291 */ /* 0x000fe2000f8ec0ff */
[----:B0-----:R-:W-:Y:S01]  /*0230*/  P2R R0, PR, RZ, 0x1 ;  /* 0x00000001ff007803 */ /* 0x001fe20000000000 */
[----:B------:R-:W-:-:S04]  /*0240*/  ULEA UR4, UR6, UR4, 0x18 ;  /* 0x0000000406047291 */ /* 0x000fc8000f8ec0ff */
[C---:B------:R-:W-:Y:S02]  /*0250*/  LEA R26, R2.reuse, UR5, 0x2 ;  /* 0x00000005021a7c11 */ /* 0x040fe4000f8e10ff */
[----:B------:R-:W-:-:S07]  /*0260*/  LEA R24, R2, UR4, 0x2 ;  /* 0x0000000402187c11 */ /* 0x000fce000f8e10ff */
.L_x_2840:
[----:B------:R-:W-:-:S04]  /*0270*/  LEA.HI R0, R2, R25, RZ, 0x1e ;  /* 0x0000001902007211 */ /* 0x000fc800078ff0ff */
[----:B------:R-:W-:-:S13]  /*0280*/  ISETP.GE.U32.AND P0, PT, R0, R28, PT ;  /* 0x0000001c0000720c */ /* 0x000fda0003f06070 */
[----:B--2---:R-:W0:Y:S01]  /*0290*/  @!P0 LDC.64 R8, c[0x0][0x3a0] ;  /* 0x0000e800ff088b82 */ /* 0x004e220000000a00 */
[----:B------:R-:W-:-:S04]  /*02a0*/  @!P0 IADD3 R0, P1, PT, R29, R0, RZ ;  /* 0x000000001d008210 */ /* 0x000fc80007f3e0ff */
[----:B------:R-:W-:-:S03]  /*02b0*/  @!P0 LEA.HI.X.SX32 R3, R29, RZ, 0x1, P1 ;  /* 0x000000ff1d038211 */ /* 0x000fc600008f0eff */
[----:B------:R-:W2:Y:S08]  /*02c0*/  @!P0 LDC.64 R6, c[0x0][0x380] ;  /* 0x0000e000ff068b82 */ /* 0x000eb00000000a00 */
[----:B-1----:R-:W1:Y:S01]  /*02d0*/  @!P0 LDC.64 R4, c[0x0][0x388] ;  /* 0x0000e200ff048b82 */ /* 0x002e620000000a00 */
[----:B0-----:R-:W-:-:S04]  /*02e0*/  @!P0 LEA R8, P1, R0, R8, 0x2 ;  /* 0x0000000800088211 */ /* 0x001fc800078210ff */
[----:B------:R-:W-:-:S05]  /*02f0*/  @!P0 LEA.HI.X R9, R0, R9, R3, 0x2, P1 ;  /* 0x0000000900098211 */ /* 0x000fca00008f1403 */
[----:B------:R0:W3:Y:S01]  /*0300*/  @!P0 LDG.E.CONSTANT R8, desc[UR36][R8.64] ;  /* 0x0000002408088981 */ /* 0x0000e2000c1e9900 */
[----:B------:R-:W-:Y:S01]  /*0310*/  @!P0 IMAD R0, R25, 0x4, R2 ;  /* 0x0000000419008824 */ /* 0x000fe200078e0202 */
[----:B------:R-:W-:-:S04]  /*0320*/  LOP3.LUT R11, R2, 0x3, RZ, 0xc0, !PT ;  /* 0x00000003020b7812 */ /* 0x000fc800078ec0ff */
[----:B------:R-:W-:Y:S01]  /*0330*/  @!P0 LOP3.LUT R3, R0, 0xfffffffc, RZ, 0xc0, !PT ;  /* 0xfffffffc00038812 */ /* 0x000fe200078ec0ff */
[----:B------:R-:W-:-:S03]  /*0340*/  IMAD.SHL.U32 R0, R29, 0x4, RZ ;  /* 0x000000041d007824 */ /* 0x000fc600078e00ff */
[----:B------:R-:W-:-:S04]  /*0350*/  @!P0 LOP3.LUT R3, R3, 0x3, R2, 0xf8, !PT ;  /* 0x0000000303038812 */ /* 0x000fc800078ef802 */
[--C-:B--2---:R-:W-:Y:S02]  /*0360*/  @!P0 IADD3 R6, P1, P2, R3, R6, R0.reuse ;  /* 0x0000000603068210 */ /* 0x104fe40007a3e000 */
[----:B------:R-:W-:Y:S01]  /*0370*/  SHF.R.S32.HI R0, RZ, 0x1f, R0 ;  /* 0x0000001fff007819 */ /* 0x000fe20000011400 */
[----:B0-----:R-:W-:Y:S01]  /*0380*/  IMAD.MOV.U32 R9, RZ, RZ, RZ ;  /* 0x000000ffff097224 */ /* 0x001fe200078e00ff */
[----:B------:R-:W-:Y:S02]  /*0390*/  PRMT R3, RZ, 0x7610, R3 ;  /* 0x00007610ff037816 */ /* 0x000fe40000000003 */
[----:B------:R-:W-:-:S05]  /*03a0*/  @!P0 IADD3.X R7, PT, PT, RZ, R7, R0, P1, P2 ;  /* 0x00000007ff078210 */ /* 0x000fca0000fe4400 */
[----:B------:R-:W2:Y:S01]  /*03b0*/  @!P0 LDG.E.U8.CONSTANT R3, desc[UR36][R6.64] ;  /* 0x0000002406038981 */ /* 0x000ea2000c1e9100 */
[----:B---3--:R-:W-:-:S04]  /*03c0*/  @!P0 IMAD R11, R8, 0x4, R11 ;  /* 0x00000004080b8824 */ /* 0x008fc800078e020b */
[----:B-1----:R-:W-:-:S05]  /*03d0*/  @!P0 IMAD.WIDE.U32 R4, R11, 0x4, R4 ;  /* 0x000000040b048825 */ /* 0x002fca00078e0004 */
[----:B------:R-:W3:Y:S01]  /*03e0*/  @!P0 LDG.E.CONSTANT R9, desc[UR36][R4.64] ;  /* 0x0000002404098981 */ /* 0x000ee2000c1e9900 */
[----:B------:R-:W0:Y:S01]  /*03f0*/  S2R R11, SR_CgaCtaId ;  /* 0x00000000000b7919 */ /* 0x000e220000008800 */
[----:B------:R-:W-:Y:S02]  /*0400*/  MOV R0, 0x400 ;  /* 0x0000040000007802 */ /* 0x000fe40000000f00 */
[----:B------:R-:W-:Y:S01]  /*0410*/  ISETP.GT.U32.AND P0, PT, R2, 0x3, PT ;  /* 0x000000030200780c */ /* 0x000fe20003f04070 */
[----:B------:R-:W-:Y:S05]  /*0420*/  WARPSYNC.ALL ;  /* 0x0000000000007948 */ /* 0x000fea0003800000 */
[----:B------:R-:W-:Y:S01]  /*0430*/  BSSY.RECONVERGENT B0, `(.L_x_2802) ;  /* 0x0000025000007945 */ /* 0x000fe20003800200 */
[----:B0-----:R-:W-:Y:S01]  /*0440*/  LEA R13, R11, R0, 0x18 ;  /* 0x000000000b0d7211 */ /* 0x001fe200078ec0ff */
[----:B------:R-:W-:-:S05]  /*0450*/  VIADD R0, R0, 0x30 ;  /* 0x0000003000007836 */ /* 0x000fca0000000000 */
[----:B------:R-:W-:Y:S01]  /*0460*/  LEA R11, R11, R0, 0x18 ;  /* 0x000000000b0b7211 */ /* 0x000fe200078ec0ff */
[----:B------:R-:W-:-:S04]  /*0470*/  IMAD.IADD R12, R2, 0x1, R13 ;  /* 0x00000001020c7824 */ /* 0x000fc800078e020d */
[----:B------:R-:W-:Y:S01]  /*0480*/  IMAD R0, R2, 0x4, R11 ;  /* 0x0000000402007824 */ /* 0x000fe200078e020b */
[----:B--2---:R0:W-:Y:S04]  /*0490*/  STS.U8 [R12], R3 ;  /* 0x000000030c007388 */ /* 0x0041e80000000000 */
[----:B---3--:R0:W-:Y:S04]  /*04a0*/  STS [R0], R9 ;  /* 0x0000000900007388 */ /* 0x0081e80000000800 */
[----:B------:R0:W-:Y:S01]  /*04b0*/  STS [R26], RZ ;  /* 0x000000ff1a007388 */ /* 0x0001e20000000800 */
[----:B------:R-:W-:Y:S06]  /*04c0*/  BAR.SYNC.DEFER_BLOCKING 0x0 ;  /* 0x0000000000007b1d */ /* 0x000fec0000010000 */
[----:B------:R-:W-:Y:S05]  /*04d0*/  @P0 BRA `(.L_x_2803) ;  /* 0x0000000000680947 */ /* 0x000fea0003800000 */
[----:B------:R-:W1:Y:S04]  /*04e0*/  LDS.U8 R5, [R12+0x4] ;  /* 0x000004000c057984 */ /* 0x000e680000000000 */
[----:B------:R-:W2:Y:S04]  /*04f0*/  LDS.U8 R6, [R12+0x8] ;  /* 0x000008000c067984 */ /* 0x000ea80000000000 */
[----:B------:R-:W3:Y:S04]  /*0500*/  LDS.U8 R7, [R12+0xc] ;  /* 0x00000c000c077984 */ /* 0x000ee80000000000 */
[----:B------:R-:W4:Y:S04]  /*0510*/  LDS.U8 R4, [R12] ;  /* 0x000000000c047984 */ /* 0x000f280000000000 */
[----:B------:R-:W5:Y:S04]  /*0520*/  LDS.U8 R8, [R12+0x10] ;  /* 0x000010000c087984 */ /* 0x000f680000000000 */
[----:B0-----:R-:W0:Y:S04]  /*0530*/  LDS.U8 R9, [R12+0x14] ;  /* 0x000014000c097984 */ /* 0x001e280000000000 */
[----:B------:R-:W0:Y:S04]  /*0540*/  LDS.U8 R10, [R12+0x18] ;  /* 0x000018000c0a7984 */ /* 0x000e280000000000 */
[----:B------:R-:W0:Y:S01]  /*0550*/  LDS.U8 R3, [R12+0x1c] ;  /* 0x00001c000c037984 */ /* 0x000e220000000000 */
        /* <DEDUP_REMOVED lines=9> */
[----:B0-----:R-:W-:Y:S01]  /*05f0*/  IMAD.SHL.U32 R9, R9, 0x100, RZ ;  /* 0x0000010009097824 */ /* 0x001fe200078e00ff */
        /* <DEDUP_REMOVED lines=8> */
.L_x_2803:
[----:B------:R-:W-:Y:S05]  /*0680*/  BSYNC.RECONVERGENT B0 ;  /* 0x0000000000007941 */ /* 0x000fea0003800200 */
.L_x_2802:
[----:B0-----:R-:W1:Y:S01]  /*0690*/  LDS R0, [R0] ;  /* 0x0000000000007984 */ /* 0x001e620000000800 */
[----:B------:R-:W0:Y:S01]  /*06a0*/  S2UR UR5, SR_CgaCtaId ;  /* 0x00000000000579c3 */ /* 0x000e220000008800 */
[----:B------:R-:W-:Y:S01]  /*06b0*/  UMOV UR4, 0x400 ;  /* 0x0000040000047882 */ /* 0x000fe20000000000 */
[----:B------:R-:W-:Y:S01]  /*06c0*/  LOP3.LUT P4, RZ, R30, R2, RZ, 0xfc, !PT ;  /* 0x000000021eff7212 */ /* 0x000fe2000788fcff */
[----:B------:R-:W-:Y:S01]  /*06d0*/  BSSY.RECONVERGENT B8, `(.L_x_2804) ;  /* 0x0000186000087945 */ /* 0x000fe20003800200 */
[----:B0-----:R-:W-:Y:S01]  /*06e0*/  ULEA UR4, UR5, UR4, 0x18 ;  /* 0x0000000405047291 */ /* 0x001fe2000f8ec0ff */
[----:B-1----:R-:W-:Y:S02]  /*06f0*/  SHF.R.U32.HI R3, RZ, 0x1f, R0 ;  /* 0x0000001fff037819 */ /* 0x002fe40000011600 */
[----:B------:R-:W-:Y:S02]  /*0700*/  LOP3.LUT R4, R0, 0x1, RZ, 0xc0, !PT ;  /* 0x0000000100047812 */ /* 0x000fe400078ec0ff */
[----:B------:R-:W-:-:S02]  /*0710*/  ISETP.NE.U32.AND P0, PT, R3, 0x1, PT ;  /* 0x000000010300780c */ /* 0x000fc40003f05070 */
[--C-:B------:R-:W-:Y:S02]  /*0720*/  SHF.R.U32.HI R3, RZ, 0x1e, R0.reuse ;  /* 0x0000001eff037819 */ /* 0x100fe40000011600 */
[----:B------:R-:W-:Y:S02]  /*0730*/  ISETP.NE.U32.AND P2, PT, R4, 0x1, PT ;  /* 0x000000010400780c */ /* 0x000fe40003f45070 */
[----:B------:R-:W-:Y:S02]  /*0740*/  LOP3.LUT R3, R3, 0x1, RZ, 0xc0, !PT ;  /* 0x0000000103037812 */ /* 0x000fe400078ec0ff */
[--C-:B------:R-:W-:Y:S02]  /*0750*/  SHF.R.U32.HI R5, RZ, 0x1d, R0.reuse ;  /* 0x0000001dff057819 */ /* 0x100fe40000011600 */
[----:B------:R-:W-:Y:S02]  /*0760*/  SHF.R.U32.HI R7, RZ, 0x1a, R0 ;  /* 0x0000001aff077819 */ /* 0x000fe40000011600 */
[----:B------:R-:W-:-:S02]  /*0770*/  LOP3.LUT R5, R5, 0x1, RZ, 0xc0, !PT ;  /* 0x0000000105057812 */ /* 0x000fc400078ec0ff */
[----:B------:R-:W-:Y:S02]  /*0780*/  VOTE.ANY R4, PT, !P0 ;  /* 0x0000000000047806 */ /* 0x000fe400040e0100 */
[----:B------:R-:W-:Y:S02]  /*0790*/  ISETP.NE.U32.AND P0, PT, R3, 0x1, PT ;  /* 0x000000010300780c */ /* 0x000fe40003f05070 */
[----:B------:R-:W-:Y:S02]  /*07a0*/  SHF.R.U32.HI R3, RZ, 0x1c, R0 ;  /* 0x0000001cff037819 */ /* 0x000fe40000011600 */
[----:B------:R-:W-:Y:S01]  /*07b0*/  VOTE.ANY R19, PT, !P2 ;  /* 0x0000000000137806 */ /* 0x000fe200050e0100 */
[----:B------:R-:W-:Y:S01]  /*07c0*/  BREV R4, R4 ;  /* 0x0000000400047301 */ /* 0x000fe20000000000 */
[----:B------:R-:W-:Y:S02]  /*07d0*/  LOP3.LUT R3, R3, 0x1, RZ, 0xc0, !PT ;  /* 0x0000000103037812 */ /* 0x000fe400078ec0ff */
[----:B------:R-:W-:-:S02]  /*07e0*/  ISETP.NE.U32.AND P1, PT, R5, 0x1, PT ;  /* 0x000000010500780c */ /* 0x000fc40003f25070 */
[----:B------:R-:W-:Y:S02]  /*07f0*/  ISETP.NE.U32.AND P2, PT, R3, 0x1, PT ;  /* 0x000000010300780c */ /* 0x000fe40003f45070 */
[--C-:B------:R-:W-:Y:S01]  /*0800*/  SHF.R.U32.HI R3, RZ, 0x1b, R0.reuse ;  /* 0x0000001bff037819 */ /* 0x100fe20000011600 */
[----:B------:R-:W-:Y:S01]  /*0810*/  BREV R19, R19 ;  /* 0x0000001300137301 */ /* 0x000fe20000000000 */
[----:B------:R-:W-:Y:S02]  /*0820*/  VOTE.ANY R5, PT, !P0 ;  /* 0x0000000000057806 */ /* 0x000fe400040e0100 */
[----:B------:R-:W-:Y:S02]  /*0830*/  LOP3.LUT R3, R3, 0x1, RZ, 0xc0, !PT ;  /* 0x0000000103037812 */ /* 0x000fe400078ec0ff */
[----:B------:R-:W-:Y:S02]  /*0840*/  SHF.R.U32.HI R8, RZ, 0x19, R0 ;  /* 0x00000019ff087819 */ /* 0x000fe40000011600 */
[----:B------:R-:W-:Y:S01]  /*0850*/  ISETP.NE.U32.AND P0, PT, R3, 0x1, PT ;  /* 0x000000010300780c */ /* 0x000fe20003f05070 */
[----:B------:R-:W-:Y:S01]  /*0860*/  BREV R5, R5 ;  /* 0x0000000500057301 */ /* 0x000fe20000000000 */
[----:B------:R-:W-:-:S02]  /*0870*/  LOP3.LUT R3, R7, 0x1, RZ, 0xc0, !PT ;  /* 0x0000000107037812 */ /* 0x000fc400078ec0ff */
[----:B------:R-:W-:Y:S02]  /*0880*/  VOTE.ANY R6, PT, !P1 ;  /* 0x0000000000067806 */ /* 0x000fe400048e0100 */
[----:B------:R-:W-:Y:S02]  /*0890*/  ISETP.NE.U32.AND P1, PT, R3, 0x1, PT ;  /* 0x000000010300780c */ /* 0x000fe40003f25070 */
[----:B------:R-:W-:Y:S02]  /*08a0*/  SHF.R.U32.HI R3, RZ, 0x18, R0 ;  /* 0x00000018ff037819 */ /* 0x000fe40000011600 */
[----:B------:R-:W-:Y:S01]  /*08b0*/  LOP3.LUT R8, R8, 0x1, RZ, 0xc0, !PT ;  /* 0x0000000108087812 */ /* 0x000fe200078ec0ff */
[----:B------:R-:W-:Y:S01]  /*08c0*/  BREV R6, R6 ;  /* 0x0000000600067301 */ /* 0x000fe20000000000 */
[----:B------:R-:W-:Y:S02]  /*08d0*/  LOP3.LUT R3, R3, 0x1, RZ, 0xc0, !PT ;  /* 0x0000000103037812 */ /* 0x000fe400078ec0ff */
[----:B------:R-:W-:-:S02]  /*08e0*/  VOTE.ANY R20, PT, !P0 ;  /* 0x0000000000147806 */ /* 0x000fc400040e0100 */
[----:B------:R-:W-:Y:S02]  /*08f0*/  ISETP.NE.U32.AND P0, PT, R3, 0x1, PT ;  /* 0x000000010300780c */ /* 0x000fe40003f05070 */
[--C-:B------:R-:W-:Y:S02]  /*0900*/  SHF.R.U32.HI R3, RZ, 0x17, R0.reuse ;  /* 0x00000017ff037819 */ /* 0x100fe40000011600 */
[----:B------:R-:W-:Y:S01]  /*0910*/  VOTE.ANY R7, PT, !P2 ;  /* 0x0000000000077806 */ /* 0x000fe200050e0100 */
[----:B------:R-:W-:Y:S01]  /*0920*/  BREV R20, R20 ;  /* 0x0000001400147301 */ /* 0x000fe20000000000 */
[----:B------:R-:W-:Y:S02]  /*0930*/  ISETP.NE.U32.AND P2, PT, R8, 0x1, PT ;  /* 0x000000010800780c */ /* 0x000fe40003f45070 */
[----:B------:R-:W-:Y:S02]  /*0940*/  LOP3.LUT R3, R3, 0x1, RZ, 0xc0, !PT ;  /* 0x0000000103037812 */ /* 0x000fe400078ec0ff */
[----:B------:R-:W-:-:S02]  /*0950*/  SHF.R.U32.HI R8, RZ, 0x16, R0 ;  /* 0x00000016ff087819 */ /* 0x000fc40000011600 */
[----:B------:R-:W-:Y:S01]  /*0960*/  VOTE.ANY R21, PT, !P1 ;  /* 0x0000000000157806 */ /* 0x000fe200048e0100 */
[----:B------:R-:W0:Y:S01]  /*0970*/  BREV R7, R7 ;  /* 0x0000000700077301 */ /* 0x000e220000000000 */
[----:B------:R-:W-:Y:S02]  /*0980*/  ISETP.NE.U32.AND P1, PT, R3, 0x1, PT ;  /* 0x000000010300780c */ /* 0x000fe40003f25070 */
[----:B------:R-:W-:Y:S02]  /*0990*/  LOP3.LUT R8, R8, 0x1, RZ, 0xc0, !PT ;  /* 0x0000000108087812 */ /* 0x000fe400078ec0ff */
[----:B------:R-:W-:Y:S02]  /*09a0*/  SHF.R.U32.HI R3, RZ, 0x15, R0 ;  /* 0x00000015ff037819 */ /* 0x000fe40000011600 */
[----:B------:R-:W-:Y:S01]  /*09b0*/  VOTE.ANY R23, PT, !P0 ;  /* 0x0000000000177806 */ /* 0x000fe200040e0100 */
[----:B------:R-:W-:Y:S01]  /*09c0*/  BREV R21, R21 ;  /* 0x0000001500157301 */ /* 0x000fe20000000000 */
[----:B------:R-:W-:-:S02]  /*09d0*/  ISETP.NE.U32.AND P0, PT, R8, 0x1, PT ;  /* 0x000000010800780c */ /* 0x000fc40003f05070 */
[----:B------:R-:W-:Y:S02]  /*09e0*/  LOP3.LUT R3, R3, 0x1, RZ, 0xc0, !PT ;  /* 0x0000000103037812 */ /* 0x000fe400078ec0ff */
[--C-:B------:R-:W-:Y:S02]  /*09f0*/  SHF.R.U32.HI R8, RZ, 0x14, R0.reuse ;  /* 0x00000014ff087819 */ /* 0x100fe40000011600 */
[----:B------:R-:W-:Y:S01]  /*0a00*/  VOTE.ANY R22, PT, !P2 ;  /* 0x0000000000167806 */ /* 0x000fe200050e0100 */
[----:B0-----:R0:W-:Y:S01]  /*0a10*/  STS.128 [UR4+0xb0], R4 ;  /* 0x0000b004ff007988 */ /* 0x0011e20008000c04 */
        /* <DEDUP_REMOVED lines=8> */
[----:B------:R-:W-:Y:S02]  /*0aa0*/  VOTE.ANY R13, PT, !P0 ;  /* 0x00000000000d7806 */ /* 0x000fe400040e0100 */
[----:B------:R-:W-:Y:S02]  /*0ab0*/  ISETP.NE.U32.AND P0, PT, R3, 0x1, PT ;  /* 0x000000010300780c */ /* 0x000fe40003f05070 */
[--C-:B------:R-:W-:Y:S01]  /*0ac0*/  SHF.R.U32.HI R8, RZ, 0x12, R0.reuse ;  /* 0x00000012ff087819 */ /* 0x100fe20000011600 */
[----:B------:R-:W-:Y:S01]  /*0ad0*/  BREV R12, R12 ;  /* 0x0000000c000c7301 */ /* 0x000fe20000000000 */
[----:B------:R-:W-:-:S02]  /*0ae0*/  SHF.R.U32.HI R3, RZ, 0x11, R0 ;  /* 0x00000011ff037819 */ /* 0x000fc40000011600 */
[----:B------:R-:W-:Y:S02]  /*0af0*/  LOP3.LUT R8, R8, 0x1, RZ, 0xc0, !PT ;  /* 0x0000000108087812 */ /* 0x000fe400078ec0ff */
[----:B------:R-:W-:Y:S02]  /*0b00*/  SHF.R.U32.HI R9, RZ, 0x10, R0 ;  /* 0x00000010ff097819 */ /* 0x000fe40000011600 */
[----:B------:R-:W-:Y:S01]  /*0b10*/  VOTE.ANY R15, PT, !P1 ;  /* 0x00000000000f7806 */ /* 0x000fe200048e0100 */
[----:B-1----:R1:W-:Y:S01]  /*0b20*/  STS.128 [UR4+0xc0], R20 ;  /* 0x0000c014ff007988 */ /* 0x0023e20008000c04 */
[----:B------:R-:W-:Y:S01]  /*0b30*/  ISETP.NE.U32.AND P1, PT, R8, 0x1, PT ;  /* 0x000000010800780c */ /* 0x000fe20003f25070 */
[----:B------:R-:W-:Y:S01]  /*0b40*/  BREV R13, R13 ;  /* 0x0000000d000d7301 */ /* 0x000fe20000000000 */
[----:B------:R-:W-:Y:S02]  /*0b50*/  LOP3.LUT R3, R3, 0x1, RZ, 0xc0, !PT ;  /* 0x0000000103037812 */ /* 0x000fe400078ec0ff */
[----:B------:R-:W-:-:S02]  /*0b60*/  LOP3.LUT R9, R9, 0x1, RZ, 0xc0, !PT ;  /* 0x0000000109097812 */ /* 0x000fc400078ec0ff */
[----:B------:R-:W-:Y:S02]  /*0b70*/  VOTE.ANY R14, PT, !P2 ;  /* 0x00000000000e7806 */ /* 0x000fe400050e0100 */
[----:B------:R-:W-:Y:S01]  /*0b80*/  VOTE.ANY R8, PT, !P0 ;  /* 0x0000000000087806 */ /* 0x000fe200040e0100 */
[----:B------:R-:W-:Y:S01]  /*0b90*/  BREV R15, R15 ;  /* 0x0000000f000f7301 */ /* 0x000fe20000000000 */
[----:B------:R-:W-:Y:S02]  /*0ba0*/  ISETP.NE.U32.AND P2, PT, R3, 0x1, PT ;  /* 0x000000010300780c */ /* 0x000fe40003f45070 */
[----:B------:R-:W-:Y:S02]  /*0bb0*/  ISETP.NE.U32.AND P0, PT, R9, 0x1, PT ;  /* 0x000000010900780c */ /* 0x000fe40003f05070 */
[--C-:B------:R-:W-:Y:S02]  /*0bc0*/  SHF.R.U32.HI R3, RZ, 0xf, R0.reuse ;  /* 0x0000000fff037819 */ /* 0x100fe40000011600 */
[----:B------:R-:W-:Y:S01]  /*0bd0*/  SHF.R.U32.HI R11, RZ, 0xe, R0 ;  /* 0x0000000eff0b7819 */ /* 0x000fe20000011600 */
[----:B------:R-:W2:Y:S01]  /*0be0*/  BREV R14, R14 ;  /* 0x0000000e000e7301 */ /* 0x000ea20000000000 */
[----:B------:R-:W-:-:S02]  /*0bf0*/  LOP3.LUT R3, R3, 0x1, RZ, 0xc0, !PT ;  /* 0x0000000103037812 */ /* 0x000fc400078ec0ff */
[----:B------:R-:W-:Y:S02]  /*0c00*/  VOTE.ANY R9, PT, !P1 ;  /* 0x0000000000097806 */ /* 0x000fe400048e0100 */
[----:B------:R-:W-:Y:S02]  /*0c10*/  ISETP.NE.U32.AND P1, PT, R3, 0x1, PT ;  /* 0x000000010300780c */ /* 0x000fe40003f25070 */
[----:B------:R-:W-:Y:S01]  /*0c20*/  LOP3.LUT R3, R11, 0x1, RZ, 0xc0, !PT ;  /* 0x000000010b037812 */ /* 0x000fe200078ec0ff */
[----:B------:R-:W-:Y:S01]  /*0c30*/  BREV R8, R8 ;  /* 0x0000000800087301 */ /* 0x000fe20000000000 */
[----:B------:R-:W-:Y:S02]  /*0c40*/  VOTE.ANY R11, PT, !P0 ;  /* 0x00000000000b7806 */ /* 0x000fe400040e0100 */
[----:B------:R-:W-:Y:S02]  /*0c50*/  ISETP.NE.U32.AND P0, PT, R3, 0x1, PT ;  /* 0x000000010300780c */ /* 0x000fe40003f05070 */
[----:B------:R-:W-:-:S02]  /*0c60*/  SHF.R.U32.HI R3, RZ, 0xc, R0 ;  /* 0x0000000cff037819 */ /* 0x000fc40000011600 */
[--C-:B------:R-:W-:Y:S01]  /*0c70*/  SHF.R.U32.HI R16, RZ, 0xd, R0.reuse ;  /* 0x0000000dff107819 */ /* 0x100fe20000011600 */
[----:B--2---:R2:W-:Y:S01]  /*0c80*/  STS.128 [UR4+0xd0], R12 ;  /* 0x0000d00cff007988 */ /* 0x0045e20008000c04 */
[----:B------:R-:W-:Y:S01]  /*0c90*/  LOP3.LUT R3, R3, 0x1, RZ, 0xc0, !PT ;  /* 0x0000000103037812 */ /* 0x000fe200078ec0ff */
[----:B------:R-:W-:Y:S01]  /*0ca0*/  BREV R9, R9 ;  /* 0x0000000900097301 */ /* 0x000fe20000000000 */
[----:B0-----:R-:W-:Y:S02]  /*0cb0*/  VOTE.ANY R4, PT, !P1 ;  /* 0x0000000000047806 */ /* 0x001fe400048e0100 */
[----:B------:R-:W-:Y:S02]  /*0cc0*/  ISETP.NE.U32.AND P1, PT, R3, 0x1, PT ;  /* 0x000000010300780c */ /* 0x000fe40003f25070 */
[----:B------:R-:W-:Y:S02]  /*0cd0*/  SHF.R.U32.HI R3, RZ, 0xb, R0 ;  /* 0x0000000bff037819 */ /* 0x000fe40000011600 */
[----:B------:R-:W-:Y:S01]  /*0ce0*/  LOP3.LUT R16, R16, 0x1, RZ, 0xc0, !PT ;  /* 0x0000000110107812 */ /* 0x000fe200078ec0ff */
[----:B------:R-:W-:Y:S01]  /*0cf0*/  BREV R11, R11 ;  /* 0x0000000b000b7301 */ /* 0x000fe20000000000 */
[----:B------:R-:W-:-:S02]  /*0d00*/  LOP3.LUT R3, R3, 0x1, RZ, 0xc0, !PT ;  /* 0x0000000103037812 */ /* 0x000fc400078ec0ff */
[----:B------:R-:W-:Y:S02]  /*0d10*/  SHF.R.U32.HI R7, RZ, 0xa, R0 ;  /* 0x0000000aff077819 */ /* 0x000fe40000011600 */
[----:B------:R-:W-:Y:S02]  /*0d20*/  VOTE.ANY R10, PT, !P2 ;  /* 0x00000000000a7806 */ /* 0x000fe400050e0100 */
[----:B------:R-:W-:Y:S01]  /*0d30*/  VOTE.ANY R5, PT, !P0 ;  /* 0x0000000000057806 */ /* 0x000fe200040e0100 */
[----:B------:R-:W-:Y:S01]  /*0d40*/  BREV R4, R4 ;  /* 0x0000000400047301 */ /* 0x000fe20000000000 */
[----:B------:R-:W-:Y:S02]  /*0d50*/  ISETP.NE.U32.AND P2, PT, R16, 0x1, PT ;  /* 0x000000011000780c */ /* 0x000fe40003f45070 */
[----:B------:R-:W-:Y:S02]  /*0d60*/  ISETP.NE.U32.AND P0, PT, R3, 0x1, PT ;  /* 0x000000010300780c */ /* 0x000fe40003f05070 */
[----:B------:R-:W-:-:S02]  /*0d70*/  LOP3.LUT R3, R7, 0x1, RZ, 0xc0, !PT ;  /* 0x0000000107037812 */ /* 0x000fc400078ec0ff */
[----:B------:R-:W-:Y:S01]  /*0d80*/  VOTE.ANY R7, PT, !P1 ;  /* 0x0000000000077806 */ /* 0x000fe200048e0100 */
[----:B------:R-:W0:Y:S01]  /*0d90*/  BREV R10, R10 ;  /* 0x0000000a000a7301 */ /* 0x000e220000000000 */
[----:B------:R-:W-:Y:S02]  /*0da0*/  ISETP.NE.U32.AND P1, PT, R3, 0x1, PT ;  /* 0x000000010300780c */ /* 0x000fe40003f25070 */
[--C-:B------:R-:W-:Y:S02]  /*0db0*/  SHF.R.U32.HI R16, RZ, 0x9, R0.reuse ;  /* 0x00000009ff107819 */ /* 0x100fe40000011600 */
[----:B------:R-:W-:Y:S02]  /*0dc0*/  SHF.R.U32.HI R3, RZ, 0x8, R0 ;  /* 0x00000008ff037819 */ /* 0x000fe40000011600 */
[----:B------:R-:W-:Y:S01]  /*0dd0*/  LOP3.LUT R16, R16, 0x1, RZ, 0xc0, !PT ;  /* 0x0000000110107812 */ /* 0x000fe200078ec0ff */
[----:B------:R-:W-:Y:S01]  /*0de0*/  BREV R5, R5 ;  /* 0x0000000500057301 */ /* 0x000fe20000000000 */
[----:B------:R-:W-:-:S02]  /*0df0*/  LOP3.LUT R3, R3, 0x1, RZ, 0xc0, !PT ;  /* 0x0000000103037812 */ /* 0x000fc400078ec0ff */
[----:B------:R-:W-:Y:S02]  /*0e00*/  VOTE.ANY R6, PT, !P2 ;  /* 0x0000000000067806 */ /* 0x000fe400050e0100 */
[----:B-1----:R-:W-:Y:S02]  /*0e10*/  VOTE.ANY R20, PT, !P0 ;  /* 0x0000000000147806 */ /* 0x002fe400040e0100 */
[----:B------:R-:W-:Y:S01]  /*0e20*/  ISETP.NE.U32.AND P2, PT, R16, 0x1, PT ;  /* 0x000000011000780c */ /* 0x000fe20003f45070 */
[----:B------:R-:W-:Y:S01]  /*0e30*/  BREV R7, R7 ;  /* 0x0000000700077301 */ /* 0x000fe20000000000 */
[----:B------:R-:W-:Y:S01]  /*0e40*/  ISETP.NE.U32.AND P0, PT, R3, 0x1, PT ;  /* 0x000000010300780c */ /* 0x000fe20003f05070 */
[----:B0-----:R0:W-:Y:S01]  /*0e50*/  STS.128 [UR4+0xe0], R8 ;  /* 0x0000e008ff007988 */ /* 0x0011e20008000c04 */
[--C-:B------:R-:W-:Y:S02]  /*0e60*/  SHF.R.U32.HI R3, RZ, 0x7, R0.reuse ;  /* 0x00000007ff037819 */ /* 0x100fe40000011600 */
[----:B------:R-:W-:-:S02]  /*0e70*/  SHF.R.U32.HI R16, RZ, 0x6, R0 ;  /* 0x00000006ff107819 */ /* 0x000fc40000011600 */
[----:B------:R-:W-:Y:S01]  /*0e80*/  LOP3.LUT R3, R3, 0x1, RZ, 0xc0, !PT ;  /* 0x0000000103037812 */ /* 0x000fe200078ec0ff */
[----:B------:R-:W1:Y:S01]  /*0e90*/  BREV R6, R6 ;  /* 0x0000000600067301 */ /* 0x000e620000000000 */
[----:B------:R-:W-:Y:S02]  /*0ea0*/  SHF.R.U32.HI R17, RZ, 0x5, R0 ;  /* 0x00000005ff117819 */ /* 0x000fe40000011600 */
[----:B------:R-:W-:Y:S02]  /*0eb0*/  VOTE.ANY R21, PT, !P1 ;  /* 0x0000000000157806 */ /* 0x000fe400048e0100 */
[----:B------:R-:W-:Y:S02]  /*0ec0*/  ISETP.NE.U32.AND P1, PT, R3, 0x1, PT ;  /* 0x000000010300780c */ /* 0x000fe40003f25070 */
[----:B------:R-:W-:Y:S01]  /*0ed0*/  LOP3.LUT R16, R16, 0x1, RZ, 0xc0, !PT ;  /* 0x0000000110107812 */ /* 0x000fe200078ec0ff */
[----:B------:R-:W-:Y:S01]  /*0ee0*/  BREV R20, R20 ;  /* 0x0000001400147301 */ /* 0x000fe20000000000 */
[----:B------:R-:W-:-:S02]  /*0ef0*/  LOP3.LUT R17, R17, 0x1, RZ, 0xc0, !PT ;  /* 0x0000000111117812 */ /* 0x000fc400078ec0ff */
[----:B------:R-:W-:Y:S02]  /*0f00*/  SHF.R.U32.HI R3, RZ, 0x4, R0 ;  /* 0x00000004ff037819 */ /* 0x000fe40000011600 */
[----:B------:R-:W-:Y:S02]  /*0f10*/  VOTE.ANY R22, PT, !P2 ;  /* 0x0000000000167806 */ /* 0x000fe400050e0100 */
[----:B------:R-:W-:Y:S01]  /*0f20*/  ISETP.NE.U32.AND P3, PT, R16, 0x1, PT ;  /* 0x000000011000780c */ /* 0x000fe20003f65070 */
[----:B------:R-:W-:Y:S01]  /*0f30*/  BREV R21, R21 ;  /* 0x0000001500157301 */ /* 0x000fe20000000000 */
[----:B------:R-:W-:Y:S01]  /*0f40*/  ISETP.NE.U32.AND P2, PT, R17, 0x1, PT ;  /* 0x000000011100780c */ /* 0x000fe20003f45070 */
[----:B-1----:R0:W-:Y:S01]  /*0f50*/  STS.128 [UR4+0xf0], R4 ;  /* 0x0000f004ff007988 */ /* 0x0021e20008000c04 */
[----:B------:R-:W-:Y:S02]  /*0f60*/  LOP3.LUT R3, R3, 0x1, RZ, 0xc0, !PT ;  /* 0x0000000103037812 */ /* 0x000fe400078ec0ff */
[----:B------:R-:W-:-:S02]  /*0f70*/  VOTE.ANY R23, PT, !P0 ;  /* 0x0000000000177806 */ /* 0x000fc400040e0100 */
[--C-:B--2---:R-:W-:Y:S01]  /*0f80*/  SHF.R.U32.HI R13, RZ, 0x3, R0.reuse ;  /* 0x00000003ff0d7819 */ /* 0x104fe20000011600 */
[----:B------:R-:W-:Y:S01]  /*0f90*/  BREV R22, R22 ;  /* 0x0000001600167301 */ /* 0x000fe20000000000 */
[----:B------:R-:W-:Y:S02]  /*0fa0*/  ISETP.NE.U32.AND P0, PT, R3, 0x1, PT ;  /* 0x000000010300780c */ /* 0x000fe40003f05070 */
[--C-:B------:R-:W-:Y:S02]  /*0fb0*/  SHF.R.U32.HI R3, RZ, 0x2, R0.reuse ;  /* 0x00000002ff037819 */ /* 0x100fe40000011600 */
[----:B------:R-:W-:Y:S02]  /*0fc0*/  SHF.R.U32.HI R0, RZ, 0x1, R0 ;  /* 0x00000001ff007819 */ /* 0x000fe40000011600 */
[----:B------:R-:W-:Y:S01]  /*0fd0*/  LOP3.LUT R13, R13, 0x1, RZ, 0xc0, !PT ;  /* 0x000000010d0d7812 */ /* 0x000fe200078ec0ff */
[----:B------:R-:W1:Y:S01]  /*0fe0*/  BREV R23, R23 ;  /* 0x0000001700177301 */ /* 0x000e620000000000 */
[----:B------:R-:W-:-:S02]  /*0ff0*/  LOP3.LUT R3, R3, 0x1, RZ, 0xc0, !PT ;  /* 0x0000000103037812 */ /* 0x000fc400078ec0ff */
[----:B------:R-:W-:Y:S02]  /*1000*/  LOP3.LUT R0, R0, 0x1, RZ, 0xc0, !PT ;  /* 0x0000000100007812 */ /* 0x000fe400078ec0ff */
[----:B------:R-:W-:Y:S02]  /*1010*/  VOTE.ANY R12, PT, !P1 ;  /* 0x00000000000c7806 */ /* 0x000fe400048e0100 */
[----:B------:R-:W-:Y:S02]  /*1020*/  ISETP.NE.U32.AND P1, PT, R13, 0x1, PT ;  /* 0x000000010d00780c */ /* 0x000fe40003f25070 */
[----:B------:R-:W-:Y:S02]  /*1030*/  VOTE.ANY R13, PT, !P3 ;  /* 0x00000000000d7806 */ /* 0x000fe400058e0100 */
[----:B------:R-:W-:Y:S01]  /*1040*/  VOTE.ANY R14, PT, !P2 ;  /* 0x00000000000e7806 */ /* 0x000fe200050e0100 */
[----:B------:R-:W-:Y:S01]  /*1050*/  BREV R12, R12 ;  /* 0x0000000c000c7301 */ /* 0x000fe20000000000 */
[----:B------:R-:W-:-:S02]  /*1060*/  ISETP.NE.U32.AND P3, PT, R3, 0x1, PT ;  /* 0x000000010300780c */ /* 0x000fc40003f65070 */
[----:B------:R-:W-:Y:S01]  /*1070*/  ISETP.NE.U32.AND P2, PT, R0, 0x1, PT ;  /* 0x000000010000780c */ /* 0x000fe20003f45070 */
[----:B-1----:R0:W-:Y:S01]  /*1080*/  STS.128 [UR4+0x100], R20 ;  /* 0x00010014ff007988 */ /* 0x0021e20008000c04 */
[----:B------:R-:W-:-:S03]  /*1090*/  VOTE.ANY R15, PT, !P0 ;  /* 0x00000000000f7806 */ /* 0x000fc600040e0100 */
[----:B------:R-:W-:Y:S01]  /*10a0*/  VOTE.ANY R16, PT, !P1 ;  /* 0x0000000000107806 */ /* 0x000fe200048e0100 */
[----:B------:R-:W-:Y:S05]  /*10b0*/  BREV R13, R13 ;  /* 0x0000000d000d7301 */ /* 0x000fea0000000000 */
[----:B------:R-:W-:Y:S02]  /*10c0*/  VOTE.ANY R17, PT, !P3 ;  /* 0x0000000000117806 */ /* 0x000fe400058e0100 */
[----:B------:R-:W-:Y:S01]  /*10d0*/  VOTE.ANY R18, PT, !P2 ;  /* 0x0000000000127806 */ /* 0x000fe200050e0100 */
[----:B------:R-:W-:Y:S08]  /*10e0*/  BREV R14, R14 ;  /* 0x0000000e000e7301 */ /* 0x000ff00000000000 */
[----:B------:R-:W1:Y:S08]  /*10f0*/  BREV R15, R15 ;  /* 0x0000000f000f7301 */ /* 0x000e700000000000 */
[----:B------:R-:W-:Y:S01]  /*1100*/  BREV R16, R16 ;  /* 0x0000001000107301 */ /* 0x000fe20000000000 */
[----:B-1----:R0:W-:Y:S07]  /*1110*/  STS.128 [UR4+0x110], R12 ;  /* 0x0001100cff007988 */ /* 0x0021ee0008000c04 */
[----:B------:R-:W-:Y:S08]  /*1120*/  BREV R17, R17 ;  /* 0x0000001100117301 */ /* 0x000ff00000000000 */
[----:B------:R-:W1:Y:S02]  /*1130*/  BREV R18, R18 ;  /* 0x0000001200127301 */ /* 0x000e640000000000 */
[----:B-1----:R0:W-:Y:S01]  /*1140*/  STS.128 [UR4+0x120], R16 ;  /* 0x00012010ff007988 */ /* 0x0021e20008000c04 */
[----:B------:R-:W-:Y:S05]  /*1150*/  @P4 BRA `(.L_x_2805) ;  /* 0x0000000c00744947 */ /* 0x000fea0003800000 */
[----:B------:R-:W-:Y:S01]  /*1160*/  BSSY.RECONVERGENT B7, `(.L_x_2806) ;  /* 0x00000d4000077945 */ /* 0x000fe20003800200 */
[----:B0-----:R-:W-:-:S07]  /*1170*/  IMAD.MOV.U32 R16, RZ, RZ, -0x80000000 ;  /* 0x80000000ff107424 */ /* 0x001fce00078e00ff */
.L_x_2839:
[----:B------:R-:W0:Y:S01]  /*1180*/  S2UR UR5, SR_CgaCtaId ;  /* 0x00000000000579c3 */ /* 0x000e220000008800 */
[----:B------:R-:W-:Y:S01]  /*1190*/  UMOV UR4, 0x400 ;  /* 0x0000040000047882 */ /* 0x000fe20000000000 */
[----:B------:R-:W-:Y:S01]  /*11a0*/  BSSY.RECONVERGENT B6, `(.L_x_2807) ;  /* 0x0000016000067945 */ /* 0x000fe20003800200 */
[----:B0-----:R-:W-:-:S09]  /*11b0*/  ULEA UR4, UR5, UR4, 0x18 ;  /* 0x0000000405047291 */ /* 0x001fd2000f8ec0ff */
[----:B------:R-:W0:Y:S02]  /*11c0*/  LDS R3, [UR4+0xb0] ;  /* 0x0000b004ff037984 */ /* 0x000e240008000800 */
[----:B0-----:R-:W-:-:S13]  /*11d0*/  LOP3.LUT P0, RZ, R3, R16, RZ, 0xc0, !PT ;  /* 0x0000001003ff7212 */ /* 0x001fda000780c0ff */
[----:B------:R-:W-:Y:S05]  /*11e0*/  @!P0 BRA `(.L_x_2808) ;  /* 0x0000000000248947 */ /* 0x000fea0003800000 */
[----:B------:R-:W-:Y:S01]  /*11f0*/  MOV R8, 0x18 ;  /* 0x0000001800087802 */ /* 0x000fe20000000f00 */
[----:B------:R-:W0:Y:S01]  /*1200*/  LDCU.64 UR4, c[0x4][URZ] ;  /* 0x01000000ff0477ac */ /* 0x000e220008000a00 */
[----:B------:R-:W-:-:S04]  /*1210*/  CS2R R6, SRZ ;  /* 0x0000000000067805 */ /* 0x000fc8000001ff00 */
[----:B------:R-:W1:Y:S01]  /*1220*/  LDC.64 R8, c[0x4][R8] ;  /* 0x0100000008087b82 */ /* 0x000e620000000a00 */
[----:B0-----:R-:W-:Y:S02]  /*1230*/  IMAD.U32 R4, RZ, RZ, UR4 ;  /* 0x00000004ff047e24 */ /* 0x001fe4000f8e00ff */
[----:B------:R-:W-:-:S07]  /*1240*/  IMAD.U32 R5, RZ, RZ, UR5 ;  /* 0x00000005ff057e24 */ /* 0x000fce000f8e00ff */
[----:B------:R-:W-:-:S07]  /*1250*/  LEPC R20, `(.L_x_2809) ;  /* 0x000000001014794e */ /* 0x000fce0000000000 */
[----:B-1----:R-:W-:Y:S05]  /*1260*/  CALL.ABS.NOINC R8 ;  /* 0x0000000008007343 */ /* 0x002fea0003c00000 */
.L_x_2809:
[----:B------:R-:W-:Y:S05]  /*1270*/  BRA `(.L_x_2810) ;  /* 0x0000000000207947 */ /* 0x000fea0003800000 */
.L_x_2808:
        /* <DEDUP_REMOVED lines=8> */
.L_x_2810:
[----:B------:R-:W-:Y:S05]  /*1300*/  BSYNC.RECONVERGENT B6 ;  /* 0x0000000000067941 */ /* 0x000fea0003800200 */
.L_x_2807:
[----:B------:R-:W0:Y:S01]  /*1310*/  S2UR UR5, SR_CgaCtaId ;  /* 0x00000000000579c3 */ /* 0x000e220000008800 */
[----:B------:R-:W-:Y:S01]  /*1320*/  UMOV UR4, 0x400 ;  /* 0x0000040000047882 */ /* 0x000fe20000000000 */
[----:B------:R-:W-:Y:S01]  /*1330*/  SHF.R.U32.HI R0, RZ, 0x1, R16 ;  /* 0x00000001ff007819 */ /* 0x000fe20000011610 */
        /* <DEDUP_REMOVED lines=13> */
.L_x_2813:
[----:B------:R-:W-:Y:S05]  /*1410*/  BRA `(.L_x_2814) ;  /* 0x0000000000207947 */ /* 0x000fea0003800000 */
.L_x_2812:
        /* <DEDUP_REMOVED lines=8> */
.L_x_2814:
[----:B------:R-:W-:Y:S05]  /*14a0*/  BSYNC.RECONVERGENT B6 ;  /* 0x0000000000067941 */ /* 0x000fea0003800200 */
.L_x_2811:
        /* <DEDUP_REMOVED lines=16> */
.L_x_2817:
[----:B------:R-:W-:Y:S05]  /*15b0*/  BRA `(.L_x_2818) ;  /* 0x0000000000207947 */ /* 0x000fea0003800000 */
.L_x_2816:
        /* <DEDUP_REMOVED lines=8> */
.L_x_2818:
[----:B------:R-:W-:Y:S05]  /*1640*/  BSYNC.RECONVERGENT B6 ;  /* 0x0000000000067941 */ /* 0x000fea0003800200 */
.L_x_2815:
        /* <DEDUP_REMOVED lines=16> */
.L_x_2821:
[----:B------:R-:W-:Y:S05]  /*1750*/  BRA `(.L_x_2822) ;  /* 0x0000000000207947 */ /* 0x000fea0003800000 */
.L_x_2820:
        /* <DEDUP_REMOVED lines=8> */
.L_x_2822:
[----:B------:R-:W-:Y:S05]  /*17e0*/  BSYNC.RECONVERGENT B6 ;  /* 0x0000000000067941 */ /* 0x000fea0003800200 */
.L_x_2819:
        /* <DEDUP_REMOVED lines=16> */
.L_x_2825:
[----:B------:R-:W-:Y:S05]  /*18f0*/  BRA `(.L_x_2826) ;  /* 0x0000000000207947 */ /* 0x000fea0003800000 */
.L_x_2824:
        /* <DEDUP_REMOVED lines=8> */
.L_x_2826:
[----:B------:R-:W-:Y:S05]  /*1980*/  BSYNC.RECONVERGENT B6 ;  /* 0x0000000000067941 */ /* 0x000fea0003800200 */
.L_x_2823:
        /* <DEDUP_REMOVED lines=16> */
.L_x_2829:
[----:B------:R-:W-:Y:S05]  /*1a90*/  BRA `(.L_x_2830) ;  /* 0x0000000000207947 */ /* 0x000fea0003800000 */
.L_x_2828:
        /* <DEDUP_REMOVED lines=8> */
.L_x_2830:
[----:B------:R-:W-:Y:S05]  /*1b20*/  BSYNC.RECONVERGENT B6 ;  /* 0x0000000000067941 */ /* 0x000fea0003800200 */
.L_x_2827:
        /* <DEDUP_REMOVED lines=16> */
.L_x_2833:
[----:B------:R-:W-:Y:S05]  /*1c30*/  BRA `(.L_x_2834) ;  /* 0x0000000000207947 */ /* 0x000fea0003800000 */
.L_x_2832:
        /* <DEDUP_REMOVED lines=8> */
.L_x_2834:
[----:B------:R-:W-:Y:S05]  /*1cc0*/  BSYNC.RECONVERGENT B6 ;  /* 0x0000000000067941 */ /* 0x000fea0003800200 */
.L_x_2831:
        /* <DEDUP_REMOVED lines=16> */
.L_x_2837:
[----:B------:R-:W-:Y:S05]  /*1dd0*/  BRA `(.L_x_2838) ;  /* 0x0000000000207947 */ /* 0x000fea0003800000 */
.L_x_2836:
        /* <DEDUP_REMOVED lines=8> */
.L_x_2838:
[----:B------:R-:W-:Y:S05]  /*1e60*/  BSYNC.RECONVERGENT B6 ;  /* 0x0000000000067941 */ /* 0x000fea0003800200 */
.L_x_2835:
[----:B------:R-:W-:Y:S02]  /*1e70*/  ISETP.GT.U32.AND P0, PT, R16, 0xff, PT ;  /* 0x000000ff1000780c */ /* 0x000fe40003f04070 */
[----:B------:R-:W-:-:S11]  /*1e80*/  SHF.R.U32.HI R16, RZ, 0x8, R16 ;  /* 0x00000008ff107819 */ /* 0x000fd60000011610 */
[----:B------:R-:W-:Y:S05]  /*1e90*/  @P0 BRA `(.L_x_2839) ;  /* 0xfffffff000b80947 */ /* 0x000fea000383ffff */
[----:B------:R-:W-:Y:S05]  /*1ea0*/  BSYNC.RECONVERGENT B7 ;  /* 0x0000000000077941 */ /* 0x000fea0003800200 */
.L_x_2806:
        /* <DEDUP_REMOVED lines=8> */
.L_x_2805:
[----:B------:R-:W-:Y:S05]  /*1f30*/  BSYNC.RECONVERGENT B8 ;  /* 0x0000000000087941 */ /* 0x000fea0003800200 */
.L_x_2804:
[----:B------:R-:W1:Y:S01]  /*1f40*/  S2UR UR5, SR_CgaCtaId ;  /* 0x00000000000579c3 */ /* 0x000e620000008800 */
[----:B------:R-:W-:Y:S01]  /*1f50*/  UMOV UR4, 0x400 ;  /* 0x0000040000047882 */ /* 0x000fe20000000000 */
[----:B------:R-:W-:Y:S01]  /*1f60*/  LDS R0, [R26] ;  /* 0x000000001a007984 */ /* 0x000fe20000000800 */
[----:B------:R-:W-:-:S03]  /*1f70*/  VIADD R25, R25, 0x8 ;  /* 0x0000000819197836 */ /* 0x000fc60000000000 */
[----:B0-----:R-:W-:Y:S04]  /*1f80*/  LDS R6, [R27] ;  /* 0x000000001b067984 */ /* 0x001fe80000000800 */
[----:B------:R-:W-:Y:S04]  /*1f90*/  LDS R8, [R27+0x80] ;  /* 0x000080001b087984 */ /* 0x000fe80000000800 */
[----:B------:R-:W-:Y:S01]  /*1fa0*/  LDS R9, [R27+0x100] ;  /* 0x000100001b097984 */ /* 0x000fe20000000800 */
[----:B-1----:R-:W-:-:S09]  /*1fb0*/  ULEA UR4, UR5, UR4, 0x18 ;  /* 0x0000000405047291 */ /* 0x002fd2000f8ec0ff */
[----:B------:R-:W0:Y:S02]  /*1fc0*/  LDS R3, [UR4+0x20] ;  /* 0x00002004ff037984 */ /* 0x000e240008000800 */
[----:B0-----:R-:W-:Y:S02]  /*1fd0*/  LOP3.LUT R5, R0, R3, RZ, 0xc0, !PT ;  /* 0x0000000300057212 */ /* 0x001fe400078ec0ff */
[----:B------:R-:W-:Y:S02]  /*1fe0*/  LOP3.LUT R3, R3, R0, RZ, 0x30, !PT ;  /* 0x0000000003037212 */ /* 0x000fe400078e30ff */
[----:B------:R-:W-:Y:S08]  /*1ff0*/  POPC R4, R5 ;  /* 0x0000000500047309 */ /* 0x000ff00000000000 */
[----:B------:R-:W0:Y:S02]  /*2000*/  POPC R3, R3 ;  /* 0x0000000300037309 */ /* 0x000e240000000000 */
[----:B0-----:R-:W-:-:S05]  /*2010*/  IADD3 R4, PT, PT, R4, R6, -R3 ;  /* 0x0000000604047210 */ /* 0x001fca0007ffe803 */
[----:B------:R-:W-:Y:S04]  /*2020*/  STS [R27], R4 ;  /* 0x000000041b007388 */ /* 0x000fe80000000800 */
[----:B------:R-:W0:Y:S02]  /*2030*/  LDS R7, [UR4+0x24] ;  /* 0x00002404ff077984 */ /* 0x000e240008000800 */
[----:B0-----:R-:W-:Y:S02]  /*2040*/  LOP3.LUT R6, R0, R7, RZ, 0xc0, !PT ;  /* 0x0000000700067212 */ /* 0x001fe400078ec0ff */
[----:B------:R-:W-:-:S04]  /*2050*/  LOP3.LUT R7, R7, R0, RZ, 0x30, !PT ;  /* 0x0000000007077212 */ /* 0x000fc800078e30ff */
[----:B------:R-:W-:Y:S08]  /*2060*/  POPC R6, R6 ;  /* 0x0000000600067309 */ /* 0x000ff00000000000 */
[----:B------:R-:W0:Y:S02]  /*2070*/  POPC R7, R7 ;  /* 0x0000000700077309 */ /* 0x000e240000000000 */
[----:B0-----:R-:W-:-:S05]  /*2080*/  IADD3 R8, PT, PT, R6, R8, -R7 ;  /* 0x0000000806087210 */ /* 0x001fca0007ffe807 */
[----:B------:R-:W-:Y:S04]  /*2090*/  STS [R27+0x80], R8 ;  /* 0x000080081b007388 */ /* 0x000fe80000000800 */
[----:B------:R-:W0:Y:S02]  /*20a0*/  LDS R3, [UR4+0x28] ;  /* 0x00002804ff037984 */ /* 0x000e240008000800 */
[----:B0-----:R-:W-:Y:S02]  /*20b0*/  LOP3.LUT R5, R0, R3, RZ, 0xc0, !PT ;  /* 0x0000000300057212 */ /* 0x001fe400078ec0ff */
[----:B------:R-:W-:-:S04]  /*20c0*/  LOP3.LUT R3, R3, R0, RZ, 0x30, !PT ;  /* 0x0000000003037212 */ /* 0x000fc800078e30ff */
[----:B------:R-:W-:Y:S08]  /*20d0*/  POPC R5, R5 ;  /* 0x0000000500057309 */ /* 0x000ff00000000000 */
[----:B------:R-:W0:Y:S02]  /*20e0*/  POPC R10, R3 ;  /* 0x00000003000a7309 */ /* 0x000e240000000000 */
[----:B0-----:R-:W-:Y:S01]  /*20f0*/  IADD3 R10, PT, PT, R5, R9, -R10 ;  /* 0x00000009050a7210 */ /* 0x001fe20007ffe80a */
[----:B------:R-:W-:Y:S01]  /*2100*/  VIADD R5, R28, 0x7 ;  /* 0x000000071c057836 */ /* 0x000fe20000000000 */
[----:B------:R-:W-:Y:S04]  /*2110*/  LDS R9, [R27+0x180] ;  /* 0x000180001b097984 */ /* 0x000fe80000000800 */
[----:B------:R-:W-:Y:S01]  /*2120*/  STS [R27+0x100], R10 ;  /* 0x0001000a1b007388 */ /* 0x000fe20000000800 */
[----:B------:R-:W-:-:S03]  /*2130*/  SHF.R.S32.HI R12, RZ, 0x1f, R5 ;  /* 0x0000001fff0c7819 */ /* 0x000fc60000011405 */
[----:B------:R-:W0:Y:S01]  /*2140*/  LDS R7, [UR4+0x2c] ;  /* 0x00002c04ff077984 */ /* 0x000e220008000800 */
[----:B------:R-:W-:-:S04]  /*2150*/  LEA.HI R12, R12, R5, RZ, 0x3 ;  /* 0x000000050c0c7211 */ /* 0x000fc800078f18ff */
[----:B------:R-:W-:-:S04]  /*2160*/  LOP3.LUT R12, R12, 0xfffffff8, RZ, 0xc0, !PT ;  /* 0xfffffff80c0c7812 */ /* 0x000fc800078ec0ff */
[----:B------:R-:W-:Y:S02]  /*2170*/  ISETP.GE.AND P0, PT, R25, R12, PT ;  /* 0x0000000c1900720c */ /* 0x000fe40003f06270 */
[----:B0-----:R-:W-:Y:S02]  /*2180*/  LOP3.LUT R6, R0, R7, RZ, 0xc0, !PT ;  /* 0x0000000700067212 */ /* 0x001fe400078ec0ff */
[----:B------:R-:W-:-:S04]  /*2190*/  LOP3.LUT R0, R7, R0, RZ, 0x30, !PT ;  /* 0x0000000007007212 */ /* 0x000fc800078e30ff */
[----:B------:R-:W-:Y:S08]  /*21a0*/  POPC R6, R6 ;  /* 0x0000000600067309 */ /* 0x000ff00000000000 */
[----:B------:R-:W0:Y:S02]  /*21b0*/  POPC R7, R0 ;  /* 0x0000000000077309 */ /* 0x000e240000000000 */
[----:B0-----:R-:W-:-:S05]  /*21c0*/  IADD3 R8, PT, PT, R6, R9, -R7 ;  /* 0x0000000906087210 */ /* 0x001fca0007ffe807 */
[----:B------:R2:W-:Y:S01]  /*21d0*/  STS [R27+0x180], R8 ;  /* 0x000180081b007388 */ /* 0x0005e20000000800 */
[----:B------:R-:W-:Y:S05]  /*21e0*/  @!P0 BRA `(.L_x_2840) ;  /* 0xffffffe000208947 */ /* 0x000fea000383ffff */
.L_x_2801:
[----:B------:R-:W-:Y:S01]  /*21f0*/  UMOV UR4, 0xffffffff ;  /* 0xffffffff00047882 */ /* 0x000fe20000000000 */
[----:B-1----:R-:W-:Y:S02]  /*2200*/  ISETP.GT.AND P0, PT, R4, -0x1, PT ;  /* 0xffffffff0400780c */ /* 0x002fe40003f04270 */
[----:B------:R-:W-:Y:S11]  /*2210*/  BRA.DIV UR4, `(.L_x_2841) ;  /* 0x00000002044c7947 */ /* 0x000ff6000b800000 */
[----:B------:R-:W1:Y:S04]  /*2220*/  LDS R2, [R27+0x80] ;  /* 0x000080001b027984 */ /* 0x000e680000000800 */
[----:B0-----:R-:W0:Y:S04]  /*2230*/  LDS R0, [R27+0x100] ;  /* 0x000100001b007984 */ /* 0x001e280000000800 */
[----:B------:R-:W3:Y:S01]  /*2240*/  LDS R3, [R27+0x180] ;  /* 0x000180001b037984 */ /* 0x000ee20000000800 */
[----:B-1----:R-:W-:Y:S02]  /*2250*/  ISETP.GT.AND P1, PT, R2, -0x1, PT ;  /* 0xffffffff0200780c */ /* 0x002fe40003f24270 */
[----:B0-----:R-:W-:-:S02]  /*2260*/  ISETP.GT.AND P2, PT, R0, -0x1, PT ;  /* 0xffffffff0000780c */ /* 0x001fc40003f44270 */
[----:B------:R-:W-:Y:S02]  /*2270*/  VOTE.ANY R0, PT, P0 ;  /* 0x0000000000007806 */ /* 0x000fe400000e0100 */
[----:B---3--:R-:W-:Y:S02]  /*2280*/  ISETP.GT.AND P0, PT, R3, -0x1, PT ;  /* 0xffffffff0300780c */ /* 0x008fe40003f04270 */
[----:B------:R0:W1:Y:S05]  /*2290*/  BREV R4, R0 ;  /* 0x0000000000047301 */ /* 0x00006a0000000000 */
[----:B------:R-:W-:Y:S02]  /*22a0*/  VOTE.ANY R2, PT, P1 ;  /* 0x0000000000027806 */ /* 0x000fe400008e0100 */
[----:B------:R-:W-:-:S02]  /*22b0*/  VOTE.ANY R14, PT, P2 ;  /* 0x00000000000e7806 */ /* 0x000fc400010e0100 */
[----:B------:R0:W3:Y:S02]  /*22c0*/  BREV R5, R2 ;  /* 0x0000000200057301 */ /* 0x0000e40000000000 */
[----:B------:R-:W-:-:S06]  /*22d0*/  VOTE.ANY R3, PT, P0 ;  /* 0x0000000000037806 */ /* 0x000fcc00000e0100 */
[----:B-1----:R0:W4:Y:S02]  /*22e0*/  BREV R6, R14 ;  /* 0x0000000e00067301 */ /* 0x0021240000000000 */
.L_x_2846:
[----:B--2---:R-:W1:Y:S01]  /*22f0*/  LDC.64 R8, c[0x0][0x390] ;  /* 0x0000e400ff087b82 */ /* 0x004e620000000a00 */
[----:B------:R-:W3:Y:S01]  /*2300*/  BREV R7, R3 ;  /* 0x0000000300077301 */ /* 0x000ee20000000000 */
[----:B------:R-:W-:-:S04]  /*2310*/  IMAD.SHL.U32 R11, R30, 0x4, RZ ;  /* 0x000000041e0b7824 */ /* 0x000fc800078e00ff */
[----:B-1----:R-:W-:-:S05]  /*2320*/  IMAD.WIDE.U32 R8, R11, 0x4, R8 ;  /* 0x000000040b087825 */ /* 0x002fca00078e0008 */
[----:B---34-:R-:W-:Y:S01]  /*2330*/  STG.E.128 desc[UR36][R8.64], R4 ;  /* 0x0000000408007986 */ /* 0x018fe2000c101d24 */
[----:B------:R-:W-:Y:S05]  /*2340*/  EXIT ;  /* 0x000000000000794d */ /* 0x000fea0003800000 */
.L_x_2841:
[----:B------:R1:W3:Y:S01]  /*2350*/  LDS R2, [R27+0x80] ;  /* 0x000080001b027984 */ /* 0x0002e20000000800 */
[----:B------:R-:W-:Y:S01]  /*2360*/  PLOP3.LUT P6, PT, P0, PT, PT, 0x80, 0x8 ;  /* 0x000000000008781c */ /* 0x000fe200007cf070 */
[----:B------:R-:W-:Y:S02]  /*2370*/  IMAD.MOV.U32 R15, RZ, RZ, -0x1 ;  /* 0xffffffffff0f7424 */ /* 0x000fe400078e00ff */
[----:B0-----:R1:W0:Y:S04]  /*2380*/  LDS R0, [R27+0x100] ;  /* 0x000100001b007984 */ /* 0x0012280000000800 */
[----:B------:R1:W4:Y:S06]  /*2390*/  LDS R3, [R27+0x180] ;  /* 0x000180001b037984 */ /* 0x00032c0000000800 */
[----:B01234-:R-:W-:Y:S05]  /*23a0*/  WARPSYNC.COLLECTIVE R15, `(.L_x_2842) ;  /* 0x000000000f087348 */ /* 0x01ffea0003c00000 */
[----:B------:R-:W-:Y:S01]  /*23b0*/  VOTE.ANY R14, PT, P6 ;  /* 0x00000000000e7806 */ /* 0x000fe200030e0100 */
[----:B01234-:R-:W-:Y:S06]  /*23c0*/  ENDCOLLECTIVE ;  /* 0x000000000000791b */ /* 0x01ffec0003800000 */
.L_x_2842:
[----:B------:R-:W-:-:S04]  /*23d0*/  ISETP.GT.AND P1, PT, R2, -0x1, PT ;  /* 0xffffffff0200780c */ /* 0x000fc80003f24270 */
[----:B------:R-:W-:Y:S02]  /*23e0*/  PLOP3.LUT P6, PT, P1, PT, PT, 0x80, 0x8 ;  /* 0x000000000008781c */ /* 0x000fe40000fcf070 */
[----:B------:R-:W-:Y:S01]  /*23f0*/  ISETP.GT.AND P2, PT, R0, -0x1, PT ;  /* 0xffffffff0000780c */ /* 0x000fe20003f44270 */
[----:B------:R-:W-:Y:S01]  /*2400*/  IMAD.MOV.U32 R0, RZ, RZ, R14 ;  /* 0x000000ffff007224 */ /* 0x000fe200078e000e */
[----:B------:R-:W-:-:S03]  /*2410*/  ISETP.GT.AND P0, PT, R3, -0x1, PT ;  /* 0xffffffff0300780c */ /* 0x000fc60003f04270 */
[----:B------:R0:W1:Y:S10]  /*2420*/  BREV R4, R0 ;  /* 0x0000000000047301 */ /* 0x0000740000000000 */
[----:B01----:R-:W-:Y:S05]  /*2430*/  WARPSYNC.COLLECTIVE R15, `(.L_x_2843) ;  /* 0x000000000f087348 */ /* 0x003fea0003c00000 */
[----:B------:R-:W-:Y:S01]  /*2440*/  VOTE.ANY R14, PT, P6 ;  /* 0x00000000000e7806 */ /* 0x000fe200030e0100 */
[----:B01----:R-:W-:Y:S06]  /*2450*/  ENDCOLLECTIVE ;  /* 0x000000000000791b */ /* 0x003fec0003800000 */
.L_x_2843:
[----:B------:R-:W-:Y:S01]  /*2460*/  PLOP3.LUT P6, PT, P2, PT, PT, 0x80, 0x8 ;  /* 0x000000000008781c */ /* 0x000fe200017cf070 */
[----:B------:R-:W-:-:S04]  /*2470*/  IMAD.MOV.U32 R2, RZ, RZ, R14 ;  /* 0x000000ffff027224 */ /* 0x000fc800078e000e */
[----:B------:R0:W1:Y:S08]  /*2480*/  BREV R5, R2 ;  /* 0x0000000200057301 */ /* 0x0000700000000000 */
[----:B01----:R-:W-:Y:S05]  /*2490*/  WARPSYNC.COLLECTIVE R15, `(.L_x_2844) ;  /* 0x000000000f087348 */ /* 0x003fea0003c00000 */
[----:B------:R-:W-:Y:S01]  /*24a0*/  VOTE.ANY R14, PT, P6 ;  /* 0x00000000000e7806 */ /* 0x000fe200030e0100 */
[----:B01----:R-:W-:Y:S06]  /*24b0*/  ENDCOLLECTIVE ;  /* 0x000000000000791b */ /* 0x003fec0003800000 */
.L_x_2844:
[----:B------:R-:W-:Y:S01]  /*24c0*/  PLOP3.LUT P6, PT, P0, PT, PT, 0x80, 0x8 ;  /* 0x000000000008781c */ /* 0x000fe200007cf070 */
[----:B------:R0:W1:-:S12]  /*24d0*/  BREV R6, R14 ;  /* 0x0000000e00067301 */ /* 0x0000580000000000 */
[----:B01----:R-:W-:Y:S05]  /*24e0*/  WARPSYNC.COLLECTIVE R15, `(.L_x_2845) ;  /* 0x000000000f087348 */ /* 0x003fea0003c00000 */
[----:B0-----:R-:W-:Y:S01]  /*24f0*/  VOTE.ANY R14, PT, P6 ;  /* 0x00000000000e7806 */ /* 0x001fe200030e0100 */
[----:B-1----:R-:W-:Y:S06]  /*2500*/  ENDCOLLECTIVE ;  /* 0x000000000000791b */ /* 0x002fec0003800000 */
.L_x_2845:
[----:B------:R-:W-:Y:S01]  /*2510*/  IMAD.MOV.U32 R3, RZ, RZ, R14 ;  /* 0x000000ffff037224 */ /* 0x000fe200078e000e */
[----:B------:R-:W-:Y:S06]  /*2520*/  BRA `(.L_x_2846) ;  /* 0xfffffffc00707947 */ /* 0x000fec000383ffff */
.L_x_2847:
        /* <DEDUP_REMOVED lines=13> */
.L_x_3013:


//--------------------- .text._Z18spmm4_bin_op_1_003PKhPKjPjPKiS5_i --------------------------
	.section	.text._Z18spmm4_bin_op_1_003PKhPKjPjPKiS5_i,"ax",@progbits
	.align	128
        .global         _Z18spmm4_bin_op_1_003PKhPKjPjPKiS5_i
        .type           _Z18spmm4_bin_op_1_003PKhPKjPjPKiS5_i,@function
        .size           _Z18spmm4_bin_op_1_003PKhPKjPjPKiS5_i,(.L_x_3014 - _Z18spmm4_bin_op_1_003PKhPKjPjPKiS5_i)
        .other          _Z18spmm4_bin_op_1_003PKhPKjPjPKiS5_i,@"STO_CUDA_ENTRY STV_DEFAULT"
_Z18spmm4_bin_op_1_003PKhPKjPjPKiS5_i:
.text._Z18spmm4_bin_op_1_003PKhPKjPjPKiS5_i:
        /* <DEDUP_REMOVED lines=30> */
[----:B------:R-:W2:Y:S01]  /*01e0*/  LDCU.64 UR10, c[0x0][0x3a0] ;  /* 0x00007400ff0a77ac */ /* 0x000ea20008000a00 */
[C---:B------:R-:W-:Y:S01]  /*01f0*/  SHF.R.U64 R11, R7.reuse, 0x2, RZ ;  /* 0x00000002070b7819 */ /* 0x040fe200000012ff */
[----:B-1----:R-:W-:Y:S01]  /*0200*/  VIADD R2, R8, 0x7 ;  /* 0x0000000708027836 */ /* 0x002fe20000000000 */
[--C-:B------:R-:W-:Y:S01]  /*0210*/  SHF.R.U32.HI R13, RZ, 0x2, R7.reuse ;  /* 0x00000002ff0d7819 */ /* 0x100fe20000011607 */
[----:B------:R-:W-:Y:S01]  /*0220*/  UIADD3 UR4, UPT, UPT, UR4, 0x30, URZ ;  /* 0x0000003004047890 */ /* 0x000fe2000fffe0ff */
[C---:B------:R-:W-:Y:S01]  /*0230*/  IADD3 R11, P0, PT, R6.reuse, R11, RZ ;  /* 0x0000000b060b7210 */ /* 0x040fe20007f1e0ff */
[----:B------:R-:W-:Y:S01]  /*0240*/  IMAD.SHL.U32 R19, R7, 0x4, RZ ;  /* 0x0000000407137824 */ /* 0x000fe200078e00ff */
[----:B------:R-:W-:Y:S01]  /*0250*/  SHF.R.S32.HI R3, RZ, 0x1f, R2 ;  /* 0x0000001fff037819 */ /* 0x000fe20000011402 */
[----:B------:R-:W-:Y:S01]  /*0260*/  ULEA UR4, UR6, UR4, 0x18 ;  /* 0x0000000406047291 */ /* 0x000fe2000f8ec0ff */
[----:B0-----:R-:W-:Y:S01]  /*0270*/  LEA.HI.X.SX32 R4, R6, RZ, 0x1, P0 ;  /* 0x000000ff06047211 */ /* 0x001fe200000f0eff */
[----:B------:R-:W-:Y:S01]  /*0280*/  IMAD.MOV.U32 R14, RZ, RZ, R7 ;  /* 0x000000ffff0e7224 */ /* 0x000fe200078e0007 */
[----:B------:R-:W-:-:S02]  /*0290*/  LEA.HI R3, R3, R2, RZ, 0x3 ;  /* 0x0000000203037211 */ /* 0x000fc400078f18ff */
[----:B------:R-:W-:Y:S02]  /*02a0*/  LOP3.LUT R12, R7, 0x3, RZ, 0xc0, !PT ;  /* 0x00000003070c7812 */ /* 0x000fe400078ec0ff */
[----:B------:R-:W-:Y:S02]  /*02b0*/  LOP3.LUT R16, R3, 0xfffffff8, RZ, 0xc0, !PT ;  /* 0xfffffff803107812 */ /* 0x000fe400078ec0ff */
[----:B------:R-:W-:Y:S01]  /*02c0*/  LEA R15, R7, UR4, 0x2 ;  /* 0x00000004070f7c11 */ /* 0x000fe2000f8e10ff */
[----:B------:R-:W-:Y:S01]  /*02d0*/  UMOV UR4, URZ ;  /* 0x000000ff00047c82 */ /* 0x000fe20008000000 */
[----:B--2---:R-:W-:-:S04]  /*02e0*/  LEA R10, P0, R11, UR10, 0x2 ;  /* 0x0000000a0b0a7c11 */ /* 0x004fc8000f8010ff */
[----:B------:R-:W-:-:S09]  /*02f0*/  LEA.HI.X R11, R11, UR11, R4, 0x2, P0 ;  /* 0x0000000b0b0b7c11 */ /* 0x000fd200080f1404 */
.L_x_2851:
[----:B------:R-:W-:-:S13]  /*0300*/  ISETP.GE.U32.AND P0, PT, R13, R8, PT ;  /* 0x000000080d00720c */ /* 0x000fda0003f06070 */
[----:B--2---:R-:W2:Y:S01]  /*0310*/  @!P0 LDG.E.CONSTANT R21, desc[UR8][R10.64] ;  /* 0x000000080a158981 */ /* 0x004ea2000c1e9900 */
[----:B------:R-:W0:Y:S01]  /*0320*/  @!P0 LDC.64 R2, c[0x0][0x380] ;  /* 0x0000e000ff028b82 */ /* 0x000e220000000a00 */
[----:B------:R-:W-:Y:S01]  /*0330*/  @!P0 LOP3.LUT R18, R14, 0xfffffffc, RZ, 0xc0, !PT ;  /* 0xfffffffc0e128812 */ /* 0x000fe200078ec0ff */
[----:B------:R-:W-:-:S03]  /*0340*/  @!P0 IMAD.SHL.U32 R20, R6, 0x4, RZ ;  /* 0x0000000406148824 */ /* 0x000fc600078e00ff */
[----:B------:R-:W-:Y:S02]  /*0350*/  @!P0 LOP3.LUT R17, R18, 0x3, R7, 0xf8, !PT ;  /* 0x0000000312118812 */ /* 0x000fe400078ef807 */
[----:B------:R-:W-:Y:S01]  /*0360*/  PRMT R18, RZ, 0x7610, R18 ;  /* 0x00007610ff127816 */ /* 0x000fe20000000012 */
[----:B------:R-:W1:Y:S01]  /*0370*/  @!P0 LDC.64 R4, c[0x0][0x388] ;  /* 0x0000e200ff048b82 */ /* 0x000e620000000a00 */
[--C-:B0-----:R-:W-:Y:S02]  /*0380*/  @!P0 IADD3 R2, P1, P2, R17, R2, R20.reuse ;  /* 0x0000000211028210 */ /* 0x101fe40007a3e014 */
[----:B------:R-:W-:-:S04]  /*0390*/  @!P0 SHF.R.S32.HI R20, RZ, 0x1f, R20 ;  /* 0x0000001fff148819 */ /* 0x000fc80000011414 */
[----:B------:R-:W-:Y:S01]  /*03a0*/  @!P0 IADD3.X R3, PT, PT, RZ, R3, R20, P1, P2 ;  /* 0x00000003ff038210 */ /* 0x000fe20000fe4414 */
[----:B------:R-:W-:-:S04]  /*03b0*/  IMAD.MOV.U32 R20, RZ, RZ, RZ ;  /* 0x000000ffff147224 */ /* 0x000fc800078e00ff */
[----:B------:R-:W3:Y:S01]  /*03c0*/  @!P0 LDG.E.U8.CONSTANT R18, desc[UR8][R2.64] ;  /* 0x0000000802128981 */ /* 0x000ee2000c1e9100 */
[----:B--2---:R-:W-:-:S04]  /*03d0*/  @!P0 IMAD R21, R21, 0x4, R12 ;  /* 0x0000000415158824 */ /* 0x004fc800078e020c */
[----:B-1----:R-:W-:-:S05]  /*03e0*/  @!P0 IMAD.WIDE.U32 R4, R21, 0x4, R4 ;  /* 0x0000000415048825 */ /* 0x002fca00078e0004 */
[----:B------:R-:W2:Y:S01]  /*03f0*/  @!P0 LDG.E.CONSTANT R20, desc[UR8][R4.64] ;  /* 0x0000000804148981 */ /* 0x000ea2000c1e9900 */
[----:B------:R-:W-:Y:S01]  /*0400*/  ISETP.GT.U32.AND P0, PT, R7, 0x3, PT ;  /* 0x000000030700780c */ /* 0x000fe20003f04070 */
[----:B------:R-:W-:Y:S02]  /*0410*/  BSSY.RECONVERGENT B0, `(.L_x_2849) ;  /* 0x0000024000007945 */ /* 0x000fe40003800200 */
[----:B---3--:R0:W-:Y:S04]  /*0420*/  STS.U8 [R7+UR7], R18 ;  /* 0x0000001207007988 */ /* 0x0081e80008000007 */
[----:B--2---:R0:W-:Y:S01]  /*0430*/  STS [R15], R20 ;  /* 0x000000140f007388 */ /* 0x0041e20000000800 */
[----:B------:R-:W-:Y:S06]  /*0440*/  BAR.SYNC.DEFER_BLOCKING 0x0 ;  /* 0x0000000000007b1d */ /* 0x000fec0000010000 */
[----:B------:R-:W-:Y:S05]  /*0450*/  @P0 BRA `(.L_x_2850) ;  /* 0x00000000007c0947 */ /* 0x000fea0003800000 */
[----:B------:R-:W1:Y:S01]  /*0460*/  LDS.U8 R5, [R7+UR7+0x4] ;  /* 0x0000040707057984 */ /* 0x000e620008000000 */
[----:B------:R-:W2:Y:S01]  /*0470*/  S2UR UR6, SR_CgaCtaId ;  /* 0x00000000000679c3 */ /* 0x000ea20000008800 */
[----:B------:R-:W-:Y:S02]  /*0480*/  UMOV UR5, 0x400 ;  /* 0x0000040000057882 */ /* 0x000fe40000000000 */
[----:B------:R-:W3:Y:S01]  /*0490*/  LDS.U8 R17, [R7+UR7+0x8] ;  /* 0x0000080707117984 */ /* 0x000ee20008000000 */
[----:B------:R-:W-:-:S03]  /*04a0*/  UIADD3 UR5, UPT, UPT, UR5, 0x20, URZ ;  /* 0x0000002005057890 */ /* 0x000fc6000fffe0ff */
[----:B0-----:R-:W0:Y:S04]  /*04b0*/  LDS.U8 R18, [R7+UR7+0xc] ;  /* 0x00000c0707127984 */ /* 0x001e280008000000 */
[----:B------:R-:W4:Y:S04]  /*04c0*/  LDS.U8 R4, [R7+UR7] ;  /* 0x0000000707047984 */ /* 0x000f280008000000 */
[----:B------:R-:W5:Y:S04]  /*04d0*/  LDS.U8 R20, [R7+UR7+0x10] ;  /* 0x0000100707147984 */ /* 0x000f680008000000 */
[----:B------:R-:W5:Y:S04]  /*04e0*/  LDS.U8 R21, [R7+UR7+0x14] ;  /* 0x0000140707157984 */ /* 0x000f680008000000 */
[----:B------:R-:W5:Y:S01]  /*04f0*/  LDS.U8 R3, [R7+UR7+0x18] ;  /* 0x0000180707037984 */ /* 0x000f620008000000 */
[----:B--2---:R-:W-:-:S03]  /*0500*/  ULEA UR5, UR6, UR5, 0x18 ;  /* 0x0000000506057291 */ /* 0x004fc6000f8ec0ff */
[----:B------:R-:W2:Y:S01]  /*0510*/  LDS.U8 R2, [R7+UR7+0x1c] ;  /* 0x00001c0707027984 */ /* 0x000ea20008000000 */
[----:B-1----:R-:W-:Y:S02]  /*0520*/  IMAD.SHL.U32 R5, R5, 0x1000000, RZ ;  /* 0x0100000005057824 */ /* 0x002fe400078e00ff */
[----:B---3--:R-:W-:-:S03]  /*0530*/  IMAD.SHL.U32 R17, R17, 0x100000, RZ ;  /* 0x0010000011117824 */ /* 0x008fc600078e00ff */
[----:B------:R-:W-:Y:S01]  /*0540*/  LOP3.LUT R5, R5, 0xf000000, RZ, 0xc0, !PT ;  /* 0x0f00000005057812 */ /* 0x000fe200078ec0ff */
[----:B0-----:R-:W-:Y:S01]  /*0550*/  IMAD.U32 R18, R18, 0x10000, RZ ;  /* 0x0001000012127824 */ /* 0x001fe200078e00ff */
[----:B------:R-:W-:-:S03]  /*0560*/  LOP3.LUT R17, R17, 0xf00000, RZ, 0xc0, !PT ;  /* 0x00f0000011117812 */ /* 0x000fc600078ec0ff */
[----:B----4-:R-:W-:Y:S01]  /*0570*/  IMAD R4, R4, 0x10000000, R5 ;  /* 0x1000000004047824 */ /* 0x010fe200078e0205 */
[----:B------:R-:W-:Y:S01]  /*0580*/  LOP3.LUT R18, R18, 0xf0000, RZ, 0xc0, !PT ;  /* 0x000f000012127812 */ /* 0x000fe200078ec0ff */
[----:B-----5:R-:W-:-:S03]  /*0590*/  IMAD.SHL.U32 R20, R20, 0x1000, RZ ;  /* 0x0000100014147824 */ /* 0x020fc600078e00ff */
[----:B------:R-:W-:Y:S01]  /*05a0*/  IADD3 R4, PT, PT, R18, R4, R17 ;  /* 0x0000000412047210 */ /* 0x000fe20007ffe011 */
[----:B------:R-:W-:Y:S01]  /*05b0*/  IMAD.SHL.U32 R21, R21, 0x100, RZ ;  /* 0x0000010015157824 */ /* 0x000fe200078e00ff */
[----:B------:R-:W-:Y:S01]  /*05c0*/  LOP3.LUT R5, R20, 0xf000, RZ, 0xc0, !PT ;  /* 0x0000f00014057812 */ /* 0x000fe200078ec0ff */
[----:B------:R-:W-:-:S03]  /*05d0*/  IMAD.SHL.U32 R3, R3, 0x10, RZ ;  /* 0x0000001003037824 */ /* 0x000fc600078e00ff */
[----:B------:R-:W-:Y:S02]  /*05e0*/  LOP3.LUT R21, R21, 0xf00, RZ, 0xc0, !PT ;  /* 0x00000f0015157812 */ /* 0x000fe400078ec0ff */
[----:B--2---:R-:W-:Y:S02]  /*05f0*/  LOP3.LUT R2, R2, 0xf, RZ, 0xc0, !PT ;  /* 0x0000000f02027812 */ /* 0x004fe400078ec0ff */
[----:B------:R-:W-:Y:S02]  /*0600*/  IADD3 R4, PT, PT, R21, R4, R5 ;  /* 0x0000000415047210 */ /* 0x000fe40007ffe005 */
[----:B------:R-:W-:Y:S02]  /*0610*/  LOP3.LUT R3, R3, 0xf0, RZ, 0xc0, !PT ;  /* 0x000000f003037812 */ /* 0x000fe400078ec0ff */
[----:B------:R-:W-:Y:S02]  /*0620*/  LEA R5, R7, UR5, 0x2 ;  /* 0x0000000507057c11 */ /* 0x000fe4000f8e10ff */
[----:B------:R-:W-:-:S05]  /*0630*/  IADD3 R2, PT, PT, R2, R4, R3 ;  /* 0x0000000402027210 */ /* 0x000fca0007ffe003 */
[----:B------:R1:W-:Y:S02]  /*0640*/  STS [R5], R2 ;  /* 0x0000000205007388 */ /* 0x0003e40000000800 */
.L_x_2850:
[----:B------:R-:W-:Y:S05]  /*0650*/  BSYNC.RECONVERGENT B0 ;  /* 0x0000000000007941 */ /* 0x000fea0003800200 */
.L_x_2849:
[----:B-1----:R-:W1:Y:S01]  /*0660*/  LDS R2, [R15] ;  /* 0x000000000f027984 */ /* 0x002e620000000800 */
[C---:B------:R-:W-:Y:S01]  /*0670*/  ISETP.EQ.AND P5, PT, R19.reuse, 0x4, PT ;  /* 0x000000041300780c */ /* 0x040fe20003fa2270 */
[----:B------:R-:W2:Y:S01]  /*0680*/  S2UR UR6, SR_CgaCtaId ;  /* 0x00000000000679c3 */ /* 0x000ea20000008800 */
[C---:B------:R-:W-:Y:S01]  /*0690*/  ISETP.EQ.AND P3, PT, R19.reuse, 0x8, PT ;  /* 0x000000081300780c */ /* 0x040fe20003f62270 */
[----:B------:R-:W-:Y:S01]  /*06a0*/  UMOV UR5, 0x400 ;  /* 0x0000040000057882 */ /* 0x000fe20000000000 */
[C---:B------:R-:W-:Y:S01]  /*06b0*/  ISETP.EQ.AND P6, PT, R19.reuse, RZ, PT ;  /* 0x000000ff1300720c */ /* 0x040fe20003fc2270 */
[----:B------:R-:W-:Y:S01]  /*06c0*/  UIADD3 UR4, UPT, UPT, UR4, 0x8, URZ ;  /* 0x0000000804047890 */ /* 0x000fe2000fffe0ff */
[----:B------:R-:W-:Y:S01]  /*06d0*/  ISETP.EQ.AND P6, PT, R19, 0x20, PT ;  /* 0x000000201300780c */ /* 0x000fe20003fc2270 */
[----:B------:R-:W-:Y:S02]  /*06e0*/  VIADD R13, R13, 0x8 ;  /* 0x000000080d0d7836 */ /* 0x000fe40000000000 */
[----:B------:R-:W-:Y:S01]  /*06f0*/  VIADD R14, R14, 0x20 ;  /* 0x000000200e0e7836 */ /* 0x000fe20000000000 */
[----:B--2---:R-:W-:Y:S01]  /*0700*/  ULEA UR5, UR6, UR5, 0x18 ;  /* 0x0000000506057291 */ /* 0x004fe2000f8ec0ff */
[----:B-1----:R-:W-:-:S02]  /*0710*/  SHF.R.U32.HI R3, RZ, 0x1f, R2 ;  /* 0x0000001fff037819 */ /* 0x002fc40000011602 */
[--C-:B------:R-:W-:Y:S02]  /*0720*/  SHF.R.U32.HI R4, RZ, 0x1e, R2.reuse ;  /* 0x0000001eff047819 */ /* 0x100fe40000011602 */
[----:B------:R-:W-:Y:S02]  /*0730*/  ISETP.NE.U32.AND P0, PT, R3, 0x1, PT ;  /* 0x000000010300780c */ /* 0x000fe40003f05070 */
[----:B------:R-:W-:Y:S02]  /*0740*/  LOP3.LUT R4, R4, 0x1, RZ, 0xc0, !PT ;  /* 0x0000000104047812 */ /* 0x000fe400078ec0ff */
[----:B------:R-:W-:Y:S02]  /*0750*/  SHF.R.U32.HI R3, RZ, 0x1d, R2 ;  /* 0x0000001dff037819 */ /* 0x000fe40000011602 */
[----:B------:R-:W-:Y:S02]  /*0760*/  ISETP.NE.U32.AND P1, PT, R4, 0x1, PT ;  /* 0x000000010400780c */ /* 0x000fe40003f25070 */
[----:B------:R-:W-:-:S02]  /*0770*/  LOP3.LUT R4, R3, 0x1, RZ, 0xc0, !PT ;  /* 0x0000000103047812 */ /* 0x000fc400078ec0ff */
[--C-:B------:R-:W-:Y:S02]  /*0780*/  SHF.R.U32.HI R5, RZ, 0x1c, R2.reuse ;  /* 0x0000001cff057819 */ /* 0x100fe40000011602 */
[----:B------:R-:W-:Y:S02]  /*0790*/  SHF.R.U32.HI R17, RZ, 0x1b, R2 ;  /* 0x0000001bff117819 */ /* 0x000fe40000011602 */
[----:B------:R-:W-:Y:S02]  /*07a0*/  VOTE.ANY R3, PT, !P0 ;  /* 0x0000000000037806 */ /* 0x000fe400040e0100 */
[----:B------:R-:W-:Y:S02]  /*07b0*/  ISETP.NE.U32.AND P0, PT, R4, 0x1, PT ;  /* 0x000000010400780c */ /* 0x000fe40003f05070 */
[----:B------:R-:W-:Y:S02]  /*07c0*/  LOP3.LUT R4, R5, 0x1, RZ, 0xc0, !PT ;  /* 0x0000000105047812 */ /* 0x000fe400078ec0ff */
[----:B------:R-:W-:Y:S01]  /*07d0*/  VOTE.ANY R5, PT, !P1 ;  /* 0x0000000000057806 */ /* 0x000fe200048e0100 */
[----:B------:R-:W-:Y:S01]  /*07e0*/  BREV R3, R3 ;  /* 0x0000000300037301 */ /* 0x000fe20000000000 */
[----:B------:R-:W-:-:S02]  /*07f0*/  ISETP.NE.U32.AND P1, PT, R4, 0x1, PT ;  /* 0x000000010400780c */ /* 0x000fc40003f25070 */
[----:B------:R-:W-:Y:S02]  /*0800*/  LOP3.LUT R17, R17, 0x1, RZ, 0xc0, !PT ;  /* 0x0000000111117812 */ /* 0x000fe400078ec0ff */
[----:B------:R-:W-:Y:S02]  /*0810*/  SHF.R.U32.HI R4, RZ, 0x1a, R2 ;  /* 0x0000001aff047819 */ /* 0x000fe40000011602 */
[----:B------:R-:W-:Y:S01]  /*0820*/  ISETP.NE.U32.AND P2, PT, R17, 0x1, PT ;  /* 0x000000011100780c */ /* 0x000fe20003f45070 */
[----:B------:R-:W1:Y:S01]  /*0830*/  BREV R5, R5 ;  /* 0x0000000500057301 */ /* 0x000e620000000000 */
[----:B------:R-:W-:Y:S02]  /*0840*/  LOP3.LUT R4, R4, 0x1, RZ, 0xc0, !PT ;  /* 0x0000000104047812 */ /* 0x000fe400078ec0ff */
[----:B0-----:R-:W-:Y:S02]  /*0850*/  VOTE.ANY R18, PT, !P0 ;  /* 0x0000000000127806 */ /* 0x001fe400040e0100 */
[----:B------:R-:W-:-:S02]  /*0860*/  ISETP.NE.U32.AND P0, PT, R4, 0x1, PT ;  /* 0x000000010400780c */ /* 0x000fc40003f05070 */
[--C-:B------:R-:W-:Y:S02]  /*0870*/  SHF.R.U32.HI R4, RZ, 0x19, R2.reuse ;  /* 0x00000019ff047819 */ /* 0x100fe40000011602 */
[--C-:B------:R-:W-:Y:S01]  /*0880*/  SHF.R.U32.HI R17, RZ, 0x18, R2.reuse ;  /* 0x00000018ff117819 */ /* 0x100fe20000011602 */
[----:B------:R-:W0:Y:S01]  /*0890*/  BREV R18, R18 ;  /* 0x0000001200127301 */ /* 0x000e220000000000 */
[----:B------:R-:W-:Y:S02]  /*08a0*/  LOP3.LUT R4, R4, 0x1, RZ, 0xc0, !PT ;  /* 0x0000000104047812 */ /* 0x000fe400078ec0ff */
[----:B------:R-:W-:Y:S02]  /*08b0*/  VOTE.ANY R21, PT, !P2 ;  /* 0x0000000000157806 */ /* 0x000fe400050e0100 */
[----:B------:R-:W-:Y:S01]  /*08c0*/  ISETP.NE.U32.AND P2, PT, R4, 0x1, PT ;  /* 0x000000010400780c */ /* 0x000fe20003f45070 */
[----:B-1----:R-:W-:Y:S01]  /*08d0*/  @P5 IMAD.MOV.U32 R3, RZ, RZ, R5 ;  /* 0x000000ffff035224 */ /* 0x002fe200078e0005 */
[----:B------:R-:W-:-:S02]  /*08e0*/  SHF.R.U32.HI R4, RZ, 0x17, R2 ;  /* 0x00000017ff047819 */ /* 0x000fc40000011602 */
[----:B------:R-:W-:Y:S01]  /*08f0*/  LOP3.LUT R17, R17, 0x1, RZ, 0xc0, !PT ;  /* 0x0000000111117812 */ /* 0x000fe200078ec0ff */
[----:B------:R-:W-:Y:S01]  /*0900*/  BREV R21, R21 ;  /* 0x0000001500157301 */ /* 0x000fe20000000000 */
[----:B------:R-:W-:Y:S02]  /*0910*/  SHF.R.U32.HI R23, RZ, 0x16, R2 ;  /* 0x00000016ff177819 */ /* 0x000fe40000011602 */
[----:B------:R-:W-:Y:S02]  /*0920*/  LOP3.LUT R4, R4, 0x1, RZ, 0xc0, !PT ;  /* 0x0000000104047812 */ /* 0x000fe400078ec0ff */
[----:B------:R-:W-:Y:S01]  /*0930*/  VOTE.ANY R22, PT, !P0 ;  /* 0x0000000000167806 */ /* 0x000fe200040e0100 */
[----:B0-----:R-:W-:Y:S01]  /*0940*/  @P3 IMAD.MOV.U32 R3, RZ, RZ, R18 ;  /* 0x000000ffff033224 */ /* 0x001fe200078e0012 */
[----:B------:R-:W-:Y:S02]  /*0950*/  VOTE.ANY R20, PT, !P1 ;  /* 0x0000000000147806 */ /* 0x000fe400048e0100 */
[----:B------:R-:W-:-:S02]  /*0960*/  ISETP.NE.U32.AND P0, PT, R17, 0x1, PT ;  /* 0x000000011100780c */ /* 0x000fc40003f05070 */
[----:B------:R-:W-:Y:S01]  /*0970*/  LOP3.LUT R17, R23, 0x1, RZ, 0xc0, !PT ;  /* 0x0000000117117812 */ /* 0x000fe200078ec0ff */
[----:B------:R-:W-:Y:S01]  /*0980*/  BREV R22, R22 ;  /* 0x0000001600167301 */ /* 0x000fe20000000000 */
[----:B------:R-:W-:Y:S02]  /*0990*/  ISETP.NE.U32.AND P1, PT, R4, 0x1, PT ;  /* 0x000000010400780c */ /* 0x000fe40003f25070 */
[----:B------:R-:W-:Y:S02]  /*09a0*/  SHF.R.U32.HI R4, RZ, 0x15, R2 ;  /* 0x00000015ff047819 */ /* 0x000fe40000011602 */
[----:B------:R-:W-:Y:S02]  /*09b0*/  ISETP.NE.U32.AND P4, PT, R17, 0x1, PT ;  /* 0x000000011100780c */ /* 0x000fe40003f85070 */
[----:B------:R-:W-:Y:S01]  /*09c0*/  LOP3.LUT R17, R4, 0x1, RZ, 0xc0, !PT ;  /* 0x0000000104117812 */ /* 0x000fe200078ec0ff */
[----:B------:R-:W0:Y:S01]  /*09d0*/  BREV R20, R20 ;  /* 0x0000001400147301 */ /* 0x000e220000000000 */
[----:B------:R-:W-:-:S02]  /*09e0*/  VOTE.ANY R23, PT, !P2 ;  /* 0x0000000000177806 */ /* 0x000fc400050e0100 */
[--C-:B------:R-:W-:Y:S02]  /*09f0*/  SHF.R.U32.HI R24, RZ, 0x14, R2.reuse ;  /* 0x00000014ff187819 */ /* 0x100fe40000011602 */
[----:B------:R-:W-:Y:S02]  /*0a00*/  ISETP.NE.U32.AND P2, PT, R17, 0x1, PT ;  /* 0x000000011100780c */ /* 0x000fe40003f45070 */
[----:B------:R-:W-:Y:S01]  /*0a10*/  SHF.R.U32.HI R17, RZ, 0x13, R2 ;  /* 0x00000013ff117819 */ /* 0x000fe20000011602 */
[----:B------:R-:W1:Y:S01]  /*0a20*/  BREV R23, R23 ;  /* 0x0000001700177301 */ /* 0x000e620000000000 */
[----:B------:R-:W-:Y:S02]  /*0a30*/  LOP3.LUT R24, R24, 0x1, RZ, 0xc0, !PT ;  /* 0x0000000118187812 */ /* 0x000fe400078ec0ff */
[----:B------:R-:W-:Y:S02]  /*0a40*/  LOP3.LUT R17, R17, 0x1, RZ, 0xc0, !PT ;  /* 0x0000000111117812 */ /* 0x000fe400078ec0ff */
[----:B------:R-:W-:-:S02]  /*0a50*/  VOTE.ANY R4, PT, !P0 ;  /* 0x0000000000047806 */ /* 0x000fc400040e0100 */
[----:B------:R-:W-:Y:S02]  /*0a60*/  ISETP.NE.U32.AND P0, PT, R24, 0x1, PT ;  /* 0x000000011800780c */ /* 0x000fe40003f05070 */
[----:B------:R-:W-:Y:S02]  /*0a70*/  VOTE.ANY R24, PT, !P1 ;  /* 0x0000000000187806 */ /* 0x000fe400048e0100 */
[----:B------:R-:W-:Y:S01]  /*0a80*/  ISETP.NE.U32.AND P1, PT, R17, 0x1, PT ;  /* 0x000000011100780c */ /* 0x000fe20003f25070 */
[----:B------:R-:W2:Y:S01]  /*0a90*/  BREV R4, R4 ;  /* 0x0000000400047301 */ /* 0x000ea20000000000 */
[----:B------:R-:W-:Y:S02]  /*0aa0*/  VOTE.ANY R17, PT, !P4 ;  /* 0x0000000000117806 */ /* 0x000fe400060e0100 */
[----:B------:R-:W-:Y:S02]  /*0ab0*/  ISETP.EQ.AND P4, PT, R19, 0xc, PT ;  /* 0x0000000c1300780c */ /* 0x000fe40003f82270 */
[----:B------:R-:W-:-:S02]  /*0ac0*/  SHF.R.U32.HI R25, RZ, 0x12, R2 ;  /* 0x00000012ff197819 */ /* 0x000fc40000011602 */
[----:B------:R-:W-:Y:S01]  /*0ad0*/  ISETP.EQ.AND P3, PT, R19, 0x10, PT ;  /* 0x000000101300780c */ /* 0x000fe20003f62270 */
[----:B------:R-:W3:Y:S01]  /*0ae0*/  BREV R24, R24 ;  /* 0x0000001800187301 */ /* 0x000ee20000000000 */
[----:B------:R-:W-:Y:S02]  /*0af0*/  LOP3.LUT R25, R25, 0x1, RZ, 0xc0, !PT ;  /* 0x0000000119197812 */ /* 0x000fe400078ec0ff */
[--C-:B------:R-:W-:Y:S02]  /*0b00*/  SHF.R.U32.HI R5, RZ, 0x11, R2.reuse ;  /* 0x00000011ff057819 */ /* 0x100fe40000011602 */
[----:B------:R-:W-:Y:S02]  /*0b10*/  ISETP.NE.U32.AND P5, PT, R25, 0x1, PT ;  /* 0x000000011900780c */ /* 0x000fe40003fa5070 */
[----:B------:R-:W-:Y:S01]  /*0b20*/  SHF.R.U32.HI R25, RZ, 0x10, R2 ;  /* 0x00000010ff197819 */ /* 0x000fe20000011602 */
[----:B0-----:R-:W-:Y:S01]  /*0b30*/  @P4 IMAD.MOV.U32 R3, RZ, RZ, R20 ;  /* 0x000000ffff034224 */ /* 0x001fe200078e0014 */
[----:B------:R-:W-:Y:S01]  /*0b40*/  ISETP.EQ.AND P4, PT, R19, 0x14, PT ;  /* 0x000000141300780c */ /* 0x000fe20003f82270 */
[----:B------:R-:W0:Y:S01]  /*0b50*/  BREV R17, R17 ;  /* 0x0000001100117301 */ /* 0x000e220000000000 */
[----:B------:R-:W-:Y:S01]  /*0b60*/  LOP3.LUT R18, R5, 0x1, RZ, 0xc0, !PT ;  /* 0x0000000105127812 */ /* 0x000fe200078ec0ff */
[----:B------:R-:W-:Y:S01]  /*0b70*/  @P3 IMAD.MOV.U32 R3, RZ, RZ, R21 ;  /* 0x000000ffff033224 */ /* 0x000fe200078e0015 */
[----:B------:R-:W-:-:S02]  /*0b80*/  LOP3.LUT R25, R25, 0x1, RZ, 0xc0, !PT ;  /* 0x0000000119197812 */ /* 0x000fc400078ec0ff */
[----:B------:R-:W-:Y:S02]  /*0b90*/  VOTE.ANY R5, PT, !P2 ;  /* 0x0000000000057806 */ /* 0x000fe400050e0100 */
[----:B------:R-:W-:Y:S02]  /*0ba0*/  ISETP.NE.U32.AND P2, PT, R18, 0x1, PT ;  /* 0x000000011200780c */ /* 0x000fe40003f45070 */
[----:B------:R-:W-:Y:S02]  /*0bb0*/  VOTE.ANY R18, PT, !P0 ;  /* 0x0000000000127806 */ /* 0x000fe400040e0100 */
[----:B------:R-:W-:Y:S01]  /*0bc0*/  ISETP.EQ.AND P3, PT, R19, 0x18, PT ;  /* 0x000000181300780c */ /* 0x000fe20003f62270 */
[----:B------:R-:W-:Y:S01]  /*0bd0*/  @P4 IMAD.MOV.U32 R3, RZ, RZ, R22 ;  /* 0x000000ffff034224 */ /* 0x000fe200078e0016 */
[----:B------:R-:W-:Y:S01]  /*0be0*/  ISETP.NE.U32.AND P0, PT, R25, 0x1, PT ;  /* 0x000000011900780c */ /* 0x000fe20003f05070 */
[----:B------:R-:W4:Y:S01]  /*0bf0*/  BREV R5, R5 ;  /* 0x0000000500057301 */ /* 0x000f220000000000 */
[----:B------:R-:W-:-:S02]  /*0c00*/  SHF.R.U32.HI R20, RZ, 0xf, R2 ;  /* 0x0000000fff147819 */ /* 0x000fc40000011602 */
[----:B------:R-:W-:Y:S02]  /*0c10*/  SHF.R.U32.HI R25, RZ, 0xe, R2 ;  /* 0x0000000eff197819 */ /* 0x000fe40000011602 */
[----:B------:R-:W-:Y:S02]  /*0c20*/  ISETP.EQ.AND P4, PT, R19, 0x1c, PT ;  /* 0x0000001c1300780c */ /* 0x000fe40003f82270 */
[----:B------:R-:W-:Y:S01]  /*0c30*/  LOP3.LUT R21, R20, 0x1, RZ, 0xc0, !PT ;  /* 0x0000000114157812 */ /* 0x000fe200078ec0ff */
[----:B------:R-:W5:Y:S01]  /*0c40*/  BREV R18, R18 ;  /* 0x0000001200127301 */ /* 0x000f620000000000 */
[----:B------:R-:W-:Y:S01]  /*0c50*/  LOP3.LUT R25, R25, 0x1, RZ, 0xc0, !PT ;  /* 0x0000000119197812 */ /* 0x000fe200078ec0ff */
[----:B-1----:R-:W-:Y:S01]  /*0c60*/  @P3 IMAD.MOV.U32 R3, RZ, RZ, R23 ;  /* 0x000000ffff033224 */ /* 0x002fe200078e0017 */
[----:B------:R-:W-:Y:S02]  /*0c70*/  VOTE.ANY R20, PT, !P1 ;  /* 0x0000000000147806 */ /* 0x000fe400048e0100 */
[----:B------:R-:W-:-:S02]  /*0c80*/  ISETP.NE.U32.AND P1, PT, R21, 0x1, PT ;  /* 0x000000011500780c */ /* 0x000fc40003f25070 */
[----:B------:R-:W-:Y:S02]  /*0c90*/  VOTE.ANY R21, PT, !P5 ;  /* 0x0000000000157806 */ /* 0x000fe400068e0100 */
[----:B------:R-:W-:Y:S01]  /*0ca0*/  ISETP.NE.U32.AND P5, PT, R25, 0x1, PT ;  /* 0x000000011900780c */ /* 0x000fe20003fa5070 */
[----:B--2---:R-:W-:Y:S01]  /*0cb0*/  @P4 IMAD.MOV.U32 R3, RZ, RZ, R4 ;  /* 0x000000ffff034224 */ /* 0x004fe200078e0004 */
[----:B------:R-:W-:Y:S01]  /*0cc0*/  SHF.R.U32.HI R25, RZ, 0xd, R2 ;  /* 0x0000000dff197819 */ /* 0x000fe20000011602 */
[----:B---3--:R-:W-:Y:S01]  /*0cd0*/  @P6 IMAD.MOV.U32 R3, RZ, RZ, R24 ;  /* 0x000000ffff036224 */ /* 0x008fe200078e0018 */
[----:B------:R-:W-:Y:S01]  /*0ce0*/  VOTE.ANY R23, PT, !P0 ;  /* 0x0000000000177806 */ /* 0x000fe200040e0100 */
[----:B------:R-:W1:Y:S01]  /*0cf0*/  BREV R20, R20 ;  /* 0x0000001400147301 */ /* 0x000e620000000000 */
[----:B------:R-:W-:Y:S02]  /*0d00*/  ISETP.EQ.AND P0, PT, R19, 0x24, PT ;  /* 0x000000241300780c */ /* 0x000fe40003f02270 */
[----:B------:R-:W-:-:S02]  /*0d10*/  LOP3.LUT R25, R25, 0x1, RZ, 0xc0, !PT ;  /* 0x0000000119197812 */ /* 0x000fc400078ec0ff */
[----:B------:R-:W-:Y:S02]  /*0d20*/  SHF.R.U32.HI R4, RZ, 0xc, R2 ;  /* 0x0000000cff047819 */ /* 0x000fe40000011602 */
[----:B------:R-:W-:Y:S01]  /*0d30*/  VOTE.ANY R22, PT, !P2 ;  /* 0x0000000000167806 */ /* 0x000fe200050e0100 */
[----:B------:R-:W2:Y:S01]  /*0d40*/  BREV R21, R21 ;  /* 0x0000001500157301 */ /* 0x000ea20000000000 */
[----:B------:R-:W-:Y:S02]  /*0d50*/  ISETP.EQ.AND P3, PT, R19, 0x28, PT ;  /* 0x000000281300780c */ /* 0x000fe40003f62270 */
[----:B------:R-:W-:Y:S02]  /*0d60*/  ISETP.NE.U32.AND P2, PT, R25, 0x1, PT ;  /* 0x000000011900780c */ /* 0x000fe40003f45070 */
[----:B------:R-:W-:Y:S01]  /*0d70*/  LOP3.LUT R24, R4, 0x1, RZ, 0xc0, !PT ;  /* 0x0000000104187812 */ /* 0x000fe200078ec0ff */
[----:B0-----:R-:W-:Y:S01]  /*0d80*/  @P0 IMAD.MOV.U32 R3, RZ, RZ, R17 ;  /* 0x000000ffff030224 */ /* 0x001fe200078e0011 */
[----:B------:R-:W-:Y:S01]  /*0d90*/  ISETP.EQ.AND P0, PT, R19, 0x2c, PT ;  /* 0x0000002c1300780c */ /* 0x000fe20003f02270 */
[----:B------:R-:W0:Y:S01]  /*0da0*/  BREV R22, R22 ;  /* 0x0000001600167301 */ /* 0x000e220000000000 */
[----:B------:R-:W-:-:S02]  /*0db0*/  ISETP.NE.U32.AND P4, PT, R24, 0x1, PT ;  /* 0x000000011800780c */ /* 0x000fc40003f85070 */
[----:B------:R-:W-:Y:S02]  /*0dc0*/  SHF.R.U32.HI R24, RZ, 0xa, R2 ;  /* 0x0000000aff187819 */ /* 0x000fe40000011602 */
[----:B------:R-:W-:Y:S01]  /*0dd0*/  VOTE.ANY R17, PT, !P5 ;  /* 0x0000000000117806 */ /* 0x000fe200068e0100 */
[----:B----4-:R-:W-:Y:S01]  /*0de0*/  @P3 IMAD.MOV.U32 R3, RZ, RZ, R5 ;  /* 0x000000ffff033224 */ /* 0x010fe200078e0005 */
[----:B------:R-:W-:Y:S01]  /*0df0*/  ISETP.EQ.AND P5, PT, R19, 0x30, PT ;  /* 0x000000301300780c */ /* 0x000fe20003fa2270 */
[----:B------:R-:W3:Y:S01]  /*0e00*/  BREV R23, R23 ;  /* 0x0000001700177301 */ /* 0x000ee20000000000 */
[----:B------:R-:W-:Y:S02]  /*0e10*/  LOP3.LUT R24, R24, 0x1, RZ, 0xc0, !PT ;  /* 0x0000000118187812 */ /* 0x000fe400078ec0ff */
[----:B------:R-:W-:Y:S01]  /*0e20*/  VOTE.ANY R5, PT, !P2 ;  /* 0x0000000000057806 */ /* 0x000fe200050e0100 */
[----:B-----5:R-:W-:Y:S01]  /*0e30*/  @P0 IMAD.MOV.U32 R3, RZ, RZ, R18 ;  /* 0x000000ffff030224 */ /* 0x020fe200078e0012 */
[----:B------:R-:W-:-:S02]  /*0e40*/  ISETP.NE.U32.AND P2, PT, R24, 0x1, PT ;  /* 0x000000011800780c */ /* 0x000fc40003f45070 */
[--C-:B------:R-:W-:Y:S01]  /*0e50*/  SHF.R.U32.HI R25, RZ, 0xb, R2.reuse ;  /* 0x0000000bff197819 */ /* 0x100fe20000011602 */
[----:B------:R-:W-:Y:S01]  /*0e60*/  BREV R17, R17 ;  /* 0x0000001100117301 */ /* 0x000fe20000000000 */
[----:B------:R-:W-:Y:S02]  /*0e70*/  ISETP.EQ.AND P3, PT, R19, 0x34, PT ;  /* 0x000000341300780c */ /* 0x000fe40003f62270 */
[----:B------:R-:W-:Y:S01]  /*0e80*/  SHF.R.U32.HI R24, RZ, 0x9, R2 ;  /* 0x00000009ff187819 */ /* 0x000fe20000011602 */
[----:B-1----:R-:W-:Y:S01]  /*0e90*/  @P5 IMAD.MOV.U32 R3, RZ, RZ, R20 ;  /* 0x000000ffff035224 */ /* 0x002fe200078e0014 */
[----:B------:R-:W-:Y:S02]  /*0ea0*/  LOP3.LUT R25, R25, 0x1, RZ, 0xc0, !PT ;  /* 0x0000000119197812 */ /* 0x000fe400078ec0ff */
[----:B------:R-:W-:Y:S01]  /*0eb0*/  LOP3.LUT R24, R24, 0x1, RZ, 0xc0, !PT ;  /* 0x0000000118187812 */ /* 0x000fe200078ec0ff */
[----:B------:R-:W-:Y:S01]  /*0ec0*/  BREV R5, R5 ;  /* 0x0000000500057301 */ /* 0x000fe20000000000 */
[----:B------:R-:W-:-:S02]  /*0ed0*/  VOTE.ANY R4, PT, !P1 ;  /* 0x0000000000047806 */ /* 0x000fc400048e0100 */
[----:B------:R-:W-:Y:S02]  /*0ee0*/  VOTE.ANY R18, PT, !P4 ;  /* 0x0000000000127806 */ /* 0x000fe400060e0100 */
[----:B------:R-:W-:Y:S01]  /*0ef0*/  ISETP.EQ.AND P5, PT, R19, 0x38, PT ;  /* 0x000000381300780c */ /* 0x000fe20003fa2270 */
[----:B--2---:R-:W-:Y:S01]  /*0f00*/  @P3 IMAD.MOV.U32 R3, RZ, RZ, R21 ;  /* 0x000000ffff033224 */ /* 0x004fe200078e0015 */
[----:B------:R-:W-:Y:S01]  /*0f10*/  ISETP.NE.U32.AND P1, PT, R25, 0x1, PT ;  /* 0x000000011900780c */ /* 0x000fe20003f25070 */
[----:B------:R-:W1:Y:S01]  /*0f20*/  BREV R4, R4 ;  /* 0x0000000400047301 */ /* 0x000e620000000000 */
[----:B------:R-:W-:Y:S02]  /*0f30*/  ISETP.NE.U32.AND P4, PT, R24, 0x1, PT ;  /* 0x000000011800780c */ /* 0x000fe40003f85070 */
[----:B------:R-:W-:Y:S02]  /*0f40*/  ISETP.EQ.AND P6, PT, R19, 0x3c, PT ;  /* 0x0000003c1300780c */ /* 0x000fe40003fc2270 */
[----:B------:R-:W-:-:S02]  /*0f50*/  SHF.R.U32.HI R24, RZ, 0x7, R2 ;  /* 0x00000007ff187819 */ /* 0x000fc40000011602 */
[----:B------:R-:W-:Y:S01]  /*0f60*/  SHF.R.U32.HI R21, RZ, 0x8, R2 ;  /* 0x00000008ff157819 */ /* 0x000fe20000011602 */
[----:B------:R-:W2:Y:S01]  /*0f70*/  BREV R18, R18 ;  /* 0x0000001200127301 */ /* 0x000ea20000000000 */
[----:B------:R-:W-:Y:S01]  /*0f80*/  LOP3.LUT R25, R24, 0x1, RZ, 0xc0, !PT ;  /* 0x0000000118197812 */ /* 0x000fe200078ec0ff */
[----:B0-----:R-:W-:Y:S01]  /*0f90*/  @P5 IMAD.MOV.U32 R3, RZ, RZ, R22 ;  /* 0x000000ffff035224 */ /* 0x001fe200078e0016 */
[----:B------:R-:W-:Y:S02]  /*0fa0*/  LOP3.LUT R21, R21, 0x1, RZ, 0xc0, !PT ;  /* 0x0000000115157812 */ /* 0x000fe400078ec0ff */
[----:B------:R-:W-:Y:S02]  /*0fb0*/  ISETP.NE.U32.AND P0, PT, R25, 0x1, PT ;  /* 0x000000011900780c */ /* 0x000fe40003f05070 */
[----:B------:R-:W-:Y:S01]  /*0fc0*/  SHF.R.U32.HI R25, RZ, 0x6, R2 ;  /* 0x00000006ff197819 */ /* 0x000fe20000011602 */
[----:B---3--:R-:W-:Y:S01]  /*0fd0*/  @P6 IMAD.MOV.U32 R3, RZ, RZ, R23 ;  /* 0x000000ffff036224 */ /* 0x008fe200078e0017 */
[----:B------:R-:W-:-:S02]  /*0fe0*/  ISETP.EQ.AND P3, PT, R19, 0x40, PT ;  /* 0x000000401300780c */ /* 0x000fc40003f62270 */
[----:B------:R-:W-:Y:S02]  /*0ff0*/  VOTE.ANY R20, PT, !P1 ;  /* 0x0000000000147806 */ /* 0x000fe400048e0100 */
[----:B------:R-:W-:Y:S02]  /*1000*/  ISETP.NE.U32.AND P1, PT, R21, 0x1, PT ;  /* 0x000000011500780c */ /* 0x000fe40003f25070 */
[----:B------:R-:W-:Y:S02]  /*1010*/  SHF.R.U32.HI R26, RZ, 0x5, R2 ;  /* 0x00000005ff1a7819 */ /* 0x000fe40000011602 */
[----:B------:R-:W-:Y:S01]  /*1020*/  LOP3.LUT R25, R25, 0x1, RZ, 0xc0, !PT ;  /* 0x0000000119197812 */ /* 0x000fe200078ec0ff */
[----:B------:R-:W0:Y:S01]  /*1030*/  BREV R20, R20 ;  /* 0x0000001400147301 */ /* 0x000e220000000000 */
[----:B------:R-:W-:Y:S02]  /*1040*/  ISETP.EQ.AND P6, PT, R19, 0x44, PT ;  /* 0x000000441300780c */ /* 0x000fe40003fc2270 */
[----:B------:R-:W-:Y:S01]  /*1050*/  VOTE.ANY R24, PT, !P2 ;  /* 0x0000000000187806 */ /* 0x000fe200050e0100 */
[----:B-1----:R-:W-:Y:S01]  /*1060*/  @P3 IMAD.MOV.U32 R3, RZ, RZ, R4 ;  /* 0x000000ffff033224 */ /* 0x002fe200078e0004 */
[----:B------:R-:W-:-:S02]  /*1070*/  LOP3.LUT R26, R26, 0x1, RZ, 0xc0, !PT ;  /* 0x000000011a1a7812 */ /* 0x000fc400078ec0ff */
[----:B------:R-:W-:Y:S01]  /*1080*/  ISETP.NE.U32.AND P5, PT, R25, 0x1, PT ;  /* 0x000000011900780c */ /* 0x000fe20003fa5070 */
[----:B------:R1:W3:Y:S01]  /*1090*/  BREV R22, R24 ;  /* 0x0000001800167301 */ /* 0x0002e20000000000 */
[----:B------:R-:W-:Y:S02]  /*10a0*/  ISETP.NE.U32.AND P2, PT, R26, 0x1, PT ;  /* 0x000000011a00780c */ /* 0x000fe40003f45070 */
[----:B------:R-:W-:Y:S02]  /*10b0*/  VOTE.ANY R21, PT, !P4 ;  /* 0x0000000000157806 */ /* 0x000fe400060e0100 */
[C---:B------:R-:W-:Y:S01]  /*10c0*/  ISETP.EQ.AND P3, PT, R19.reuse, 0x48, PT ;  /* 0x000000481300780c */ /* 0x040fe20003f62270 */
[----:B------:R-:W-:Y:S01]  /*10d0*/  @P6 IMAD.MOV.U32 R3, RZ, RZ, R17 ;  /* 0x000000ffff036224 */ /* 0x000fe200078e0011 */
[----:B------:R-:W-:Y:S02]  /*10e0*/  VOTE.ANY R25, PT, !P1 ;  /* 0x0000000000197806 */ /* 0x000fe400048e0100 */
[----:B-1----:R-:W-:Y:S01]  /*10f0*/  SHF.R.U32.HI R24, RZ, 0x4, R2 ;  /* 0x00000004ff187819 */ /* 0x002fe20000011602 */
[----:B------:R-:W1:Y:S01]  /*1100*/  BREV R21, R21 ;  /* 0x0000001500157301 */ /* 0x000e620000000000 */
[----:B------:R-:W-:-:S02]  /*1110*/  ISETP.EQ.AND P4, PT, R19, 0x4c, PT ;  /* 0x0000004c1300780c */ /* 0x000fc40003f82270 */
[----:B------:R-:W-:Y:S02]  /*1120*/  LOP3.LUT R24, R24, 0x1, RZ, 0xc0, !PT ;  /* 0x0000000118187812 */ /* 0x000fe400078ec0ff */
[C---:B------:R-:W-:Y:S02]  /*1130*/  ISETP.EQ.AND P1, PT, R19.reuse, 0x50, PT ;  /* 0x000000501300780c */ /* 0x040fe40003f22270 */
[----:B------:R-:W-:Y:S01]  /*1140*/  SHF.R.U32.HI R17, RZ, 0x3, R2 ;  /* 0x00000003ff117819 */ /* 0x000fe20000011602 */
[----:B------:R4:W5:Y:S01]  /*1150*/  BREV R23, R25 ;  /* 0x0000001900177301 */ /* 0x0009620000000000 */
[----:B------:R-:W-:Y:S01]  /*1160*/  VOTE.ANY R4, PT, !P0 ;  /* 0x0000000000047806 */ /* 0x000fe200040e0100 */
[----:B------:R-:W-:Y:S01]  /*1170*/  @P3 IMAD.MOV.U32 R3, RZ, RZ, R5 ;  /* 0x000000ffff033224 */ /* 0x000fe200078e0005 */
[----:B------:R-:W-:Y:S02]  /*1180*/  ISETP.NE.U32.AND P0, PT, R24, 0x1, PT ;  /* 0x000000011800780c */ /* 0x000fe40003f05070 */
[----:B------:R-:W-:Y:S01]  /*1190*/  VOTE.ANY R24, PT, !P5 ;  /* 0x0000000000187806 */ /* 0x000fe200068e0100 */
[----:B--2---:R-:W-:Y:S01]  /*11a0*/  @P4 IMAD.MOV.U32 R3, RZ, RZ, R18 ;  /* 0x000000ffff034224 */ /* 0x004fe200078e0012 */
[----:B------:R-:W-:Y:S01]  /*11b0*/  ISETP.EQ.AND P5, PT, R19, 0x54, PT ;  /* 0x000000541300780c */ /* 0x000fe20003fa2270 */
[----:B------:R-:W2:Y:S01]  /*11c0*/  BREV R4, R4 ;  /* 0x0000000400047301 */ /* 0x000ea20000000000 */
[----:B----4-:R-:W-:Y:S01]  /*11d0*/  LOP3.LUT R25, R17, 0x1, RZ, 0xc0, !PT ;  /* 0x0000000111197812 */ /* 0x010fe200078ec0ff */
[----:B0-----:R-:W-:Y:S01]  /*11e0*/  @P1 IMAD.MOV.U32 R3, RZ, RZ, R20 ;  /* 0x000000ffff031224 */ /* 0x001fe200078e0014 */
[----:B------:R-:W-:-:S02]  /*11f0*/  VOTE.ANY R17, PT, !P2 ;  /* 0x0000000000117806 */ /* 0x000fc400050e0100 */
[----:B------:R-:W-:Y:S02]  /*1200*/  ISETP.NE.U32.AND P2, PT, R25, 0x1, PT ;  /* 0x000000011900780c */ /* 0x000fe40003f45070 */
[----:B------:R-:W-:Y:S01]  /*1210*/  SHF.R.U32.HI R26, RZ, 0x2, R2 ;  /* 0x00000002ff1a7819 */ /* 0x000fe20000011602 */
[----:B------:R-:W0:Y:S01]  /*1220*/  BREV R5, R24 ;  /* 0x0000001800057301 */ /* 0x000e220000000000 */
[C---:B------:R-:W-:Y:S02]  /*1230*/  ISETP.EQ.AND P3, PT, R19.reuse, 0x58, PT ;  /* 0x000000581300780c */ /* 0x040fe40003f62270 */
[----:B------:R-:W-:Y:S01]  /*1240*/  ISETP.EQ.AND P4, PT, R19, 0x5c, PT ;  /* 0x0000005c1300780c */ /* 0x000fe20003f82270 */
[----:B---3--:R-:W-:Y:S01]  /*1250*/  @P5 IMAD.MOV.U32 R3, RZ, RZ, R22 ;  /* 0x000000ffff035224 */ /* 0x008fe200078e0016 */
[----:B------:R-:W-:Y:S02]  /*1260*/  SHF.R.U32.HI R20, RZ, 0x1, R2 ;  /* 0x00000001ff147819 */ /* 0x000fe40000011602 */
[----:B------:R-:W-:Y:S01]  /*1270*/  LOP3.LUT R26, R26, 0x1, RZ, 0xc0, !PT ;  /* 0x000000011a1a7812 */ /* 0x000fe200078ec0ff */
[----:B------:R-:W3:Y:S01]  /*1280*/  BREV R17, R17 ;  /* 0x0000001100117301 */ /* 0x000ee20000000000 */
[----:B------:R-:W-:-:S02]  /*1290*/  LOP3.LUT R22, R20, 0x1, RZ, 0xc0, !PT ;  /* 0x0000000114167812 */ /* 0x000fc400078ec0ff */
[----:B------:R-:W-:Y:S02]  /*12a0*/  ISETP.NE.U32.AND P1, PT, R26, 0x1, PT ;  /* 0x000000011a00780c */ /* 0x000fe40003f25070 */
[----:B------:R-:W-:Y:S01]  /*12b0*/  VOTE.ANY R18, PT, !P0 ;  /* 0x0000000000127806 */ /* 0x000fe200040e0100 */
[----:B-1----:R-:W-:Y:S01]  /*12c0*/  @P3 IMAD.MOV.U32 R3, RZ, RZ, R21 ;  /* 0x000000ffff033224 */ /* 0x002fe200078e0015 */
[----:B------:R-:W-:Y:S01]  /*12d0*/  ISETP.EQ.AND P0, PT, R19, 0x60, PT ;  /* 0x000000601300780c */ /* 0x000fe20003f02270 */
[----:B-----5:R-:W-:Y:S01]  /*12e0*/  @P4 IMAD.MOV.U32 R3, RZ, RZ, R23 ;  /* 0x000000ffff034224 */ /* 0x020fe200078e0017 */
[----:B------:R-:W-:Y:S02]  /*12f0*/  VOTE.ANY R20, PT, !P2 ;  /* 0x0000000000147806 */ /* 0x000fe400050e0100 */
[----:B------:R-:W-:Y:S01]  /*1300*/  ISETP.NE.U32.AND P2, PT, R22, 0x1, PT ;  /* 0x000000011600780c */ /* 0x000fe20003f45070 */
[----:B------:R-:W1:Y:S01]  /*1310*/  BREV R18, R18 ;  /* 0x0000001200127301 */ /* 0x000e620000000000 */
[----:B------:R-:W-:-:S02]  /*1320*/  LOP3.LUT R22, R2, 0x1, RZ, 0xc0, !PT ;  /* 0x0000000102167812 */ /* 0x000fc400078ec0ff */
[C---:B------:R-:W-:Y:S01]  /*1330*/  ISETP.EQ.AND P5, PT, R19.reuse, 0x64, PT ;  /* 0x000000641300780c */ /* 0x040fe20003fa2270 */
[----:B------:R-:W4:Y:S01]  /*1340*/  LDS R2, [UR5+0x20] ;  /* 0x00002005ff027984 */ /* 0x000f220008000800 */
[----:B------:R-:W-:Y:S02]  /*1350*/  ISETP.NE.U32.AND P4, PT, R22, 0x1, PT ;  /* 0x000000011600780c */ /* 0x000fe40003f85070 */
[C---:B------:R-:W-:Y:S01]  /*1360*/  ISETP.EQ.AND P3, PT, R19.reuse, 0x68, PT ;  /* 0x000000681300780c */ /* 0x040fe20003f62270 */
[----:B------:R-:W5:Y:S01]  /*1370*/  BREV R20, R20 ;  /* 0x0000001400147301 */ /* 0x000f620000000000 */
[----:B------:R-:W-:Y:S01]  /*1380*/  VOTE.ANY R21, PT, !P1 ;  /* 0x0000000000157806 */ /* 0x000fe200048e0100 */
[----:B--2---:R-:W-:Y:S01]  /*1390*/  @P0 IMAD.MOV.U32 R3, RZ, RZ, R4 ;  /* 0x000000ffff030224 */ /* 0x004fe200078e0004 */
[C---:B------:R-:W-:Y:S02]  /*13a0*/  ISETP.EQ.AND P1, PT, R19.reuse, 0x6c, PT ;  /* 0x0000006c1300780c */ /* 0x040fe40003f22270 */
[----:B------:R-:W-:-:S02]  /*13b0*/  ISETP.EQ.AND P0, PT, R19, 0x70, PT ;  /* 0x000000701300780c */ /* 0x000fc40003f02270 */
[----:B------:R-:W-:Y:S01]  /*13c0*/  VOTE.ANY R4, PT, !P2 ;  /* 0x0000000000047806 */ /* 0x000fe200050e0100 */
[----:B0-----:R-:W-:Y:S01]  /*13d0*/  @P5 IMAD.MOV.U32 R3, RZ, RZ, R5 ;  /* 0x000000ffff035224 */ /* 0x001fe200078e0005 */
[----:B------:R-:W0:Y:S01]  /*13e0*/  BREV R21, R21 ;  /* 0x0000001500157301 */ /* 0x000e220000000000 */
[----:B------:R-:W-:Y:S02]  /*13f0*/  VOTE.ANY R5, PT, !P4 ;  /* 0x0000000000057806 */ /* 0x000fe400060e0100 */
[----:B---3--:R-:W-:Y:S01]  /*1400*/  @P3 IMAD.MOV.U32 R3, RZ, RZ, R17 ;  /* 0x000000ffff033224 */ /* 0x008fe200078e0011 */
[----:B------:R-:W-:-:S03]  /*1410*/  ISETP.EQ.AND P2, PT, R19, 0x74, PT ;  /* 0x000000741300780c */ /* 0x000fc60003f42270 */
[----:B-1----:R-:W-:Y:S01]  /*1420*/  @P1 IMAD.MOV.U32 R3, RZ, RZ, R18 ;  /* 0x000000ffff031224 */ /* 0x002fe200078e0012 */
[----:B------:R-:W1:Y:S01]  /*1430*/  BREV R4, R4 ;  /* 0x0000000400047301 */ /* 0x000e620000000000 */
[C---:B------:R-:W-:Y:S01]  /*1440*/  ISETP.EQ.AND P1, PT, R19.reuse, 0x78, PT ;  /* 0x000000781300780c */ /* 0x040fe20003f22270 */
[----:B-----5:R-:W-:Y:S01]  /*1450*/  @P0 IMAD.MOV.U32 R3, RZ, RZ, R20 ;  /* 0x000000ffff030224 */ /* 0x020fe200078e0014 */
[----:B------:R-:W2:Y:S01]  /*1460*/  LDS R18, [R9] ;  /* 0x0000000009127984 */ /* 0x000ea20000000800 */
[----:B------:R-:W-:-:S03]  /*1470*/  ISETP.EQ.AND P0, PT, R19, 0x7c, PT ;  /* 0x0000007c1300780c */ /* 0x000fc60003f02270 */
[----:B------:R-:W-:Y:S01]  /*1480*/  LDS R20, [R9+0x80] ;  /* 0x0000800009147984 */ /* 0x000fe20000000800 */
[----:B------:R-:W3:Y:S01]  /*1490*/  BREV R5, R5 ;  /* 0x0000000500057301 */ /* 0x000ee20000000000 */
[----:B0-----:R-:W-:Y:S02]  /*14a0*/  @P2 IMAD.MOV.U32 R3, RZ, RZ, R21 ;  /* 0x000000ffff032224 */ /* 0x001fe400078e0015 */
[----:B------:R-:W-:Y:S03]  /*14b0*/  LDS R21, [R9+0x100] ;  /* 0x0001000009157984 */ /* 0x000fe60000000800 */
[----:B-1----:R-:W-:Y:S01]  /*14c0*/  @P1 IMAD.MOV.U32 R3, RZ, RZ, R4 ;  /* 0x000000ffff031224 */ /* 0x002fe200078e0004 */
[----:B------:R-:W-:-:S05]  /*14d0*/  IADD3 R10, P1, PT, R10, 0x20, RZ ;  /* 0x000000200a0a7810 */ /* 0x000fca0007f3e0ff */
[----:B------:R-:W-:Y:S02]  /*14e0*/  IMAD.X R11, RZ, RZ, R11, P1 ;  /* 0x000000ffff0b7224 */ /* 0x000fe400008e060b */
[----:B---3--:R-:W-:Y:S01]  /*14f0*/  @P0 IMAD.MOV.U32 R3, RZ, RZ, R5 ;  /* 0x000000ffff030224 */ /* 0x008fe200078e0005 */
[----:B------:R-:W-:-:S04]  /*1500*/  ISETP.LE.AND P0, PT, R16, UR4, PT ;  /* 0x0000000410007c0c */ /* 0x000fc8000bf03270 */
[----:B----4-:R-:W-:Y:S02]  /*1510*/  LOP3.LUT R4, R3, R2, RZ, 0xc0, !PT ;  /* 0x0000000203047212 */ /* 0x010fe400078ec0ff */
[----:B------:R-:W-:-:S04]  /*1520*/  LOP3.LUT R17, R2, R3, RZ, 0x30, !PT ;  /* 0x0000000302117212 */ /* 0x000fc800078e30ff */
[----:B------:R-:W-:Y:S08]  /*1530*/  POPC R4, R4 ;  /* 0x0000000400047309 */ /* 0x000ff00000000000 */
[----:B------:R-:W2:Y:S02]  /*1540*/  POPC R17, R17 ;  /* 0x0000001100117309 */ /* 0x000ea40000000000 */
[----:B--2---:R-:W-:-:S05]  /*1550*/  IADD3 R2, PT, PT, R4, R18, -R17 ;  /* 0x0000001204027210 */ /* 0x004fca0007ffe811 */
        /* <DEDUP_REMOVED lines=13> */
[----:B0-----:R-:W-:-:S02]  /*1630*/  IADD3 R22, PT, PT, R17, R21, -R4 ;  /* 0x0000001511167210 */ /* 0x001fc40007ffe804 */
[----:B------:R-:W-:Y:S04]  /*1640*/  LDS R21, [R9+0x180] ;  /* 0x0001800009157984 */ /* 0x000fe80000000800 */
[----:B------:R-:W-:Y:S04]  /*1650*/  STS [R9+0x100], R22 ;  /* 0x0001001609007388 */ /* 0x000fe80000000800 */
[----:B------:R-:W0:Y:S02]  /*1660*/  LDS R18, [UR5+0x2c] ;  /* 0x00002c05ff127984 */ /* 0x000e240008000800 */
[----:B0-----:R-:W-:-:S02]  /*1670*/  LOP3.LUT R5, R3, R18, RZ, 0xc0, !PT ;  /* 0x0000001203057212 */ /* 0x001fc400078ec0ff */
[----:B------:R-:W-:-:S04]  /*1680*/  LOP3.LUT R3, R18, R3, RZ, 0x30, !PT ;  /* 0x0000000312037212 */ /* 0x000fc800078e30ff */
[----:B------:R-:W-:Y:S08]  /*1690*/  POPC R5, R5 ;  /* 0x0000000500057309 */ /* 0x000ff00000000000 */
[----:B------:R-:W0:Y:S02]  /*16a0*/  POPC R18, R3 ;  /* 0x0000000300127309 */ /* 0x000e240000000000 */
[----:B0-----:R-:W-:-:S05]  /*16b0*/  IADD3 R18, PT, PT, R5, R21, -R18 ;  /* 0x0000001505127210 */ /* 0x001fca0007ffe812 */
[----:B------:R2:W-:Y:S01]  /*16c0*/  STS [R9+0x180], R18 ;  /* 0x0001801209007388 */ /* 0x0005e20000000800 */
[----:B------:R-:W-:Y:S05]  /*16d0*/  @!P0 BRA `(.L_x_2851) ;  /* 0xffffffec00088947 */ /* 0x000fea000383ffff */
.L_x_2848:
[----:B0-----:R-:W0:Y:S01]  /*16e0*/  LDS R4, [R9+0x80] ;  /* 0x0000800009047984 */ /* 0x001e220000000800 */
[----:B-1----:R-:W-:-:S03]  /*16f0*/  ISETP.GT.AND P0, PT, R2, -0x1, PT ;  /* 0xffffffff0200780c */ /* 0x002fc60003f04270 */
[----:B------:R-:W1:Y:S04]  /*1700*/  LDS R3, [R9+0x100] ;  /* 0x0001000009037984 */ /* 0x000e680000000800 */
[----:B------:R2:W3:Y:S02]  /*1710*/  LDS R5, [R9+0x180] ;  /* 0x0001800009057984 */ /* 0x0004e40000000800 */
[----:B--2---:R-:W-:Y:S01]  /*1720*/  IMAD.SHL.U32 R9, R0, 0x4, RZ ;  /* 0x0000000400097824 */ /* 0x004fe200078e00ff */
[----:B0-----:R-:W-:-:S03]  /*1730*/  ISETP.GT.AND P1, PT, R4, -0x1, PT ;  /* 0xffffffff0400780c */ /* 0x001fc60003f24270 */
[----:B------:R-:W-:Y:S02]  /*1740*/  VOTE.ANY R4, PT, P0 ;  /* 0x0000000000047806 */ /* 0x000fe400000e0100 */
[----:B-1----:R-:W-:Y:S02]  /*1750*/  ISETP.GT.AND P2, PT, R3, -0x1, PT ;  /* 0xffffffff0300780c */ /* 0x002fe40003f44270 */
[----:B------:R-:W0:Y:S01]  /*1760*/  LDC.64 R2, c[0x0][0x390] ;  /* 0x0000e400ff027b82 */ /* 0x000e220000000a00 */
[----:B---3--:R-:W-:Y:S01]  /*1770*/  ISETP.GT.AND P0, PT, R5, -0x1, PT ;  /* 0xffffffff0500780c */ /* 0x008fe20003f04270 */
[----:B------:R-:W-:Y:S04]  /*1780*/  BREV R4, R4 ;  /* 0x0000000400047301 */ /* 0x000fe80000000000 */
[----:B------:R-:W-:-:S05]  /*1790*/  VOTE.ANY R5, PT, P1 ;  /* 0x0000000000057806 */ /* 0x000fca00008e0100 */
[----:B------:R-:W-:Y:S01]  /*17a0*/  VOTE.ANY R6, PT, P2 ;  /* 0x0000000000067806 */ /* 0x000fe200010e0100 */
[----:B------:R-:W-:Y:S02]  /*17b0*/  BREV R5, R5 ;  /* 0x0000000500057301 */ /* 0x000fe40000000000 */
[----:B------:R-:W-:-:S06]  /*17c0*/  VOTE.ANY R7, PT, P0 ;  /* 0x0000000000077806 */ /* 0x000fcc00000e0100 */
[----:B------:R-:W-:Y:S01]  /*17d0*/  BREV R6, R6 ;  /* 0x0000000600067301 */ /* 0x000fe20000000000 */
[----:B0-----:R-:W-:-:S07]  /*17e0*/  IMAD.WIDE.U32 R2, R9, 0x4, R2 ;  /* 0x0000000409027825 */ /* 0x001fce00078e0002 */
[----:B------:R-:W0:Y:S02]  /*17f0*/  BREV R7, R7 ;  /* 0x0000000700077301 */ /* 0x000e240000000000 */
[----:B0-----:R-:W-:Y:S01]  /*1800*/  STG.E.128 desc[UR8][R2.64], R4 ;  /* 0x0000000402007986 */ /* 0x001fe2000c101d08 */
[----:B------:R-:W-:Y:S05]  /*1810*/  EXIT ;  /* 0x000000000000794d */ /* 0x000fea0003800000 */
.L_x_2852:
        /* <DEDUP_REMOVED lines=14> */
.L_x_3014:


//--------------------- .text._Z18spmm4_bin_op_1_002PKhPKjPjPKiS5_i --------------------------
	.section	.text._Z18spmm4_bin_op_1_002PKhPKjPjPKiS5_i,"ax",@progbits
	.align	128
        .global         _Z18spmm4_bin_op_1_002PKhPKjPjPKiS5_i
        .type           _Z18spmm4_bin_op_1_002PKhPKjPjPKiS5_i,@function
        .size           _Z18spmm4_bin_op_1_002PKhPKjPjPKiS5_i,(.L_x_3015 - _Z18spmm4_bin_op_1_002PKhPKjPjPKiS5_i)
        .other          _Z18spmm4_bin_op_1_002PKhPKjPjPKiS5_i,@"STO_CUDA_ENTRY STV_DEFAULT"
_Z18spmm4_bin_op_1_002PKhPKjPjPKiS5_i:
.text._Z18spmm4_bin_op_1_002PKhPKjPjPKiS5_i:
        /* <DEDUP_REMOVED lines=20> */
[----:B0-----:R-:W-:-:S06]  /*0140*/  ULEA UR5, UR7, UR5, 0x18 ;  /* 0x0000000507057291 */ /* 0x001fcc000f8ec0ff */
[C---:B-1----:R-:W-:Y:S02]  /*0150*/  LEA R4, R7.reuse, UR5, 0x4 ;  /* 0x0000000507047c11 */ /* 0x042fe4000f8e20ff */
[----:B------:R-:W-:-:S03]  /*0160*/  LEA R9, R7, UR5, 0x2 ;  /* 0x0000000507097c11 */ /* 0x000fc6000f8e10ff */
[----:B------:R0:W-:Y:S01]  /*0170*/  STS.128 [R4], RZ ;  /* 0x000000ff04007388 */ /* 0x0001e20000000c00 */
[----:B--2---:R-:W-:-:S05]  /*0180*/  IMAD.IADD R8, R5, 0x1, -R6 ;  /* 0x0000000105087824 */ /* 0x004fca00078e0a06 */
[----:B------:R-:W-:-:S13]  /*0190*/  ISETP.GE.AND P0, PT, R8, 0x1, PT ;  /* 0x000000010800780c */ /* 0x000fda0003f06270 */
[----:B0-----:R-:W-:Y:S05]  /*01a0*/  @!P0 BRA `(.L_x_2853) ;  /* 0x0000000400908947 */ /* 0x001fea0003800000 */
[----:B------:R-:W-:Y:S01]  /*01b0*/  VIADD R2, R8, 0x7 ;  /* 0x0000000708027836 */ /* 0x000fe20000000000 */
[----:B------:R-:W-:Y:S01]  /*01c0*/  UIADD3 UR6, UPT, UPT, UR4, 0x20, URZ ;  /* 0x0000002004067890 */ /* 0x000fe2000fffe0ff */
[----:B------:R-:W-:Y:S01]  /*01d0*/  IMAD.SHL.U32 R11, R6, 0x4, RZ ;  /* 0x00000004060b7824 */ /* 0x000fe200078e00ff */
[----:B------:R-:W-:Y:S01]  /*01e0*/  LOP3.LUT R10, R7, 0x3, RZ, 0xc0, !PT ;  /* 0x00000003070a7812 */ /* 0x000fe200078ec0ff */
[----:B------:R-:W-:Y:S01]  /*01f0*/  IMAD.MOV.U32 R12, RZ, RZ, RZ ;  /* 0x000000ffff0c7224 */ /* 0x000fe200078e00ff */
[----:B------:R-:W-:Y:S01]  /*0200*/  SHF.R.S32.HI R3, RZ, 0x1f, R2 ;  /* 0x0000001fff037819 */ /* 0x000fe20000011402 */
[----:B------:R-:W-:Y:S01]  /*0210*/  ULEA UR6, UR7, UR6, 0x18 ;  /* 0x0000000607067291 */ /* 0x000fe2000f8ec0ff */
[----:B------:R-:W-:Y:S01]  /*0220*/  SHF.R.S32.HI R14, RZ, 0x1f, R11 ;  /* 0x0000001fff0e7819 */ /* 0x000fe2000001140b */
[----:B------:R-:W-:Y:S01]  /*0230*/  ULEA UR5, UR7, UR4, 0x18 ;  /* 0x0000000407057291 */ /* 0x000fe2000f8ec0ff */
[----:B------:R-:W-:Y:S01]  /*0240*/  LEA.HI R3, R3, R2, RZ, 0x3 ;  /* 0x0000000203037211 */ /* 0x000fe200078f18ff */
[----:B------:R-:W-:-:S02]  /*0250*/  IMAD.MOV.U32 R2, RZ, RZ, -0x80000000 ;  /* 0x80000000ff027424 */ /* 0x000fc400078e00ff */
[----:B------:R-:W-:Y:S02]  /*0260*/  LEA R15, R7, UR6, 0x2 ;  /* 0x00000006070f7c11 */ /* 0x000fe4000f8e10ff */
[----:B------:R-:W-:Y:S02]  /*0270*/  LOP3.LUT R17, R3, 0xfffffff8, RZ, 0xc0, !PT ;  /* 0xfffffff803117812 */ /* 0x000fe400078ec0ff */
[----:B------:R-:W-:-:S07]  /*0280*/  SHF.R.U32.HI R13, RZ, R7, R2 ;  /* 0x00000007ff0d7219 */ /* 0x000fce0000011602 */
.L_x_2860:
[----:B------:R-:W-:-:S04]  /*0290*/  LEA.HI R5, R7, R12, RZ, 0x1e ;  /* 0x0000000c07057211 */ /* 0x000fc800078ff0ff */
[----:B------:R-:W-:-:S13]  /*02a0*/  ISETP.GE.U32.AND P0, PT, R5, R8, PT ;  /* 0x000000080500720c */ /* 0x000fda0003f06070 */
[----:B0-----:R-:W0:Y:S01]  /*02b0*/  @!P0 LDC.64 R2, c[0x0][0x3a0] ;  /* 0x0000e800ff028b82 */ /* 0x001e220000000a00 */
[----:B-1234-:R-:W-:-:S04]  /*02c0*/  @!P0 IADD3 R4, P1, PT, R6, R5, RZ ;  /* 0x0000000506048210 */ /* 0x01efc80007f3e0ff */
[----:B------:R-:W-:Y:S02]  /*02d0*/  @!P0 LEA.HI.X.SX32 R5, R6, RZ, 0x1, P1 ;  /* 0x000000ff06058211 */ /* 0x000fe400008f0eff */
[----:B0-----:R-:W-:-:S04]  /*02e0*/  @!P0 LEA R18, P1, R4, R2, 0x2 ;  /* 0x0000000204128211 */ /* 0x001fc800078210ff */
[----:B------:R-:W-:Y:S02]  /*02f0*/  @!P0 LEA.HI.X R19, R4, R3, R5, 0x2, P1 ;  /* 0x0000000304138211 */ /* 0x000fe400008f1405 */
[----:B------:R-:W0:Y:S04]  /*0300*/  @!P0 LDC.64 R2, c[0x0][0x380] ;  /* 0x0000e000ff028b82 */ /* 0x000e280000000a00 */
[----:B------:R1:W2:Y:S01]  /*0310*/  @!P0 LDG.E.CONSTANT R19, desc[UR12][R18.64] ;  /* 0x0000000c12138981 */ /* 0x0002a2000c1e9900 */
[----:B------:R-:W-:-:S03]  /*0320*/  @!P0 IMAD R16, R12, 0x4, R7 ;  /* 0x000000040c108824 */ /* 0x000fc600078e0207 */
[----:B------:R-:W3:Y:S02]  /*0330*/  @!P0 LDC.64 R4, c[0x0][0x388] ;  /* 0x0000e200ff048b82 */ /* 0x000ee40000000a00 */
[----:B------:R-:W-:-:S04]  /*0340*/  @!P0 LOP3.LUT R16, R16, 0xfffffffc, RZ, 0xc0, !PT ;  /* 0xfffffffc10108812 */ /* 0x000fc800078ec0ff */
[----:B------:R-:W-:Y:S01]  /*0350*/  @!P0 LOP3.LUT R16, R16, 0x3, R7, 0xf8, !PT ;  /* 0x0000000310108812 */ /* 0x000fe200078ef807 */
[----:B-1----:R-:W-:-:S03]  /*0360*/  IMAD.MOV.U32 R18, RZ, RZ, RZ ;  /* 0x000000ffff127224 */ /* 0x002fc600078e00ff */
[----:B0-----:R-:W-:Y:S02]  /*0370*/  @!P0 IADD3 R2, P1, P2, R16, R2, R11 ;  /* 0x0000000210028210 */ /* 0x001fe40007a3e00b */
[----:B------:R-:W-:Y:S02]  /*0380*/  PRMT R16, RZ, 0x7610, R16 ;  /* 0x00007610ff107816 */ /* 0x000fe40000000010 */
[----:B------:R-:W-:-:S05]  /*0390*/  @!P0 IADD3.X R3, PT, PT, RZ, R3, R14, P1, P2 ;  /* 0x00000003ff038210 */ /* 0x000fca0000fe440e */
[----:B------:R-:W4:Y:S01]  /*03a0*/  @!P0 LDG.E.U8.CONSTANT R16, desc[UR12][R2.64] ;  /* 0x0000000c02108981 */ /* 0x000f22000c1e9100 */
[----:B--2---:R-:W-:-:S04]  /*03b0*/  @!P0 IMAD R21, R19, 0x4, R10 ;  /* 0x0000000413158824 */ /* 0x004fc800078e020a */
[----:B---3--:R-:W-:-:S05]  /*03c0*/  @!P0 IMAD.WIDE.U32 R4, R21, 0x4, R4 ;  /* 0x0000000415048825 */ /* 0x008fca00078e0004 */
[----:B------:R-:W2:Y:S04]  /*03d0*/  @!P0 LDG.E.CONSTANT R18, desc[UR12][R4.64] ;  /* 0x0000000c04128981 */ /* 0x000ea8000c1e9900 */
[----:B----4-:R0:W-:Y:S01]  /*03e0*/  STS.U8 [R7+UR5], R16 ;  /* 0x0000001007007988 */ /* 0x0101e20008000005 */
[----:B------:R-:W-:-:S03]  /*03f0*/  UMOV UR4, URZ ;  /* 0x000000ff00047c82 */ /* 0x000fc60008000000 */
[----:B--2---:R0:W-:Y:S01]  /*0400*/  STS [R15], R18 ;  /* 0x000000120f007388 */ /* 0x0041e20000000800 */
[----:B------:R-:W-:Y:S06]  /*0410*/  BAR.SYNC.DEFER_BLOCKING 0x0 ;  /* 0x0000000000007b1d */ /* 0x000fec0000010000 */
.L_x_2859:
[----:B------:R-:W-:Y:S02]  /*0420*/  UIADD3 UR7, UPT, UPT, -UR4, 0x3, URZ ;  /* 0x0000000304077890 */ /* 0x000fe4000fffe1ff */
[----:B------:R-:W-:Y:S02]  /*0430*/  ULEA UR9, UR4, UR6, 0x2 ;  /* 0x0000000604097291 */ /* 0x000fe4000f8e10ff */
[----:B------:R-:W-:Y:S01]  /*0440*/  UIADD3 UR4, UPT, UPT, UR4, 0x1, URZ ;  /* 0x0000000104047890 */ /* 0x000fe2000fffe0ff */
[----:B------:R-:W-:Y:S01]  /*0450*/  UMOV UR8, 0x1 ;  /* 0x0000000100087882 */ /* 0x000fe20000000000 */
[----:B------:R-:W-:Y:S02]  /*0460*/  UIADD3 UR10, UPT, UPT, UR5, 0x1, URZ ;  /* 0x00000001050a7890 */ /* 0x000fe4000fffe0ff */
[----:B------:R-:W-:Y:S02]  /*0470*/  USHF.L.U32 UR7, UR8, UR7, URZ ;  /* 0x0000000708077299 */ /* 0x000fe400080006ff */
[----:B------:R-:W-:Y:S01]  /*0480*/  UISETP.NE.AND UP0, UPT, UR4, 0x4, UPT ;  /* 0x000000040400788c */ /* 0x000fe2000bf05270 */
[----:B-1234-:R-:W-:-:S10]  /*0490*/  UMOV UR8, 0x3 ;  /* 0x0000000300087882 */ /* 0x01efd40000000000 */
.L_x_2858:
[----:B-1----:R-:W1:Y:S02]  /*04a0*/  LDS.U8 R2, [UR10+-0x1] ;  /* 0xffffff0aff027984 */ /* 0x002e640008000000 */
[----:B-1----:R-:W-:-:S13]  /*04b0*/  LOP3.LUT P0, RZ, R2, UR7, RZ, 0xc0, !PT ;  /* 0x0000000702ff7c12 */ /* 0x002fda000f80c0ff */
[----:B--234-:R-:W-:Y:S05]  /*04c0*/  @!P0 BRA `(.L_x_2854) ;  /* 0x0000000000208947 */ /* 0x01cfea0003800000 */
[----:B------:R-:W1:Y:S02]  /*04d0*/  LDS R2, [UR9] ;  /* 0x00000009ff027984 */ /* 0x000e640008000800 */
[----:B-1----:R-:W-:-:S13]  /*04e0*/  LOP3.LUT P0, RZ, R2, R13, RZ, 0xc0, !PT ;  /* 0x0000000d02ff7212 */ /* 0x002fda000780c0ff */
[----:B------:R-:W1:Y:S02]  /*04f0*/  @P0 LDS R2, [R9] ;  /* 0x0000000009020984 */ /* 0x000e640000000800 */
[----:B-1----:R-:W-:-:S05]  /*0500*/  @P0 VIADD R2, R2, 0x1 ;  /* 0x0000000102020836 */ /* 0x002fca0000000000 */
[----:B------:R-:W-:Y:S04]  /*0510*/  @P0 STS [R9], R2 ;  /* 0x0000000209000388 */ /* 0x000fe80000000800 */
[----:B------:R-:W1:Y:S02]  /*0520*/  @!P0 LDS R4, [R9] ;  /* 0x0000000009048984 */ /* 0x000e640000000800 */
[----:B-1----:R-:W-:-:S05]  /*0530*/  @!P0 VIADD R4, R4, 0xffffffff ;  /* 0xffffffff04048836 */ /* 0x002fca0000000000 */
[----:B------:R1:W-:Y:S02]  /*0540*/  @!P0 STS [R9], R4 ;  /* 0x0000000409008388 */ /* 0x0003e40000000800 */
.L_x_2854:
[----:B------:R-:W2:Y:S02]  /*0550*/  LDS.U8 R2, [UR10] ;  /* 0x0000000aff027984 */ /* 0x000ea40008000000 */
[----:B--2---:R-:W-:-:S13]  /*0560*/  LOP3.LUT P0, RZ, R2, UR7, RZ, 0xc0, !PT ;  /* 0x0000000702ff7c12 */ /* 0x004fda000f80c0ff */
[----:B------:R-:W-:Y:S05]  /*0570*/  @!P0 BRA `(.L_x_2855) ;  /* 0x0000000000208947 */ /* 0x000fea0003800000 */
[----:B------:R-:W2:Y:S02]  /*0580*/  LDS R2, [UR9] ;  /* 0x00000009ff027984 */ /* 0x000ea40008000800 */
[----:B--2---:R-:W-:-:S13]  /*0590*/  LOP3.LUT P0, RZ, R2, R13, RZ, 0xc0, !PT ;  /* 0x0000000d02ff7212 */ /* 0x004fda000780c0ff */
[----:B------:R-:W2:Y:S02]  /*05a0*/  @P0 LDS R2, [R9+0x80] ;  /* 0x0000800009020984 */ /* 0x000ea40000000800 */
[----:B--2---:R-:W-:-:S05]  /*05b0*/  @P0 VIADD R2, R2, 0x1 ;  /* 0x0000000102020836 */ /* 0x004fca0000000000 */
[----:B------:R-:W-:Y:S04]  /*05c0*/  @P0 STS [R9+0x80], R2 ;  /* 0x0000800209000388 */ /* 0x000fe80000000800 */
[----:B-1----:R-:W1:Y:S02]  /*05d0*/  @!P0 LDS R4, [R9+0x80] ;  /* 0x0000800009048984 */ /* 0x002e640000000800 */
[----:B-1----:R-:W-:-:S05]  /*05e0*/  @!P0 VIADD R4, R4, 0xffffffff ;  /* 0xffffffff04048836 */ /* 0x002fca0000000000 */
[----:B------:R2:W-:Y:S02]  /*05f0*/  @!P0 STS [R9+0x80], R4 ;  /* 0x0000800409008388 */ /* 0x0005e40000000800 */
.L_x_2855:
[----:B------:R-:W3:Y:S02]  /*0600*/  LDS.U8 R2, [UR10+0x1] ;  /* 0x0000010aff027984 */ /* 0x000ee40008000000 */
[----:B---3--:R-:W-:-:S13]  /*0610*/  LOP3.LUT P0, RZ, R2, UR7, RZ, 0xc0, !PT ;  /* 0x0000000702ff7c12 */ /* 0x008fda000f80c0ff */
[----:B------:R-:W-:Y:S05]  /*0620*/  @!P0 BRA `(.L_x_2856) ;  /* 0x0000000000208947 */ /* 0x000fea0003800000 */
[----:B------:R-:W3:Y:S02]  /*0630*/  LDS R2, [UR9] ;  /* 0x00000009ff027984 */ /* 0x000ee40008000800 */
[----:B---3--:R-:W-:-:S13]  /*0640*/  LOP3.LUT P0, RZ, R2, R13, RZ, 0xc0, !PT ;  /* 0x0000000d02ff7212 */ /* 0x008fda000780c0ff */
[----:B------:R-:W3:Y:S02]  /*0650*/  @P0 LDS R2, [R9+0x100] ;  /* 0x0001000009020984 */ /* 0x000ee40000000800 */
[----:B---3--:R-:W-:-:S05]  /*0660*/  @P0 VIADD R2, R2, 0x1 ;  /* 0x0000000102020836 */ /* 0x008fca0000000000 */
[----:B------:R-:W-:Y:S04]  /*0670*/  @P0 STS [R9+0x100], R2 ;  /* 0x0001000209000388 */ /* 0x000fe80000000800 */
[----:B-12---:R-:W1:Y:S02]  /*0680*/  @!P0 LDS R4, [R9+0x100] ;  /* 0x0001000009048984 */ /* 0x006e640000000800 */
[----:B-1----:R-:W-:-:S05]  /*0690*/  @!P0 VIADD R4, R4, 0xffffffff ;  /* 0xffffffff04048836 */ /* 0x002fca0000000000 */
[----:B------:R3:W-:Y:S02]  /*06a0*/  @!P0 STS [R9+0x100], R4 ;  /* 0x0001000409008388 */ /* 0x0007e40000000800 */
.L_x_2856:
[----:B------:R-:W4:Y:S01]  /*06b0*/  LDS.U8 R2, [UR10+0x2] ;  /* 0x0000020aff027984 */ /* 0x000f220008000000 */
[----:B------:R-:W-:-:S04]  /*06c0*/  UIADD3 UR8, UPT, UPT, UR8, 0x4, URZ ;  /* 0x0000000408087890 */ /* 0x000fc8000fffe0ff */
[----:B------:R-:W-:Y:S01]  /*06d0*/  UISETP.NE.AND UP1, UPT, UR8, 0x23, UPT ;  /* 0x000000230800788c */ /* 0x000fe2000bf25270 */
[----:B----4-:R-:W-:-:S13]  /*06e0*/  LOP3.LUT P0, RZ, R2, UR7, RZ, 0xc0, !PT ;  /* 0x0000000702ff7c12 */ /* 0x010fda000f80c0ff */
[----:B------:R-:W-:Y:S05]  /*06f0*/  @!P0 BRA `(.L_x_2857) ;  /* 0x0000000000208947 */ /* 0x000fea0003800000 */
[----:B------:R-:W4:Y:S02]  /*0700*/  LDS R2, [UR9] ;  /* 0x00000009ff027984 */ /* 0x000f240008000800 */
[----:B----4-:R-:W-:-:S13]  /*0710*/  LOP3.LUT P0, RZ, R2, R13, RZ, 0xc0, !PT ;  /* 0x0000000d02ff7212 */ /* 0x010fda000780c0ff */
[----:B------:R-:W4:Y:S02]  /*0720*/  @P0 LDS R2, [R9+0x180] ;  /* 0x0001800009020984 */ /* 0x000f240000000800 */
[----:B----4-:R-:W-:-:S05]  /*0730*/  @P0 VIADD R2, R2, 0x1 ;  /* 0x0000000102020836 */ /* 0x010fca0000000000 */
[----:B------:R-:W-:Y:S04]  /*0740*/  @P0 STS [R9+0x180], R2 ;  /* 0x0001800209000388 */ /* 0x000fe80000000800 */
[----:B-123--:R-:W1:Y:S02]  /*0750*/  @!P0 LDS R4, [R9+0x180] ;  /* 0x0001800009048984 */ /* 0x00ee640000000800 */
[----:B-1----:R-:W-:-:S05]  /*0760*/  @!P0 VIADD R4, R4, 0xffffffff ;  /* 0xffffffff04048836 */ /* 0x002fca0000000000 */
[----:B------:R4:W-:Y:S02]  /*0770*/  @!P0 STS [R9+0x180], R4 ;  /* 0x0001800409008388 */ /* 0x0009e40000000800 */
.L_x_2857:
[----:B------:R-:W-:Y:S02]  /*0780*/  UIADD3 UR9, UPT, UPT, UR9, 0x10, URZ ;  /* 0x0000001009097890 */ /* 0x000fe4000fffe0ff */
[----:B------:R-:W-:Y:S01]  /*0790*/  UIADD3 UR10, UPT, UPT, UR10, 0x4, URZ ;  /* 0x000000040a0a7890 */ /* 0x000fe2000fffe0ff */
[----:B------:R-:W-:Y:S11]  /*07a0*/  BRA.U UP1, `(.L_x_2858) ;  /* 0xfffffffd013c7547 */ /* 0x000ff6000b83ffff */
[----:B------:R-:W-:Y:S05]  /*07b0*/  BRA.U UP0, `(.L_x_2859) ;  /* 0xfffffffd00187547 */ /* 0x000fea000b83ffff */
[----:B------:R-:W-:-:S05]  /*07c0*/  VIADD R12, R12, 0x8 ;  /* 0x000000080c0c7836 */ /* 0x000fca0000000000 */
[----:B------:R-:W-:-:S13]  /*07d0*/  ISETP.GE.AND P0, PT, R12, R17, PT ;  /* 0x000000110c00720c */ /* 0x000fda0003f06270 */
[----:B------:R-:W-:Y:S05]  /*07e0*/  @!P0 BRA `(.L_x_2860) ;  /* 0xfffffff800a88947 */ /* 0x000fea000383ffff */
.L_x_2853:
[----:B-1234-:R-:W1:Y:S04]  /*07f0*/  LDS R4, [R9] ;  /* 0x0000000009047984 */ /* 0x01ee680000000800 */
[----:B------:R-:W2:Y:S04]  /*0800*/  LDS R2, [R9+0x80] ;  /* 0x0000800009027984 */ /* 0x000ea80000000800 */
[----:B------:R-:W3:Y:S04]  /*0810*/  LDS R3, [R9+0x100] ;  /* 0x0001000009037984 */ /* 0x000ee80000000800 */
[----:B------:R4:W5:Y:S02]  /*0820*/  LDS R5, [R9+0x180] ;  /* 0x0001800009057984 */ /* 0x0009640000000800 */
[----:B----4-:R-:W-:Y:S01]  /*0830*/  IMAD.SHL.U32 R9, R0, 0x4, RZ ;  /* 0x0000000400097824 */ /* 0x010fe200078e00ff */
[----:B-1----:R-:W-:-:S02]  /*0840*/  ISETP.GT.AND P2, PT, R4, -0x1, PT ;  /* 0xffffffff0400780c */ /* 0x002fc40003f44270 */
[----:B--2---:R-:W-:Y:S02]  /*0850*/  ISETP.GT.AND P1, PT, R2, -0x1, PT ;  /* 0xffffffff0200780c */ /* 0x004fe40003f24270 */
[----:B---3--:R-:W-:Y:S02]  /*0860*/  ISETP.GT.AND P0, PT, R3, -0x1, PT ;  /* 0xffffffff0300780c */ /* 0x008fe40003f04270 */
[----:B------:R-:W1:Y:S07]  /*0870*/  LDC.64 R2, c[0x0][0x390] ;  /* 0x0000e400ff027b82 */ /* 0x000e6e0000000a00 */
[----:B------:R-:W-:-:S02]  /*0880*/  VOTE.ANY R4, PT, P2 ;  /* 0x0000000000047806 */ /* 0x000fc400010e0100 */
[----:B-----5:R-:W-:Y:S02]  /*0890*/  ISETP.GT.AND P2, PT, R5, -0x1, PT ;  /* 0xffffffff0500780c */ /* 0x020fe40003f44270 */
[----:B------:R-:W-:Y:S02]  /*08a0*/  VOTE.ANY R5, PT, P1 ;  /* 0x0000000000057806 */ /* 0x000fe400008e0100 */
[----:B------:R-:W-:Y:S01]  /*08b0*/  BREV R4, R4 ;  /* 0x0000000400047301 */ /* 0x000fe20000000000 */
[----:B------:R-:W-:-:S07]  /*08c0*/  VOTE.ANY R6, PT, P0 ;  /* 0x0000000000067806 */ /* 0x000fce00000e0100 */
[----:B------:R-:W-:Y:S01]  /*08d0*/  BREV R5, R5 ;  /* 0x0000000500057301 */ /* 0x000fe20000000000 */
[----:B0-----:R-:W-:Y:S01]  /*08e0*/  VOTE.ANY R7, PT, P2 ;  /* 0x0000000000077806 */ /* 0x001fe200010e0100 */
[----:B-1----:R-:W-:-:S06]  /*08f0*/  IMAD.WIDE.U32 R2, R9, 0x4, R2 ;  /* 0x0000000409027825 */ /* 0x002fcc00078e0002 */
[----:B------:R-:W-:Y:S08]  /*0900*/  BREV R6, R6 ;  /* 0x0000000600067301 */ /* 0x000ff00000000000 */
[----:B------:R-:W0:Y:S02]  /*0910*/  BREV R7, R7 ;  /* 0x0000000700077301 */ /* 0x000e240000000000 */
[----:B0-----:R-:W-:Y:S01]  /*0920*/  STG.E.128 desc[UR12][R2.64], R4 ;  /* 0x0000000402007986 */ /* 0x001fe2000c101d0c */
[----:B------:R-:W-:Y:S05]  /*0930*/  EXIT ;  /* 0x000000000000794d */ /* 0x000fea0003800000 */
.L_x_2861:
        /* <DEDUP_REMOVED lines=12> */
.L_x_3015:


//--------------------- .text._Z18spmm4_bin_op_1_001PKhPKjPjPKiS5_i --------------------------
	.section	.text._Z18spmm4_bin_op_1_001PKhPKjPjPKiS5_i,"ax",@progbits
	.align	128
        .global         _Z18spmm4_bin_op_1_001PKhPKjPjPKiS5_i
        .type           _Z18spmm4_bin_op_1_001PKhPKjPjPKiS5_i,@function
        .size           _Z18spmm4_bin_op_1_001PKhPKjPjPKiS5_i,(.L_x_3016 - _Z18spmm4_bin_op_1_001PKhPKjPjPKiS5_i)
        .other          _Z18spmm4_bin_op_1_001PKhPKjPjPKiS5_i,@"STO_CUDA_ENTRY STV_DEFAULT"
_Z18spmm4_bin_op_1_001PKhPKjPjPKiS5_i:
.text._Z18spmm4_bin_op_1_001PKhPKjPjPKiS5_i:
        /* <DEDUP_REMOVED lines=41> */
.L_x_2869:
        /* <DEDUP_REMOVED lines=25> */
.L_x_2868:
        /* <DEDUP_REMOVED lines=8> */
.L_x_2867:
        /* <DEDUP_REMOVED lines=11> */
.L_x_2863:
        /* <DEDUP_REMOVED lines=11> */
.L_x_2864:
        /* <DEDUP_REMOVED lines=11> */
.L_x_2865:
        /* <DEDUP_REMOVED lines=13> */
.L_x_2866:
[----:B------:R-:W-:Y:S02]  /*0780*/  UIADD3 UR9, UPT, UPT, UR9, 0x10, URZ ;  /* 0x0000001009097890 */ /* 0x000fe4000fffe0ff */
[----:B------:R-:W-:Y:S01]  /*0790*/  UIADD3 UR10, UPT, UPT, UR10, 0x4, URZ ;  /* 0x000000040a0a7890 */ /* 0x000fe2000fffe0ff */
[----:B------:R-:W-:Y:S11]  /*07a0*/  BRA.U UP1, `(.L_x_2867) ;  /* 0xfffffffd013c7547 */ /* 0x000ff6000b83ffff */
[----:B------:R-:W-:Y:S05]  /*07b0*/  BRA.U UP0, `(.L_x_2868) ;  /* 0xfffffffd00187547 */ /* 0x000fea000b83ffff */
[----:B------:R-:W-:-:S05]  /*07c0*/  VIADD R12, R12, 0x8 ;  /* 0x000000080c0c7836 */ /* 0x000fca0000000000 */
[----:B------:R-:W-:-:S13]  /*07d0*/  ISETP.GE.AND P0, PT, R12, R17, PT ;  /* 0x000000110c00720c */ /* 0x000fda0003f06270 */
[----:B------:R-:W-:Y:S05]  /*07e0*/  @!P0 BRA `(.L_x_2869) ;  /* 0xfffffff800a88947 */ /* 0x000fea000383ffff */
.L_x_2862:
        /* <DEDUP_REMOVED lines=21> */
.L_x_2870:
        /* <DEDUP_REMOVED lines=12> */
.L_x_3016:


//--------------------- .text._Z11spmm4_bin_2PKhPKjPjPKiS5_i --------------------------
	.section	.text._Z11spmm4_bin_2PKhPKjPjPKiS5_i,"ax",@progbits
	.align	128
        .global         _Z11spmm4_bin_2PKhPKjPjPKiS5_i
        .type           _Z11spmm4_bin_2PKhPKjPjPKiS5_i,@function
        .size           _Z11spmm4_bin_2PKhPKjPjPKiS5_i,(.L_x_3017 - _Z11spmm4_bin_2PKhPKjPjPKiS5_i)
        .other          _Z11spmm4_bin_2PKhPKjPjPKiS5_i,@"STO_CUDA_ENTRY STV_DEFAULT"
_Z11spmm4_bin_2PKhPKjPjPKiS5_i:
.text._Z11spmm4_bin_2PKhPKjPjPKiS5_i:
        /* <DEDUP_REMOVED lines=13> */
[----:B------:R-:W2:Y:S06]  /*00d0*/  S2R R2, SR_LANEID ;  /* 0x0000000000027919 */ /* 0x000eac0000000000 */
[----:B------:R-:W3:Y:S01]  /*00e0*/  LDC.64 R12, c[0x0][0x3a0] ;  /* 0x0000e800ff0c7b82 */ /* 0x000ee20000000a00 */
[----:B0-----:R-:W-:-:S05]  /*00f0*/  IMAD.WIDE R6, R0, 0x4, R6 ;  /* 0x0000000400067825 */ /* 0x001fca00078e0206 */
[----:B-1----:R-:W3:Y:S04]  /*0100*/  LDG.E.CONSTANT R9, desc[UR6][R6.64] ;  /* 0x0000000606097981 */ /* 0x002ee8000c1e9900 */
[----:B------:R-:W4:Y:S01]  /*0110*/  LDG.E.CONSTANT R4, desc[UR6][R6.64+0x4] ;  /* 0x0000040606047981 */ /* 0x000f22000c1e9900 */
[----:B---3--:R-:W-:-:S04]  /*0120*/  IMAD.WIDE R12, R9, 0x4, R12 ;  /* 0x00000004090c7825 */ /* 0x008fc800078e020c */
[----:B----4-:R-:W-:Y:S01]  /*0130*/  IMAD.IADD R3, R4, 0x1, -R9 ;  /* 0x0000000104037824 */ /* 0x010fe200078e0a09 */
[----:B------:R-:W-:-:S04]  /*0140*/  CS2R R4, SRZ ;  /* 0x0000000000047805 */ /* 0x000fc8000001ff00 */
[----:B------:R-:W-:-:S13]  /*0150*/  ISETP.GE.AND P0, PT, R3, 0x1, PT ;  /* 0x000000010300780c */ /* 0x000fda0003f06270 */
[----:B--2---:R-:W-:Y:S05]  /*0160*/  @!P0 BRA `(.L_x_2871) ;  /* 0x00000008008c8947 */ /* 0x004fea0003800000 */
[----:B------:R-:W-:Y:S01]  /*0170*/  VIADD R4, R3, 0x7 ;  /* 0x0000000703047836 */ /* 0x000fe20000000000 */
[----:B------:R-:W0:Y:S01]  /*0180*/  S2UR UR5, SR_CgaCtaId ;  /* 0x00000000000579c3 */ /* 0x000e220000008800 */
[----:B------:R-:W-:Y:S01]  /*0190*/  IMAD.SHL.U32 R6, R9, 0x4, RZ ;  /* 0x0000000409067824 */ /* 0x000fe200078e00ff */
[----:B------:R-:W-:Y:S01]  /*01a0*/  UMOV UR4, 0x400 ;  /* 0x0000040000047882 */ /* 0x000fe20000000000 */
[----:B------:R-:W-:Y:S01]  /*01b0*/  IMAD.SHL.U32 R9, R2, 0x2, RZ ;  /* 0x0000000202097824 */ /* 0x000fe200078e00ff */
[----:B------:R-:W-:Y:S01]  /*01c0*/  LOP3.LUT R4, R4, 0x7ffffff8, RZ, 0xc0, !PT ;  /* 0x7ffffff804047812 */ /* 0x000fe200078ec0ff */
[----:B------:R-:W-:Y:S01]  /*01d0*/  IMAD.SHL.U32 R8, R2, 0x4, RZ ;  /* 0x0000000402087824 */ /* 0x000fe200078e00ff */
[----:B------:R-:W-:Y:S01]  /*01e0*/  SHF.R.S32.HI R10, RZ, 0x1f, R6 ;  /* 0x0000001fff0a7819 */ /* 0x000fe20000011406 */
[----:B------:R-:W-:Y:S01]  /*01f0*/  IMAD.MOV.U32 R23, RZ, RZ, RZ ;  /* 0x000000ffff177224 */ /* 0x000fe200078e00ff */
[----:B------:R-:W-:Y:S01]  /*0200*/  LOP3.LUT R9, R9, 0x6, RZ, 0xc0, !PT ;  /* 0x0000000609097812 */ /* 0x000fe200078ec0ff */
[----:B------:R-:W-:Y:S01]  /*0210*/  VIADD R7, R4, 0xffffffff ;  /* 0xffffffff04077836 */ /* 0x000fe20000000000 */
[----:B------:R-:W-:-:S02]  /*0220*/  CS2R R4, SRZ ;  /* 0x0000000000047805 */ /* 0x000fc4000001ff00 */
[----:B------:R-:W-:Y:S02]  /*0230*/  LOP3.LUT R11, R8, 0xfffffff0, RZ, 0xc0, !PT ;  /* 0xfffffff0080b7812 */ /* 0x000fe400078ec0ff */
[----:B------:R-:W-:Y:S01]  /*0240*/  ISETP.NE.AND P0, PT, R7, 0x7, PT ;  /* 0x000000070700780c */ /* 0x000fe20003f05270 */
[----:B0-----:R-:W-:-:S12]  /*0250*/  ULEA UR4, UR5, UR4, 0x18 ;  /* 0x0000000405047291 */ /* 0x001fd8000f8ec0ff */
[----:B------:R-:W-:Y:S05]  /*0260*/  @!P0 BRA `(.L_x_2872) ;  /* 0x00000004008c8947 */ /* 0x000fea0003800000 */
[----:B------:R-:W-:Y:S01]  /*0270*/  LEA.HI R4, R7, 0x1, RZ, 0x1d ;  /* 0x0000000107047811 */ /* 0x000fe200078fe8ff */
[----:B------:R-:W-:Y:S01]  /*0280*/  IMAD.MOV.U32 R23, RZ, RZ, 0x8 ;  /* 0x00000008ff177424 */ /* 0x000fe200078e00ff */
[--C-:B------:R-:W-:Y:S01]  /*0290*/  SHF.R.U32.HI R22, RZ, 0x2, R2.reuse ;  /* 0x00000002ff167819 */ /* 0x100fe20000011602 */
[----:B------:R-:W-:Y:S01]  /*02a0*/  IMAD.MOV.U32 R19, RZ, RZ, R2 ;  /* 0x000000ffff137224 */ /* 0x000fe200078e0002 */
[----:B------:R-:W-:Y:S02]  /*02b0*/  LOP3.LUT R18, R4, 0x3ffffffe, RZ, 0xc0, !PT ;  /* 0x3ffffffe04127812 */ /* 0x000fe400078ec0ff */
[----:B------:R-:W-:Y:S01]  /*02c0*/  CS2R R4, SRZ ;  /* 0x0000000000047805 */ /* 0x000fe2000001ff00 */
[----:B------:R-:W0:Y:S02]  /*02d0*/  LDCU.64 UR8, c[0x0][0x380] ;  /* 0x00007000ff0877ac */ /* 0x000e240008000a00 */
[----:B------:R-:W-:-:S07]  /*02e0*/  IMAD.MOV R18, RZ, RZ, -R18 ;  /* 0x000000ffff127224 */ /* 0x000fce00078e0a12 */
.L_x_2873:
[C---:B------:R-:W-:Y:S01]  /*02f0*/  ISETP.GE.U32.AND P1, PT, R22.reuse, R3, PT ;  /* 0x000000031600720c */ /* 0x040fe20003f26070 */
[----:B------:R-:W-:-:S12]  /*0300*/  IMAD.WIDE.U32 R20, R22, 0x4, R12 ;  /* 0x0000000416147825 */ /* 0x000fd800078e000c */
[----:B------:R-:W2:Y:S04]  /*0310*/  @!P1 LDG.E.CONSTANT R27, desc[UR6][R20.64] ;  /* 0x00000006141b9981 */ /* 0x000ea8000c1e9900 */
[----:B------:R-:W3:Y:S01]  /*0320*/  @!P1 LDG.E.CONSTANT R26, desc[UR6][R20.64] ;  /* 0x00000006141a9981 */ /* 0x000ee2000c1e9900 */
[----:B------:R-:W-:-:S05]  /*0330*/  VIADD R14, R22, 0x8 ;  /* 0x00000008160e7836 */ /* 0x000fca0000000000 */
[----:B------:R-:W-:Y:S02]  /*0340*/  ISETP.GE.U32.AND P0, PT, R14, R3, PT ;  /* 0x000000030e00720c */ /* 0x000fe40003f06070 */
[----:B------:R-:W1:Y:S11]  /*0350*/  @!P1 LDC.64 R14, c[0x0][0x388] ;  /* 0x0000e200ff0e9b82 */ /* 0x000e760000000a00 */
[----:B------:R-:W4:Y:S04]  /*0360*/  @!P0 LDG.E.CONSTANT R16, desc[UR6][R20.64+0x20] ;  /* 0x0000200614108981 */ /* 0x000f28000c1e9900 */
[----:B------:R5:W4:Y:S02]  /*0370*/  @!P0 LDG.E.CONSTANT R24, desc[UR6][R20.64+0x20] ;  /* 0x0000200614188981 */ /* 0x000b24000c1e9900 */
[----:B-----5:R-:W5:Y:S01]  /*0380*/  @!P1 LDC.64 R20, c[0x0][0x388] ;  /* 0x0000e200ff149b82 */ /* 0x020f620000000a00 */
[----:B------:R-:W-:-:S02]  /*0390*/  IMAD.MOV.U32 R25, RZ, RZ, RZ ;  /* 0x000000ffff197224 */ /* 0x000fc400078e00ff */
[--C-:B--2---:R-:W-:Y:S02]  /*03a0*/  @!P1 IMAD R27, R27, 0x8, R9.reuse ;  /* 0x000000081b1b9824 */ /* 0x104fe400078e0209 */
[----:B---3--:R-:W-:Y:S02]  /*03b0*/  @!P1 IMAD R17, R26, 0x8, R9 ;  /* 0x000000081a119824 */ /* 0x008fe400078e0209 */
[----:B-----5:R-:W-:-:S04]  /*03c0*/  @!P1 IMAD.WIDE.U32 R20, R27, 0x4, R20 ;  /* 0x000000041b149825 */ /* 0x020fc800078e0014 */
[----:B-1----:R-:W-:Y:S01]  /*03d0*/  @!P1 IMAD.WIDE.U32 R14, R17, 0x4, R14 ;  /* 0x00000004110e9825 */ /* 0x002fe200078e000e */
[----:B------:R-:W-:-:S03]  /*03e0*/  LOP3.LUT R17, R19, 0xfffffffc, RZ, 0xc0, !PT ;  /* 0xfffffffc13117812 */ /* 0x000fc600078ec0ff */
[----:B------:R-:W-:Y:S01]  /*03f0*/  IMAD.MOV.U32 R27, RZ, RZ, RZ ;  /* 0x000000ffff1b7224 */ /* 0x000fe200078e00ff */
[----:B------:R-:W-:Y:S01]  /*0400*/  LOP3.LUT R17, R17, 0x3, R2, 0xf8, !PT ;  /* 0x0000000311117812 */ /* 0x000fe200078ef802 */
[----:B------:R1:W2:Y:S04]  /*0410*/  @!P1 LDG.E.CONSTANT R25, desc[UR6][R14.64] ;  /* 0x000000060e199981 */ /* 0x0002a8000c1e9900 */
[----:B------:R3:W5:Y:S01]  /*0420*/  @!P1 LDG.E.CONSTANT R27, desc[UR6][R20.64+0x4] ;  /* 0x00000406141b9981 */ /* 0x000762000c1e9900 */
[----:B0-----:R-:W-:-:S04]  /*0430*/  IADD3 R28, P2, P3, R17, UR8, R6 ;  /* 0x00000008111c7c10 */ /* 0x001fc8000fb5e006 */
[----:B------:R-:W-:Y:S01]  /*0440*/  IADD3.X R29, PT, PT, RZ, UR9, R10, P2, P3 ;  /* 0x00000009ff1d7c10 */ /* 0x000fe200097e640a */
[----:B-1----:R-:W0:Y:S04]  /*0450*/  @!P0 LDC.64 R14, c[0x0][0x388] ;  /* 0x0000e200ff0e8b82 */ /* 0x002e280000000a00 */
[----:B------:R-:W5:Y:S01]  /*0460*/  LDG.E.U8.CONSTANT R26, desc[UR6][R28.64] ;  /* 0x000000061c1a7981 */ /* 0x000f62000c1e9100 */
[----:B----4-:R-:W-:Y:S01]  /*0470*/  @!P0 IMAD R16, R16, 0x8, R9 ;  /* 0x0000000810108824 */ /* 0x010fe200078e0209 */
[----:B---3--:R-:W-:-:S03]  /*0480*/  CS2R R20, SRZ ;  /* 0x0000000000147805 */ /* 0x008fc6000001ff00 */
[----:B0-----:R-:W-:-:S05]  /*0490*/  @!P0 IMAD.WIDE.U32 R14, R16, 0x4, R14 ;  /* 0x00000004100e8825 */ /* 0x001fca00078e000e */
[----:B------:R0:W3:Y:S02]  /*04a0*/  @!P0 LDG.E.CONSTANT R21, desc[UR6][R14.64] ;  /* 0x000000060e158981 */ /* 0x0000e4000c1e9900 */
[----:B0-----:R-:W0:Y:S01]  /*04b0*/  @!P0 LDC.64 R14, c[0x0][0x388] ;  /* 0x0000e200ff0e8b82 */ /* 0x001e220000000a00 */
[----:B------:R-:W-:Y:S02]  /*04c0*/  @!P0 IMAD R29, R24, 0x8, R9 ;  /* 0x00000008181d8824 */ /* 0x000fe400078e0209 */
[----:B------:R-:W-:-:S05]  /*04d0*/  VIADD R17, R17, 0x20 ;  /* 0x0000002011117836 */ /* 0x000fca0000000000 */
[----:B------:R-:W-:-:S04]  /*04e0*/  IADD3 R16, P1, P2, R17, UR8, R6 ;  /* 0x0000000811107c10 */ /* 0x000fc8000fa3e006 */
[----:B------:R-:W-:-:S05]  /*04f0*/  IADD3.X R17, PT, PT, RZ, UR9, R10, P1, P2 ;  /* 0x00000009ff117c10 */ /* 0x000fca0008fe440a */
[----:B------:R1:W4:Y:S01]  /*0500*/  LDG.E.U8.CONSTANT R16, desc[UR6][R16.64] ;  /* 0x0000000610107981 */ /* 0x000322000c1e9100 */
[----:B0-----:R-:W-:-:S05]  /*0510*/  @!P0 IMAD.WIDE.U32 R28, R29, 0x4, R14 ;  /* 0x000000041d1c8825 */ /* 0x001fca00078e000e */
[----:B------:R0:W4:Y:S01]  /*0520*/  @!P0 LDG.E.CONSTANT R20, desc[UR6][R28.64+0x4] ;  /* 0x000004061c148981 */ /* 0x000122000c1e9900 */
[----:B------:R-:W-:Y:S02]  /*0530*/  VIADD R18, R18, 0x2 ;  /* 0x0000000212127836 */ /* 0x000fe40000000000 */
[----:B------:R-:W-:Y:S02]  /*0540*/  VIADD R23, R23, 0x10 ;  /* 0x0000001017177836 */ /* 0x000fe40000000000 */
[----:B------:R-:W-:Y:S02]  /*0550*/  VIADD R19, R19, 0x40 ;  /* 0x0000004013137836 */ /* 0x000fe40000000000 */
[----:B------:R-:W-:Y:S01]  /*0560*/  VIADD R22, R22, 0x10 ;  /* 0x0000001016167836 */ /* 0x000fe20000000000 */
[----:B--2---:R-:W-:Y:S04]  /*0570*/  STS [R8+UR4], R25 ;  /* 0x0000001908007988 */ /* 0x004fe80008000804 */
[----:B-----5:R-:W-:Y:S01]  /*0580*/  STS [R8+UR4+0x80], R27 ;  /* 0x0000801b08007988 */ /* 0x020fe20008000804 */
[----:B------:R-:W-:Y:S01]  /*0590*/  BAR.SYNC.DEFER_BLOCKING 0x0 ;  /* 0x0000000000007b1d */ /* 0x000fe20000010000 */
[----:B------:R-:W-:-:S02]  /*05a0*/  LOP3.LUT P3, RZ, R26, 0x8, RZ, 0xc0, !PT ;  /* 0x000000081aff7812 */ /* 0x000fc4000786c0ff */
[----:B------:R-:W-:-:S04]  /*05b0*/  LOP3.LUT R26, R26, 0xf, RZ, 0xc0, !PT ;  /* 0x0000000f1a1a7812 */ /* 0x000fc800078ec0ff */
[----:B------:R-:W-:-:S07]  /*05c0*/  R2P PR, R26, 0x6 ;  /* 0x000000061a007804 */ /* 0x000fce0000000000 */
[----:B------:R-:W2:Y:S04]  /*05d0*/  @P3 LDS R14, [R11+UR4] ;  /* 0x000000040b0e3984 */ /* 0x000ea80008000800 */
[----:B------:R-:W5:Y:S01]  /*05e0*/  @P3 LDS R15, [R11+UR4+0x80] ;  /* 0x000080040b0f3984 */ /* 0x000f620008000800 */
[----:B-1----:R-:W-:-:S03]  /*05f0*/  LOP3.LUT R17, R26, 0x1, RZ, 0xc0, !PT ;  /* 0x000000011a117812 */ /* 0x002fc600078ec0ff */
[----:B------:R-:W1:Y:S01]  /*0600*/  @P2 LDS R26, [R11+UR4+0x84] ;  /* 0x000084040b1a2984 */ /* 0x000e620008000800 */
[----:B------:R-:W-:-:S03]  /*0610*/  ISETP.NE.U32.AND P0, PT, R17, 0x1, PT ;  /* 0x000000011100780c */ /* 0x000fc60003f05070 */
[----:B------:R-:W1:Y:S04]  /*0620*/  @P2 LDS R24, [R11+UR4+0x4] ;  /* 0x000004040b182984 */ /* 0x000e680008000800 */
[----:B------:R-:W1:Y:S04]  /*0630*/  @P1 LDS R17, [R11+UR4+0x88] ;  /* 0x000088040b111984 */ /* 0x000e680008000800 */
[----:B0-----:R-:W0:Y:S01]  /*0640*/  @P1 LDS R28, [R11+UR4+0x8] ;  /* 0x000008040b1c1984 */ /* 0x001e220008000800 */
[----:B--2---:R-:W-:-:S03]  /*0650*/  @P3 LOP3.LUT R5, R14, R5, RZ, 0xfc, !PT ;  /* 0x000000050e053212 */ /* 0x004fc600078efcff */
[----:B------:R-:W2:Y:S01]  /*0660*/  @!P0 LDS R14, [R11+UR4+0xc] ;  /* 0x00000c040b0e8984 */ /* 0x000ea20008000800 */
[----:B-----5:R-:W-:-:S03]  /*0670*/  @P3 LOP3.LUT R4, R15, R4, RZ, 0xfc, !PT ;  /* 0x000000040f043212 */ /* 0x020fc600078efcff */
[----:B------:R-:W5:Y:S04]  /*0680*/  @!P0 LDS R15, [R11+UR4+0x8c] ;  /* 0x00008c040b0f8984 */ /* 0x000f680008000800 */
[----:B---3--:R-:W-:Y:S04]  /*0690*/  STS [R8+UR4], R21 ;  /* 0x0000001508007988 */ /* 0x008fe80008000804 */
[----:B----4-:R-:W-:Y:S01]  /*06a0*/  STS [R8+UR4+0x80], R20 ;  /* 0x0000801408007988 */ /* 0x010fe20008000804 */
[----:B-1----:R-:W-:Y:S02]  /*06b0*/  @P2 LOP3.LUT R4, R26, R4, RZ, 0xfc, !PT ;  /* 0x000000041a042212 */ /* 0x002fe400078efcff */
[----:B------:R-:W-:Y:S01]  /*06c0*/  @P2 LOP3.LUT R5, R24, R5, RZ, 0xfc, !PT ;  /* 0x0000000518052212 */ /* 0x000fe200078efcff */
[----:B------:R-:W-:Y:S01]  /*06d0*/  BAR.SYNC.DEFER_BLOCKING 0x0 ;  /* 0x0000000000007b1d */ /* 0x000fe20000010000 */
[----:B------:R-:W-:-:S02]  /*06e0*/  LOP3.LUT P4, RZ, R16, 0x8, RZ, 0xc0, !PT ;  /* 0x0000000810ff7812 */ /* 0x000fc4000788c0ff */
[----:B------:R-:W-:Y:S02]  /*06f0*/  LOP3.LUT R16, R16, 0xf, RZ, 0xc0, !PT ;  /* 0x0000000f10107812 */ /* 0x000fe400078ec0ff */
[----:B------:R-:W-:Y:S02]  /*0700*/  @P1 LOP3.LUT R4, R17, R4, RZ, 0xfc, !PT ;  /* 0x0000000411041212 */ /* 0x000fe400078efcff */
[----:B0-----:R-:W-:Y:S02]  /*0710*/  @P1 LOP3.LUT R5, R28, R5, RZ, 0xfc, !PT ;  /* 0x000000051c051212 */ /* 0x001fe400078efcff */
[C---:B------:R-:W-:Y:S02]  /*0720*/  R2P PR, R16.reuse, 0x6 ;  /* 0x0000000610007804 */ /* 0x040fe40000000000 */
[----:B------:R-:W-:-:S04]  /*0730*/  LOP3.LUT R16, R16, 0x1, RZ, 0xc0, !PT ;  /* 0x0000000110107812 */ /* 0x000fc800078ec0ff */
[----:B------:R-:W-:Y:S02]  /*0740*/  ISETP.NE.U32.AND P3, PT, R16, 0x1, PT ;  /* 0x000000011000780c */ /* 0x000fe40003f65070 */
[----:B------:R-:W0:Y:S04]  /*0750*/  @P4 LDS R16, [R11+UR4] ;  /* 0x000000040b104984 */ /* 0x000e280008000800 */
[----:B------:R-:W1:Y:S04]  /*0760*/  @P4 LDS R17, [R11+UR4+0x80] ;  /* 0x000080040b114984 */ /* 0x000e680008000800 */
[----:B------:R-:W3:Y:S04]  /*0770*/  @P2 LDS R24, [R11+UR4+0x4] ;  /* 0x000004040b182984 */ /* 0x000ee80008000800 */
[----:B------:R-:W4:Y:S01]  /*0780*/  @P2 LDS R25, [R11+UR4+0x84] ;  /* 0x000084040b192984 */ /* 0x000f220008000800 */
[----:B--2---:R-:W-:-:S03]  /*0790*/  @!P0 LOP3.LUT R5, R14, R5, RZ, 0xfc, !PT ;  /* 0x000000050e058212 */ /* 0x004fc600078efcff */
[----:B------:R-:W2:Y:S04]  /*07a0*/  @P1 LDS R26, [R11+UR4+0x8] ;  /* 0x000008040b1a1984 */ /* 0x000ea80008000800 */
[----:B------:R-:W2:Y:S04]  /*07b0*/  @P1 LDS R27, [R11+UR4+0x88] ;  /* 0x000088040b1b1984 */ /* 0x000ea80008000800 */
[----:B------:R-:W2:Y:S04]  /*07c0*/  @!P3 LDS R14, [R11+UR4+0xc] ;  /* 0x00000c040b0eb984 */ /* 0x000ea80008000800 */
[----:B------:R-:W2:Y:S01]  /*07d0*/  @!P3 LDS R21, [R11+UR4+0x8c] ;  /* 0x00008c040b15b984 */ /* 0x000ea20008000800 */
[----:B-----5:R-:W-:-:S02]  /*07e0*/  @!P0 LOP3.LUT R4, R15, R4, RZ, 0xfc, !PT ;  /* 0x000000040f048212 */ /* 0x020fc400078efcff */
[----:B------:R-:W-:Y:S02]  /*07f0*/  ISETP.NE.AND P0, PT, R18, RZ, PT ;  /* 0x000000ff1200720c */ /* 0x000fe40003f05270 */
[----:B0-----:R-:W-:Y:S02]  /*0800*/  @P4 LOP3.LUT R5, R16, R5, RZ, 0xfc, !PT ;  /* 0x0000000510054212 */ /* 0x001fe400078efcff */
[----:B-1----:R-:W-:Y:S02]  /*0810*/  @P4 LOP3.LUT R4, R17, R4, RZ, 0xfc, !PT ;  /* 0x0000000411044212 */ /* 0x002fe400078efcff */
[----:B---3--:R-:W-:Y:S02]  /*0820*/  @P2 LOP3.LUT R5, R24, R5, RZ, 0xfc, !PT ;  /* 0x0000000518052212 */ /* 0x008fe400078efcff */
[----:B----4-:R-:W-:Y:S02]  /*0830*/  @P2 LOP3.LUT R4, R25, R4, RZ, 0xfc, !PT ;  /* 0x0000000419042212 */ /* 0x010fe400078efcff */
[----:B--2---:R-:W-:-:S02]  /*0840*/  @P1 LOP3.LUT R5, R26, R5, RZ, 0xfc, !PT ;  /* 0x000000051a051212 */ /* 0x004fc400078efcff */
[----:B------:R-:W-:Y:S02]  /*0850*/  @P1 LOP3.LUT R4, R27, R4, RZ, 0xfc, !PT ;  /* 0x000000041b041212 */ /* 0x000fe400078efcff */
[----:B------:R-:W-:Y:S02]  /*0860*/  @!P3 LOP3.LUT R5, R14, R5, RZ, 0xfc, !PT ;  /* 0x000000050e05b212 */ /* 0x000fe400078efcff */
[----:B------:R-:W-:Y:S01]  /*0870*/  @!P3 LOP3.LUT R4, R21, R4, RZ, 0xfc, !PT ;  /* 0x000000041504b212 */ /* 0x000fe200078efcff */
[----:B------:R-:W-:Y:S06]  /*0880*/  @P0 BRA `(.L_x_2873) ;  /* 0xfffffff800980947 */ /* 0x000fec000383ffff */
[----:B------:R-:W-:-:S07]  /*0890*/  VIADD R23, R23, 0xfffffff8 ;  /* 0xfffffff817177836 */ /* 0x000fce0000000000 */
.L_x_2872:
[----:B------:R-:W-:-:S13]  /*08a0*/  LOP3.LUT P0, RZ, R7, 0x8, RZ, 0xc0, !PT ;  /* 0x0000000807ff7812 */ /* 0x000fda000780c0ff */
[----:B------:R-:W-:Y:S05]  /*08b0*/  @P0 BRA `(.L_x_2871) ;  /* 0x0000000000b80947 */ /* 0x000fea0003800000 */
[----:B------:R-:W-:Y:S01]  /*08c0*/  LEA.HI R16, R2, R23, RZ, 0x1e ;  /* 0x0000001702107211 */ /* 0x000fe200078ff0ff */
[----:B------:R-:W0:Y:S03]  /*08d0*/  LDCU.64 UR8, c[0x0][0x380] ;  /* 0x00007000ff0877ac */ /* 0x000e260008000a00 */
[C---:B------:R-:W-:Y:S01]  /*08e0*/  ISETP.GE.U32.AND P0, PT, R16.reuse, R3, PT ;  /* 0x000000031000720c */ /* 0x040fe20003f06070 */
[----:B------:R-:W-:-:S12]  /*08f0*/  IMAD.WIDE.U32 R16, R16, 0x4, R12 ;  /* 0x0000000410107825 */ /* 0x000fd800078e000c */
[----:B------:R-:W2:Y:S01]  /*0900*/  @!P0 LDG.E.CONSTANT R18, desc[UR6][R16.64] ;  /* 0x0000000610128981 */ /* 0x000ea2000c1e9900 */
[----:B------:R-:W1:Y:S03]  /*0910*/  @!P0 LDC.64 R14, c[0x0][0x388] ;  /* 0x0000e200ff0e8b82 */ /* 0x000e660000000a00 */
[----:B------:R-:W3:Y:S01]  /*0920*/  @!P0 LDG.E.CONSTANT R20, desc[UR6][R16.64] ;  /* 0x0000000610148981 */ /* 0x000ee2000c1e9900 */
[----:B------:R-:W-:-:S04]  /*0930*/  IMAD R23, R23, 0x4, R2 ;  /* 0x0000000417177824 */ /* 0x000fc800078e0202 */
[----:B------:R-:W4:Y:S01]  /*0940*/  @!P0 LDC.64 R12, c[0x0][0x388] ;  /* 0x0000e200ff0c8b82 */ /* 0x000f220000000a00 */
[----:B------:R-:W-:-:S04]  /*0950*/  LOP3.LUT R23, R23, 0xfffffffc, RZ, 0xc0, !PT ;  /* 0xfffffffc17177812 */ /* 0x000fc800078ec0ff */
[----:B------:R-:W-:-:S04]  /*0960*/  LOP3.LUT R23, R23, 0x3, R2, 0xf8, !PT ;  /* 0x0000000317177812 */ /* 0x000fc800078ef802 */
[----:B0-----:R-:W-:-:S04]  /*0970*/  IADD3 R6, P1, P2, R23, UR8, R6 ;  /* 0x0000000817067c10 */ /* 0x001fc8000fa3e006 */
[----:B------:R-:W-:-:S05]  /*0980*/  IADD3.X R7, PT, PT, RZ, UR9, R10, P1, P2 ;  /* 0x00000009ff077c10 */ /* 0x000fca0008fe440a */
[----:B------:R-:W5:Y:S01]  /*0990*/  LDG.E.U8.CONSTANT R6, desc[UR6][R6.64] ;  /* 0x0000000606067981 */ /* 0x000f62000c1e9100 */
[--C-:B--2---:R-:W-:Y:S02]  /*09a0*/  @!P0 IMAD R3, R18, 0x8, R9.reuse ;  /* 0x0000000812038824 */ /* 0x104fe400078e0209 */
[----:B---3--:R-:W-:Y:S02]  /*09b0*/  @!P0 IMAD R9, R20, 0x8, R9 ;  /* 0x0000000814098824 */ /* 0x008fe400078e0209 */
[----:B-1----:R-:W-:-:S04]  /*09c0*/  @!P0 IMAD.WIDE.U32 R14, R3, 0x4, R14 ;  /* 0x00000004030e8825 */ /* 0x002fc800078e000e */
[----:B----4-:R-:W-:-:S04]  /*09d0*/  @!P0 IMAD.WIDE.U32 R12, R9, 0x4, R12 ;  /* 0x00000004090c8825 */ /* 0x010fc800078e000c */
[----:B------:R-:W-:Y:S02]  /*09e0*/  IMAD.MOV.U32 R3, RZ, RZ, RZ ;  /* 0x000000ffff037224 */ /* 0x000fe400078e00ff */
[----:B------:R-:W-:-:S04]  /*09f0*/  IMAD.MOV.U32 R9, RZ, RZ, RZ ;  /* 0x000000ffff097224 */ /* 0x000fc800078e00ff */
[----:B------:R-:W2:Y:S04]  /*0a00*/  @!P0 LDG.E.CONSTANT R3, desc[UR6][R14.64] ;  /* 0x000000060e038981 */ /* 0x000ea8000c1e9900 */
[----:B------:R-:W3:Y:S01]  /*0a10*/  @!P0 LDG.E.CONSTANT R9, desc[UR6][R12.64+0x4] ;  /* 0x000004060c098981 */ /* 0x000ee2000c1e9900 */
[C---:B-----5:R-:W-:Y:S02]  /*0a20*/  LOP3.LUT P0, RZ, R6.reuse, 0x8, RZ, 0xc0, !PT ;  /* 0x0000000806ff7812 */ /* 0x060fe4000780c0ff */
[----:B------:R-:W-:-:S04]  /*0a30*/  LOP3.LUT R10, R6, 0xf, RZ, 0xc0, !PT ;  /* 0x0000000f060a7812 */ /* 0x000fc800078ec0ff */
[C---:B------:R-:W-:Y:S02]  /*0a40*/  R2P PR, R10.reuse, 0x6 ;  /* 0x000000060a007804 */ /* 0x040fe40000000000 */
[----:B------:R-:W-:-:S04]  /*0a50*/  LOP3.LUT R10, R10, 0x1, RZ, 0xc0, !PT ;  /* 0x000000010a0a7812 */ /* 0x000fc800078ec0ff */
[----:B------:R-:W-:Y:S01]  /*0a60*/  ISETP.NE.U32.AND P3, PT, R10, 0x1, PT ;  /* 0x000000010a00780c */ /* 0x000fe20003f65070 */
[----:B--2---:R-:W-:Y:S04]  /*0a70*/  STS [R8+UR4], R3 ;  /* 0x0000000308007988 */ /* 0x004fe80008000804 */
[----:B---3--:R-:W-:Y:S01]  /*0a80*/  STS [R8+UR4+0x80], R9 ;  /* 0x0000800908007988 */ /* 0x008fe20008000804 */
[----:B------:R-:W-:Y:S06]  /*0a90*/  BAR.SYNC.DEFER_BLOCKING 0x0 ;  /* 0x0000000000007b1d */ /* 0x000fec0000010000 */
[----:B------:R-:W0:Y:S04]  /*0aa0*/  @P0 LDS R6, [R11+UR4] ;  /* 0x000000040b060984 */ /* 0x000e280008000800 */
[----:B------:R-:W1:Y:S04]  /*0ab0*/  @P0 LDS R7, [R11+UR4+0x80] ;  /* 0x000080040b070984 */ /* 0x000e680008000800 */
[----:B------:R-:W2:Y:S04]  /*0ac0*/  @P2 LDS R10, [R11+UR4+0x4] ;  /* 0x000004040b0a2984 */ /* 0x000ea80008000800 */
[----:B------:R-:W3:Y:S04]  /*0ad0*/  @P2 LDS R13, [R11+UR4+0x84] ;  /* 0x000084040b0d2984 */ /* 0x000ee80008000800 */
[----:B------:R-:W4:Y:S04]  /*0ae0*/  @P1 LDS R12, [R11+UR4+0x8] ;  /* 0x000008040b0c1984 */ /* 0x000f280008000800 */
[----:B------:R-:W5:Y:S04]  /*0af0*/  @P1 LDS R15, [R11+UR4+0x88] ;  /* 0x000088040b0f1984 */ /* 0x000f680008000800 */
[----:B------:R-:W5:Y:S04]  /*0b00*/  @!P3 LDS R14, [R11+UR4+0xc] ;  /* 0x00000c040b0eb984 */ /* 0x000f680008000800 */
[----:B------:R-:W5:Y:S01]  /*0b10*/  @!P3 LDS R3, [R11+UR4+0x8c] ;  /* 0x00008c040b03b984 */ /* 0x000f620008000800 */
[----:B0-----:R-:W-:-:S02]  /*0b20*/  @P0 LOP3.LUT R5, R6, R5, RZ, 0xfc, !PT ;  /* 0x0000000506050212 */ /* 0x001fc400078efcff */
[----:B-1----:R-:W-:Y:S02]  /*0b30*/  @P0 LOP3.LUT R4, R7, R4, RZ, 0xfc, !PT ;  /* 0x0000000407040212 */ /* 0x002fe400078efcff */
[----:B--2---:R-:W-:Y:S02]  /*0b40*/  @P2 LOP3.LUT R5, R10, R5, RZ, 0xfc, !PT ;  /* 0x000000050a052212 */ /* 0x004fe400078efcff */
[----:B---3--:R-:W-:Y:S02]  /*0b50*/  @P2 LOP3.LUT R4, R13, R4, RZ, 0xfc, !PT ;  /* 0x000000040d042212 */ /* 0x008fe400078efcff */
[----:B----4-:R-:W-:Y:S02]  /*0b60*/  @P1 LOP3.LUT R5, R12, R5, RZ, 0xfc, !PT ;  /* 0x000000050c051212 */ /* 0x010fe400078efcff */
[----:B-----5:R-:W-:Y:S02]  /*0b70*/  @P1 LOP3.LUT R4, R15, R4, RZ, 0xfc, !PT ;  /* 0x000000040f041212 */ /* 0x020fe400078efcff */
[----:B------:R-:W-:-:S02]  /*0b80*/  @!P3 LOP3.LUT R5, R14, R5, RZ, 0xfc, !PT ;  /* 0x000000050e05b212 */ /* 0x000fc400078efcff */
[----:B------:R-:W-:-:S07]  /*0b90*/  @!P3 LOP3.LUT R4, R3, R4, RZ, 0xfc, !PT ;  /* 0x000000040304b212 */ /* 0x000fce00078efcff */
.L_x_2871:
[----:B------:R-:W0:Y:S01]  /*0ba0*/  LDC.64 R6, c[0x0][0x390] ;  /* 0x0000e400ff067b82 */ /* 0x000e220000000a00 */
[----:B------:R-:W-:-:S05]  /*0bb0*/  IMAD.SHL.U32 R2, R2, 0x2, RZ ;  /* 0x0000000202027824 */ /* 0x000fca00078e00ff */
[----:B------:R-:W-:-:S05]  /*0bc0*/  LOP3.LUT R3, R2, 0x6, RZ, 0xc0, !PT ;  /* 0x0000000602037812 */ /* 0x000fca00078ec0ff */
[----:B------:R-:W-:-:S04]  /*0bd0*/  IMAD R3, R0, 0x8, R3 ;  /* 0x0000000800037824 */ /* 0x000fc800078e0203 */
[----:B0-----:R-:W-:-:S05]  /*0be0*/  IMAD.WIDE.U32 R2, R3, 0x4, R6 ;  /* 0x0000000403027825 */ /* 0x001fca00078e0006 */
[----:B------:R-:W-:Y:S04]  /*0bf0*/  REDG.E.OR.STRONG.GPU desc[UR6][R2.64], R5 ;  /* 0x000000050200798e */ /* 0x000fe8000f12e106 */
[----:B------:R-:W-:Y:S01]  /*0c00*/  REDG.E.OR.STRONG.GPU desc[UR6][R2.64+0x4], R4 ;  /* 0x000004040200798e */ /* 0x000fe2000f12e106 */
[----:B------:R-:W-:Y:S05]  /*0c10*/  EXIT ;  /* 0x000000000000794d */ /* 0x000fea0003800000 */
.L_x_2874:
        /* <DEDUP_REMOVED lines=14> */
.L_x_3017:


//--------------------- .text._Z11spmm4_bin_1PKhPKjPjPKiS5_i --------------------------
	.section	.text._Z11spmm4_bin_1PKhPKjPjPKiS5_i,"ax",@progbits
	.align	128
        .global         _Z11spmm4_bin_1PKhPKjPjPKiS5_i
        .type           _Z11spmm4_bin_1PKhPKjPjPKiS5_i,@function
        .size           _Z11spmm4_bin_1PKhPKjPjPKiS5_i,(.L_x_3018 - _Z11spmm4_bin_1PKhPKjPjPKiS5_i)
        .other          _Z11spmm4_bin_1PKhPKjPjPKiS5_i,@"STO_CUDA_ENTRY STV_DEFAULT"
_Z11spmm4_bin_1PKhPKjPjPKiS5_i:
.text._Z11spmm4_bin_1PKhPKjPjPKiS5_i:
        /* <DEDUP_REMOVED lines=16> */
[----:B------:R-:W-:Y:S01]  /*0100*/  IMAD.MOV.U32 R24, RZ, RZ, RZ ;  /* 0x000000ffff187224 */ /* 0x000fe200078e00ff */
[----:B------:R-:W0:Y:S01]  /*0110*/  S2R R3, SR_LANEID ;  /* 0x0000000000037919 */ /* 0x000e220000000000 */
[----:B--2---:R-:W-:-:S05]  /*0120*/  IMAD.IADD R4, R5, 0x1, -R2 ;  /* 0x0000000105047824 */ /* 0x004fca00078e0a02 */
[----:B------:R-:W-:-:S13]  /*0130*/  ISETP.GE.AND P0, PT, R4, 0x1, PT ;  /* 0x000000010400780c */ /* 0x000fda0003f06270 */
[----:B0-----:R-:W-:Y:S05]  /*0140*/  @!P0 BRA `(.L_x_2875) ;  /* 0x0000000800208947 */ /* 0x001fea0003800000 */
[----:B------:R-:W-:Y:S01]  /*0150*/  VIADD R5, R4, 0x7 ;  /* 0x0000000704057836 */ /* 0x000fe20000000000 */
[----:B------:R-:W0:Y:S01]  /*0160*/  S2UR UR5, SR_CgaCtaId ;  /* 0x00000000000579c3 */ /* 0x000e220000008800 */
[----:B------:R-:W-:Y:S01]  /*0170*/  UMOV UR4, 0x400 ;  /* 0x0000040000047882 */ /* 0x000fe20000000000 */
[----:B------:R-:W-:Y:S01]  /*0180*/  IMAD.SHL.U32 R6, R2, 0x4, RZ ;  /* 0x0000000402067824 */ /* 0x000fe200078e00ff */
[----:B------:R-:W-:Y:S01]  /*0190*/  SHF.R.S32.HI R8, RZ, 0x1f, R2 ;  /* 0x0000001fff087819 */ /* 0x000fe20000011402 */
[----:B------:R-:W-:Y:S01]  /*01a0*/  IMAD.SHL.U32 R11, R3, 0x4, RZ ;  /* 0x00000004030b7824 */ /* 0x000fe200078e00ff */
[----:B------:R-:W-:Y:S01]  /*01b0*/  LOP3.LUT R5, R5, 0x7ffffff8, RZ, 0xc0, !PT ;  /* 0x7ffffff805057812 */ /* 0x000fe200078ec0ff */
[----:B------:R-:W-:Y:S01]  /*01c0*/  IMAD.MOV.U32 R12, RZ, RZ, RZ ;  /* 0x000000ffff0c7224 */ /* 0x000fe200078e00ff */
[----:B------:R-:W-:Y:S01]  /*01d0*/  SHF.R.U32.HI R9, RZ, 0x2, R3 ;  /* 0x00000002ff097819 */ /* 0x000fe20000011603 */
[----:B------:R-:W-:Y:S01]  /*01e0*/  IMAD.MOV.U32 R24, RZ, RZ, RZ ;  /* 0x000000ffff187224 */ /* 0x000fe200078e00ff */
[----:B------:R-:W-:Y:S01]  /*01f0*/  LOP3.LUT R10, R3, 0x3, RZ, 0xc0, !PT ;  /* 0x00000003030a7812 */ /* 0x000fe200078ec0ff */
[----:B------:R-:W-:Y:S01]  /*0200*/  VIADD R7, R5, 0xffffffff ;  /* 0xffffffff05077836 */ /* 0x000fe20000000000 */
[----:B------:R-:W-:-:S02]  /*0210*/  SHF.R.S32.HI R25, RZ, 0x1f, R6 ;  /* 0x0000001fff197819 */ /* 0x000fc40000011406 */
[----:B------:R-:W-:Y:S02]  /*0220*/  LOP3.LUT R20, R11, 0xfffffff0, RZ, 0xc0, !PT ;  /* 0xfffffff00b147812 */ /* 0x000fe400078ec0ff */
[----:B------:R-:W-:Y:S01]  /*0230*/  ISETP.NE.AND P0, PT, R7, 0x7, PT ;  /* 0x000000070700780c */ /* 0x000fe20003f05270 */
[----:B0-----:R-:W-:-:S12]  /*0240*/  ULEA UR4, UR5, UR4, 0x18 ;  /* 0x0000000405047291 */ /* 0x001fd8000f8ec0ff */
[----:B------:R-:W-:Y:S05]  /*0250*/  @!P0 BRA `(.L_x_2876) ;  /* 0x00000004003c8947 */ /* 0x000fea0003800000 */
[----:B------:R-:W-:Y:S01]  /*0260*/  LEA.HI R5, R7, 0x1, RZ, 0x1d ;  /* 0x0000000107057811 */ /* 0x000fe200078fe8ff */
[----:B------:R-:W-:Y:S01]  /*0270*/  IMAD.MOV.U32 R24, RZ, RZ, RZ ;  /* 0x000000ffff187224 */ /* 0x000fe200078e00ff */
[----:B------:R-:W0:Y:S01]  /*0280*/  LDCU.64 UR10, c[0x0][0x380] ;  /* 0x00007000ff0a77ac */ /* 0x000e220008000a00 */
[----:B------:R-:W-:Y:S01]  /*0290*/  IMAD.MOV.U32 R21, RZ, RZ, 0x8 ;  /* 0x00000008ff157424 */ /* 0x000fe200078e00ff */
[----:B------:R-:W-:Y:S01]  /*02a0*/  LOP3.LUT R22, R5, 0x3ffffffe, RZ, 0xc0, !PT ;  /* 0x3ffffffe05167812 */ /* 0x000fe200078ec0ff */
[----:B------:R-:W-:Y:S01]  /*02b0*/  IMAD.MOV.U32 R23, RZ, RZ, R9 ;  /* 0x000000ffff177224 */ /* 0x000fe200078e0009 */
[----:B------:R-:W1:Y:S01]  /*02c0*/  LDCU.64 UR8, c[0x0][0x3a0] ;  /* 0x00007400ff0877ac */ /* 0x000e620008000a00 */
[----:B------:R-:W-:Y:S02]  /*02d0*/  IMAD.MOV.U32 R5, RZ, RZ, R3 ;  /* 0x000000ffff057224 */ /* 0x000fe400078e0003 */
[----:B------:R-:W-:-:S07]  /*02e0*/  IMAD.MOV R22, RZ, RZ, -R22 ;  /* 0x000000ffff167224 */ /* 0x000fce00078e0a16 */
.L_x_2877:
[----:B------:R-:W-:Y:S02]  /*02f0*/  IADD3 R12, P1, PT, R2, R23, RZ ;  /* 0x00000017020c7210 */ /* 0x000fe40007f3e0ff */
[----:B------:R-:W-:-:S03]  /*0300*/  ISETP.GE.U32.AND P0, PT, R23, R4, PT ;  /* 0x000000041700720c */ /* 0x000fc60003f06070 */
[----:B------:R-:W-:Y:S01]  /*0310*/  IMAD.X R13, RZ, RZ, R8, P1 ;  /* 0x000000ffff0d7224 */ /* 0x000fe200008e0608 */
[----:B-1----:R-:W-:-:S04]  /*0320*/  LEA R18, P1, R12, UR8, 0x2 ;  /* 0x000000080c127c11 */ /* 0x002fc8000f8210ff */
[----:B------:R-:W-:-:S05]  /*0330*/  LEA.HI.X R19, R12, UR9, R13, 0x2, P1 ;  /* 0x000000090c137c11 */ /* 0x000fca00088f140d */
[----:B------:R-:W2:Y:S01]  /*0340*/  @!P0 LDG.E.CONSTANT R13, desc[UR6][R18.64] ;  /* 0x00000006120d8981 */ /* 0x000ea2000c1e9900 */
[----:B------:R-:W-:-:S05]  /*0350*/  VIADD R15, R23, 0x8 ;  /* 0x00000008170f7836 */ /* 0x000fca0000000000 */
[----:B------:R-:W-:Y:S02]  /*0360*/  ISETP.GE.U32.AND P1, PT, R15, R4, PT ;  /* 0x000000040f00720c */ /* 0x000fe40003f26070 */
[----:B------:R-:W1:Y:S11]  /*0370*/  @!P0 LDC.64 R14, c[0x0][0x388] ;  /* 0x0000e200ff0e8b82 */ /* 0x000e760000000a00 */
[----:B------:R3:W4:Y:S01]  /*0380*/  @!P1 LDG.E.CONSTANT R27, desc[UR6][R18.64+0x20] ;  /* 0x00002006121b9981 */ /* 0x000722000c1e9900 */
[----:B------:R-:W-:-:S04]  /*0390*/  LOP3.LUT R12, R5, 0xfffffffc, RZ, 0xc0, !PT ;  /* 0xfffffffc050c7812 */ /* 0x000fc800078ec0ff */
[----:B------:R-:W-:Y:S01]  /*03a0*/  LOP3.LUT R28, R12, 0x3, R3, 0xf8, !PT ;  /* 0x000000030c1c7812 */ /* 0x000fe200078ef803 */
[----:B------:R-:W-:-:S03]  /*03b0*/  IMAD.MOV.U32 R26, RZ, RZ, RZ ;  /* 0x000000ffff1a7224 */ /* 0x000fc600078e00ff */
[----:B0-----:R-:W-:-:S04]  /*03c0*/  IADD3 R16, P2, P3, R28, UR10, R6 ;  /* 0x0000000a1c107c10 */ /* 0x001fc8000fb5e006 */
[----:B------:R-:W-:-:S05]  /*03d0*/  IADD3.X R17, PT, PT, RZ, UR11, R25, P2, P3 ;  /* 0x0000000bff117c10 */ /* 0x000fca00097e6419 */
[----:B------:R-:W5:Y:S01]  /*03e0*/  LDG.E.U8.CONSTANT R16, desc[UR6][R16.64] ;  /* 0x0000000610107981 */ /* 0x000f62000c1e9100 */
[----:B------:R-:W-:-:S05]  /*03f0*/  VIADD R28, R28, 0x20 ;  /* 0x000000201c1c7836 */ /* 0x000fca0000000000 */
[----:B---3--:R-:W-:Y:S01]  /*0400*/  IADD3 R18, P2, P3, R28, UR10, R6 ;  /* 0x0000000a1c127c10 */ /* 0x008fe2000fb5e006 */
[----:B------:R-:W-:-:S03]  /*0410*/  IMAD.MOV.U32 R28, RZ, RZ, RZ ;  /* 0x000000ffff1c7224 */ /* 0x000fc600078e00ff */
[----:B------:R-:W-:-:S05]  /*0420*/  IADD3.X R19, PT, PT, RZ, UR11, R25, P2, P3 ;  /* 0x0000000bff137c10 */ /* 0x000fca00097e6419 */
[----:B------:R-:W3:Y:S01]  /*0430*/  LDG.E.U8.CONSTANT R18, desc[UR6][R18.64] ;  /* 0x0000000612127981 */ /* 0x000ee2000c1e9100 */
[----:B--2---:R-:W-:Y:S02]  /*0440*/  @!P0 IMAD R29, R13, 0x4, R10 ;  /* 0x000000040d1d8824 */ /* 0x004fe400078e020a */
[----:B------:R-:W0:Y:S02]  /*0450*/  @!P1 LDC.64 R12, c[0x0][0x388] ;  /* 0x0000e200ff0c9b82 */ /* 0x000e240000000a00 */
[----:B-1----:R-:W-:-:S05]  /*0460*/  @!P0 IMAD.WIDE.U32 R14, R29, 0x4, R14 ;  /* 0x000000041d0e8825 */ /* 0x002fca00078e000e */
[----:B------:R1:W2:Y:S01]  /*0470*/  @!P0 LDG.E.CONSTANT R26, desc[UR6][R14.64] ;  /* 0x000000060e1a8981 */ /* 0x0002a2000c1e9900 */
[----:B----4-:R-:W-:-:S04]  /*0480*/  @!P1 IMAD R27, R27, 0x4, R10 ;  /* 0x000000041b1b9824 */ /* 0x010fc800078e020a */
[----:B0-----:R-:W-:-:S05]  /*0490*/  @!P1 IMAD.WIDE.U32 R12, R27, 0x4, R12 ;  /* 0x000000041b0c9825 */ /* 0x001fca00078e000c */
[----:B------:R0:W4:Y:S01]  /*04a0*/  @!P1 LDG.E.CONSTANT R28, desc[UR6][R12.64] ;  /* 0x000000060c1c9981 */ /* 0x000122000c1e9900 */
[C---:B-----5:R-:W-:Y:S02]  /*04b0*/  LOP3.LUT P3, RZ, R16.reuse, 0x8, RZ, 0xc0, !PT ;  /* 0x0000000810ff7812 */ /* 0x060fe4000786c0ff */
[----:B------:R-:W-:-:S04]  /*04c0*/  LOP3.LUT R16, R16, 0xf, RZ, 0xc0, !PT ;  /* 0x0000000f10107812 */ /* 0x000fc800078ec0ff */
[C---:B------:R-:W-:Y:S02]  /*04d0*/  R2P PR, R16.reuse, 0x6 ;  /* 0x0000000610007804 */ /* 0x040fe40000000000 */
[----:B------:R-:W-:-:S04]  /*04e0*/  LOP3.LUT R16, R16, 0x1, RZ, 0xc0, !PT ;  /* 0x0000000110107812 */ /* 0x000fc800078ec0ff */
[----:B------:R-:W-:Y:S02]  /*04f0*/  ISETP.NE.U32.AND P0, PT, R16, 0x1, PT ;  /* 0x000000011000780c */ /* 0x000fe40003f05070 */
[----:B-1----:R-:W-:Y:S01]  /*0500*/  CS2R R14, SRZ ;  /* 0x00000000000e7805 */ /* 0x002fe2000001ff00 */
[----:B------:R-:W-:Y:S01]  /*0510*/  IMAD.MOV.U32 R16, RZ, RZ, RZ ;  /* 0x000000ffff107224 */ /* 0x000fe200078e00ff */
[----:B0-----:R-:W-:Y:S02]  /*0520*/  CS2R R12, SRZ ;  /* 0x00000000000c7805 */ /* 0x001fe4000001ff00 */
[----:B---3--:R-:W-:Y:S01]  /*0530*/  LOP3.LUT R17, R18, 0xf, RZ, 0xc0, !PT ;  /* 0x0000000f12117812 */ /* 0x008fe200078ec0ff */
[----:B------:R-:W-:Y:S02]  /*0540*/  VIADD R22, R22, 0x2 ;  /* 0x0000000216167836 */ /* 0x000fe40000000000 */
[----:B------:R-:W-:Y:S02]  /*0550*/  VIADD R21, R21, 0x10 ;  /* 0x0000001015157836 */ /* 0x000fe40000000000 */
[----:B------:R-:W-:-:S02]  /*0560*/  VIADD R5, R5, 0x40 ;  /* 0x0000004005057836 */ /* 0x000fc40000000000 */
[----:B------:R-:W-:Y:S01]  /*0570*/  VIADD R23, R23, 0x10 ;  /* 0x0000001017177836 */ /* 0x000fe20000000000 */
[----:B--2---:R-:W-:Y:S01]  /*0580*/  STS [R11+UR4], R26 ;  /* 0x0000001a0b007988 */ /* 0x004fe20008000804 */
[----:B------:R-:W-:Y:S06]  /*0590*/  BAR.SYNC.DEFER_BLOCKING 0x0 ;  /* 0x0000000000007b1d */ /* 0x000fec0000010000 */
[----:B------:R-:W0:Y:S04]  /*05a0*/  @P3 LDS R15, [R20+UR4] ;  /* 0x00000004140f3984 */ /* 0x000e280008000800 */
[----:B------:R-:W1:Y:S04]  /*05b0*/  @P2 LDS R16, [R20+UR4+0x4] ;  /* 0x0000040414102984 */ /* 0x000e680008000800 */
[----:B------:R-:W2:Y:S04]  /*05c0*/  @P1 LDS R12, [R20+UR4+0x8] ;  /* 0x00000804140c1984 */ /* 0x000ea80008000800 */
[----:B------:R-:W3:Y:S04]  /*05d0*/  @!P0 LDS R14, [R20+UR4+0xc] ;  /* 0x00000c04140e8984 */ /* 0x000ee80008000800 */
[----:B----4-:R-:W-:Y:S01]  /*05e0*/  STS [R11+UR4], R28 ;  /* 0x0000001c0b007988 */ /* 0x010fe20008000804 */
[----:B------:R-:W-:Y:S01]  /*05f0*/  BAR.SYNC.DEFER_BLOCKING 0x0 ;  /* 0x0000000000007b1d */ /* 0x000fe20000010000 */
[----:B------:R-:W-:-:S04]  /*0600*/  LOP3.LUT P3, RZ, R18, 0x8, RZ, 0xc0, !PT ;  /* 0x0000000812ff7812 */ /* 0x000fc8000786c0ff */
[C---:B------:R-:W-:Y:S02]  /*0610*/  R2P PR, R17.reuse, 0x6 ;  /* 0x0000000611007804 */ /* 0x040fe40000000000 */
[----:B------:R-:W-:Y:S02]  /*0620*/  LOP3.LUT R17, R17, 0x1, RZ, 0xc0, !PT ;  /* 0x0000000111117812 */ /* 0x000fe400078ec0ff */
[----:B------:R-:W-:Y:S02]  /*0630*/  CS2R R18, SRZ ;  /* 0x0000000000127805 */ /* 0x000fe4000001ff00 */
[----:B------:R-:W-:Y:S01]  /*0640*/  ISETP.NE.U32.AND P0, PT, R17, 0x1, PT ;  /* 0x000000011100780c */ /* 0x000fe20003f05070 */
[----:B------:R-:W-:Y:S02]  /*0650*/  IMAD.MOV.U32 R17, RZ, RZ, RZ ;  /* 0x000000ffff117224 */ /* 0x000fe400078e00ff */
[----:B------:R-:W4:Y:S04]  /*0660*/  @P3 LDS R13, [R20+UR4] ;  /* 0x00000004140d3984 */ /* 0x000f280008000800 */
[----:B------:R-:W5:Y:S04]  /*0670*/  @P2 LDS R19, [R20+UR4+0x4] ;  /* 0x0000040414132984 */ /* 0x000f680008000800 */
[----:B------:R-:W5:Y:S04]  /*0680*/  @P1 LDS R18, [R20+UR4+0x8] ;  /* 0x0000080414121984 */ /* 0x000f680008000800 */
[----:B------:R-:W5:Y:S01]  /*0690*/  @!P0 LDS R17, [R20+UR4+0xc] ;  /* 0x00000c0414118984 */ /* 0x000f620008000800 */
[----:B0-----:R-:W-:-:S04]  /*06a0*/  LOP3.LUT R15, R15, R24, RZ, 0xfc, !PT ;  /* 0x000000180f0f7212 */ /* 0x001fc800078efcff */
[----:B-1----:R-:W-:-:S04]  /*06b0*/  LOP3.LUT R15, R16, R15, RZ, 0xfc, !PT ;  /* 0x0000000f100f7212 */ /* 0x002fc800078efcff */
[----:B--2---:R-:W-:Y:S02]  /*06c0*/  LOP3.LUT R15, R12, R15, RZ, 0xfc, !PT ;  /* 0x0000000f0c0f7212 */ /* 0x004fe400078efcff */
[----:B------:R-:W-:Y:S02]  /*06d0*/  ISETP.NE.AND P0, PT, R22, RZ, PT ;  /* 0x000000ff1600720c */ /* 0x000fe40003f05270 */
[----:B---3--:R-:W-:-:S04]  /*06e0*/  LOP3.LUT R14, R14, R15, RZ, 0xfc, !PT ;  /* 0x0000000f0e0e7212 */ /* 0x008fc800078efcff */
[----:B----4-:R-:W-:-:S04]  /*06f0*/  LOP3.LUT R14, R13, R14, RZ, 0xfc, !PT ;  /* 0x0000000e0d0e7212 */ /* 0x010fc800078efcff */
[----:B-----5:R-:W-:-:S04]  /*0700*/  LOP3.LUT R19, R19, R14, RZ, 0xfc, !PT ;  /* 0x0000000e13137212 */ /* 0x020fc800078efcff */
[----:B------:R-:W-:-:S04]  /*0710*/  LOP3.LUT R18, R18, R19, RZ, 0xfc, !PT ;  /* 0x0000001312127212 */ /* 0x000fc800078efcff */
[----:B------:R-:W-:Y:S01]  /*0720*/  LOP3.LUT R24, R17, R18, RZ, 0xfc, !PT ;  /* 0x0000001211187212 */ /* 0x000fe200078efcff */
[----:B------:R-:W-:Y:S06]  /*0730*/  @P0 BRA `(.L_x_2877) ;  /* 0xfffffff800ec0947 */ /* 0x000fec000383ffff */
[----:B------:R-:W-:-:S07]  /*0740*/  VIADD R12, R21, 0xfffffff8 ;  /* 0xfffffff8150c7836 */ /* 0x000fce0000000000 */
.L_x_2876:
[----:B------:R-:W-:-:S13]  /*0750*/  LOP3.LUT P0, RZ, R7, 0x8, RZ, 0xc0, !PT ;  /* 0x0000000807ff7812 */ /* 0x000fda000780c0ff */
[----:B------:R-:W-:Y:S05]  /*0760*/  @P0 BRA `(.L_x_2875) ;  /* 0x0000000000980947 */ /* 0x000fea0003800000 */
[----:B------:R-:W-:Y:S01]  /*0770*/  IMAD.IADD R9, R9, 0x1, R12 ;  /* 0x0000000109097824 */ /* 0x000fe200078e020c */
[----:B------:R-:W0:Y:S04]  /*0780*/  LDCU.64 UR8, c[0x0][0x380] ;  /* 0x00007000ff0877ac */ /* 0x000e280008000a00 */
[----:B------:R-:W-:-:S13]  /*0790*/  ISETP.GE.U32.AND P0, PT, R9, R4, PT ;  /* 0x000000040900720c */ /* 0x000fda0003f06070 */
[----:B------:R-:W1:Y:S01]  /*07a0*/  @!P0 LDC.64 R4, c[0x0][0x3a0] ;  /* 0x0000e800ff048b82 */ /* 0x000e620000000a00 */
[----:B------:R-:W-:-:S05]  /*07b0*/  @!P0 IADD3 R2, P1, PT, R2, R9, RZ ;  /* 0x0000000902028210 */ /* 0x000fca0007f3e0ff */
[----:B------:R-:W-:Y:S01]  /*07c0*/  @!P0 IMAD.X R7, RZ, RZ, R8, P1 ;  /* 0x000000ffff078224 */ /* 0x000fe200008e0608 */
[----:B-1----:R-:W-:-:S04]  /*07d0*/  @!P0 LEA R8, P1, R2, R4, 0x2 ;  /* 0x0000000402088211 */ /* 0x002fc800078210ff */
[----:B------:R-:W-:Y:S02]  /*07e0*/  @!P0 LEA.HI.X R9, R2, R5, R7, 0x2, P1 ;  /* 0x0000000502098211 */ /* 0x000fe400008f1407 */
[----:B------:R-:W1:Y:S04]  /*07f0*/  @!P0 LDC.64 R4, c[0x0][0x388] ;  /* 0x0000e200ff048b82 */ /* 0x000e680000000a00 */
[----:B------:R-:W2:Y:S01]  /*0800*/  @!P0 LDG.E.CONSTANT R9, desc[UR6][R8.64] ;  /* 0x0000000608098981 */ /* 0x000ea2000c1e9900 */
[----:B------:R-:W-:Y:S02]  /*0810*/  IMAD R12, R12, 0x4, R3 ;  /* 0x000000040c0c7824 */ /* 0x000fe400078e0203 */
[----:B------:R-:W-:-:S03]  /*0820*/  IMAD.MOV.U32 R2, RZ, RZ, RZ ;  /* 0x000000ffff027224 */ /* 0x000fc600078e00ff */
[----:B------:R-:W-:-:S04]  /*0830*/  LOP3.LUT R12, R12, 0xfffffffc, RZ, 0xc0, !PT ;  /* 0xfffffffc0c0c7812 */ /* 0x000fc800078ec0ff */
[----:B------:R-:W-:-:S04]  /*0840*/  LOP3.LUT R7, R12, 0x3, R3, 0xf8, !PT ;  /* 0x000000030c077812 */ /* 0x000fc800078ef803 */
[----:B0-----:R-:W-:-:S04]  /*0850*/  IADD3 R6, P1, P2, R7, UR8, R6 ;  /* 0x0000000807067c10 */ /* 0x001fc8000fa3e006 */
[----:B------:R-:W-:-:S05]  /*0860*/  IADD3.X R7, PT, PT, RZ, UR9, R25, P1, P2 ;  /* 0x00000009ff077c10 */ /* 0x000fca0008fe4419 */
[----:B------:R-:W3:Y:S01]  /*0870*/  LDG.E.U8.CONSTANT R6, desc[UR6][R6.64] ;  /* 0x0000000606067981 */ /* 0x000ee2000c1e9100 */
[----:B--2---:R-:W-:-:S04]  /*0880*/  @!P0 IMAD R13, R9, 0x4, R10 ;  /* 0x00000004090d8824 */ /* 0x004fc800078e020a */
[----:B-1----:R-:W-:-:S05]  /*0890*/  @!P0 IMAD.WIDE.U32 R4, R13, 0x4, R4 ;  /* 0x000000040d048825 */ /* 0x002fca00078e0004 */
[----:B------:R0:W2:Y:S01]  /*08a0*/  @!P0 LDG.E.CONSTANT R2, desc[UR6][R4.64] ;  /* 0x0000000604028981 */ /* 0x0000a2000c1e9900 */
[----:B------:R-:W-:Y:S01]  /*08b0*/  IMAD.MOV.U32 R9, RZ, RZ, RZ ;  /* 0x000000ffff097224 */ /* 0x000fe200078e00ff */
[----:B0-----:R-:W-:Y:S02]  /*08c0*/  CS2R R4, SRZ ;  /* 0x0000000000047805 */ /* 0x001fe4000001ff00 */
[C---:B---3--:R-:W-:Y:S02]  /*08d0*/  LOP3.LUT P0, RZ, R6.reuse, 0x8, RZ, 0xc0, !PT ;  /* 0x0000000806ff7812 */ /* 0x048fe4000780c0ff */
[----:B------:R-:W-:Y:S01]  /*08e0*/  LOP3.LUT R8, R6, 0xf, RZ, 0xc0, !PT ;  /* 0x0000000f06087812 */ /* 0x000fe200078ec0ff */
[----:B------:R-:W-:-:S03]  /*08f0*/  IMAD.MOV.U32 R6, RZ, RZ, RZ ;  /* 0x000000ffff067224 */ /* 0x000fc600078e00ff */
[C---:B------:R-:W-:Y:S02]  /*0900*/  R2P PR, R8.reuse, 0x6 ;  /* 0x0000000608007804 */ /* 0x040fe40000000000 */
[----:B------:R-:W-:-:S04]  /*0910*/  LOP3.LUT R8, R8, 0x1, RZ, 0xc0, !PT ;  /* 0x0000000108087812 */ /* 0x000fc800078ec0ff */
[----:B------:R-:W-:Y:S01]  /*0920*/  ISETP.NE.U32.AND P3, PT, R8, 0x1, PT ;  /* 0x000000010800780c */ /* 0x000fe20003f65070 */
[----:B--2---:R-:W-:Y:S01]  /*0930*/  STS [R11+UR4], R2 ;  /* 0x000000020b007988 */ /* 0x004fe20008000804 */
[----:B------:R-:W-:Y:S06]  /*0940*/  BAR.SYNC.DEFER_BLOCKING 0x0 ;  /* 0x0000000000007b1d */ /* 0x000fec0000010000 */
[----:B------:R-:W0:Y:S04]  /*0950*/  @P0 LDS R9, [R20+UR4] ;  /* 0x0000000414090984 */ /* 0x000e280008000800 */
[----:B------:R-:W1:Y:S04]  /*0960*/  @P2 LDS R6, [R20+UR4+0x4] ;  /* 0x0000040414062984 */ /* 0x000e680008000800 */
[----:B------:R-:W2:Y:S04]  /*0970*/  @P1 LDS R4, [R20+UR4+0x8] ;  /* 0x0000080414041984 */ /* 0x000ea80008000800 */
[----:B------:R-:W3:Y:S01]  /*0980*/  @!P3 LDS R5, [R20+UR4+0xc] ;  /* 0x00000c041405b984 */ /* 0x000ee20008000800 */
[----:B0-----:R-:W-:-:S04]  /*0990*/  LOP3.LUT R9, R9, R24, RZ, 0xfc, !PT ;  /* 0x0000001809097212 */ /* 0x001fc800078efcff */
[----:B-1----:R-:W-:-:S04]  /*09a0*/  LOP3.LUT R9, R6, R9, RZ, 0xfc, !PT ;  /* 0x0000000906097212 */ /* 0x002fc800078efcff */
[----:B--2---:R-:W-:-:S04]  /*09b0*/  LOP3.LUT R4, R4, R9, RZ, 0xfc, !PT ;  /* 0x0000000904047212 */ /* 0x004fc800078efcff */
[----:B---3--:R-:W-:-:S07]  /*09c0*/  LOP3.LUT R24, R5, R4, RZ, 0xfc, !PT ;  /* 0x0000000405187212 */ /* 0x008fce00078efcff */
.L_x_2875:
[----:B------:R-:W0:Y:S01]  /*09d0*/  LDC.64 R4, c[0x0][0x390] ;  /* 0x0000e400ff047b82 */ /* 0x000e220000000a00 */
[----:B------:R-:W-:-:S05]  /*09e0*/  LOP3.LUT R3, R3, 0x3, RZ, 0xc0, !PT ;  /* 0x0000000303037812 */ /* 0x000fca00078ec0ff */
[----:B------:R-:W-:-:S04]  /*09f0*/  IMAD R3, R0, 0x4, R3 ;  /* 0x0000000400037824 */ /* 0x000fc800078e0203 */
[----:B0-----:R-:W-:-:S05]  /*0a00*/  IMAD.WIDE.U32 R2, R3, 0x4, R4 ;  /* 0x0000000403027825 */ /* 0x001fca00078e0004 */
[----:B------:R-:W-:Y:S01]  /*0a10*/  REDG.E.OR.STRONG.GPU desc[UR6][R2.64], R24 ;  /* 0x000000180200798e */ /* 0x000fe2000f12e106 */
[----:B------:R-:W-:Y:S05]  /*0a20*/  EXIT ;  /* 0x000000000000794d */ /* 0x000fea0003800000 */
.L_x_2878:
        /* <DEDUP_REMOVED lines=13> */
.L_x_3018:


//--------------------- .text._Z9spmm4_binPKhS0_PhPKiS3_ii --------------------------
	.section	.text._Z9spmm4_binPKhS0_PhPKiS3_ii,"ax",@progbits
	.align	128
        .global         _Z9spmm4_binPKhS0_PhPKiS3_ii
        .type           _Z9spmm4_binPKhS0_PhPKiS3_ii,@function
        .size           _Z9spmm4_binPKhS0_PhPKiS3_ii,(.L_x_3019 - _Z9spmm4_binPKhS0_PhPKiS3_ii)
        .other          _Z9spmm4_binPKhS0_PhPKiS3_ii,@"STO_CUDA_ENTRY STV_DEFAULT"
_Z9spmm4_binPKhS0_PhPKiS3_ii:
.text._Z9spmm4_binPKhS0_PhPKiS3_ii:
[----:B------:R-:W0:Y:S08]  /*0000*/  LDC R1, c[0x0][0x37c] ;  /* 0x0000df00ff017b82 */ /* 0x000e300000000800 */
[----:B------:R-:W-:Y:S01]  /*0010*/  S2UR UR4, SR_CTAID.X ;  /* 0x00000000000479c3 */ /* 0x000fe20000002500 */
[----:B------:R-:W1:Y:S01]  /*0020*/  S2R R2, SR_LANEID ;  /* 0x0000000000027919 */ /* 0x000e620000000000 */
        /* <DEDUP_REMOVED lines=10> */
[----:B------:R-:W-:-:S05]  /*00d0*/  VIADD R13, R0, UR4 ;  /* 0x00000004000d7c36 */ /* 0x000fca0008000000 */
[----:B---3--:R-:W-:-:S13]  /*00e0*/  ISETP.GE.AND P0, PT, R13, UR9, PT ;  /* 0x000000090d007c0c */ /* 0x008fda000bf06270 */
[----:B------:R-:W-:Y:S05]  /*00f0*/  @P0 EXIT ;  /* 0x000000000000094d */ /* 0x000fea0003800000 */
[----:B------:R-:W0:Y:S01]  /*0100*/  LDC R0, c[0x0][0x3ac] ;  /* 0x0000eb00ff007b82 */ /* 0x000e220000000800 */
[----:B------:R1:W-:Y:S04]  /*0110*/  STL.128 [R1], RZ ;  /* 0x000000ff01007387 */ /* 0x0003e80000100c00 */
[----:B------:R1:W-:Y:S03]  /*0120*/  STL.128 [R1+0x10], RZ ;  /* 0x000010ff01007387 */ /* 0x0003e60000100c00 */
[----:B------:R-:W2:Y:S01]  /*0130*/  LDC.64 R4, c[0x0][0x398] ;  /* 0x0000e600ff047b82 */ /* 0x000ea20000000a00 */
[----:B------:R1:W-:Y:S04]  /*0140*/  STL.128 [R1+0x20], RZ ;  /* 0x000020ff01007387 */ /* 0x0003e80000100c00 */
[----:B------:R1:W-:Y:S04]  /*0150*/  STL.128 [R1+0x30], RZ ;  /* 0x000030ff01007387 */ /* 0x0003e80000100c00 */
[----:B------:R1:W-:Y:S04]  /*0160*/  STL.128 [R1+0x40], RZ ;  /* 0x000040ff01007387 */ /* 0x0003e80000100c00 */
[----:B------:R1:W-:Y:S01]  /*0170*/  STL.128 [R1+0x50], RZ ;  /* 0x000050ff01007387 */ /* 0x0003e20000100c00 */
[----:B0-----:R-:W-:-:S03]  /*0180*/  ISETP.GE.AND P0, PT, R0, 0x1, PT ;  /* 0x000000010000780c */ /* 0x001fc60003f06270 */
[----:B------:R1:W-:Y:S01]  /*0190*/  STL.128 [R1+0x60], RZ ;  /* 0x000060ff01007387 */ /* 0x0003e20000100c00 */
[----:B------:R-:W-:-:S03]  /*01a0*/  IMAD R0, R0, UR4, RZ ;  /* 0x0000000400007c24 */ /* 0x000fc6000f8e02ff */
[----:B------:R1:W-:Y:S04]  /*01b0*/  STL.128 [R1+0x70], RZ ;  /* 0x000070ff01007387 */ /* 0x0003e80000100c00 */
[----:B------:R1:W-:Y:S04]  /*01c0*/  STL.128 [R1+0x80], RZ ;  /* 0x000080ff01007387 */ /* 0x0003e80000100c00 */
[----:B------:R1:W-:Y:S04]  /*01d0*/  STL.128 [R1+0x90], RZ ;  /* 0x000090ff01007387 */ /* 0x0003e80000100c00 */
[----:B------:R1:W-:Y:S04]  /*01e0*/  STL.128 [R1+0xa0], RZ ;  /* 0x0000a0ff01007387 */ /* 0x0003e80000100c00 */
[----:B------:R1:W-:Y:S04]  /*01f0*/  STL.128 [R1+0xb0], RZ ;  /* 0x0000b0ff01007387 */ /* 0x0003e80000100c00 */
[----:B------:R1:W-:Y:S04]  /*0200*/  STL.128 [R1+0xc0], RZ ;  /* 0x0000c0ff01007387 */ /* 0x0003e80000100c00 */
[----:B------:R1:W-:Y:S04]  /*0210*/  STL.128 [R1+0xd0], RZ ;  /* 0x0000d0ff01007387 */ /* 0x0003e80000100c00 */
[----:B------:R1:W-:Y:S04]  /*0220*/  STL.128 [R1+0xe0], RZ ;  /* 0x0000e0ff01007387 */ /* 0x0003e80000100c00 */
[----:B------:R1:W-:Y:S01]  /*0230*/  STL.128 [R1+0xf0], RZ ;  /* 0x0000f0ff01007387 */ /* 0x0003e20000100c00 */
[----:B--2---:R-:W-:Y:S05]  /*0240*/  @!P0 EXIT ;  /* 0x000000000000894d */ /* 0x004fea0003800000 */
[----:B------:R-:W0:Y:S01]  /*0250*/  LDCU.64 UR4, c[0x0][0x358] ;  /* 0x00006b00ff0477ac */ /* 0x000e220008000a00 */
[----:B------:R-:W-:-:S05]  /*0260*/  IMAD.WIDE R12, R13, 0x4, R4 ;  /* 0x000000040d0c7825 */ /* 0x000fca00078e0204 */
[----:B0-----:R-:W2:Y:S04]  /*0270*/  LDG.E.CONSTANT R3, desc[UR4][R12.64] ;  /* 0x000000040c037981 */ /* 0x001ea8000c1e9900 */
[----:B------:R-:W3:Y:S01]  /*0280*/  LDG.E.CONSTANT R10, desc[UR4][R12.64+0x4] ;  /* 0x000004040c0a7981 */ /* 0x000ee2000c1e9900 */
[----:B------:R-:W-:Y:S01]  /*0290*/  LOP3.LUT R4, R2, 0x3, RZ, 0xc0, !PT ;  /* 0x0000000302047812 */ /* 0x000fe200078ec0ff */
[----:B------:R-:W-:Y:S02]  /*02a0*/  IMAD.MOV.U32 R6, RZ, RZ, RZ ;  /* 0x000000ffff067224 */ /* 0x000fe400078e00ff */
[----:B--2---:R-:W-:Y:S01]  /*02b0*/  IMAD.SHL.U32 R5, R3, 0x4, RZ ;  /* 0x0000000403057824 */ /* 0x004fe200078e00ff */
[--C-:B------:R-:W-:Y:S01]  /*02c0*/  SHF.R.S32.HI R8, RZ, 0x1f, R3.reuse ;  /* 0x0000001fff087819 */ /* 0x100fe20000011403 */
[----:B---3--:R-:W-:-:S02]  /*02d0*/  IMAD.IADD R7, R10, 0x1, -R3 ;  /* 0x000000010a077824 */ /* 0x008fc400078e0a03 */
[----:B------:R-:W-:Y:S01]  /*02e0*/  IMAD.IADD R9, R3, 0x1, -R10 ;  /* 0x0000000103097824 */ /* 0x000fe200078e0a0a */
[----:B------:R-:W-:Y:S02]  /*02f0*/  SHF.R.S32.HI R10, RZ, 0x1f, R5 ;  /* 0x0000001fff0a7819 */ /* 0x000fe40000011405 */
[----:B------:R-:W-:-:S07]  /*0300*/  LOP3.LUT R11, R7, 0x7ffffff8, RZ, 0xc0, !PT ;  /* 0x7ffffff8070b7812 */ /* 0x000fce00078ec0ff */
.L_x_2891:
[----:B------:R-:W-:Y:S01]  /*0310*/  ISETP.GE.AND P0, PT, R7, 0x1, PT ;  /* 0x000000010700780c */ /* 0x000fe20003f06270 */
[----:B------:R-:W0:Y:S01]  /*0320*/  LDCU.64 UR6, c[0x0][0x3a0] ;  /* 0x00007400ff0677ac */ /* 0x000e220008000a00 */
[----:B------:R-:W-:Y:S01]  /*0330*/  BSSY.RECONVERGENT B0, `(.L_x_2879) ;  /* 0x0000100000007945 */ /* 0x000fe20003800200 */
[----:B------:R-:W2:Y:S10]  /*0340*/  LDCU.128 UR8, c[0x0][0x380] ;  /* 0x00007000ff0877ac */ /* 0x000eb40008000c00 */
[----:B------:R-:W-:Y:S05]  /*0350*/  @!P0 BRA `(.L_x_2880) ;  /* 0x0000000c00f48947 */ /* 0x000fea0003800000 */
[----:B------:R-:W-:-:S06]  /*0360*/  IMAD R24, R6, 0x4, R1 ;  /* 0x0000000406187824 */ /* 0x000fcc00078e0201 */
[----:B------:R-:W5:Y:S01]  /*0370*/  LDL R24, [R24] ;  /* 0x0000000018187983 */ /* 0x000f620000100800 */
[----:B------:R-:W-:Y:S01]  /*0380*/  ISETP.GT.U32.AND P0, PT, R9, -0x8, PT ;  /* 0xfffffff80900780c */ /* 0x000fe20003f04070 */
[----:B------:R-:W-:Y:S01]  /*0390*/  BSSY.RECONVERGENT B1, `(.L_x_2881) ;  /* 0x0000074000017945 */ /* 0x000fe20003800200 */
[----:B------:R-:W-:-:S11]  /*03a0*/  IMAD.MOV.U32 R22, RZ, RZ, RZ ;  /* 0x000000ffff167224 */ /* 0x000fd600078e00ff */
[----:B------:R-:W-:Y:S05]  /*03b0*/  @P0 BRA `(.L_x_2882) ;  /* 0x0000000400c40947 */ /* 0x000fea0003800000 */
[----:B------:R-:W-:Y:S01]  /*03c0*/  BSSY.RECONVERGENT B2, `(.L_x_2883) ;  /* 0x000006f000027945 */ /* 0x000fe20003800200 */
[----:B------:R-:W-:-:S07]  /*03d0*/  IMAD.MOV.U32 R22, RZ, RZ, RZ ;  /* 0x000000ffff167224 */ /* 0x000fce00078e00ff */
.L_x_2884:
[----:B------:R-:W-:-:S05]  /*03e0*/  IADD3 R13, P0, PT, R3, R22, RZ ;  /* 0x00000016030d7210 */ /* 0x000fca0007f1e0ff */
[----:B------:R-:W-:Y:S01]  /*03f0*/  IMAD.X R14, RZ, RZ, R8, P0 ;  /* 0x000000ffff0e7224 */ /* 0x000fe200000e0608 */
[----:B0-----:R-:W-:-:S04]  /*0400*/  LEA R12, P0, R13, UR6, 0x2 ;  /* 0x000000060d0c7c11 */ /* 0x001fc8000f8010ff */
[----:B------:R-:W-:-:S05]  /*0410*/  LEA.HI.X R13, R13, UR7, R14, 0x2, P0 ;  /* 0x000000070d0d7c11 */ /* 0x000fca00080f140e */
[----:B------:R-:W3:Y:S04]  /*0420*/  LDG.E.CONSTANT R17, desc[UR4][R12.64] ;  /* 0x000000040c117981 */ /* 0x000ee8000c1e9900 */
[----:B------:R-:W4:Y:S04]  /*0430*/  LDG.E.CONSTANT R14, desc[UR4][R12.64+0x4] ;  /* 0x000004040c0e7981 */ /* 0x000f28000c1e9900 */
[----:B------:R-:W4:Y:S01]  /*0440*/  LDG.E.CONSTANT R15, desc[UR4][R12.64+0x8] ;  /* 0x000008040c0f7981 */ /* 0x000f22000c1e9900 */
[----:B------:R-:W-:-:S05]  /*0450*/  IMAD R16, R22, 0x4, R4 ;  /* 0x0000000416107824 */ /* 0x000fca00078e0204 */
[----:B--2---:R-:W-:-:S04]  /*0460*/  IADD3 R18, P0, P1, R16, UR8, R5 ;  /* 0x0000000810127c10 */ /* 0x004fc8000f91e005 */
[----:B------:R-:W-:Y:S01]  /*0470*/  IADD3.X R19, PT, PT, RZ, UR9, R10, P0, P1 ;  /* 0x00000009ff137c10 */ /* 0x000fe200087e240a */
[----:B------:R-:W-:-:S04]  /*0480*/  VIADD R20, R16, 0x8 ;  /* 0x0000000810147836 */ /* 0x000fc80000000000 */
[----:B------:R-:W2:Y:S01]  /*0490*/  LDG.E.U8.CONSTANT R25, desc[UR4][R18.64+0x4] ;  /* 0x0000040412197981 */ /* 0x000ea2000c1e9100 */
[C---:B---3--:R-:W-:Y:S02]  /*04a0*/  IADD3 R26, P2, PT, R17.reuse, UR10, RZ ;  /* 0x0000000a111a7c10 */ /* 0x048fe4000ff5e0ff */
[C---:B----4-:R-:W-:Y:S02]  /*04b0*/  IADD3 R28, P0, PT, R14.reuse, UR10, RZ ;  /* 0x0000000a0e1c7c10 */ /* 0x050fe4000ff1e0ff */
[----:B------:R-:W-:Y:S02]  /*04c0*/  LEA.HI.X.SX32 R27, R17, UR11, 0x1, P2 ;  /* 0x0000000b111b7c11 */ /* 0x000fe400090f0eff */
[----:B------:R-:W-:Y:S01]  /*04d0*/  LEA.HI.X.SX32 R29, R14, UR11, 0x1, P0 ;  /* 0x0000000b0e1d7c11 */ /* 0x000fe200080f0eff */
[----:B------:R-:W3:Y:S04]  /*04e0*/  LDG.E.CONSTANT R17, desc[UR4][R12.64+0x10] ;  /* 0x000010040c117981 */ /* 0x000ee8000c1e9900 */
[----:B------:R-:W4:Y:S01]  /*04f0*/  LDG.E.U8.CONSTANT R23, desc[UR4][R26.64] ;  /* 0x000000041a177981 */ /* 0x000f22000c1e9100 */
[----:B------:R-:W-:-:S02]  /*0500*/  IADD3 R20, P0, P1, R20, UR8, R5 ;  /* 0x0000000814147c10 */ /* 0x000fc4000f91e005 */
[C---:B------:R-:W-:Y:S01]  /*0510*/  IADD3 R14, P2, PT, R15.reuse, UR10, RZ ;  /* 0x0000000a0f0e7c10 */ /* 0x040fe2000ff5e0ff */
[----:B------:R-:W2:Y:S04]  /*0520*/  LDG.E.U8.CONSTANT R28, desc[UR4][R28.64] ;  /* 0x000000041c1c7981 */ /* 0x000ea8000c1e9100 */
[----:B------:R-:W4:Y:S01]  /*0530*/  LDG.E.U8.CONSTANT R26, desc[UR4][R18.64] ;  /* 0x00000004121a7981 */ /* 0x000f22000c1e9100 */
[----:B------:R-:W-:Y:S02]  /*0540*/  IADD3.X R21, PT, PT, RZ, UR9, R10, P0, P1 ;  /* 0x00000009ff157c10 */ /* 0x000fe400087e240a */
[----:B------:R-:W-:-:S03]  /*0550*/  LEA.HI.X.SX32 R15, R15, UR11, 0x1, P2 ;  /* 0x0000000b0f0f7c11 */ /* 0x000fc600090f0eff */
[----:B------:R-:W3:Y:S04]  /*0560*/  LDG.E.U8.CONSTANT R20, desc[UR4][R20.64] ;  /* 0x0000000414147981 */ /* 0x000ee8000c1e9100 */
[----:B------:R-:W3:Y:S04]  /*0570*/  LDG.E.U8.CONSTANT R19, desc[UR4][R14.64] ;  /* 0x000000040e137981 */ /* 0x000ee8000c1e9100 */
[----:B------:R-:W3:Y:S01]  /*0580*/  LDG.E.CONSTANT R18, desc[UR4][R12.64+0xc] ;  /* 0x00000c040c127981 */ /* 0x000ee2000c1e9900 */
[----:B--2---:R-:W-:Y:S02]  /*0590*/  LOP3.LUT R29, R28, R25, RZ, 0xc0, !PT ;  /* 0x000000191c1d7212 */ /* 0x004fe400078ec0ff */
[----:B----4-:R-:W-:-:S02]  /*05a0*/  LOP3.LUT R27, R23, R26, RZ, 0xc0, !PT ;  /* 0x0000001a171b7212 */ /* 0x010fc400078ec0ff */
[----:B------:R-:W-:Y:S02]  /*05b0*/  LOP3.LUT R23, R23, R26, RZ, 0xc, !PT ;  /* 0x0000001a17177212 */ /* 0x000fe400078e0cff */
[----:B------:R-:W-:Y:S01]  /*05c0*/  POPC R26, R29 ;  /* 0x0000001d001a7309 */ /* 0x000fe20000000000 */
[----:B------:R-:W-:-:S07]  /*05d0*/  LOP3.LUT R28, R28, R25, RZ, 0xc, !PT ;  /* 0x000000191c1c7212 */ /* 0x000fce00078e0cff */
[----:B------:R-:W0:Y:S01]  /*05e0*/  POPC R27, R27 ;  /* 0x0000001b001b7309 */ /* 0x000e220000000000 */
[----:B---3--:R-:W-:-:S07]  /*05f0*/  LOP3.LUT R25, R19, R20, RZ, 0xc, !PT ;  /* 0x0000001413197212 */ /* 0x008fce00078e0cff */
[----:B------:R-:W-:Y:S08]  /*0600*/  POPC R23, R23 ;  /* 0x0000001700177309 */ /* 0x000ff00000000000 */
[----:B------:R-:W-:Y:S01]  /*0610*/  POPC R28, R28 ;  /* 0x0000001c001c7309 */ /* 0x000fe20000000000 */
[----:B0----5:R-:W-:Y:S01]  /*0620*/  IADD3 R24, PT, PT, R26, R24, R27 ;  /* 0x000000181a187210 */ /* 0x021fe20007ffe01b */
[----:B------:R-:W-:-:S06]  /*0630*/  VIADD R26, R16, 0xc ;  /* 0x0000000c101a7836 */ /* 0x000fcc0000000000 */
[----:B------:R-:W0:Y:S01]  /*0640*/  POPC R14, R25 ;  /* 0x00000019000e7309 */ /* 0x000e220000000000 */
[----:B------:R-:W-:-:S04]  /*0650*/  IADD3 R26, P0, P1, R26, UR8, R5 ;  /* 0x000000081a1a7c10 */ /* 0x000fc8000f91e005 */
[----:B------:R-:W-:Y:S02]  /*0660*/  IADD3.X R27, PT, PT, RZ, UR9, R10, P0, P1 ;  /* 0x00000009ff1b7c10 */ /* 0x000fe400087e240a */
[----:B0-----:R-:W-:Y:S02]  /*0670*/  IADD3 R23, PT, PT, R14, R23, R28 ;  /* 0x000000170e177210 */ /* 0x001fe40007ffe01c */
[----:B------:R-:W-:Y:S01]  /*0680*/  IADD3 R14, P0, PT, R18, UR10, RZ ;  /* 0x0000000a120e7c10 */ /* 0x000fe2000ff1e0ff */
[----:B------:R-:W-:-:S03]  /*0690*/  VIADD R28, R16, 0x10 ;  /* 0x00000010101c7836 */ /* 0x000fc60000000000 */
[----:B------:R-:W-:Y:S02]  /*06a0*/  LEA.HI.X.SX32 R15, R18, UR11, 0x1, P0 ;  /* 0x0000000b120f7c11 */ /* 0x000fe400080f0eff */
[----:B------:R0:W2:Y:S01]  /*06b0*/  LDG.E.U8.CONSTANT R18, desc[UR4][R26.64] ;  /* 0x000000041a127981 */ /* 0x0000a2000c1e9100 */
[----:B------:R-:W-:-:S03]  /*06c0*/  IADD3 R28, P0, P1, R28, UR8, R5 ;  /* 0x000000081c1c7c10 */ /* 0x000fc6000f91e005 */
[----:B------:R-:W2:Y:S01]  /*06d0*/  LDG.E.U8.CONSTANT R21, desc[UR4][R14.64] ;  /* 0x000000040e157981 */ /* 0x000ea2000c1e9100 */
[----:B------:R-:W-:Y:S02]  /*06e0*/  IADD3.X R29, PT, PT, RZ, UR9, R10, P0, P1 ;  /* 0x00000009ff1d7c10 */ /* 0x000fe400087e240a */
[----:B0-----:R-:W-:-:S03]  /*06f0*/  IADD3 R26, P2, PT, R17, UR10, RZ ;  /* 0x0000000a111a7c10 */ /* 0x001fc6000ff5e0ff */
[----:B------:R-:W3:Y:S01]  /*0700*/  LDG.E.U8.CONSTANT R28, desc[UR4][R28.64] ;  /* 0x000000041c1c7981 */ /* 0x000ee2000c1e9100 */
[----:B------:R-:W-:-:S06]  /*0710*/  LEA.HI.X.SX32 R27, R17, UR11, 0x1, P2 ;  /* 0x0000000b111b7c11 */ /* 0x000fcc00090f0eff */
[----:B------:R-:W3:Y:S01]  /*0720*/  LDG.E.U8.CONSTANT R27, desc[UR4][R26.64] ;  /* 0x000000041a1b7981 */ /* 0x000ee2000c1e9100 */
[----:B--2---:R-:W-:-:S06]  /*0730*/  LOP3.LUT R25, R21, R18, RZ, 0xc, !PT ;  /* 0x0000001215197212 */ /* 0x004fcc00078e0cff */
[----:B------:R-:W-:Y:S01]  /*0740*/  POPC R25, R25 ;  /* 0x0000001900197309 */ /* 0x000fe20000000000 */
[----:B---3--:R-:W-:-:S07]  /*0750*/  LOP3.LUT R17, R27, R28, RZ, 0xc, !PT ;  /* 0x0000001c1b117212 */ /* 0x008fce00078e0cff */
[----:B------:R-:W0:Y:S02]  /*0760*/  POPC R17, R17 ;  /* 0x0000001100117309 */ /* 0x000e240000000000 */
[----:B0-----:R-:W-:Y:S02]  /*0770*/  IADD3 R23, PT, PT, R17, R23, R25 ;  /* 0x0000001711177210 */ /* 0x001fe40007ffe019 */
[----:B------:R-:W2:Y:S01]  /*0780*/  LDG.E.CONSTANT R17, desc[UR4][R12.64+0x14] ;  /* 0x000014040c117981 */ /* 0x000ea2000c1e9900 */
[----:B------:R-:W-:Y:S01]  /*0790*/  VIADD R14, R16, 0x14 ;  /* 0x00000014100e7836 */ /* 0x000fe20000000000 */
[----:B------:R-:W-:-:S04]  /*07a0*/  LOP3.LUT R19, R19, R20, RZ, 0xc0, !PT ;  /* 0x0000001413137212 */ /* 0x000fc800078ec0ff */
[----:B------:R-:W-:-:S04]  /*07b0*/  IADD3 R14, P0, P1, R14, UR8, R5 ;  /* 0x000000080e0e7c10 */ /* 0x000fc8000f91e005 */
[----:B------:R-:W-:Y:S02]  /*07c0*/  IADD3.X R15, PT, PT, RZ, UR9, R10, P0, P1 ;  /* 0x00000009ff0f7c10 */ /* 0x000fe400087e240a */
[----:B------:R-:W-:-:S03]  /*07d0*/  LOP3.LUT R18, R21, R18, RZ, 0xc0, !PT ;  /* 0x0000001215127212 */ /* 0x000fc600078ec0ff */
[----:B------:R0:W3:Y:S01]  /*07e0*/  LDG.E.U8.CONSTANT R29, desc[UR4][R14.64] ;  /* 0x000000040e1d7981 */ /* 0x0000e2000c1e9100 */
[----:B------:R-:W-:Y:S01]  /*07f0*/  VIADD R26, R16, 0x18 ;  /* 0x00000018101a7836 */ /* 0x000fe20000000000 */
[----:B--2---:R-:W-:-:S04]  /*0800*/  IADD3 R20, P0, PT, R17, UR10, RZ ;  /* 0x0000000a11147c10 */ /* 0x004fc8000ff1e0ff */
[----:B------:R-:W-:Y:S02]  /*0810*/  LEA.HI.X.SX32 R21, R17, UR11, 0x1, P0 ;  /* 0x0000000b11157c11 */ /* 0x000fe400080f0eff */
[----:B------:R-:W2:Y:S04]  /*0820*/  LDG.E.CONSTANT R17, desc[UR4][R12.64+0x18] ;  /* 0x000018040c117981 */ /* 0x000ea8000c1e9900 */
[----:B------:R-:W3:Y:S01]  /*0830*/  LDG.E.U8.CONSTANT R20, desc[UR4][R20.64] ;  /* 0x0000000414147981 */ /* 0x000ee2000c1e9100 */
[----:B0-----:R-:W-:-:S03]  /*0840*/  IADD3 R14, P0, P1, R26, UR8, R5 ;  /* 0x000000081a0e7c10 */ /* 0x001fc6000f91e005 */
[----:B------:R-:W4:Y:S01]  /*0850*/  LDG.E.CONSTANT R26, desc[UR4][R12.64+0x1c] ;  /* 0x00001c040c1a7981 */ /* 0x000f22000c1e9900 */
[----:B------:R-:W-:Y:S02]  /*0860*/  LOP3.LUT R27, R27, R28, RZ, 0xc0, !PT ;  /* 0x0000001c1b1b7212 */ /* 0x000fe400078ec0ff */
[----:B------:R-:W-:Y:S01]  /*0870*/  IADD3.X R15, PT, PT, RZ, UR9, R10, P0, P1 ;  /* 0x00000009ff0f7c10 */ /* 0x000fe200087e240a */
[----:B------:R-:W-:-:S04]  /*0880*/  VIADD R16, R16, 0x1c ;  /* 0x0000001c10107836 */ /* 0x000fc80000000000 */
[----:B------:R4:W4:Y:S01]  /*0890*/  LDG.E.U8.CONSTANT R25, desc[UR4][R14.64] ;  /* 0x000000040e197981 */ /* 0x000922000c1e9100 */
[CC--:B---3--:R-:W-:Y:S02]  /*08a0*/  LOP3.LUT R28, R20.reuse, R29.reuse, RZ, 0xc0, !PT ;  /* 0x0000001d141c7212 */ /* 0x0c8fe400078ec0ff */
[----:B------:R-:W-:Y:S02]  /*08b0*/  LOP3.LUT R29, R20, R29, RZ, 0xc, !PT ;  /* 0x0000001d141d7212 */ /* 0x000fe400078e0cff */
[----:B--2---:R-:W-:-:S04]  /*08c0*/  IADD3 R20, P0, PT, R17, UR10, RZ ;  /* 0x0000000a11147c10 */ /* 0x004fc8000ff1e0ff */
[----:B------:R-:W-:Y:S02]  /*08d0*/  LEA.HI.X.SX32 R21, R17, UR11, 0x1, P0 ;  /* 0x0000000b11157c11 */ /* 0x000fe400080f0eff */
[----:B----4-:R-:W-:Y:S02]  /*08e0*/  IADD3 R14, P2, PT, R26, UR10, RZ ;  /* 0x0000000a1a0e7c10 */ /* 0x010fe4000ff5e0ff */
[----:B------:R-:W-:Y:S01]  /*08f0*/  IADD3 R16, P0, P1, R16, UR8, R5 ;  /* 0x0000000810107c10 */ /* 0x000fe2000f91e005 */
[----:B------:R-:W2:Y:S01]  /*0900*/  LDG.E.U8.CONSTANT R20, desc[UR4][R20.64] ;  /* 0x0000000414147981 */ /* 0x000ea2000c1e9100 */
[----:B------:R-:W-:Y:S02]  /*0910*/  LEA.HI.X.SX32 R15, R26, UR11, 0x1, P2 ;  /* 0x0000000b1a0f7c11 */ /* 0x000fe400090f0eff */
[----:B------:R-:W-:-:S04]  /*0920*/  IADD3.X R17, PT, PT, RZ, UR9, R10, P0, P1 ;  /* 0x00000009ff117c10 */ /* 0x000fc800087e240a */
[----:B------:R-:W3:Y:S04]  /*0930*/  LDG.E.U8.CONSTANT R15, desc[UR4][R14.64] ;  /* 0x000000040e0f7981 */ /* 0x000ee8000c1e9100 */
[----:B------:R-:W3:Y:S01]  /*0940*/  LDG.E.U8.CONSTANT R16, desc[UR4][R16.64] ;  /* 0x0000000410107981 */ /* 0x000ee2000c1e9100 */
[----:B------:R-:W-:Y:S08]  /*0950*/  POPC R12, R29 ;  /* 0x0000001d000c7309 */ /* 0x000ff00000000000 */
[----:B------:R-:W-:Y:S08]  /*0960*/  POPC R19, R19 ;  /* 0x0000001300137309 */ /* 0x000ff00000000000 */
[----:B------:R-:W0:Y:S01]  /*0970*/  POPC R18, R18 ;  /* 0x0000001200127309 */ /* 0x000e220000000000 */
[----:B------:R-:W-:-:S07]  /*0980*/  VIADD R22, R22, 0x8 ;  /* 0x0000000816167836 */ /* 0x000fce0000000000 */
[----:B------:R-:W-:Y:S08]  /*0990*/  POPC R27, R27 ;  /* 0x0000001b001b7309 */ /* 0x000ff00000000000 */
[----:B------:R-:W4:Y:S01]  /*09a0*/  POPC R28, R28 ;  /* 0x0000001c001c7309 */ /* 0x000f220000000000 */
[----:B------:R-:W-:Y:S02]  /*09b0*/  ISETP.NE.AND P0, PT, R22, R11, PT ;  /* 0x0000000b1600720c */ /* 0x000fe40003f05270 */
[----:B0-----:R-:W-:-:S04]  /*09c0*/  IADD3 R18, PT, PT, R18, R24, R19 ;  /* 0x0000001812127210 */ /* 0x001fc80007ffe013 */
[----:B----4-:R-:W-:Y:S02]  /*09d0*/  IADD3 R18, PT, PT, R28, R18, R27 ;  /* 0x000000121c127210 */ /* 0x010fe40007ffe01b */
[CC--:B--2---:R-:W-:Y:S02]  /*09e0*/  LOP3.LUT R13, R20.reuse, R25.reuse, RZ, 0xc0, !PT ;  /* 0x00000019140d7212 */ /* 0x0c4fe400078ec0ff */
[----:B------:R-:W-:-:S06]  /*09f0*/  LOP3.LUT R20, R20, R25, RZ, 0xc, !PT ;  /* 0x0000001914147212 */ /* 0x000fcc00078e0cff */
[----:B------:R-:W0:Y:S01]  /*0a00*/  POPC R20, R20 ;  /* 0x0000001400147309 */ /* 0x000e220000000000 */
[----:B---3--:R-:W-:-:S07]  /*0a10*/  LOP3.LUT R17, R15, R16, RZ, 0xc, !PT ;  /* 0x000000100f117212 */ /* 0x008fce00078e0cff */
[----:B------:R-:W2:Y:S01]  /*0a20*/  POPC R14, R17 ;  /* 0x00000011000e7309 */ /* 0x000ea20000000000 */
[----:B------:R-:W-:-:S07]  /*0a30*/  LOP3.LUT R15, R15, R16, RZ, 0xc0, !PT ;  /* 0x000000100f0f7212 */ /* 0x000fce00078ec0ff */
[----:B------:R-:W3:Y:S01]  /*0a40*/  POPC R13, R13 ;  /* 0x0000000d000d7309 */ /* 0x000ee20000000000 */
[----:B0-----:R-:W-:-:S07]  /*0a50*/  IADD3 R23, PT, PT, R20, R23, R12 ;  /* 0x0000001714177210 */ /* 0x001fce0007ffe00c */
[----:B------:R-:W0:Y:S01]  /*0a60*/  POPC R15, R15 ;  /* 0x0000000f000f7309 */ /* 0x000e220000000000 */
[----:B--2---:R-:W-:-:S05]  /*0a70*/  IMAD.IADD R14, R23, 0x1, R14 ;  /* 0x00000001170e7824 */ /* 0x004fca00078e020e */
[----:B---3--:R-:W-:-:S05]  /*0a80*/  IADD3 R14, PT, PT, -R14, R18, R13 ;  /* 0x000000120e0e7210 */ /* 0x008fca0007ffe10d */
[----:B0-----:R-:W-:Y:S01]  /*0a90*/  IMAD.IADD R24, R15, 0x1, R14 ;  /* 0x000000010f187824 */ /* 0x001fe200078e020e */
[----:B------:R-:W-:Y:S06]  /*0aa0*/  @P0 BRA `(.L_x_2884) ;  /* 0xfffffff8004c0947 */ /* 0x000fec000383ffff */
[----:B------:R-:W-:Y:S05]  /*0ab0*/  BSYNC.RECONVERGENT B2 ;  /* 0x0000000000027941 */ /* 0x000fea0003800200 */
.L_x_2883:
[----:B------:R-:W-:-:S07]  /*0ac0*/  IMAD.MOV.U32 R22, RZ, RZ, R11 ;  /* 0x000000ffff167224 */ /* 0x000fce00078e000b */
.L_x_2882:
[----:B0-2---:R-:W-:Y:S05]  /*0ad0*/  BSYNC.RECONVERGENT B1 ;  /* 0x0000000000017941 */ /* 0x005fea0003800200 */
.L_x_2881:
[----:B------:R-:W-:Y:S01]  /*0ae0*/  LOP3.LUT R12, R7, 0x7, RZ, 0xc0, !PT ;  /* 0x00000007070c7812 */ /* 0x000fe200078ec0ff */
[----:B------:R-:W-:Y:S03]  /*0af0*/  BSSY.RECONVERGENT B1, `(.L_x_2885) ;  /* 0x0000081000017945 */ /* 0x000fe60003800200 */
[----:B------:R-:W-:-:S13]  /*0b00*/  ISETP.NE.AND P0, PT, R12, RZ, PT ;  /* 0x000000ff0c00720c */ /* 0x000fda0003f05270 */
[----:B------:R-:W-:Y:S05]  /*0b10*/  @!P0 BRA `(.L_x_2886) ;  /* 0x0000000400f88947 */ /* 0x000fea0003800000 */
[----:B------:R-:W-:Y:S01]  /*0b20*/  VIADD R12, R12, 0xffffffff ;  /* 0xffffffff0c0c7836 */ /* 0x000fe20000000000 */
[----:B------:R-:W-:Y:S04]  /*0b30*/  BSSY.RECONVERGENT B2, `(.L_x_2887) ;  /* 0x000003f000027945 */ /* 0x000fe80003800200 */
[----:B------:R-:W-:-:S13]  /*0b40*/  ISETP.GE.U32.AND P0, PT, R12, 0x3, PT ;  /* 0x000000030c00780c */ /* 0x000fda0003f06070 */
[----:B------:R-:W-:Y:S05]  /*0b50*/  @!P0 BRA `(.L_x_2888) ;  /* 0x0000000000f08947 */ /* 0x000fea0003800000 */
[----:B------:R-:W0:Y:S01]  /*0b60*/  LDCU.64 UR12, c[0x0][0x3a0] ;  /* 0x00007400ff0c77ac */ /* 0x000e220008000a00 */
[----:B------:R-:W-:-:S05]  /*0b70*/  IADD3 R12, P0, PT, R3, R22, RZ ;  /* 0x00000016030c7210 */ /* 0x000fca0007f1e0ff */
[----:B------:R-:W-:Y:S01]  /*0b80*/  IMAD.X R13, RZ, RZ, R8, P0 ;  /* 0x000000ffff0d7224 */ /* 0x000fe200000e0608 */
[----:B0-----:R-:W-:-:S04]  /*0b90*/  LEA R18, P0, R12, UR12, 0x2 ;  /* 0x0000000c0c127c11 */ /* 0x001fc8000f8010ff */
[----:B------:R-:W-:Y:S01]  /*0ba0*/  LEA.HI.X R19, R12, UR13, R13, 0x2, P0 ;  /* 0x0000000d0c137c11 */ /* 0x000fe200080f140d */
[----:B------:R-:W0:Y:S04]  /*0bb0*/  LDCU.128 UR12, c[0x0][0x380] ;  /* 0x00007000ff0c77ac */ /* 0x000e280008000c00 */
[----:B------:R-:W2:Y:S04]  /*0bc0*/  LDG.E.CONSTANT R12, desc[UR4][R18.64] ;  /* 0x00000004120c7981 */ /* 0x000ea8000c1e9900 */
[----:B------:R-:W3:Y:S04]  /*0bd0*/  LDG.E.CONSTANT R13, desc[UR4][R18.64+0x4] ;  /* 0x00000404120d7981 */ /* 0x000ee8000c1e9900 */
[----:B------:R-:W4:Y:S04]  /*0be0*/  LDG.E.CONSTANT R21, desc[UR4][R18.64+0x8] ;  /* 0x0000080412157981 */ /* 0x000f28000c1e9900 */
[----:B------:R1:W4:Y:S01]  /*0bf0*/  LDG.E.CONSTANT R23, desc[UR4][R18.64+0xc] ;  /* 0x00000c0412177981 */ /* 0x000322000c1e9900 */
[----:B------:R-:W-:-:S04]  /*0c00*/  IMAD R26, R22, 0x4, R4 ;  /* 0x00000004161a7824 */ /* 0x000fc800078e0204 */
[C---:B------:R-:W-:Y:S01]  /*0c10*/  VIADD R14, R26.reuse, 0x4 ;  /* 0x000000041a0e7836 */ /* 0x040fe20000000000 */
[----:B0-----:R-:W-:-:S04]  /*0c20*/  IADD3 R28, P0, P1, R26, UR12, R5 ;  /* 0x0000000c1a1c7c10 */ /* 0x001fc8000f91e005 */
[--C-:B------:R-:W-:Y:S01]  /*0c30*/  IADD3.X R29, PT, PT, RZ, UR13, R10.reuse, P0, P1 ;  /* 0x0000000dff1d7c10 */ /* 0x100fe200087e240a */
[----:B-1----:R-:W-:Y:S01]  /*0c40*/  VIADD R18, R26, 0x8 ;  /* 0x000000081a127836 */ /* 0x002fe20000000000 */
[----:B------:R-:W-:Y:S01]  /*0c50*/  IADD3 R14, P1, P2, R14, UR12, R5 ;  /* 0x0000000c0e0e7c10 */ /* 0x000fe2000fa3e005 */
[----:B------:R-:W-:Y:S02]  /*0c60*/  VIADD R26, R26, 0xc ;  /* 0x0000000c1a1a7836 */ /* 0x000fe40000000000 */
[----:B------:R-:W4:Y:S01]  /*0c70*/  LDG.E.U8.CONSTANT R25, desc[UR4][R28.64] ;  /* 0x000000041c197981 */ /* 0x000f22000c1e9100 */
[----:B------:R-:W-:-:S05]  /*0c80*/  IADD3.X R15, PT, PT, RZ, UR13, R10, P1, P2 ;  /* 0x0000000dff0f7c10 */ /* 0x000fca0008fe440a */
[----:B------:R-:W4:Y:S01]  /*0c90*/  LDG.E.U8.CONSTANT R14, desc[UR4][R14.64] ;  /* 0x000000040e0e7981 */ /* 0x000f22000c1e9100 */
[----:B--2---:R-:W-:-:S04]  /*0ca0*/  IADD3 R16, P0, PT, R12, UR14, RZ ;  /* 0x0000000e0c107c10 */ /* 0x004fc8000ff1e0ff */
[----:B------:R-:W-:Y:S02]  /*0cb0*/  LEA.HI.X.SX32 R17, R12, UR15, 0x1, P0 ;  /* 0x0000000f0c117c11 */ /* 0x000fe400080f0eff */
[----:B---3--:R-:W-:Y:S02]  /*0cc0*/  IADD3 R12, P0, PT, R13, UR14, RZ ;  /* 0x0000000e0d0c7c10 */ /* 0x008fe4000ff1e0ff */
[----:B----4-:R-:W-:Y:S01]  /*0cd0*/  IADD3 R20, P2, PT, R21, UR14, RZ ;  /* 0x0000000e15147c10 */ /* 0x010fe2000ff5e0ff */
[----:B------:R0:W2:Y:S01]  /*0ce0*/  LDG.E.U8.CONSTANT R28, desc[UR4][R16.64] ;  /* 0x00000004101c7981 */ /* 0x0000a2000c1e9100 */
[----:B------:R-:W-:Y:S02]  /*0cf0*/  LEA.HI.X.SX32 R13, R13, UR15, 0x1, P0 ;  /* 0x0000000f0d0d7c11 */ /* 0x000fe400080f0eff */
[----:B------:R-:W-:Y:S02]  /*0d00*/  IADD3 R18, P0, P1, R18, UR12, R5 ;  /* 0x0000000c12127c10 */ /* 0x000fe4000f91e005 */
[----:B------:R-:W-:-:S02]  /*0d10*/  LEA.HI.X.SX32 R21, R21, UR15, 0x1, P2 ;  /* 0x0000000f15157c11 */ /* 0x000fc400090f0eff */
[--C-:B------:R-:W-:Y:S01]  /*0d20*/  IADD3.X R19, PT, PT, RZ, UR13, R10.reuse, P0, P1 ;  /* 0x0000000dff137c10 */ /* 0x100fe200087e240a */
[----:B------:R2:W3:Y:S01]  /*0d30*/  LDG.E.U8.CONSTANT R13, desc[UR4][R12.64] ;  /* 0x000000040c0d7981 */ /* 0x0004e2000c1e9100 */
[----:B0-----:R-:W-:Y:S02]  /*0d40*/  IADD3 R16, P0, P1, R26, UR12, R5 ;  /* 0x0000000c1a107c10 */ /* 0x001fe4000f91e005 */
[C---:B------:R-:W-:Y:S01]  /*0d50*/  IADD3 R26, P2, PT, R23.reuse, UR14, RZ ;  /* 0x0000000e171a7c10 */ /* 0x040fe2000ff5e0ff */
[----:B------:R3:W4:Y:S01]  /*0d60*/  LDG.E.U8.CONSTANT R18, desc[UR4][R18.64] ;  /* 0x0000000412127981 */ /* 0x000722000c1e9100 */
[----:B------:R-:W-:Y:S02]  /*0d70*/  IADD3.X R17, PT, PT, RZ, UR13, R10, P0, P1 ;  /* 0x0000000dff117c10 */ /* 0x000fe400087e240a */
[----:B------:R-:W-:Y:S01]  /*0d80*/  LEA.HI.X.SX32 R27, R23, UR15, 0x1, P2 ;  /* 0x0000000f171b7c11 */ /* 0x000fe200090f0eff */
[----:B------:R-:W4:Y:S04]  /*0d90*/  LDG.E.U8.CONSTANT R21, desc[UR4][R20.64] ;  /* 0x0000000414157981 */ /* 0x000f28000c1e9100 */
[----:B------:R-:W4:Y:S04]  /*0da0*/  LDG.E.U8.CONSTANT R16, desc[UR4][R16.64] ;  /* 0x0000000410107981 */ /* 0x000f28000c1e9100 */
[----:B------:R-:W4:Y:S01]  /*0db0*/  LDG.E.U8.CONSTANT R27, desc[UR4][R26.64] ;  /* 0x000000041a1b7981 */ /* 0x000f22000c1e9100 */
[----:B------:R-:W-:Y:S01]  /*0dc0*/  VIADD R22, R22, 0x4 ;  /* 0x0000000416167836 */ /* 0x000fe20000000000 */
[----:B--2---:R-:W-:-:S02]  /*0dd0*/  LOP3.LUT R12, R28, R25, RZ, 0xc, !PT ;  /* 0x000000191c0c7212 */ /* 0x004fc400078e0cff */
[CC--:B---3--:R-:W-:Y:S02]  /*0de0*/  LOP3.LUT R19, R13.reuse, R14.reuse, RZ, 0xc0, !PT ;  /* 0x0000000e0d137212 */ /* 0x0c8fe400078ec0ff */
[----:B------:R-:W-:Y:S02]  /*0df0*/  LOP3.LUT R13, R13, R14, RZ, 0xc, !PT ;  /* 0x0000000e0d0d7212 */ /* 0x000fe400078e0cff */
[----:B------:R-:W-:Y:S01]  /*0e00*/  POPC R12, R12 ;  /* 0x0000000c000c7309 */ /* 0x000fe20000000000 */
[----:B----4-:R-:W-:Y:S02]  /*0e10*/  LOP3.LUT R14, R21, R18, RZ, 0xc, !PT ;  /* 0x00000012150e7212 */ /* 0x010fe400078e0cff */
[----:B------:R-:W-:-:S05]  /*0e20*/  LOP3.LUT R15, R28, R25, RZ, 0xc0, !PT ;  /* 0x000000191c0f7212 */ /* 0x000fca00078ec0ff */
[----:B------:R-:W-:Y:S01]  /*0e30*/  POPC R13, R13 ;  /* 0x0000000d000d7309 */ /* 0x000fe20000000000 */
[----:B------:R-:W-:-:S07]  /*0e40*/  LOP3.LUT R17, R27, R16, RZ, 0xc, !PT ;  /* 0x000000101b117212 */ /* 0x000fce00078e0cff */
[----:B------:R-:W0:Y:S01]  /*0e50*/  POPC R14, R14 ;  /* 0x0000000e000e7309 */ /* 0x000e220000000000 */
[----:B------:R-:W-:Y:S02]  /*0e60*/  LOP3.LUT R18, R21, R18, RZ, 0xc0, !PT ;  /* 0x0000001215127212 */ /* 0x000fe400078ec0ff */
[----:B------:R-:W-:-:S05]  /*0e70*/  LOP3.LUT R16, R27, R16, RZ, 0xc0, !PT ;  /* 0x000000101b107212 */ /* 0x000fca00078ec0ff */
[----:B------:R-:W1:Y:S08]  /*0e80*/  POPC R17, R17 ;  /* 0x0000001100117309 */ /* 0x000e700000000000 */
[----:B------:R-:W-:Y:S08]  /*0e90*/  POPC R15, R15 ;  /* 0x0000000f000f7309 */ /* 0x000ff00000000000 */
[----:B------:R-:W2:Y:S01]  /*0ea0*/  POPC R19, R19 ;  /* 0x0000001300137309 */ /* 0x000ea20000000000 */
[----:B0-----:R-:W-:-:S07]  /*0eb0*/  IADD3 R12, PT, PT, R14, R12, R13 ;  /* 0x0000000c0e0c7210 */ /* 0x001fce0007ffe00d */
[----:B------:R-:W0:Y:S01]  /*0ec0*/  POPC R18, R18 ;  /* 0x0000001200127309 */ /* 0x000e220000000000 */
[----:B-1----:R-:W-:-:S07]  /*0ed0*/  IMAD.IADD R12, R12, 0x1, R17 ;  /* 0x000000010c0c7824 */ /* 0x002fce00078e0211 */
[----:B------:R-:W1:Y:S01]  /*0ee0*/  POPC R16, R16 ;  /* 0x0000001000107309 */ /* 0x000e620000000000 */
[----:B--2--5:R-:W-:-:S04]  /*0ef0*/  IADD3 R15, PT, PT, R19, R24, R15 ;  /* 0x00000018130f7210 */ /* 0x024fc80007ffe00f */
[----:B0-----:R-:W-:-:S05]  /*0f00*/  IADD3 R15, PT, PT, -R12, R15, R18 ;  /* 0x0000000f0c0f7210 */ /* 0x001fca0007ffe112 */
[----:B-1----:R-:W-:-:S07]  /*0f10*/  IMAD.IADD R24, R16, 0x1, R15 ;  /* 0x0000000110187824 */ /* 0x002fce00078e020f */
.L_x_2888:
[----:B------:R-:W-:Y:S05]  /*0f20*/  BSYNC.RECONVERGENT B2 ;  /* 0x0000000000027941 */ /* 0x000fea0003800200 */
.L_x_2887:
[----:B------:R-:W-:-:S13]  /*0f30*/  LOP3.LUT P0, R12, R7, 0x3, RZ, 0xc0, !PT ;  /* 0x00000003070c7812 */ /* 0x000fda000780c0ff */
[----:B------:R-:W-:Y:S05]  /*0f40*/  @!P0 BRA `(.L_x_2886) ;  /* 0x0000000000ec8947 */ /* 0x000fea0003800000 */
[----:B------:R-:W-:Y:S01]  /*0f50*/  ISETP.NE.AND P1, PT, R12, 0x1, PT ;  /* 0x000000010c00780c */ /* 0x000fe20003f25270 */
[----:B------:R-:W-:Y:S01]  /*0f60*/  BSSY.RECONVERGENT B2, `(.L_x_2889) ;  /* 0x0000025000027945 */ /* 0x000fe20003800200 */
[----:B------:R-:W-:-:S11]  /*0f70*/  LOP3.LUT P0, RZ, R7, 0x1, RZ, 0xc0, !PT ;  /* 0x0000000107ff7812 */ /* 0x000fd6000780c0ff */
        /* <DEDUP_REMOVED lines=8> */
[----:B------:R-:W3:Y:S01]  /*1000*/  LDG.E.CONSTANT R20, desc[UR4][R12.64+0x4] ;  /* 0x000004040c147981 */ /* 0x000ee2000c1e9900 */
[----:B------:R-:W-:-:S05]  /*1010*/  IMAD R14, R22, 0x4, R4 ;  /* 0x00000004160e7824 */ /* 0x000fca00078e0204 */
[C---:B0-----:R-:W-:Y:S01]  /*1020*/  IADD3 R18, P1, P2, R14.reuse, UR12, R5 ;  /* 0x0000000c0e127c10 */ /* 0x041fe2000fa3e005 */
[----:B------:R-:W-:-:S03]  /*1030*/  VIADD R14, R14, 0x4 ;  /* 0x000000040e0e7836 */ /* 0x000fc60000000000 */
[----:B------:R-:W-:Y:S02]  /*1040*/  IADD3.X R19, PT, PT, RZ, UR13, R10, P1, P2 ;  /* 0x0000000dff137c10 */ /* 0x000fe40008fe440a */
[----:B------:R-:W-:-:S03]  /*1050*/  IADD3 R14, P1, P2, R14, UR12, R5 ;  /* 0x0000000c0e0e7c10 */ /* 0x000fc6000fa3e005 */
[----:B------:R-:W4:Y:S01]  /*1060*/  LDG.E.U8.CONSTANT R18, desc[UR4][R18.64] ;  /* 0x0000000412127981 */ /* 0x000f22000c1e9100 */
[----:B--2---:R-:W-:-:S04]  /*1070*/  IADD3 R16, P3, PT, R15, UR14, RZ ;  /* 0x0000000e0f107c10 */ /* 0x004fc8000ff7e0ff */
[----:B------:R-:W-:Y:S02]  /*1080*/  LEA.HI.X.SX32 R17, R15, UR15, 0x1, P3 ;  /* 0x0000000f0f117c11 */ /* 0x000fe400098f0eff */
[C---:B---3--:R-:W-:Y:S02]  /*1090*/  IADD3 R12, P3, PT, R20.reuse, UR14, RZ ;  /* 0x0000000e140c7c10 */ /* 0x048fe4000ff7e0ff */
[----:B------:R-:W-:Y:S02]  /*10a0*/  IADD3.X R15, PT, PT, RZ, UR13, R10, P1, P2 ;  /* 0x0000000dff0f7c10 */ /* 0x000fe40008fe440a */
[----:B------:R-:W-:Y:S01]  /*10b0*/  LEA.HI.X.SX32 R13, R20, UR15, 0x1, P3 ;  /* 0x0000000f140d7c11 */ /* 0x000fe200098f0eff */
[----:B------:R-:W4:Y:S04]  /*10c0*/  LDG.E.U8.CONSTANT R17, desc[UR4][R16.64] ;  /* 0x0000000410117981 */ /* 0x000f28000c1e9100 */
[----:B------:R-:W2:Y:S04]  /*10d0*/  LDG.E.U8.CONSTANT R14, desc[UR4][R14.64] ;  /* 0x000000040e0e7981 */ /* 0x000ea8000c1e9100 */
[----:B------:R-:W2:Y:S01]  /*10e0*/  LDG.E.U8.CONSTANT R13, desc[UR4][R12.64] ;  /* 0x000000040c0d7981 */ /* 0x000ea2000c1e9100 */
[----:B------:R-:W-:Y:S01]  /*10f0*/  VIADD R22, R22, 0x2 ;  /* 0x0000000216167836 */ /* 0x000fe20000000000 */
[----:B----4-:R-:W-:-:S02]  /*1100*/  LOP3.LUT R20, R17, R18, RZ, 0xc0, !PT ;  /* 0x0000001211147212 */ /* 0x010fc400078ec0ff */
[----:B------:R-:W-:Y:S02]  /*1110*/  LOP3.LUT R21, R17, R18, RZ, 0xc, !PT ;  /* 0x0000001211157212 */ /* 0x000fe400078e0cff */
[----:B--2---:R-:W-:-:S04]  /*1120*/  LOP3.LUT R18, R13, R14, RZ, 0xc, !PT ;  /* 0x0000000e0d127212 */ /* 0x004fc800078e0cff */
[----:B------:R-:W-:Y:S01]  /*1130*/  POPC R21, R21 ;  /* 0x0000001500157309 */ /* 0x000fe20000000000 */
[----:B------:R-:W-:-:S07]  /*1140*/  LOP3.LUT R16, R13, R14, RZ, 0xc0, !PT ;  /* 0x0000000e0d107212 */ /* 0x000fce00078ec0ff */
[----:B------:R-:W0:Y:S08]  /*1150*/  POPC R18, R18 ;  /* 0x0000001200127309 */ /* 0x000e300000000000 */
[----:B------:R-:W2:Y:S08]  /*1160*/  POPC R20, R20 ;  /* 0x0000001400147309 */ /* 0x000eb00000000000 */
[----:B------:R-:W3:Y:S01]  /*1170*/  POPC R16, R16 ;  /* 0x0000001000107309 */ /* 0x000ee20000000000 */
[----:B0-----:R-:W-:-:S05]  /*1180*/  IMAD.IADD R17, R21, 0x1, R18 ;  /* 0x0000000115117824 */ /* 0x001fca00078e0212 */
[----:B--2--5:R-:W-:-:S05]  /*1190*/  IADD3 R17, PT, PT, -R17, R24, R20 ;  /* 0x0000001811117210 */ /* 0x024fca0007ffe114 */
[----:B---3--:R-:W-:-:S07]  /*11a0*/  IMAD.IADD R24, R16, 0x1, R17 ;  /* 0x0000000110187824 */ /* 0x008fce00078e0211 */
.L_x_2890:
[----:B------:R-:W-:Y:S05]  /*11b0*/  BSYNC.RECONVERGENT B2 ;  /* 0x0000000000027941 */ /* 0x000fea0003800200 */
.L_x_2889:
[----:B------:R-:W-:Y:S05]  /*11c0*/  @!P0 BRA `(.L_x_2886) ;  /* 0x00000000004c8947 */ /* 0x000fea0003800000 */
[----:B------:R-:W0:Y:S01]  /*11d0*/  LDCU.64 UR12, c[0x0][0x3a0] ;  /* 0x00007400ff0c77ac */ /* 0x000e220008000a00 */
[----:B------:R-:W-:-:S05]  /*11e0*/  IADD3 R13, P0, PT, R3, R22, RZ ;  /* 0x00000016030d7210 */ /* 0x000fca0007f1e0ff */
[----:B------:R-:W-:Y:S01]  /*11f0*/  IMAD.X R14, RZ, RZ, R8, P0 ;  /* 0x000000ffff0e7224 */ /* 0x000fe200000e0608 */
[----:B0-----:R-:W-:-:S04]  /*1200*/  LEA R12, P0, R13, UR12, 0x2 ;  /* 0x0000000c0d0c7c11 */ /* 0x001fc8000f8010ff */
[----:B------:R-:W-:Y:S01]  /*1210*/  LEA.HI.X R13, R13, UR13, R14, 0x2, P0 ;  /* 0x0000000d0d0d7c11 */ /* 0x000fe200080f140e */
[----:B------:R-:W0:Y:S04]  /*1220*/  LDCU.128 UR12, c[0x0][0x380] ;  /* 0x00007000ff0c77ac */ /* 0x000e280008000c00 */
[----:B------:R-:W2:Y:S01]  /*1230*/  LDG.E.CONSTANT R12, desc[UR4][R12.64] ;  /* 0x000000040c0c7981 */ /* 0x000ea2000c1e9900 */
[----:B------:R-:W-:-:S05]  /*1240*/  IMAD R16, R22, 0x4, R4 ;  /* 0x0000000416107824 */ /* 0x000fca00078e0204 */
[----:B0-----:R-:W-:-:S04]  /*1250*/  IADD3 R16, P0, P1, R16, UR12, R5 ;  /* 0x0000000c10107c10 */ /* 0x001fc8000f91e005 */
[----:B------:R-:W-:-:S05]  /*1260*/  IADD3.X R17, PT, PT, RZ, UR13, R10, P0, P1 ;  /* 0x0000000dff117c10 */ /* 0x000fca00087e240a */
[----:B------:R-:W3:Y:S01]  /*1270*/  LDG.E.U8.CONSTANT R16, desc[UR4][R16.64] ;  /* 0x0000000410107981 */ /* 0x000ee2000c1e9100 */
[----:B--2---:R-:W-:-:S04]  /*1280*/  IADD3 R14, P2, PT, R12, UR14, RZ ;  /* 0x0000000e0c0e7c10 */ /* 0x004fc8000ff5e0ff */
[----:B------:R-:W-:-:S06]  /*1290*/  LEA.HI.X.SX32 R15, R12, UR15, 0x1, P2 ;  /* 0x0000000f0c0f7c11 */ /* 0x000fcc00090f0eff */
[----:B------:R-:W3:Y:S02]  /*12a0*/  LDG.E.U8.CONSTANT R15, desc[UR4][R14.64] ;  /* 0x000000040e0f7981 */ /* 0x000ee4000c1e9100 */
[CC--:B---3--:R-:W-:Y:S02]  /*12b0*/  LOP3.LUT R12, R15.reuse, R16.reuse, RZ, 0xc, !PT ;  /* 0x000000100f0c7212 */ /* 0x0c8fe400078e0cff */
[----:B------:R-:W-:-:S04]  /*12c0*/  LOP3.LUT R18, R15, R16, RZ, 0xc0, !PT ;  /* 0x000000100f127212 */ /* 0x000fc800078ec0ff */
[----:B------:R-:W-:Y:S08]  /*12d0*/  POPC R19, R18 ;  /* 0x0000001200137309 */ /* 0x000ff00000000000 */
[----:B------:R-:W0:Y:S02]  /*12e0*/  POPC R12, R12 ;  /* 0x0000000c000c7309 */ /* 0x000e240000000000 */
[----:B0----5:R-:W-:-:S07]  /*12f0*/  IADD3 R24, PT, PT, R19, R24, -R12 ;  /* 0x0000001813187210 */ /* 0x021fce0007ffe80c */
.L_x_2886:
[----:B------:R-:W-:Y:S05]  /*1300*/  BSYNC.RECONVERGENT B1 ;  /* 0x0000000000017941 */ /* 0x000fea0003800200 */
.L_x_2885:
[----:B------:R-:W-:-:S05]  /*1310*/  IMAD R13, R6, 0x4, R1 ;  /* 0x00000004060d7824 */ /* 0x000fca00078e0201 */
[----:B-----5:R3:W-:Y:S02]  /*1320*/  STL [R13], R24 ;  /* 0x000000180d007387 */ /* 0x0207e40000100800 */
.L_x_2880:
[----:B0-2---:R-:W-:Y:S05]  /*1330*/  BSYNC.RECONVERGENT B0 ;  /* 0x0000000000007941 */ /* 0x005fea0003800200 */
.L_x_2879:
[----:B---3--:R-:W0:Y:S01]  /*1340*/  LDC R13, c[0x0][0x3ac] ;  /* 0x0000eb00ff0d7b82 */ /* 0x008e220000000800 */
[----:B------:R-:W-:-:S05]  /*1350*/  VIADD R6, R6, 0x1 ;  /* 0x0000000106067836 */ /* 0x000fca0000000000 */
[----:B0-----:R-:W-:-:S13]  /*1360*/  ISETP.NE.AND P0, PT, R6, R13, PT ;  /* 0x0000000d0600720c */ /* 0x001fda0003f05270 */
[----:B------:R-:W-:Y:S05]  /*1370*/  @P0 BRA `(.L_x_2891) ;  /* 0xffffffec00e40947 */ /* 0x000fea000383ffff */
[----:B------:R-:W0:Y:S01]  /*1380*/  S2R R4, SR_LANEID ;  /* 0x0000000000047919 */ /* 0x000e220000000000 */
[C---:B------:R-:W-:Y:S01]  /*1390*/  ISETP.GE.U32.AND P1, PT, R13.reuse, 0x8, PT ;  /* 0x000000080d00780c */ /* 0x040fe20003f26070 */
[----:B------:R-:W-:Y:S01]  /*13a0*/  IMAD.MOV.U32 R3, RZ, RZ, RZ ;  /* 0x000000ffff037224 */ /* 0x000fe200078e00ff */
[----:B------:R-:W-:Y:S02]  /*13b0*/  LOP3.LUT R18, R13, 0x7, RZ, 0xc0, !PT ;  /* 0x000000070d127812 */ /* 0x000fe400078ec0ff */
[----:B------:R-:W-:Y:S02]  /*13c0*/  LOP3.LUT R2, R2, 0xfffffffc, RZ, 0xc0, !PT ;  /* 0xfffffffc02027812 */ /* 0x000fe400078ec0ff */
[----:B------:R-:W-:Y:S02]  /*13d0*/  ISETP.NE.AND P0, PT, R18, RZ, PT ;  /* 0x000000ff1200720c */ /* 0x000fe40003f05270 */
[----:B------:R-:W-:Y:S02]  /*13e0*/  IADD3 R2, PT, PT, -R2, 0x1c, RZ ;  /* 0x0000001c02027810 */ /* 0x000fe40007ffe1ff */
[----:B0-----:R-:W-:-:S03]  /*13f0*/  SHF.R.U32.HI R4, RZ, 0x2, R4 ;  /* 0x00000002ff047819 */ /* 0x001fc60000011604 */
[----:B------:R-:W-:Y:S06]  /*1400*/  @!P1 BRA `(.L_x_2892) ;  /* 0x0000000000ec9947 */ /* 0x000fec0003800000 */
[----:B------:R-:W-:Y:S01]  /*1410*/  LOP3.LUT R3, R13, 0x7ffffff8, RZ, 0xc0, !PT ;  /* 0x7ffffff80d037812 */ /* 0x000fe200078ec0ff */
[----:B------:R-:W-:Y:S01]  /*1420*/  IMAD R5, R4, R13, 0x3 ;  /* 0x0000000304057424 */ /* 0x000fe200078e020d */
[----:B------:R-:W0:Y:S03]  /*1430*/  LDCU.64 UR6, c[0x0][0x390] ;  /* 0x00007200ff0677ac */ /* 0x000e260008000a00 */
[----:B------:R-:W-:-:S07]  /*1440*/  IMAD.MOV R6, RZ, RZ, -R3 ;  /* 0x000000ffff067224 */ /* 0x000fce00078e0a03 */
.L_x_2893:
[----:B---3--:R-:W-:-:S05]  /*1450*/  VIADD R9, R5, 0xfffffffd ;  /* 0xfffffffd05097836 */ /* 0x008fca0000000000 */
[----:B0-----:R-:W-:-:S04]  /*1460*/  IADD3 R8, P1, P2, R9, UR6, R0 ;  /* 0x0000000609087c10 */ /* 0x001fc8000fa3e000 */
[----:B------:R-:W-:-:S05]  /*1470*/  IADD3.X R9, PT, PT, RZ, UR7, RZ, P1, P2 ;  /* 0x00000007ff097c10 */ /* 0x000fca0008fe44ff */
[----:B------:R-:W2:Y:S01]  /*1480*/  LDG.E.U8 R14, desc[UR4][R8.64] ;  /* 0x00000004080e7981 */ /* 0x000ea2000c1e1100 */
[----:B------:R-:W-:Y:S01]  /*1490*/  VOTE.ANY R12, PT, PT ;  /* 0x00000000000c7806 */ /* 0x000fe200038e0100 */
[----:B------:R-:W-:-:S03]  /*14a0*/  VIADD R11, R5, 0xfffffffe ;  /* 0xfffffffe050b7836 */ /* 0x000fc60000000000 */
[----:B------:R-:W0:Y:S02]  /*14b0*/  BREV R7, R12 ;  /* 0x0000000c00077301 */ /* 0x000e240000000000 */
[----:B------:R-:W-:-:S04]  /*14c0*/  IADD3 R10, P1, P2, R11, UR6, R0 ;  /* 0x000000060b0a7c10 */ /* 0x000fc8000fa3e000 */
[----:B------:R-:W-:Y:S02]  /*14d0*/  IADD3.X R11, PT, PT, RZ, UR7, RZ, P1, P2 ;  /* 0x00000007ff0b7c10 */ /* 0x000fe40008fe44ff */
[----:B0-----:R-:W-:-:S04]  /*14e0*/  SHF.R.U32.HI R7, RZ, R2, R7 ;  /* 0x00000002ff077219 */ /* 0x001fc80000011607 */
[----:B------:R-:W-:-:S04]  /*14f0*/  LOP3.LUT R7, R7, 0xf, RZ, 0xc0, !PT ;  /* 0x0000000f07077812 */ /* 0x000fc800078ec0ff */
[----:B--2---:R-:W-:-:S05]  /*1500*/  LOP3.LUT R19, R7, R14, RZ, 0xfc, !PT ;  /* 0x0000000e07137212 */ /* 0x004fca00078efcff */
[----:B------:R0:W-:Y:S04]  /*1510*/  STG.E.U8 desc[UR4][R8.64], R19 ;  /* 0x0000001308007986 */ /* 0x0001e8000c101104 */
[----:B------:R-:W2:Y:S01]  /*1520*/  LDG.E.U8 R16, desc[UR4][R10.64] ;  /* 0x000000040a107981 */ /* 0x000ea2000c1e1100 */
[----:B------:R-:W-:-:S05]  /*1530*/  VIADD R15, R5, 0xffffffff ;  /* 0xffffffff050f7836 */ /* 0x000fca0000000000 */
[----:B------:R-:W-:-:S04]  /*1540*/  IADD3 R14, P1, P2, R15, UR6, R0 ;  /* 0x000000060f0e7c10 */ /* 0x000fc8000fa3e000 */
[----:B------:R-:W-:Y:S02]  /*1550*/  IADD3.X R15, PT, PT, RZ, UR7, RZ, P1, P2 ;  /* 0x00000007ff0f7c10 */ /* 0x000fe40008fe44ff */
[----:B--2---:R-:W-:-:S05]  /*1560*/  LOP3.LUT R21, R7, R16, RZ, 0xfc, !PT ;  /* 0x0000001007157212 */ /* 0x004fca00078efcff */
[----:B------:R2:W-:Y:S04]  /*1570*/  STG.E.U8 desc[UR4][R10.64], R21 ;  /* 0x000000150a007986 */ /* 0x0005e8000c101104 */
[----:B------:R-:W3:Y:S01]  /*1580*/  LDG.E.U8 R12, desc[UR4][R14.64] ;  /* 0x000000040e0c7981 */ /* 0x000ee2000c1e1100 */
[----:B------:R-:W-:-:S04]  /*1590*/  IADD3 R16, P1, P2, R5, UR6, R0 ;  /* 0x0000000605107c10 */ /* 0x000fc8000fa3e000 */
[----:B------:R-:W-:Y:S02]  /*15a0*/  IADD3.X R17, PT, PT, RZ, UR7, RZ, P1, P2 ;  /* 0x00000007ff117c10 */ /* 0x000fe40008fe44ff */
[----:B---3--:R-:W-:-:S05]  /*15b0*/  LOP3.LUT R23, R7, R12, RZ, 0xfc, !PT ;  /* 0x0000000c07177212 */ /* 0x008fca00078efcff */
[----:B------:R3:W-:Y:S04]  /*15c0*/  STG.E.U8 desc[UR4][R14.64], R23 ;  /* 0x000000170e007986 */ /* 0x0007e8000c101104 */
[----:B------:R-:W4:Y:S01]  /*15d0*/  LDG.E.U8 R12, desc[UR4][R16.64] ;  /* 0x00000004100c7981 */ /* 0x000f22000c1e1100 */
[----:B0-----:R-:W-:-:S05]  /*15e0*/  VIADD R9, R5, 0x1 ;  /* 0x0000000105097836 */ /* 0x001fca0000000000 */
[----:B------:R-:W-:-:S04]  /*15f0*/  IADD3 R8, P1, P2, R9, UR6, R0 ;  /* 0x0000000609087c10 */ /* 0x000fc8000fa3e000 */
[----:B------:R-:W-:Y:S02]  /*1600*/  IADD3.X R9, PT, PT, RZ, UR7, RZ, P1, P2 ;  /* 0x00000007ff097c10 */ /* 0x000fe40008fe44ff */
[----:B----4-:R-:W-:-:S05]  /*1610*/  LOP3.LUT R19, R7, R12, RZ, 0xfc, !PT ;  /* 0x0000000c07137212 */ /* 0x010fca00078efcff */
[----:B------:R0:W-:Y:S04]  /*1620*/  STG.E.U8 desc[UR4][R16.64], R19 ;  /* 0x0000001310007986 */ /* 0x0001e8000c101104 */
[----:B------:R-:W4:Y:S01]  /*1630*/  LDG.E.U8 R12, desc[UR4][R8.64] ;  /* 0x00000004080c7981 */ /* 0x000f22000c1e1100 */
[----:B--2---:R-:W-:-:S05]  /*1640*/  VIADD R11, R5, 0x2 ;  /* 0x00000002050b7836 */ /* 0x004fca0000000000 */
[----:B------:R-:W-:-:S04]  /*1650*/  IADD3 R10, P1, P2, R11, UR6, R0 ;  /* 0x000000060b0a7c10 */ /* 0x000fc8000fa3e000 */
[----:B------:R-:W-:Y:S02]  /*1660*/  IADD3.X R11, PT, PT, RZ, UR7, RZ, P1, P2 ;  /* 0x00000007ff0b7c10 */ /* 0x000fe40008fe44ff */
[----:B----4-:R-:W-:-:S05]  /*1670*/  LOP3.LUT R21, R7, R12, RZ, 0xfc, !PT ;  /* 0x0000000c07157212 */ /* 0x010fca00078efcff */
[----:B------:R2:W-:Y:S04]  /*1680*/  STG.E.U8 desc[UR4][R8.64], R21 ;  /* 0x0000001508007986 */ /* 0x0005e8000c101104 */
[----:B------:R-:W0:Y:S01]  /*1690*/  LDG.E.U8 R12, desc[UR4][R10.64] ;  /* 0x000000040a0c7981 */ /* 0x000e22000c1e1100 */
[----:B---3--:R-:W-:-:S05]  /*16a0*/  VIADD R15, R5, 0x3 ;  /* 0x00000003050f7836 */ /* 0x008fca0000000000 */
[----:B------:R-:W-:-:S04]  /*16b0*/  IADD3 R14, P1, P2, R15, UR6, R0 ;  /* 0x000000060f0e7c10 */ /* 0x000fc8000fa3e000 */
[----:B------:R-:W-:Y:S02]  /*16c0*/  IADD3.X R15, PT, PT, RZ, UR7, RZ, P1, P2 ;  /* 0x00000007ff0f7c10 */ /* 0x000fe40008fe44ff */
[----:B0-----:R-:W-:-:S05]  /*16d0*/  LOP3.LUT R19, R7, R12, RZ, 0xfc, !PT ;  /* 0x0000000c07137212 */ /* 0x001fca00078efcff */
[----:B------:R3:W-:Y:S04]  /*16e0*/  STG.E.U8 desc[UR4][R10.64], R19 ;  /* 0x000000130a007986 */ /* 0x0007e8000c101104 */
[----:B------:R-:W2:Y:S01]  /*16f0*/  LDG.E.U8 R12, desc[UR4][R14.64] ;  /* 0x000000040e0c7981 */ /* 0x000ea2000c1e1100 */
[----:B------:R-:W-:-:S05]  /*1700*/  VIADD R17, R5, 0x4 ;  /* 0x0000000405117836 */ /* 0x000fca0000000000 */
[----:B------:R-:W-:-:S04]  /*1710*/  IADD3 R16, P1, P2, R17, UR6, R0 ;  /* 0x0000000611107c10 */ /* 0x000fc8000fa3e000 */
[----:B------:R-:W-:Y:S02]  /*1720*/  IADD3.X R17, PT, PT, RZ, UR7, RZ, P1, P2 ;  /* 0x00000007ff117c10 */ /* 0x000fe40008fe44ff */
[----:B--2---:R-:W-:-:S05]  /*1730*/  LOP3.LUT R9, R7, R12, RZ, 0xfc, !PT ;  /* 0x0000000c07097212 */ /* 0x004fca00078efcff */
[----:B------:R3:W-:Y:S04]  /*1740*/  STG.E.U8 desc[UR4][R14.64], R9 ;  /* 0x000000090e007986 */ /* 0x0007e8000c101104 */
[----:B------:R-:W2:Y:S01]  /*1750*/  LDG.E.U8 R8, desc[UR4][R16.64] ;  /* 0x0000000410087981 */ /* 0x000ea2000c1e1100 */
[----:B------:R-:W-:Y:S02]  /*1760*/  VIADD R6, R6, 0x8 ;  /* 0x0000000806067836 */ /* 0x000fe40000000000 */
[----:B------:R-:W-:-:S03]  /*1770*/  VIADD R5, R5, 0x8 ;  /* 0x0000000805057836 */ /* 0x000fc60000000000 */
[----:B------:R-:W-:Y:S02]  /*1780*/  ISETP.NE.AND P1, PT, R6, RZ, PT ;  /* 0x000000ff0600720c */ /* 0x000fe40003f25270 */
[----:B--2---:R-:W-:-:S05]  /*1790*/  LOP3.LUT R7, R7, R8, RZ, 0xfc, !PT ;  /* 0x0000000807077212 */ /* 0x004fca00078efcff */
[----:B------:R3:W-:Y:S06]  /*17a0*/  STG.E.U8 desc[UR4][R16.64], R7 ;  /* 0x0000000710007986 */ /* 0x0007ec000c101104 */
[----:B------:R-:W-:Y:S05]  /*17b0*/  @P1 BRA `(.L_x_2893) ;  /* 0xfffffffc00241947 */ /* 0x000fea000383ffff */
.L_x_2892:
[----:B------:R-:W-:Y:S05]  /*17c0*/  @!P0 EXIT ;  /* 0x000000000000894d */ /* 0x000fea0003800000 */
[----:B------:R-:W-:Y:S02]  /*17d0*/  ISETP.GE.U32.AND P1, PT, R18, 0x4, PT ;  /* 0x000000041200780c */ /* 0x000fe40003f26070 */
[----:B---3--:R-:W-:-:S04]  /*17e0*/  LOP3.LUT R16, R13, 0x3, RZ, 0xc0, !PT ;  /* 0x000000030d107812 */ /* 0x008fc800078ec0ff */
[----:B------:R-:W-:-:S07]  /*17f0*/  ISETP.NE.AND P0, PT, R16, RZ, PT ;  /* 0x000000ff1000720c */ /* 0x000fce0003f05270 */
[----:B------:R-:W-:Y:S06]  /*1800*/  @!P1 BRA `(.L_x_2894) ;  /* 0x0000000000789947 */ /* 0x000fec0003800000 */
[----:B------:R-:W0:Y:S01]  /*1810*/  LDCU.64 UR6, c[0x0][0x390] ;  /* 0x00007200ff0677ac */ /* 0x000e220008000a00 */
[----:B------:R-:W-:-:S05]  /*1820*/  IMAD R15, R4, R13, R3 ;  /* 0x0000000d040f7224 */ /* 0x000fca00078e0203 */
[----:B0-----:R-:W-:-:S04]  /*1830*/  IADD3 R6, P1, P2, R15, UR6, R0 ;  /* 0x000000060f067c10 */ /* 0x001fc8000fa3e000 */
[----:B------:R-:W-:-:S05]  /*1840*/  IADD3.X R7, PT, PT, RZ, UR7, RZ, P1, P2 ;  /* 0x00000007ff077c10 */ /* 0x000fca0008fe44ff */
[----:B------:R-:W2:Y:S01]  /*1850*/  LDG.E.U8 R10, desc[UR4][R6.64] ;  /* 0x00000004060a7981 */ /* 0x000ea2000c1e1100 */
[----:B------:R-:W-:Y:S01]  /*1860*/  VOTE.ANY R5, PT, PT ;  /* 0x0000000000057806 */ /* 0x000fe200038e0100 */
[----:B------:R-:W-:-:S05]  /*1870*/  VIADD R11, R15, 0x1 ;  /* 0x000000010f0b7836 */ /* 0x000fca0000000000 */
[----:B------:R-:W0:Y:S01]  /*1880*/  BREV R5, R5 ;  /* 0x0000000500057301 */ /* 0x000e220000000000 */
[----:B------:R-:W-:Y:S02]  /*1890*/  IADD3 R8, P1, P2, R11, UR6, R0 ;  /* 0x000000060b087c10 */ /* 0x000fe4000fa3e000 */
[----:B0-----:R-:W-:-:S04]  /*18a0*/  SHF.R.U32.HI R9, RZ, R2, R5 ;  /* 0x00000002ff097219 */ /* 0x001fc80000011605 */
[----:B------:R-:W-:Y:S02]  /*18b0*/  LOP3.LUT R17, R9, 0xf, RZ, 0xc0, !PT ;  /* 0x0000000f09117812 */ /* 0x000fe400078ec0ff */
[----:B------:R-:W-:Y:S02]  /*18c0*/  IADD3.X R9, PT, PT, RZ, UR7, RZ, P1, P2 ;  /* 0x00000007ff097c10 */ /* 0x000fe40008fe44ff */
        /* <DEDUP_REMOVED lines=8> */
[----:B------:R-:W0:Y:S01]  /*1950*/  LDG.E.U8 R12, desc[UR4][R10.64] ;  /* 0x000000040a0c7981 */ /* 0x000e22000c1e1100 */
[----:B------:R-:W-:-:S05]  /*1960*/  VIADD R15, R15, 0x3 ;  /* 0x000000030f0f7836 */ /* 0x000fca0000000000 */
[----:B------:R-:W-:-:S04]  /*1970*/  IADD3 R14, P1, P2, R15, UR6, R0 ;  /* 0x000000060f0e7c10 */ /* 0x000fc8000fa3e000 */
[----:B------:R-:W-:Y:S02]  /*1980*/  IADD3.X R15, PT, PT, RZ, UR7, RZ, P1, P2 ;  /* 0x00000007ff0f7c10 */ /* 0x000fe40008fe44ff */
[----:B0-----:R-:W-:-:S05]  /*1990*/  LOP3.LUT R7, R17, R12, RZ, 0xfc, !PT ;  /* 0x0000000c11077212 */ /* 0x001fca00078efcff */
[----:B------:R2:W-:Y:S04]  /*19a0*/  STG.E.U8 desc[UR4][R10.64], R7 ;  /* 0x000000070a007986 */ /* 0x0005e8000c101104 */
[----:B------:R-:W3:Y:S01]  /*19b0*/  LDG.E.U8 R6, desc[UR4][R14.64] ;  /* 0x000000040e067981 */ /* 0x000ee2000c1e1100 */
[----:B------:R-:W-:Y:S01]  /*19c0*/  VIADD R3, R3, 0x4 ;  /* 0x0000000403037836 */ /* 0x000fe20000000000 */
[----:B---3--:R-:W-:-:S05]  /*19d0*/  LOP3.LUT R17, R17, R6, RZ, 0xfc, !PT ;  /* 0x0000000611117212 */ /* 0x008fca00078efcff */
[----:B------:R2:W-:Y:S02]  /*19e0*/  STG.E.U8 desc[UR4][R14.64], R17 ;  /* 0x000000110e007986 */ /* 0x0005e4000c101104 */
.L_x_2894:
[----:B------:R-:W-:Y:S05]  /*19f0*/  @!P0 EXIT ;  /* 0x000000000000894d */ /* 0x000fea0003800000 */
[----:B------:R-:W-:Y:S02]  /*1a00*/  ISETP.NE.AND P1, PT, R16, 0x1, PT ;  /* 0x000000011000780c */ /* 0x000fe40003f25270 */
[----:B--2---:R-:W-:-:S04]  /*1a10*/  LOP3.LUT R5, R13, 0x1, RZ, 0xc0, !PT ;  /* 0x000000010d057812 */ /* 0x004fc800078ec0ff */
[----:B------:R-:W-:-:S07]  /*1a20*/  ISETP.NE.U32.AND P0, PT, R5, 0x1, PT ;  /* 0x000000010500780c */ /* 0x000fce0003f05070 */
        /* <DEDUP_REMOVED lines=16> */
[----:B------:R-:W-:Y:S01]  /*1b30*/  VIADD R3, R3, 0x2 ;  /* 0x0000000203037836 */ /* 0x000fe20000000000 */
[----:B--2---:R-:W-:-:S05]  /*1b40*/  LOP3.LUT R11, R11, R10, RZ, 0xfc, !PT ;  /* 0x0000000a0b0b7212 */ /* 0x004fca00078efcff */
[----:B------:R0:W-:Y:S02]  /*1b50*/  STG.E.U8 desc[UR4][R8.64], R11 ;  /* 0x0000000b08007986 */ /* 0x0001e4000c101104 */
.L_x_2895:
[----:B------:R-:W-:Y:S05]  /*1b60*/  @P0 EXIT ;  /* 0x000000000000094d */ /* 0x000fea0003800000 */
[----:B------:R-:W2:Y:S01]  /*1b70*/  LDCU.64 UR6, c[0x0][0x390] ;  /* 0x00007200ff0677ac */ /* 0x000ea20008000a00 */
[----:B------:R-:W-:-:S05]  /*1b80*/  IMAD R3, R4, R13, R3 ;  /* 0x0000000d04037224 */ /* 0x000fca00078e0203 */
[----:B--2---:R-:W-:-:S04]  /*1b90*/  IADD3 R4, P0, P1, R3, UR6, R0 ;  /* 0x0000000603047c10 */ /* 0x004fc8000f91e000 */
[----:B------:R-:W-:-:S05]  /*1ba0*/  IADD3.X R5, PT, PT, RZ, UR7, RZ, P0, P1 ;  /* 0x00000007ff057c10 */ /* 0x000fca00087e24ff */
[----:B0-----:R-:W2:Y:S01]  /*1bb0*/  LDG.E.U8 R6, desc[UR4][R4.64] ;  /* 0x0000000404067981 */ /* 0x001ea2000c1e1100 */
[----:B------:R-:W-:-:S04]  /*1bc0*/  VOTE.ANY R0, PT, PT ;  /* 0x0000000000007806 */ /* 0x000fc800038e0100 */
[----:B------:R-:W0:Y:S02]  /*1bd0*/  BREV R3, R0 ;  /* 0x0000000000037301 */ /* 0x000e240000000000 */
[----:B0-----:R-:W-:-:S04]  /*1be0*/  SHF.R.U32.HI R3, RZ, R2, R3 ;  /* 0x00000002ff037219 */ /* 0x001fc80000011603 */
[----:B--2---:R-:W-:-:S05]  /*1bf0*/  LOP3.LUT R3, R6, 0xf, R3, 0xf8, !PT ;  /* 0x0000000f06037812 */ /* 0x004fca00078ef803 */
[----:B------:R-:W-:Y:S01]  /*1c00*/  STG.E.U8 desc[UR4][R4.64], R3 ;  /* 0x0000000304007986 */ /* 0x000fe2000c101104 */
[----:B------:R-:W-:Y:S05]  /*1c10*/  EXIT ;  /* 0x000000000000794d */ /* 0x000fea0003800000 */
.L_x_2896:
        /* <DEDUP_REMOVED lines=14> */
.L_x_3019:


//--------------------- .text._Z10spmm4_fullPKhPKfPfPKiS5_ii --------------------------
	.section	.text._Z10spmm4_fullPKhPKfPfPKiS5_ii,"ax",@progbits
	.align	128
        .global         _Z10spmm4_fullPKhPKfPfPKiS5_ii
        .type           _Z10spmm4_fullPKhPKfPfPKiS5_ii,@function
        .size           _Z10spmm4_fullPKhPKfPfPKiS5_ii,(.L_x_3020 - _Z10spmm4_fullPKhPKfPfPKiS5_ii)
        .other          _Z10spmm4_fullPKhPKfPfPKiS5_ii,@"STO_CUDA_ENTRY STV_DEFAULT"
_Z10spmm4_fullPKhPKfPfPKiS5_ii:
.text._Z10spmm4_fullPKhPKfPfPKiS5_ii:
[----:B------:R-:W0:Y:S01]  /*0000*/  LDC R1, c[0x0][0x37c] ;  /* 0x0000df00ff017b82 */ /* 0x000e220000000800 */
[----:B------:R-:W1:Y:S07]  /*0010*/  S2R R3, SR_CTAID.Z ;  /* 0x0000000000037919 */ /* 0x000e6e0000002700 */
[----:B------:R-:W-:Y:S01]  /*0020*/  S2UR UR4, SR_CTAID.X ;  /* 0x00000000000479c3 */ /* 0x000fe20000002500 */
[----:B------:R-:W2:Y:S01]  /*0030*/  LDCU UR5, c[0x0][0x370] ;  /* 0x00006e00ff0577ac */ /* 0x000ea20008000800 */
[----:B0-----:R-:W-:Y:S01]  /*0040*/  IADD3 R1, PT, PT, R1, -0x100, RZ ;  /* 0xffffff0001017810 */ /* 0x001fe20007ffe0ff */
[----:B------:R-:W0:Y:S05]  /*0050*/  LDCU UR7, c[0x0][0x3a8] ;  /* 0x00007500ff0777ac */ /* 0x000e2a0008000800 */
[----:B------:R-:W2:Y:S08]  /*0060*/  S2UR UR6, SR_CTAID.Y ;  /* 0x00000000000679c3 */ /* 0x000eb00000002600 */
[----:B------:R-:W1:Y:S01]  /*0070*/  LDC R24, c[0x0][0x374] ;  /* 0x0000dd00ff187b82 */ /* 0x000e620000000800 */
[----:B--2---:R-:W-:-:S06]  /*0080*/  UIMAD UR4, UR4, UR5, UR6 ;  /* 0x00000005040472a4 */ /* 0x004fcc000f8e0206 */
[----:B-1----:R-:W-:-:S05]  /*0090*/  IMAD R24, R24, UR4, R3 ;  /* 0x0000000418187c24 */ /* 0x002fca000f8e0203 */
[----:B0-----:R-:W-:-:S13]  /*00a0*/  ISETP.GE.AND P0, PT, R24, UR7, PT ;  /* 0x0000000718007c0c */ /* 0x001fda000bf06270 */
[----:B------:R-:W-:Y:S05]  /*00b0*/  @P0 EXIT ;  /* 0x000000000000094d */ /* 0x000fea0003800000 */
[----:B------:R-:W0:Y:S01]  /*00c0*/  LDC.64 R2, c[0x0][0x398] ;  /* 0x0000e600ff027b82 */ /* 0x000e220000000a00 */
[----:B------:R-:W1:Y:S07]  /*00d0*/  LDCU.64 UR8, c[0x0][0x358] ;  /* 0x00006b00ff0877ac */ /* 0x000e6e0008000a00 */
[----:B------:R-:W2:Y:S01]  /*00e0*/  LDC.64 R6, c[0x0][0x380] ;  /* 0x0000e000ff067b82 */ /* 0x000ea20000000a00 */
[----:B------:R3:W-:Y:S07]  /*00f0*/  STL.128 [R1], RZ ;  /* 0x000000ff01007387 */ /* 0x0007ee0000100c00 */
[----:B------:R-:W4:Y:S01]  /*0100*/  LDC.64 R14, c[0x0][0x3a0] ;  /* 0x0000e800ff0e7b82 */ /* 0x000f220000000a00 */
[----:B0-----:R-:W-:-:S05]  /*0110*/  IMAD.WIDE R2, R24, 0x4, R2 ;  /* 0x0000000418027825 */ /* 0x001fca00078e0202 */
[----:B-1----:R-:W5:Y:S04]  /*0120*/  LDG.E.CONSTANT R9, desc[UR8][R2.64] ;  /* 0x0000000802097981 */ /* 0x002f68000c1e9900 */
[----:B------:R5:W3:Y:S04]  /*0130*/  LDG.E.CONSTANT R0, desc[UR8][R2.64+0x4] ;  /* 0x0000040802007981 */ /* 0x000ae8000c1e9900 */
[----:B------:R0:W-:Y:S04]  /*0140*/  STL.128 [R1+0x10], RZ ;  /* 0x000010ff01007387 */ /* 0x0001e80000100c00 */
[----:B------:R0:W-:Y:S04]  /*0150*/  STL.128 [R1+0x20], RZ ;  /* 0x000020ff01007387 */ /* 0x0001e80000100c00 */
[----:B------:R0:W-:Y:S04]  /*0160*/  STL.128 [R1+0x30], RZ ;  /* 0x000030ff01007387 */ /* 0x0001e80000100c00 */
[----:B------:R0:W-:Y:S04]  /*0170*/  STL.128 [R1+0x40], RZ ;  /* 0x000040ff01007387 */ /* 0x0001e80000100c00 */
[----:B------:R0:W-:Y:S04]  /*0180*/  STL.128 [R1+0x50], RZ ;  /* 0x000050ff01007387 */ /* 0x0001e80000100c00 */
[----:B------:R0:W-:Y:S04]  /*0190*/  STL.128 [R1+0x60], RZ ;  /* 0x000060ff01007387 */ /* 0x0001e80000100c00 */
[----:B------:R0:W-:Y:S01]  /*01a0*/  STL.128 [R1+0x70], RZ ;  /* 0x000070ff01007387 */ /* 0x0001e20000100c00 */
[----:B------:R-:W1:Y:S03]  /*01b0*/  S2R R22, SR_LANEID ;  /* 0x0000000000167919 */ /* 0x000e660000000000 */
        /* <DEDUP_REMOVED lines=8> */
[----:B-----5:R-:W-:-:S02]  /*0240*/  IMAD.SHL.U32 R3, R9, 0x4, RZ ;  /* 0x0000000409037824 */ /* 0x020fc400078e00ff */
[----:B----4-:R-:W-:-:S03]  /*0250*/  IMAD.WIDE R14, R9, 0x4, R14 ;  /* 0x00000004090e7825 */ /* 0x010fc600078e020e */
[----:B--2---:R-:W-:Y:S01]  /*0260*/  IADD3 R2, P1, PT, R3, R6, RZ ;  /* 0x0000000603027210 */ /* 0x004fe20007f3e0ff */
[----:B---3--:R-:W-:-:S03]  /*0270*/  IMAD.IADD R0, R0, 0x1, -R9 ;  /* 0x0000000100007824 */ /* 0x008fc600078e0a09 */
[----:B------:R-:W-:Y:S02]  /*0280*/  LEA.HI.X.SX32 R3, R3, R7, 0x1, P1 ;  /* 0x0000000703037211 */ /* 0x000fe400008f0eff */
[C---:B------:R-:W-:Y:S02]  /*0290*/  ISETP.GE.AND P0, PT, R0.reuse, 0x21, PT ;  /* 0x000000210000780c */ /* 0x040fe40003f06270 */
[----:B------:R-:W-:-:S04]  /*02a0*/  IADD3 R4, PT, PT, R0, 0x1f, RZ ;  /* 0x0000001f00047810 */ /* 0x000fc80007ffe0ff */
[----:B------:R-:W-:-:S04]  /*02b0*/  SHF.R.S32.HI R5, RZ, 0x1f, R4 ;  /* 0x0000001fff057819 */ /* 0x000fc80000011404 */
[----:B------:R-:W-:Y:S01]  /*02c0*/  LEA.HI R4, R5, R4, RZ, 0x5 ;  /* 0x0000000405047211 */ /* 0x000fe200078f28ff */
[----:B------:R-:W-:Y:S02]  /*02d0*/  HFMA2 R5, -RZ, RZ, 0, 0 ;  /* 0x00000000ff057431 */ /* 0x000fe400000001ff */
[----:B01----:R-:W-:Y:S05]  /*02e0*/  @!P0 BRA `(.L_x_2897) ;  /* 0x0000000c00448947 */ /* 0x003fea0003800000 */
[----:B------:R-:W0:Y:S01]  /*02f0*/  LDCU UR4, c[0x0][0x3ac] ;  /* 0x00007580ff0477ac */ /* 0x000e220008000800 */
[----:B------:R-:W-:-:S05]  /*0300*/  LOP3.LUT R4, R4, 0xffffffe0, RZ, 0xc0, !PT ;  /* 0xffffffe004047812 */ /* 0x000fca00078ec0ff */
[----:B------:R-:W-:Y:S01]  /*0310*/  VIADD R6, R4, 0xffffffe0 ;  /* 0xffffffe004067836 */ /* 0x000fe20000000000 */
[----:B0-----:R-:W-:-:S09]  /*0320*/  UISETP.GE.AND UP0, UPT, UR4, 0x1, UPT ;  /* 0x000000010400788c */ /* 0x001fd2000bf06270 */
[----:B------:R-:W-:Y:S05]  /*0330*/  BRA.U !UP0, `(.L_x_2898) ;  /* 0x0000000d08207547 */ /* 0x000fea000b800000 */
[C---:B------:R-:W-:Y:S01]  /*0340*/  LOP3.LUT R8, R22.reuse, 0x3ffffffc, RZ, 0xc0, !PT ;  /* 0x3ffffffc16087812 */ /* 0x040fe200078ec0ff */
[----:B------:R-:W-:Y:S01]  /*0350*/  UIADD3 UR6, UPT, UPT, -UR4, URZ, URZ ;  /* 0x000000ff04067290 */ /* 0x000fe2000fffe1ff */
[----:B------:R-:W-:Y:S02]  /*0360*/  LOP3.LUT R7, R22, 0x3, RZ, 0xc0, !PT ;  /* 0x0000000316077812 */ /* 0x000fe400078ec0ff */
[----:B------:R-:W-:-:S09]  /*0370*/  MOV R5, RZ ;  /* 0x000000ff00057202 */ /* 0x000fd20000000f00 */
.L_x_2900:
[----:B------:R-:W-:-:S05]  /*0380*/  IMAD.IADD R4, R8, 0x1, R5 ;  /* 0x0000000108047824 */ /* 0x000fca00078e0205 */
[----:B------:R-:W-:-:S04]  /*0390*/  LEA R13, R4, R7, 0x2 ;  /* 0x00000007040d7211 */ /* 0x000fc800078e10ff */
[----:B------:R-:W-:-:S05]  /*03a0*/  IADD3 R12, P0, PT, R13, R2, RZ ;  /* 0x000000020d0c7210 */ /* 0x000fca0007f1e0ff */
[----:B------:R-:W-:-:S05]  /*03b0*/  IMAD.X R13, RZ, RZ, R3, P0 ;  /* 0x000000ffff0d7224 */ /* 0x000fca00000e0603 */
[----:B------:R-:W2:Y:S04]  /*03c0*/  LDG.E.U8.CONSTANT R10, desc[UR8][R12.64+0x4] ;  /* 0x000004080c0a7981 */ /* 0x000ea8000c1e9100 */
[----:B------:R-:W3:Y:S04]  /*03d0*/  LDG.E.U8.CONSTANT R4, desc[UR8][R12.64+0x8] ;  /* 0x000008080c047981 */ /* 0x000ee8000c1e9100 */
[----:B------:R-:W4:Y:S04]  /*03e0*/  LDG.E.U8.CONSTANT R11, desc[UR8][R12.64] ;  /* 0x000000080c0b7981 */ /* 0x000f28000c1e9100 */
[----:B------:R-:W5:Y:S01]  /*03f0*/  LDG.E.U8.CONSTANT R9, desc[UR8][R12.64+0xc] ;  /* 0x00000c080c097981 */ /* 0x000f62000c1e9100 */
[----:B------:R-:W-:-:S02]  /*0400*/  LEA.HI R17, R22, R5, RZ, 0x1e ;  /* 0x0000000516117211 */ /* 0x000fc400078ff0ff */
[----:B------:R-:W-:-:S04]  /*0410*/  IADD3 R5, PT, PT, R5, 0x20, RZ ;  /* 0x0000002005057810 */ /* 0x000fc80007ffe0ff */
[----:B------:R-:W-:Y:S01]  /*0420*/  ISETP.GE.AND P0, PT, R5, R6, PT ;  /* 0x000000060500720c */ /* 0x000fe20003f06270 */
[----:B------:R-:W-:-:S03]  /*0430*/  UMOV UR4, URZ ;  /* 0x000000ff00047c82 */ /* 0x000fc60008000000 */
[----:B------:R-:W-:Y:S01]  /*0440*/  P2R R20, PR, RZ, 0x1 ;  /* 0x00000001ff147803 */ /* 0x000fe20000000000 */
[----:B------:R-:W-:Y:S01]  /*0450*/  UMOV UR5, UR6 ;  /* 0x0000000600057c82 */ /* 0x000fe20008000000 */
[----:B--2---:R-:W-:Y:S02]  /*0460*/  IMAD.SHL.U32 R10, R10, 0x100, RZ ;  /* 0x000001000a0a7824 */ /* 0x004fe400078e00ff */
[----:B---3--:R-:W-:Y:S01]  /*0470*/  IMAD.SHL.U32 R4, R4, 0x10, RZ ;  /* 0x0000001004047824 */ /* 0x008fe200078e00ff */
[----:B----4-:R-:W-:-:S04]  /*0480*/  SHF.L.U32 R11, R11, 0xc, RZ ;  /* 0x0000000c0b0b7819 */ /* 0x010fc800000006ff */
[----:B------:R-:W-:Y:S02]  /*0490*/  LOP3.LUT R18, R10, R11, RZ, 0xfc, !PT ;  /* 0x0000000b0a127212 */ /* 0x000fe400078efcff */
[----:B-----5:R-:W-:Y:S01]  /*04a0*/  LOP3.LUT R19, R4, R9, RZ, 0xfc, !PT ;  /* 0x0000000904137212 */ /* 0x020fe200078efcff */
[----:B------:R-:W-:Y:S01]  /*04b0*/  IMAD.WIDE.U32 R10, R17, 0x4, R14 ;  /* 0x00000004110a7825 */ /* 0x000fe200078e000e */
[----:B------:R-:W-:Y:S02]  /*04c0*/  MOV R4, R1 ;  /* 0x0000000100047202 */ /* 0x000fe40000000f00 */
[----:B------:R-:W-:-:S07]  /*04d0*/  LOP3.LUT R21, R19, R18, RZ, 0xfc, !PT ;  /* 0x0000001213157212 */ /* 0x000fce00078efcff */
.L_x_2899:
[----:B------:R-:W-:-:S13]  /*04e0*/  LOP3.LUT P0, RZ, R18, 0x8000, RZ, 0xc0, !PT ;  /* 0x0000800012ff7812 */ /* 0x000fda000780c0ff */
[----:B------:R-:W2:Y:S01]  /*04f0*/  @P0 LDG.E.CONSTANT R16, desc[UR8][R10.64] ;  /* 0x000000080a100981 */ /* 0x000ea2000c1e9900 */
[----:B------:R-:W0:Y:S01]  /*0500*/  @P0 LDC R17, c[0x0][0x3ac] ;  /* 0x0000eb00ff110b82 */ /* 0x000e220000000800 */
[----:B------:R-:W-:Y:S02]  /*0510*/  R2P PR, R18.B1, 0x70 ;  /* 0x0000007012007804 */ /* 0x000fe40000001000 */
[----:B------:R-:W3:Y:S05]  /*0520*/  @P0 LDL R23, [R4] ;  /* 0x0000000004170983 */ /* 0x000eea0000100800 */
[----:B------:R-:W1:Y:S06]  /*0530*/  @P0 LDC.64 R12, c[0x0][0x388] ;  /* 0x0000e200ff0c0b82 */ /* 0x000e6c0000000a00 */
[----:B------:R-:W4:Y:S02]  /*0540*/  @P6 LDG.E.CONSTANT R25, desc[UR8][R10.64] ;  /* 0x000000080a196981 */ /* 0x000f24000c1e9900 */
[----:B------:R-:W5:Y:S01]  /*0550*/  @P6 LDC R26, c[0x0][0x3ac] ;  /* 0x0000eb00ff1a6b82 */ /* 0x000f620000000800 */
[----:B--2---:R-:W-:-:S05]  /*0560*/  @P0 LEA R16, R16, UR4, 0x3 ;  /* 0x0000000410100c11 */ /* 0x004fca000f8e18ff */
[----:B0-----:R-:W-:-:S04]  /*0570*/  @P0 IMAD R17, R16, R17, RZ ;  /* 0x0000001110110224 */ /* 0x001fc800078e02ff */
[----:B-1----:R-:W-:Y:S02]  /*0580*/  @P0 IMAD.WIDE R12, R17, 0x4, R12 ;  /* 0x00000004110c0825 */ /* 0x002fe400078e020c */
[----:B------:R-:W0:Y:S04]  /*0590*/  @P6 LDC.64 R16, c[0x0][0x388] ;  /* 0x0000e200ff106b82 */ /* 0x000e280000000a00 */
[----:B------:R-:W3:Y:S01]  /*05a0*/  @P0 LDG.E.CONSTANT R12, desc[UR8][R12.64] ;  /* 0x000000080c0c0981 */ /* 0x000ee2000c1e9900 */
[----:B----4-:R-:W-:-:S05]  /*05b0*/  @P6 LEA R25, R25, UR4, 0x3 ;  /* 0x0000000419196c11 */ /* 0x010fca000f8e18ff */
[----:B-----5:R-:W-:Y:S02]  /*05c0*/  @P6 IMAD R27, R25, R26, RZ ;  /* 0x0000001a191b6224 */ /* 0x020fe400078e02ff */
[----:B------:R-:W2:Y:S01]  /*05d0*/  @P5 LDG.E.CONSTANT R25, desc[UR8][R10.64] ;  /* 0x000000080a195981 */ /* 0x000ea2000c1e9900 */
[----:B------:R-:W1:Y:S01]  /*05e0*/  @P5 LDC R26, c[0x0][0x3ac] ;  /* 0x0000eb00ff1a5b82 */ /* 0x000e620000000800 */
[----:B0-----:R-:W-:-:S06]  /*05f0*/  @P6 IMAD.WIDE R16, R27, 0x4, R16 ;  /* 0x000000041b106825 */ /* 0x001fcc00078e0210 */
[----:B------:R-:W4:Y:S01]  /*0600*/  @P6 LDG.E.CONSTANT R16, desc[UR8][R16.64+0x4] ;  /* 0x0000040810106981 */ /* 0x000f22000c1e9900 */
[----:B---3--:R-:W-:Y:S02]  /*0610*/  @P0 FADD R29, R12, R23 ;  /* 0x000000170c1d0221 */ /* 0x008fe40000000000 */
[----:B------:R-:W0:Y:S01]  /*0620*/  @P5 LDC.64 R12, c[0x0][0x388] ;  /* 0x0000e200ff0c5b82 */ /* 0x000e220000000a00 */
[----:B------:R-:W3:Y:S04]  /*0630*/  @P4 LDG.E.CONSTANT R23, desc[UR8][R10.64] ;  /* 0x000000080a174981 */ /* 0x000ee8000c1e9900 */
[----:B------:R5:W-:Y:S04]  /*0640*/  @P0 STL [R4], R29 ;  /* 0x0000001d04000387 */ /* 0x000be80000100800 */
[----:B------:R-:W4:Y:S01]  /*0650*/  @P6 LDL R27, [R4] ;  /* 0x00000000041b6983 */ /* 0x000f220000100800 */
[----:B--2---:R-:W-:-:S05]  /*0660*/  @P5 LEA R25, R25, UR4, 0x3 ;  /* 0x0000000419195c11 */ /* 0x004fca000f8e18ff */
[----:B-1----:R-:W-:Y:S02]  /*0670*/  @P5 IMAD R25, R25, R26, RZ ;  /* 0x0000001a19195224 */ /* 0x002fe400078e02ff */
[----:B------:R-:W5:Y:S02]  /*0680*/  @P4 LDC R26, c[0x0][0x3ac] ;  /* 0x0000eb00ff1a4b82 */ /* 0x000f640000000800 */
[----:B0-----:R-:W-:-:S06]  /*0690*/  @P5 IMAD.WIDE R12, R25, 0x4, R12 ;  /* 0x00000004190c5825 */ /* 0x001fcc00078e020c */
[----:B------:R-:W2:Y:S01]  /*06a0*/  @P5 LDG.E.CONSTANT R12, desc[UR8][R12.64+0x8] ;  /* 0x000008080c0c5981 */ /* 0x000ea2000c1e9900 */
[----:B----4-:R-:W-:Y:S02]  /*06b0*/  @P6 FADD R27, R16, R27 ;  /* 0x0000001b101b6221 */ /* 0x010fe40000000000 */
[----:B------:R-:W0:Y:S03]  /*06c0*/  @P4 LDC.64 R16, c[0x0][0x388] ;  /* 0x0000e200ff104b82 */ /* 0x000e260000000a00 */
[----:B------:R1:W-:Y:S04]  /*06d0*/  @P6 STL [R4], R27 ;  /* 0x0000001b04006387 */ /* 0x0003e80000100800 */
[----:B------:R-:W2:Y:S01]  /*06e0*/  @P5 LDL R25, [R4] ;  /* 0x0000000004195983 */ /* 0x000ea20000100800 */
[----:B------:R-:W-:-:S02]  /*06f0*/  R2P PR, R21.B1, 0xf ;  /* 0x0000000f15007804 */ /* 0x000fc40000001000 */
[----:B---3--:R-:W-:-:S05]  /*0700*/  @P4 LEA R23, R23, UR4, 0x3 ;  /* 0x0000000417174c11 */ /* 0x008fca000f8e18ff */
[----:B-----5:R-:W-:-:S06]  /*0710*/  @P4 IMAD R29, R23, R26, RZ ;  /* 0x0000001a171d4224 */ /* 0x020fcc00078e02ff */
[----:B------:R-:W3:Y:S01]  /*0720*/  @P3 LDG.E.CONSTANT R23, desc[UR8][R10.64] ;  /* 0x000000080a173981 */ /* 0x000ee2000c1e9900 */
[----:B------:R-:W1:Y:S01]  /*0730*/  @P3 LDC R26, c[0x0][0x3ac] ;  /* 0x0000eb00ff1a3b82 */ /* 0x000e620000000800 */
[----:B0-----:R-:W-:-:S06]  /*0740*/  @P4 IMAD.WIDE R16, R29, 0x4, R16 ;  /* 0x000000041d104825 */ /* 0x001fcc00078e0210 */
[----:B------:R-:W4:Y:S01]  /*0750*/  @P4 LDG.E.CONSTANT R16, desc[UR8][R16.64+0xc] ;  /* 0x00000c0810104981 */ /* 0x000f22000c1e9900 */
[----:B--2---:R-:W-:Y:S02]  /*0760*/  @P5 FADD R29, R12, R25 ;  /* 0x000000190c1d5221 */ /* 0x004fe40000000000 */
[----:B------:R-:W0:Y:S03]  /*0770*/  @P3 LDC.64 R12, c[0x0][0x388] ;  /* 0x0000e200ff0c3b82 */ /* 0x000e260000000a00 */
[----:B------:R2:W-:Y:S04]  /*0780*/  @P5 STL [R4], R29 ;  /* 0x0000001d04005387 */ /* 0x0005e80000100800 */
[----:B------:R-:W4:Y:S01]  /*0790*/  @P4 LDL R25, [R4] ;  /* 0x0000000004194983 */ /* 0x000f220000100800 */
[----:B---3--:R-:W-:-:S05]  /*07a0*/  @P3 LEA R23, R23, UR4, 0x3 ;  /* 0x0000000417173c11 */ /* 0x008fca000f8e18ff */
[----:B-1----:R-:W-:Y:S02]  /*07b0*/  @P3 IMAD R27, R23, R26, RZ ;  /* 0x0000001a171b3224 */ /* 0x002fe400078e02ff */
[----:B------:R-:W3:Y:S01]  /*07c0*/  @P2 LDG.E.CONSTANT R23, desc[UR8][R10.64] ;  /* 0x000000080a172981 */ /* 0x000ee2000c1e9900 */
[----:B------:R-:W2:Y:S01]  /*07d0*/  @P2 LDC R26, c[0x0][0x3ac] ;  /* 0x0000eb00ff1a2b82 */ /* 0x000ea20000000800 */
[----:B0-----:R-:W-:-:S06]  /*07e0*/  @P3 IMAD.WIDE R12, R27, 0x4, R12 ;  /* 0x000000041b0c3825 */ /* 0x001fcc00078e020c */
[----:B------:R-:W5:Y:S01]  /*07f0*/  @P3 LDG.E.CONSTANT R12, desc[UR8][R12.64] ;  /* 0x000000080c0c3981 */ /* 0x000f62000c1e9900 */
[----:B----4-:R-:W-:Y:S02]  /*0800*/  @P4 FADD R27, R16, R25 ;  /* 0x00000019101b4221 */ /* 0x010fe40000000000 */
[----:B------:R-:W0:Y:S03]  /*0810*/  @P2 LDC.64 R16, c[0x0][0x388] ;  /* 0x0000e200ff102b82 */ /* 0x000e260000000a00 */
[----:B------:R1:W-:Y:S04]  /*0820*/  @P4 STL [R4], R27 ;  /* 0x0000001b04004387 */ /* 0x0003e80000100800 */
[----:B------:R-:W5:Y:S01]  /*0830*/  @P3 LDL R25, [R4] ;  /* 0x0000000004193983 */ /* 0x000f620000100800 */
[----:B---3--:R-:W-:-:S05]  /*0840*/  @P2 LEA R23, R23, UR4, 0x3 ;  /* 0x0000000417172c11 */ /* 0x008fca000f8e18ff */
[----:B--2---:R-:W-:Y:S02]  /*0850*/  @P2 IMAD R29, R23, R26, RZ ;  /* 0x0000001a171d2224 */ /* 0x004fe400078e02ff */
[----:B------:R-:W2:Y:S01]  /*0860*/  @P1 LDG.E.CONSTANT R23, desc[UR8][R10.64] ;  /* 0x000000080a171981 */ /* 0x000ea2000c1e9900 */
[----:B------:R-:W1:Y:S01]  /*0870*/  @P1 LDC R26, c[0x0][0x3ac] ;  /* 0x0000eb00ff1a1b82 */ /* 0x000e620000000800 */
[----:B0-----:R-:W-:-:S06]  /*0880*/  @P2 IMAD.WIDE R16, R29, 0x4, R16 ;  /* 0x000000041d102825 */ /* 0x001fcc00078e0210 */
[----:B------:R-:W3:Y:S01]  /*0890*/  @P2 LDG.E.CONSTANT R16, desc[UR8][R16.64+0x4] ;  /* 0x0000040810102981 */ /* 0x000ee2000c1e9900 */
[----:B-----5:R-:W-:Y:S02]  /*08a0*/  @P3 FADD R29, R12, R25 ;  /* 0x000000190c1d3221 */ /* 0x020fe40000000000 */
[----:B------:R-:W0:Y:S03]  /*08b0*/  @P1 LDC.64 R12, c[0x0][0x388] ;  /* 0x0000e200ff0c1b82 */ /* 0x000e260000000a00 */
[----:B------:R4:W-:Y:S04]  /*08c0*/  @P3 STL [R4], R29 ;  /* 0x0000001d04003387 */ /* 0x0009e80000100800 */
[----:B------:R-:W3:Y:S01]  /*08d0*/  @P2 LDL R25, [R4] ;  /* 0x0000000004192983 */ /* 0x000ee20000100800 */
[----:B--2---:R-:W-:-:S05]  /*08e0*/  @P1 LEA R23, R23, UR4, 0x3 ;  /* 0x0000000417171c11 */ /* 0x004fca000f8e18ff */
[----:B-1----:R-:W-:Y:S02]  /*08f0*/  @P1 IMAD R27, R23, R26, RZ ;  /* 0x0000001a171b1224 */ /* 0x002fe400078e02ff */
[----:B------:R-:W2:Y:S01]  /*0900*/  @P0 LDG.E.CONSTANT R23, desc[UR8][R10.64] ;  /* 0x000000080a170981 */ /* 0x000ea2000c1e9900 */
[----:B------:R-:W4:Y:S01]  /*0910*/  @P0 LDC R26, c[0x0][0x3ac] ;  /* 0x0000eb00ff1a0b82 */ /* 0x000f220000000800 */
[----:B0-----:R-:W-:-:S06]  /*0920*/  @P1 IMAD.WIDE R12, R27, 0x4, R12 ;  /* 0x000000041b0c1825 */ /* 0x001fcc00078e020c */
[----:B------:R-:W5:Y:S01]  /*0930*/  @P1 LDG.E.CONSTANT R12, desc[UR8][R12.64+0x8] ;  /* 0x000008080c0c1981 */ /* 0x000f62000c1e9900 */
[----:B---3--:R-:W-:Y:S02]  /*0940*/  @P2 FADD R27, R16, R25 ;  /* 0x00000019101b2221 */ /* 0x008fe40000000000 */
[----:B------:R-:W0:Y:S03]  /*0950*/  @P0 LDC.64 R16, c[0x0][0x388] ;  /* 0x0000e200ff100b82 */ /* 0x000e260000000a00 */
[----:B------:R1:W-:Y:S04]  /*0960*/  @P2 STL [R4], R27 ;  /* 0x0000001b04002387 */ /* 0x0003e80000100800 */
[----:B------:R-:W5:Y:S01]  /*0970*/  @P1 LDL R25, [R4] ;  /* 0x0000000004191983 */ /* 0x000f620000100800 */
[----:B------:R-:W-:-:S02]  /*0980*/  LOP3.LUT P2, RZ, R19, 0x80, RZ, 0xc0, !PT ;  /* 0x0000008013ff7812 */ /* 0x000fc4000784c0ff */
[----:B--2---:R-:W-:-:S05]  /*0990*/  @P0 LEA R23, R23, UR4, 0x3 ;  /* 0x0000000417170c11 */ /* 0x004fca000f8e18ff */
[----:B----4-:R-:W-:-:S06]  /*09a0*/  @P0 IMAD R29, R23, R26, RZ ;  /* 0x0000001a171d0224 */ /* 0x010fcc00078e02ff */
        /* <DEDUP_REMOVED lines=8> */
[----:B------:R-:W-:-:S02]  /*0a30*/  R2P PR, R19, 0x70 ;  /* 0x0000007013007804 */ /* 0x000fc40000000000 */
[----:B--2---:R-:W-:-:S05]  /*0a40*/  @P2 LEA R23, R23, UR4, 0x3 ;  /* 0x0000000417172c11 */ /* 0x004fca000f8e18ff */
[----:B-1----:R-:W-:-:S06]  /*0a50*/  @P2 IMAD R27, R23, R26, RZ ;  /* 0x0000001a171b2224 */ /* 0x002fcc00078e02ff */
        /* <DEDUP_REMOVED lines=8> */
[----:B--2---:R-:W-:-:S05]  /*0ae0*/  @P6 LEA R23, R23, UR4, 0x3 ;  /* 0x0000000417176c11 */ /* 0x004fca000f8e18ff */
[----:B----4-:R-:W-:Y:S02]  /*0af0*/  @P6 IMAD R29, R23, R26, RZ ;  /* 0x0000001a171d6224 */ /* 0x010fe400078e02ff */
        /* <DEDUP_REMOVED lines=18> */
[----:B------:R-:W-:-:S02]  /*0c20*/  R2P PR, R9, 0xf ;  /* 0x0000000f09007804 */ /* 0x000fc40000000000 */
        /* <DEDUP_REMOVED lines=28> */
[----:B------:R-:W-:Y:S04]  /*0df0*/  @P3 STL [R4], R29 ;  /* 0x0000001d04003387 */ /* 0x000fe80000100800 */
[----:B------:R-:W3:Y:S01]  /*0e00*/  @P2 LDL R25, [R4] ;  /* 0x0000000004192983 */ /* 0x000ee20000100800 */
[----:B--2---:R-:W-:-:S05]  /*0e10*/  @P1 LEA R23, R23, UR4, 0x3 ;  /* 0x0000000417171c11 */ /* 0x004fca000f8e18ff */
[----:B-1----:R-:W-:Y:S02]  /*0e20*/  @P1 IMAD R27, R23, R26, RZ ;  /* 0x0000001a171b1224 */ /* 0x002fe400078e02ff */
[----:B------:R-:W2:Y:S01]  /*0e30*/  @P0 LDG.E.CONSTANT R23, desc[UR8][R10.64] ;  /* 0x000000080a170981 */ /* 0x000ea2000c1e9900 */
[----:B------:R-:W1:Y:S01]  /*0e40*/  @P0 LDC R26, c[0x0][0x3ac] ;  /* 0x0000eb00ff1a0b82 */ /* 0x000e620000000800 */
[----:B0-----:R-:W-:-:S06]  /*0e50*/  @P1 IMAD.WIDE R12, R27, 0x4, R12 ;  /* 0x000000041b0c1825 */ /* 0x001fcc00078e020c */
[----:B------:R-:W4:Y:S01]  /*0e60*/  @P1 LDG.E.CONSTANT R12, desc[UR8][R12.64+0x8] ;  /* 0x000008080c0c1981 */ /* 0x000f22000c1e9900 */
[----:B---3--:R-:W-:Y:S02]  /*0e70*/  @P2 FADD R27, R16, R25 ;  /* 0x00000019101b2221 */ /* 0x008fe40000000000 */
[----:B------:R-:W0:Y:S03]  /*0e80*/  @P0 LDC.64 R16, c[0x0][0x388] ;  /* 0x0000e200ff100b82 */ /* 0x000e260000000a00 */
[----:B------:R-:W-:Y:S04]  /*0e90*/  @P2 STL [R4], R27 ;  /* 0x0000001b04002387 */ /* 0x000fe80000100800 */
[----:B------:R-:W4:Y:S01]  /*0ea0*/  @P1 LDL R25, [R4] ;  /* 0x0000000004191983 */ /* 0x000f220000100800 */
[----:B--2---:R-:W-:-:S05]  /*0eb0*/  @P0 LEA R23, R23, UR4, 0x3 ;  /* 0x0000000417170c11 */ /* 0x004fca000f8e18ff */
[----:B-1----:R-:W-:-:S04]  /*0ec0*/  @P0 IMAD R23, R23, R26, RZ ;  /* 0x0000001a17170224 */ /* 0x002fc800078e02ff */
[----:B0-----:R-:W-:-:S06]  /*0ed0*/  @P0 IMAD.WIDE R16, R23, 0x4, R16 ;  /* 0x0000000417100825 */ /* 0x001fcc00078e0210 */
[----:B------:R-:W2:Y:S01]  /*0ee0*/  @P0 LDG.E.CONSTANT R16, desc[UR8][R16.64+0xc] ;  /* 0x00000c0810100981 */ /* 0x000ea2000c1e9900 */
[----:B----4-:R-:W-:-:S05]  /*0ef0*/  @P1 FADD R25, R12, R25 ;  /* 0x000000190c191221 */ /* 0x010fca0000000000 */
[----:B------:R-:W-:Y:S04]  /*0f00*/  @P1 STL [R4], R25 ;  /* 0x0000001904001387 */ /* 0x000fe80000100800 */
[----:B------:R-:W2:Y:S01]  /*0f10*/  @P0 LDL R13, [R4] ;  /* 0x00000000040d0983 */ /* 0x000ea20000100800 */
[----:B------:R-:W-:-:S04]  /*0f20*/  UIADD3 UR5, UPT, UPT, UR5, 0x1, URZ ;  /* 0x0000000105057890 */ /* 0x000fc8000fffe0ff */
[----:B------:R-:W-:Y:S02]  /*0f30*/  UISETP.NE.AND UP0, UPT, UR5, URZ, UPT ;  /* 0x000000ff0500728c */ /* 0x000fe4000bf05270 */
[----:B------:R-:W-:Y:S01]  /*0f40*/  UIADD3 UR4, UPT, UPT, UR4, 0x1, URZ ;  /* 0x0000000104047890 */ /* 0x000fe2000fffe0ff */
[----:B--2---:R-:W-:-:S05]  /*0f50*/  @P0 FADD R13, R16, R13 ;  /* 0x0000000d100d0221 */ /* 0x004fca0000000000 */
[----:B------:R0:W-:Y:S02]  /*0f60*/  @P0 STL [R4], R13 ;  /* 0x0000000d04000387 */ /* 0x0001e40000100800 */
[----:B0-----:R-:W-:Y:S01]  /*0f70*/  VIADD R4, R4, 0x4 ;  /* 0x0000000404047836 */ /* 0x001fe20000000000 */
[----:B------:R-:W-:Y:S06]  /*0f80*/  BRA.U UP0, `(.L_x_2899) ;  /* 0xfffffff500547547 */ /* 0x000fec000b83ffff */
[----:B------:R-:W-:-:S13]  /*0f90*/  ISETP.NE.AND P6, PT, R20, RZ, PT ;  /* 0x000000ff1400720c */ /* 0x000fda0003fc5270 */
[----:B------:R-:W-:Y:S05]  /*0fa0*/  @!P6 BRA `(.L_x_2900) ;  /* 0xfffffff000f4e947 */ /* 0x000fea000383ffff */
[----:B------:R-:W-:Y:S05]  /*0fb0*/  BRA `(.L_x_2897) ;  /* 0x0000000000107947 */ /* 0x000fea0003800000 */
.L_x_2898:
[----:B------:R-:W-:-:S04]  /*0fc0*/  VIMNMX R6, PT, PT, R6, 0x20, !PT ;  /* 0x0000002006067848 */ /* 0x000fc80007fe0100 */
[----:B------:R-:W-:-:S04]  /*0fd0*/  IADD3 R6, PT, PT, R6, -0x1, RZ ;  /* 0xffffffff06067810 */ /* 0x000fc80007ffe0ff */
[----:B------:R-:W-:-:S04]  /*0fe0*/  LOP3.LUT R6, R6, 0xffffffe0, RZ, 0xc0, !PT ;  /* 0xffffffe006067812 */ /* 0x000fc800078ec0ff */
[----:B------:R-:W-:-:S07]  /*0ff0*/  IADD3 R5, PT, PT, R6, 0x20, RZ ;  /* 0x0000002006057810 */ /* 0x000fce0007ffe0ff */
.L_x_2897:
[C---:B------:R-:W-:Y:S01]  /*1000*/  LOP3.LUT R4, R22.reuse, 0x3ffffffc, RZ, 0xc0, !PT ;  /* 0x3ffffffc16047812 */ /* 0x040fe200078ec0ff */
[----:B------:R-:W0:Y:S01]  /*1010*/  LDC R25, c[0x0][0x3ac] ;  /* 0x0000eb00ff197b82 */ /* 0x000e220000000800 */
[----:B------:R-:W-:Y:S02]  /*1020*/  LOP3.LUT R6, R22, 0x3, RZ, 0xc0, !PT ;  /* 0x0000000316067812 */ /* 0x000fe400078ec0ff */
[----:B------:R-:W-:Y:S01]  /*1030*/  SHF.L.U32 R16, R0, 0x2, RZ ;  /* 0x0000000200107819 */ /* 0x000fe200000006ff */
[----:B------:R-:W-:-:S05]  /*1040*/  IMAD.IADD R19, R4, 0x1, R5 ;  /* 0x0000000104137824 */ /* 0x000fca00078e0205 */
[----:B------:R-:W-:-:S04]  /*1050*/  LEA R19, R19, R6, 0x2 ;  /* 0x0000000613137211 */ /* 0x000fc800078e10ff */
[C---:B------:R-:W-:Y:S01]  /*1060*/  IADD3 R9, PT, PT, R19.reuse, 0x8, RZ ;  /* 0x0000000813097810 */ /* 0x040fe20007ffe0ff */
[C---:B------:R-:W-:Y:S01]  /*1070*/  VIADD R7, R19.reuse, 0x4 ;  /* 0x0000000413077836 */ /* 0x040fe20000000000 */
[-C--:B------:R-:W-:Y:S02]  /*1080*/  ISETP.GE.U32.AND P0, PT, R19, R16.reuse, PT ;  /* 0x000000101300720c */ /* 0x080fe40003f06070 */
[-C--:B------:R-:W-:Y:S02]  /*1090*/  ISETP.GE.U32.AND P2, PT, R9, R16.reuse, PT ;  /* 0x000000100900720c */ /* 0x080fe40003f46070 */
[----:B------:R-:W-:Y:S02]  /*10a0*/  ISETP.GE.U32.AND P1, PT, R7, R16, PT ;  /* 0x000000100700720c */ /* 0x000fe40003f26070 */
[----:B------:R-:W-:-:S04]  /*10b0*/  IADD3 R8, P3, PT, R19, R2, RZ ;  /* 0x0000000213087210 */ /* 0x000fc80007f7e0ff */
[----:B------:R-:W-:-:S05]  /*10c0*/  IADD3.X R9, PT, PT, RZ, R3, RZ, P3, !PT ;  /* 0x00000003ff097210 */ /* 0x000fca0001ffe4ff */
[----:B------:R-:W2:Y:S04]  /*10d0*/  @!P0 LDG.E.U8.CONSTANT R6, desc[UR8][R8.64] ;  /* 0x0000000808068981 */ /* 0x000ea8000c1e9100 */
[----:B------:R-:W3:Y:S04]  /*10e0*/  @!P1 LDG.E.U8.CONSTANT R2, desc[UR8][R8.64+0x4] ;  /* 0x0000040808029981 */ /* 0x000ee8000c1e9100 */
[----:B------:R-:W4:Y:S01]  /*10f0*/  @!P2 LDG.E.U8.CONSTANT R4, desc[UR8][R8.64+0x8] ;  /* 0x000008080804a981 */ /* 0x000f22000c1e9100 */
[----:B0-----:R-:W-:Y:S01]  /*1100*/  ISETP.GE.AND P3, PT, R25, 0x1, PT ;  /* 0x000000011900780c */ /* 0x001fe20003f66270 */
[----:B------:R-:W-:Y:S01]  /*1110*/  IMAD.MOV.U32 R17, RZ, RZ, RZ ;  /* 0x000000ffff117224 */ /* 0x000fe200078e00ff */
[----:B------:R-:W-:-:S02]  /*1120*/  MOV R0, RZ ;  /* 0x000000ff00007202 */ /* 0x000fc40000000f00 */
[----:B------:R-:W-:Y:S01]  /*1130*/  MOV R3, RZ ;  /* 0x000000ff00037202 */ /* 0x000fe20000000f00 */
[----:B--2---:R-:W-:Y:S01]  /*1140*/  @!P0 IMAD.SHL.U32 R17, R6, 0x1000, RZ ;  /* 0x0000100006118824 */ /* 0x004fe200078e00ff */
[----:B---3--:R-:W-:Y:S02]  /*1150*/  @!P1 SHF.L.U32 R0, R2, 0x8, RZ ;  /* 0x0000000802009819 */ /* 0x008fe400000006ff */
[----:B----4-:R-:W-:-:S04]  /*1160*/  @!P2 SHF.L.U32 R3, R4, 0x4, RZ ;  /* 0x000000040403a819 */ /* 0x010fc800000006ff */
[----:B------:R-:W-:Y:S01]  /*1170*/  LOP3.LUT R17, R3, R0, R17, 0xfe, !PT ;  /* 0x0000000003117212 */ /* 0x000fe200078efe11 */
[----:B------:R-:W-:Y:S06]  /*1180*/  @!P3 EXIT ;  /* 0x000000000000b94d */ /* 0x000fec0003800000 */
[C---:B------:R-:W-:Y:S02]  /*1190*/  LOP3.LUT P0, RZ, R17.reuse, 0x8000, RZ, 0xc0, !PT ;  /* 0x0000800011ff7812 */ /* 0x040fe4000780c0ff */
[----:B------:R-:W-:Y:S02]  /*11a0*/  LEA.HI R5, R22, R5, RZ, 0x1e ;  /* 0x0000000516057211 */ /* 0x000fe400078ff0ff */
[----:B------:R-:W-:Y:S01]  /*11b0*/  LOP3.LUT R23, R17, 0x4000, RZ, 0xc0, !PT ;  /* 0x0000400011177812 */ /* 0x000fe200078ec0ff */
[----:B------:R-:W-:Y:S01]  /*11c0*/  VIADD R19, R19, 0xc ;  /* 0x0000000c13137836 */ /* 0x000fe20000000000 */
[----:B------:R-:W0:Y:S01]  /*11d0*/  LDCU.64 UR6, c[0x0][0x390] ;  /* 0x00007200ff0677ac */ /* 0x000e220008000a00 */
[----:B------:R-:W-:-:S06]  /*11e0*/  IMAD.WIDE.U32 R14, R5, 0x4, R14 ;  /* 0x00000004050e7825 */ /* 0x000fcc00078e000e */
[----:B------:R-:W2:Y:S01]  /*11f0*/  @P0 LDG.E.CONSTANT R0, desc[UR8][R14.64] ;  /* 0x000000080e000981 */ /* 0x000ea2000c1e9900 */
[----:B------:R-:W1:Y:S01]  /*1200*/  @P0 LDC.64 R2, c[0x0][0x388] ;  /* 0x0000e200ff020b82 */ /* 0x000e620000000a00 */
[----:B------:R-:W-:Y:S02]  /*1210*/  ISETP.NE.AND P1, PT, R23, RZ, PT ;  /* 0x000000ff1700720c */ /* 0x000fe40003f25270 */
[----:B------:R-:W3:Y:S11]  /*1220*/  @P0 LDL R13, [R1] ;  /* 0x00000000010d0983 */ /* 0x000ef60000100800 */
[----:B------:R-:W4:Y:S01]  /*1230*/  @P1 LDG.E.CONSTANT R6, desc[UR8][R14.64] ;  /* 0x000000080e061981 */ /* 0x000f22000c1e9900 */
[----:B--2---:R-:W-:-:S04]  /*1240*/  @P0 IMAD.SHL.U32 R0, R0, 0x8, RZ ;  /* 0x0000000800000824 */ /* 0x004fc800078e00ff */
[----:B------:R-:W-:-:S04]  /*1250*/  @P0 IMAD R5, R0, R25, RZ ;  /* 0x0000001900050224 */ /* 0x000fc800078e02ff */
[----:B-1----:R-:W-:Y:S02]  /*1260*/  @P0 IMAD.WIDE R4, R5, 0x4, R2 ;  /* 0x0000000405040825 */ /* 0x002fe400078e0202 */
[----:B------:R-:W1:Y:S04]  /*1270*/  @P1 LDC.64 R2, c[0x0][0x388] ;  /* 0x0000e200ff021b82 */ /* 0x000e680000000a00 */
[----:B------:R-:W3:Y:S01]  /*1280*/  @P0 LDG.E.CONSTANT R4, desc[UR8][R4.64] ;  /* 0x0000000804040981 */ /* 0x000ee2000c1e9900 */
[----:B------:R-:W-:-:S04]  /*1290*/  LOP3.LUT R0, R17, 0x2000, RZ, 0xc0, !PT ;  /* 0x0000200011007812 */ /* 0x000fc800078ec0ff */
[----:B------:R-:W-:Y:S02]  /*12a0*/  ISETP.NE.AND P2, PT, R0, RZ, PT ;  /* 0x000000ff0000720c */ /* 0x000fe40003f45270 */
[----:B----4-:R-:W-:-:S05]  /*12b0*/  @P1 SHF.L.U32 R6, R6, 0x3, RZ ;  /* 0x0000000306061819 */ /* 0x010fca00000006ff */
[----:B------:R-:W-:-:S06]  /*12c0*/  @P1 IMAD R7, R6, R25, RZ ;  /* 0x0000001906071224 */ /* 0x000fcc00078e02ff */
[----:B------:R-:W2:Y:S01]  /*12d0*/  @P2 LDG.E.CONSTANT R11, desc[UR8][R14.64] ;  /* 0x000000080e0b2981 */ /* 0x000ea2000c1e9900 */
[----:B-1----:R-:W-:-:S06]  /*12e0*/  @P1 IMAD.WIDE R6, R7, 0x4, R2 ;  /* 0x0000000407061825 */ /* 0x002fcc00078e0202 */
[----:B------:R-:W4:Y:S01]  /*12f0*/  @P1 LDG.E.CONSTANT R6, desc[UR8][R6.64+0x4] ;  /* 0x0000040806061981 */ /* 0x000f22000c1e9900 */
[----:B---3--:R-:W-:Y:S02]  /*1300*/  @P0 FADD R10, R4, R13 ;  /* 0x0000000d040a0221 */ /* 0x008fe40000000000 */
[----:B------:R-:W1:Y:S03]  /*1310*/  @P2 LDC.64 R4, c[0x0][0x388] ;  /* 0x0000e200ff042b82 */ /* 0x000e660000000a00 */
[----:B------:R3:W-:Y:S04]  /*1320*/  @P0 STL [R1], R10 ;  /* 0x0000000a01000387 */ /* 0x0007e80000100800 */
[----:B------:R-:W4:Y:S01]  /*1330*/  @P1 LDL R3, [R1] ;  /* 0x0000000001031983 */ /* 0x000f220000100800 */
[----:B------:R-:W-:-:S04]  /*1340*/  LOP3.LUT R2, R17, 0x1000, RZ, 0xc0, !PT ;  /* 0x0000100011027812 */ /* 0x000fc800078ec0ff */
[----:B------:R-:W-:Y:S02]  /*1350*/  ISETP.NE.AND P3, PT, R2, RZ, PT ;  /* 0x000000ff0200720c */ /* 0x000fe40003f65270 */
[----:B--2---:R-:W-:-:S05]  /*1360*/  @P2 SHF.L.U32 R12, R11, 0x3, RZ ;  /* 0x000000030b0c2819 */ /* 0x004fca00000006ff */
[----:B------:R-:W-:-:S06]  /*1370*/  @P2 IMAD R11, R12, R25, RZ ;  /* 0x000000190c0b2224 */ /* 0x000fcc00078e02ff */
[----:B------:R-:W3:Y:S01]  /*1380*/  @P3 LDG.E.CONSTANT R13, desc[UR8][R14.64] ;  /* 0x000000080e0d3981 */ /* 0x000ee2000c1e9900 */
[----:B-1----:R-:W-:-:S06]  /*1390*/  @P2 IMAD.WIDE R4, R11, 0x4, R4 ;  /* 0x000000040b042825 */ /* 0x002fcc00078e0204 */
[----:B------:R-:W2:Y:S01]  /*13a0*/  @P2 LDG.E.CONSTANT R4, desc[UR8][R4.64+0x8] ;  /* 0x0000080804042981 */ /* 0x000ea2000c1e9900 */
[----:B----4-:R-:W-:Y:S02]  /*13b0*/  @P1 FADD R12, R6, R3 ;  /* 0x00000003060c1221 */ /* 0x010fe40000000000 */
[----:B------:R-:W1:Y:S03]  /*13c0*/  @P3 LDC.64 R6, c[0x0][0x388] ;  /* 0x0000e200ff063b82 */ /* 0x000e660000000a00 */
[----:B------:R4:W-:Y:S04]  /*13d0*/  @P1 STL [R1], R12 ;  /* 0x0000000c01001387 */ /* 0x0009e80000100800 */
[----:B------:R-:W2:Y:S01]  /*13e0*/  @P2 LDL R11, [R1] ;  /* 0x00000000010b2983 */ /* 0x000ea20000100800 */
[----:B------:R-:W-:-:S04]  /*13f0*/  LOP3.LUT R3, R17, 0x800, RZ, 0xc0, !PT ;  /* 0x0000080011037812 */ /* 0x000fc800078ec0ff */
[----:B------:R-:W-:Y:S01]  /*1400*/  ISETP.NE.AND P1, PT, R3, RZ, PT ;  /* 0x000000ff0300720c */ /* 0x000fe20003f25270 */
[----:B---3--:R-:W-:-:S04]  /*1410*/  @P3 IMAD.SHL.U32 R10, R13, 0x8, RZ ;  /* 0x000000080d0a3824 */ /* 0x008fc800078e00ff */
[----:B------:R-:W-:-:S08]  /*1420*/  @P3 IMAD R13, R10, R25, RZ ;  /* 0x000000190a0d3224 */ /* 0x000fd000078e02ff */
[----:B------:R-:W3:Y:S01]  /*1430*/  @P1 LDG.E.CONSTANT R20, desc[UR8][R14.64] ;  /* 0x000000080e141981 */ /* 0x000ee2000c1e9900 */
[----:B-1----:R-:W-:-:S06]  /*1440*/  @P3 IMAD.WIDE R6, R13, 0x4, R6 ;  /* 0x000000040d063825 */ /* 0x002fcc00078e0206 */
[----:B------:R-:W5:Y:S01]  /*1450*/  @P3 LDG.E.CONSTANT R6, desc[UR8][R6.64+0xc] ;  /* 0x00000c0806063981 */ /* 0x000f62000c1e9900 */
[----:B--2---:R-:W-:Y:S02]  /*1460*/  @P2 FADD R18, R4, R11 ;  /* 0x0000000b04122221 */ /* 0x004fe40000000000 */
[----:B------:R-:W1:Y:S03]  /*1470*/  @P1 LDC.64 R10, c[0x0][0x388] ;  /* 0x0000e200ff0a1b82 */ /* 0x000e660000000a00 */
[----:B------:R2:W-:Y:S04]  /*1480*/  @P2 STL [R1], R18 ;  /* 0x0000001201002387 */ /* 0x0005e80000100800 */
[----:B------:R-:W5:Y:S01]  /*1490*/  @P3 LDL R5, [R1] ;  /* 0x0000000001053983 */ /* 0x000f620000100800 */
[----:B------:R-:W-:-:S04]  /*14a0*/  LOP3.LUT R4, R17, 0x400, RZ, 0xc0, !PT ;  /* 0x0000040011047812 */ /* 0x000fc800078ec0ff */
[----:B------:R-:W-:Y:S02]  /*14b0*/  ISETP.NE.AND P2, PT, R4, RZ, PT ;  /* 0x000000ff0400720c */ /* 0x000fe40003f45270 */
[----:B---3--:R-:W-:-:S05]  /*14c0*/  @P1 SHF.L.U32 R20, R20, 0x3, RZ ;  /* 0x0000000314141819 */ /* 0x008fca00000006ff */
[----:B------:R-:W-:-:S06]  /*14d0*/  @P1 IMAD R13, R20, R25, RZ ;  /* 0x00000019140d1224 */ /* 0x000fcc00078e02ff */
[----:B----4-:R-:W3:Y:S01]  /*14e0*/  @P2 LDG.E.CONSTANT R12, desc[UR8][R14.64] ;  /* 0x000000080e0c2981 */ /* 0x010ee2000c1e9900 */
[----:B-1----:R-:W-:-:S06]  /*14f0*/  @P1 IMAD.WIDE R10, R13, 0x4, R10 ;  /* 0x000000040d0a1825 */ /* 0x002fcc00078e020a */
[----:B------:R-:W4:Y:S01]  /*1500*/  @P1 LDG.E.CONSTANT R11, desc[UR8][R10.64] ;  /* 0x000000080a0b1981 */ /* 0x000f22000c1e9900 */
[----:B-----5:R-:W-:Y:S02]  /*1510*/  @P3 FADD R20, R6, R5 ;  /* 0x0000000506143221 */ /* 0x020fe40000000000 */
[----:B------:R-:W1:Y:S03]  /*1520*/  @P2 LDC.64 R6, c[0x0][0x388] ;  /* 0x0000e200ff062b82 */ /* 0x000e660000000a00 */
[----:B------:R5:W-:Y:S04]  /*1530*/  @P3 STL [R1], R20 ;  /* 0x0000001401003387 */ /* 0x000be80000100800 */
[----:B------:R-:W4:Y:S01]  /*1540*/  @P1 LDL R26, [R1] ;  /* 0x00000000011a1983 */ /* 0x000f220000100800 */
[----:B------:R-:W-:-:S04]  /*1550*/  LOP3.LUT R5, R17, 0x200, RZ, 0xc0, !PT ;  /* 0x0000020011057812 */ /* 0x000fc800078ec0ff */
[----:B------:R-:W-:Y:S02]  /*1560*/  ISETP.NE.AND P3, PT, R5, RZ, PT ;  /* 0x000000ff0500720c */ /* 0x000fe40003f65270 */
[----:B---3--:R-:W-:-:S05]  /*1570*/  @P2 SHF.L.U32 R12, R12, 0x3, RZ ;  /* 0x000000030c0c2819 */ /* 0x008fca00000006ff */
[----:B------:R-:W-:-:S06]  /*1580*/  @P2 IMAD R13, R12, R25, RZ ;  /* 0x000000190c0d2224 */ /* 0x000fcc00078e02ff */
[----:B--2---:R-:W2:Y:S01]  /*1590*/  @P3 LDG.E.CONSTANT R18, desc[UR8][R14.64] ;  /* 0x000000080e123981 */ /* 0x004ea2000c1e9900 */
[----:B-1----:R-:W-:-:S06]  /*15a0*/  @P2 IMAD.WIDE R12, R13, 0x4, R6 ;  /* 0x000000040d0c2825 */ /* 0x002fcc00078e0206 */
[----:B------:R1:W3:Y:S01]  /*15b0*/  @P2 LDG.E.CONSTANT R12, desc[UR8][R12.64+0x4] ;  /* 0x000004080c0c2981 */ /* 0x0002e2000c1e9900 */
[----:B----4-:R-:W-:Y:S01]  /*15c0*/  @P1 FADD R26, R11, R26 ;  /* 0x0000001a0b1a1221 */ /* 0x010fe20000000000 */
[----:B-----5:R-:W-:Y:S01]  /*15d0*/  HFMA2 R20, -RZ, RZ, 0, 0 ;  /* 0x00000000ff147431 */ /* 0x020fe200000001ff */
[----:B------:R-:W4:Y:S03]  /*15e0*/  @P3 LDC.64 R10, c[0x0][0x388] ;  /* 0x0000e200ff0a3b82 */ /* 0x000f260000000a00 */
[----:B------:R3:W-:Y:S04]  /*15f0*/  @P1 STL [R1], R26 ;  /* 0x0000001a01001387 */ /* 0x0007e80000100800 */
[----:B------:R-:W3:Y:S01]  /*1600*/  @P2 LDL R7, [R1] ;  /* 0x0000000001072983 */ /* 0x000ee20000100800 */
[----:B------:R-:W-:-:S02]  /*1610*/  ISETP.GE.U32.AND P1, PT, R19, R16, PT ;  /* 0x000000101300720c */ /* 0x000fc40003f26070 */
[----:B------:R-:W-:-:S11]  /*1620*/  LOP3.LUT R6, R17, 0x100, RZ, 0xc0, !PT ;  /* 0x0000010011067812 */ /* 0x000fd600078ec0ff */
[----:B------:R-:W5:Y:S01]  /*1630*/  @!P1 LDG.E.U8.CONSTANT R20, desc[UR8][R8.64+0xc] ;  /* 0x00000c0808149981 */ /* 0x000f62000c1e9100 */
[----:B------:R-:W-:Y:S02]  /*1640*/  ISETP.NE.AND P1, PT, R6, RZ, PT ;  /* 0x000000ff0600720c */ /* 0x000fe40003f25270 */
[----:B--2---:R-:W-:-:S05]  /*1650*/  @P3 SHF.L.U32 R18, R18, 0x3, RZ ;  /* 0x0000000312123819 */ /* 0x004fca00000006ff */
[----:B-1----:R-:W-:-:S04]  /*1660*/  @P3 IMAD R13, R18, R25, RZ ;  /* 0x00000019120d3224 */ /* 0x002fc800078e02ff */
[----:B----4-:R-:W-:Y:S02]  /*1670*/  @P3 IMAD.WIDE R10, R13, 0x4, R10 ;  /* 0x000000040d0a3825 */ /* 0x010fe400078e020a */
[----:B------:R-:W2:Y:S04]  /*1680*/  @P1 LDG.E.CONSTANT R16, desc[UR8][R14.64] ;  /* 0x000000080e101981 */ /* 0x000ea8000c1e9900 */
[----:B------:R-:W4:Y:S01]  /*1690*/  @P3 LDG.E.CONSTANT R10, desc[UR8][R10.64+0x8] ;  /* 0x000008080a0a3981 */ /* 0x000f22000c1e9900 */
[----:B---3--:R-:W-:Y:S02]  /*16a0*/  @P2 FADD R26, R12, R7 ;  /* 0x000000070c1a2221 */ /* 0x008fe40000000000 */
[----:B------:R-:W1:Y:S03]  /*16b0*/  @P1 LDC.64 R12, c[0x0][0x388] ;  /* 0x0000e200ff0c1b82 */ /* 0x000e660000000a00 */
[----:B------:R3:W-:Y:S04]  /*16c0*/  @P2 STL [R1], R26 ;  /* 0x0000001a01002387 */ /* 0x0007e80000100800 */
[----:B------:R-:W4:Y:S01]  /*16d0*/  @P3 LDL R19, [R1] ;  /* 0x0000000001133983 */ /* 0x000f220000100800 */
[----:B-----5:R-:W-:-:S04]  /*16e0*/  LOP3.LUT R18, R20, 0xfff0, R17, 0xf8, !PT ;  /* 0x0000fff014127812 */ /* 0x020fc800078ef811 */
[----:B------:R-:W-:-:S04]  /*16f0*/  LOP3.LUT R7, R18, 0x80, RZ, 0xc0, !PT ;  /* 0x0000008012077812 */ /* 0x000fc800078ec0ff */
[----:B------:R-:W-:Y:S01]  /*1700*/  ISETP.NE.AND P2, PT, R7, RZ, PT ;  /* 0x000000ff0700720c */ /* 0x000fe20003f45270 */
[----:B--2---:R-:W-:-:S04]  /*1710*/  @P1 IMAD.SHL.U32 R16, R16, 0x8, RZ ;  /* 0x0000000810101824 */ /* 0x004fc800078e00ff */
[----:B------:R-:W-:-:S08]  /*1720*/  @P1 IMAD R17, R16, R25, RZ ;  /* 0x0000001910111224 */ /* 0x000fd000078e02ff */
[----:B------:R-:W2:Y:S01]  /*1730*/  @P2 LDG.E.CONSTANT R9, desc[UR8][R14.64] ;  /* 0x000000080e092981 */ /* 0x000ea2000c1e9900 */
[----:B-1----:R-:W-:-:S06]  /*1740*/  @P1 IMAD.WIDE R12, R17, 0x4, R12 ;  /* 0x00000004110c1825 */ /* 0x002fcc00078e020c */
[----:B------:R-:W5:Y:S01]  /*1750*/  @P1 LDG.E.CONSTANT R13, desc[UR8][R12.64+0xc] ;  /* 0x00000c080c0d1981 */ /* 0x000f62000c1e9900 */
[----:B----4-:R-:W-:Y:S02]  /*1760*/  @P3 FADD R16, R10, R19 ;  /* 0x000000130a103221 */ /* 0x010fe40000000000 */
[----:B------:R-:W1:Y:S03]  /*1770*/  @P2 LDC.64 R10, c[0x0][0x388] ;  /* 0x0000e200ff0a2b82 */ /* 0x000e660000000a00 */
[----:B------:R4:W-:Y:S04]  /*1780*/  @P3 STL [R1], R16 ;  /* 0x0000001001003387 */ /* 0x0009e80000100800 */
[----:B---3--:R-:W5:Y:S01]  /*1790*/  @P1 LDL R26, [R1] ;  /* 0x00000000011a1983 */ /* 0x008f620000100800 */
[----:B------:R-:W-:-:S04]  /*17a0*/  LOP3.LUT R8, R18, 0x40, RZ, 0xc0, !PT ;  /* 0x0000004012087812 */ /* 0x000fc800078ec0ff */
[----:B------:R-:W-:Y:S02]  /*17b0*/  ISETP.NE.AND P3, PT, R8, RZ, PT ;  /* 0x000000ff0800720c */ /* 0x000fe40003f65270 */
[----:B--2---:R-:W-:-:S11]  /*17c0*/  @P2 SHF.L.U32 R28, R9, 0x3, RZ ;  /* 0x00000003091c2819 */ /* 0x004fd600000006ff */
[----:B------:R-:W2:Y:S01]  /*17d0*/  @P3 LDG.E.CONSTANT R19, desc[UR8][R14.64] ;  /* 0x000000080e133981 */ /* 0x000ea2000c1e9900 */
[----:B----4-:R-:W3:Y:S01]  /*17e0*/  @P3 LDC.64 R16, c[0x0][0x388] ;  /* 0x0000e200ff103b82 */ /* 0x010ee20000000a00 */
[----:B------:R-:W-:-:S04]  /*17f0*/  @P2 IMAD R9, R28, R25, RZ ;  /* 0x000000191c092224 */ /* 0x000fc800078e02ff */
[----:B-1----:R-:W-:-:S06]  /*1800*/  @P2 IMAD.WIDE R10, R9, 0x4, R10 ;  /* 0x00000004090a2825 */ /* 0x002fcc00078e020a */
[----:B------:R-:W4:Y:S01]  /*1810*/  @P2 LDG.E.CONSTANT R11, desc[UR8][R10.64] ;  /* 0x000000080a0b2981 */ /* 0x000f22000c1e9900 */
[----:B-----5:R-:W-:-:S05]  /*1820*/  @P1 FADD R26, R13, R26 ;  /* 0x0000001a0d1a1221 */ /* 0x020fca0000000000 */
[----:B------:R1:W-:Y:S04]  /*1830*/  @P1 STL [R1], R26 ;  /* 0x0000001a01001387 */ /* 0x0003e80000100800 */
[----:B------:R-:W4:Y:S01]  /*1840*/  @P2 LDL R28, [R1] ;  /* 0x00000000011c2983 */ /* 0x000f220000100800 */
[----:B------:R-:W-:-:S04]  /*1850*/  LOP3.LUT R9, R18, 0x20, RZ, 0xc0, !PT ;  /* 0x0000002012097812 */ /* 0x000fc800078ec0ff */
[----:B------:R-:W-:Y:S02]  /*1860*/  ISETP.NE.AND P1, PT, R9, RZ, PT ;  /* 0x000000ff0900720c */ /* 0x000fe40003f25270 */
[----:B--2---:R-:W-:-:S05]  /*1870*/  @P3 SHF.L.U32 R12, R19, 0x3, RZ ;  /* 0x00000003130c3819 */ /* 0x004fca00000006ff */
[----:B------:R-:W-:-:S06]  /*1880*/  @P3 IMAD R13, R12, R25, RZ ;  /* 0x000000190c0d3224 */ /* 0x000fcc00078e02ff */
[----:B------:R-:W2:Y:S01]  /*1890*/  @P1 LDG.E.CONSTANT R19, desc[UR8][R14.64] ;  /* 0x000000080e131981 */ /* 0x000ea2000c1e9900 */
[----:B---3--:R-:W-:Y:S02]  /*18a0*/  @P3 IMAD.WIDE R16, R13, 0x4, R16 ;  /* 0x000000040d103825 */ /* 0x008fe400078e0210 */
[----:B------:R-:W3:Y:S04]  /*18b0*/  @P1 LDC.64 R12, c[0x0][0x388] ;  /* 0x0000e200ff0c1b82 */ /* 0x000ee80000000a00 */
[----:B------:R-:W5:Y:S01]  /*18c0*/  @P3 LDG.E.CONSTANT R16, desc[UR8][R16.64+0x4] ;  /* 0x0000040810103981 */ /* 0x000f62000c1e9900 */
[----:B----4-:R-:W-:-:S05]  /*18d0*/  @P2 FADD R28, R11, R28 ;  /* 0x0000001c0b1c2221 */ /* 0x010fca0000000000 */
[----:B------:R-:W-:Y:S04]  /*18e0*/  @P2 STL [R1], R28 ;  /* 0x0000001c01002387 */ /* 0x000fe80000100800 */
[----:B------:R-:W5:Y:S01]  /*18f0*/  @P3 LDL R11, [R1] ;  /* 0x00000000010b3983 */ /* 0x000f620000100800 */
[----:B------:R-:W-:-:S04]  /*1900*/  LOP3.LUT R10, R18, 0x10, RZ, 0xc0, !PT ;  /* 0x00000010120a7812 */ /* 0x000fc800078ec0ff */
[----:B------:R-:W-:Y:S01]  /*1910*/  ISETP.NE.AND P2, PT, R10, RZ, PT ;  /* 0x000000ff0a00720c */ /* 0x000fe20003f45270 */
[----:B--2---:R-:W-:-:S04]  /*1920*/  @P1 IMAD.SHL.U32 R18, R19, 0x8, RZ ;  /* 0x0000000813121824 */ /* 0x004fc800078e00ff */
[----:B------:R-:W-:-:S08]  /*1930*/  @P1 IMAD R19, R18, R25, RZ ;  /* 0x0000001912131224 */ /* 0x000fd000078e02ff */
[----:B------:R-:W2:Y:S01]  /*1940*/  @P2 LDG.E.CONSTANT R18, desc[UR8][R14.64] ;  /* 0x000000080e122981 */ /* 0x000ea2000c1e9900 */
[----:B---3--:R-:W-:-:S06]  /*1950*/  @P1 IMAD.WIDE R12, R19, 0x4, R12 ;  /* 0x00000004130c1825 */ /* 0x008fcc00078e020c */
[----:B------:R-:W3:Y:S01]  /*1960*/  @P1 LDG.E.CONSTANT R12, desc[UR8][R12.64+0x8] ;  /* 0x000008080c0c1981 */ /* 0x000ee2000c1e9900 */
[----:B-----5:R-:W-:Y:S02]  /*1970*/  @P3 FADD R19, R16, R11 ;  /* 0x0000000b10133221 */ /* 0x020fe40000000000 */
[----:B------:R-:W4:Y:S03]  /*1980*/  @P2 LDC.64 R16, c[0x0][0x388] ;  /* 0x0000e200ff102b82 */ /* 0x000f260000000a00 */
[----:B------:R5:W-:Y:S04]  /*1990*/  @P3 STL [R1], R19 ;  /* 0x0000001301003387 */ /* 0x000be80000100800 */
[----:B------:R-:W3:Y:S01]  /*19a0*/  @P1 LDL R21, [R1] ;  /* 0x0000000001151983 */ /* 0x000ee20000100800 */
[----:B------:R-:W-:-:S04]  /*19b0*/  LOP3.LUT R11, R20, 0x8, RZ, 0xc0, !PT ;  /* 0x00000008140b7812 */ /* 0x000fc800078ec0ff */
[----:B------:R-:W-:Y:S02]  /*19c0*/  ISETP.NE.AND P3, PT, R11, RZ, PT ;  /* 0x000000ff0b00720c */ /* 0x000fe40003f65270 */
[----:B--2---:R-:W-:-:S05]  /*19d0*/  @P2 SHF.L.U32 R18, R18, 0x3, RZ ;  /* 0x0000000312122819 */ /* 0x004fca00000006ff */
[----:B------:R-:W-:-:S06]  /*19e0*/  @P2 IMAD R27, R18, R25, RZ ;  /* 0x00000019121b2224 */ /* 0x000fcc00078e02ff */
[----:B-1----:R-:W2:Y:S01]  /*19f0*/  @P3 LDG.E.CONSTANT R26, desc[UR8][R14.64] ;  /* 0x000000080e1a3981 */ /* 0x002ea2000c1e9900 */
[----:B----4-:R-:W-:Y:S01]  /*1a00*/  @P2 IMAD.WIDE R16, R27, 0x4, R16 ;  /* 0x000000041b102825 */ /* 0x010fe200078e0210 */
[----:B-----5:R-:W1:Y:S05]  /*1a10*/  @P3 LDC.64 R18, c[0x0][0x388] ;  /* 0x0000e200ff123b82 */ /* 0x020e6a0000000a00 */
[----:B------:R-:W4:Y:S01]  /*1a20*/  @P2 LDG.E.CONSTANT R16, desc[UR8][R16.64+0xc] ;  /* 0x00000c0810102981 */ /* 0x000f22000c1e9900 */
[----:B---3--:R-:W-:-:S05]  /*1a30*/  @P1 FADD R28, R12, R21 ;  /* 0x000000150c1c1221 */ /* 0x008fca0000000000 */
[----:B------:R3:W-:Y:S04]  /*1a40*/  @P1 STL [R1], R28 ;  /* 0x0000001c01001387 */ /* 0x0007e80000100800 */
[----:B------:R-:W4:Y:S01]  /*1a50*/  @P2 LDL R13, [R1] ;  /* 0x00000000010d2983 */ /* 0x000f220000100800 */
[----:B------:R-:W-:-:S04]  /*1a60*/  LOP3.LUT R12, R20, 0x4, RZ, 0xc0, !PT ;  /* 0x00000004140c7812 */ /* 0x000fc800078ec0ff */
[----:B------:R-:W-:Y:S02]  /*1a70*/  ISETP.NE.AND P1, PT, R12, RZ, PT ;  /* 0x000000ff0c00720c */ /* 0x000fe40003f25270 */
[----:B--2---:R-:W-:-:S05]  /*1a80*/  @P3 SHF.L.U32 R26, R26, 0x3, RZ ;  /* 0x000000031a1a3819 */ /* 0x004fca00000006ff */
[----:B------:R-:W-:-:S06]  /*1a90*/  @P3 IMAD R27, R26, R25, RZ ;  /* 0x000000191a1b3224 */ /* 0x000fcc00078e02ff */
[----:B------:R-:W2:Y:S01]  /*1aa0*/  @P1 LDG.E.CONSTANT R21, desc[UR8][R14.64] ;  /* 0x000000080e151981 */ /* 0x000ea2000c1e9900 */
[----:B-1----:R-:W-:-:S06]  /*1ab0*/  @P3 IMAD.WIDE R18, R27, 0x4, R18 ;  /* 0x000000041b123825 */ /* 0x002fcc00078e0212 */
[----:B------:R-:W3:Y:S01]  /*1ac0*/  @P3 LDG.E.CONSTANT R18, desc[UR8][R18.64] ;  /* 0x0000000812123981 */ /* 0x000ee2000c1e9900 */
[----:B----4-:R-:W-:Y:S02]  /*1ad0*/  @P2 FADD R29, R16, R13 ;  /* 0x0000000d101d2221 */ /* 0x010fe40000000000 */
[----:B------:R-:W1:Y:S03]  /*1ae0*/  @P1 LDC.64 R16, c[0x0][0x388] ;  /* 0x0000e200ff101b82 */ /* 0x000e660000000a00 */
[----:B------:R4:W-:Y:S04]  /*1af0*/  @P2 STL [R1], R29 ;  /* 0x0000001d01002387 */ /* 0x0009e80000100800 */
[----:B------:R-:W3:Y:S01]  /*1b00*/  @P3 LDL R27, [R1] ;  /* 0x00000000011b3983 */ /* 0x000ee20000100800 */
[----:B------:R-:W-:-:S04]  /*1b10*/  LOP3.LUT R13, R20, 0x2, RZ, 0xc0, !PT ;  /* 0x00000002140d7812 */ /* 0x000fc800078ec0ff */
[----:B------:R-:W-:Y:S01]  /*1b20*/  ISETP.NE.AND P2, PT, R13, RZ, PT ;  /* 0x000000ff0d00720c */ /* 0x000fe20003f45270 */
[----:B--2---:R-:W-:-:S04]  /*1b30*/  @P1 IMAD.SHL.U32 R26, R21, 0x8, RZ ;  /* 0x00000008151a1824 */ /* 0x004fc800078e00ff */
[----:B------:R-:W-:-:S08]  /*1b40*/  @P1 IMAD R21, R26, R25, RZ ;  /* 0x000000191a151224 */ /* 0x000fd000078e02ff */
[----:B------:R-:W2:Y:S01]  /*1b50*/  @P2 LDG.E.CONSTANT R26, desc[UR8][R14.64] ;  /* 0x000000080e1a2981 */ /* 0x000ea2000c1e9900 */
[----:B-1----:R-:W-:-:S06]  /*1b60*/  @P1 IMAD.WIDE R16, R21, 0x4, R16 ;  /* 0x0000000415101825 */ /* 0x002fcc00078e0210 */
[----:B------:R-:W5:Y:S01]  /*1b70*/  @P1 LDG.E.CONSTANT R16, desc[UR8][R16.64+0x4] ;  /* 0x0000040810101981 */ /* 0x000f62000c1e9900 */
[----:B---3--:R-:W-:Y:S02]  /*1b80*/  @P3 FADD R28, R18, R27 ;  /* 0x0000001b121c3221 */ /* 0x008fe40000000000 */
[----:B------:R-:W1:Y:S03]  /*1b90*/  @P2 LDC.64 R18, c[0x0][0x388] ;  /* 0x0000e200ff122b82 */ /* 0x000e660000000a00 */
[----:B------:R3:W-:Y:S04]  /*1ba0*/  @P3 STL [R1], R28 ;  /* 0x0000001c01003387 */ /* 0x0007e80000100800 */
[----:B------:R-:W5:Y:S01]  /*1bb0*/  @P1 LDL R21, [R1] ;  /* 0x0000000001151983 */ /* 0x000f620000100800 */
[----:B------:R-:W-:-:S04]  /*1bc0*/  LOP3.LUT R20, R20, 0x1, RZ, 0xc0, !PT ;  /* 0x0000000114147812 */ /* 0x000fc800078ec0ff */
[----:B------:R-:W-:Y:S02]  /*1bd0*/  ISETP.NE.AND P3, PT, R20, RZ, PT ;  /* 0x000000ff1400720c */ /* 0x000fe40003f65270 */
[----:B--2---:R-:W-:-:S05]  /*1be0*/  @P2 SHF.L.U32 R26, R26, 0x3, RZ ;  /* 0x000000031a1a2819 */ /* 0x004fca00000006ff */
[----:B------:R-:W-:-:S06]  /*1bf0*/  @P2 IMAD R27, R26, R25, RZ ;  /* 0x000000191a1b2224 */ /* 0x000fcc00078e02ff */
[----:B------:R-:W2:Y:S01]  /*1c00*/  @P3 LDG.E.CONSTANT R26, desc[UR8][R14.64] ;  /* 0x000000080e1a3981 */ /* 0x000ea2000c1e9900 */
[----:B-1----:R-:W-:-:S06]  /*1c10*/  @P2 IMAD.WIDE R18, R27, 0x4, R18 ;  /* 0x000000041b122825 */ /* 0x002fcc00078e0212 */
[----:B------:R-:W3:Y:S01]  /*1c20*/  @P2 LDG.E.CONSTANT R18, desc[UR8][R18.64+0x8] ;  /* 0x0000080812122981 */ /* 0x000ee2000c1e9900 */
[----:B-----5:R-:W-:Y:S02]  /*1c30*/  @P1 FADD R27, R16, R21 ;  /* 0x00000015101b1221 */ /* 0x020fe40000000000 */
[----:B------:R-:W1:Y:S03]  /*1c40*/  @P3 LDC.64 R16, c[0x0][0x388] ;  /* 0x0000e200ff103b82 */ /* 0x000e660000000a00 */
[----:B------:R0:W-:Y:S04]  /*1c50*/  @P1 STL [R1], R27 ;  /* 0x0000001b01001387 */ /* 0x0001e80000100800 */
[----:B------:R-:W3:Y:S01]  /*1c60*/  @P2 LDL R21, [R1] ;  /* 0x0000000001152983 */ /* 0x000ee20000100800 */
[----:B--2---:R-:W-:-:S05]  /*1c70*/  @P3 SHF.L.U32 R26, R26, 0x3, RZ ;  /* 0x000000031a1a3819 */ /* 0x004fca00000006ff */
[----:B----4-:R-:W-:-:S04]  /*1c80*/  @P3 IMAD R29, R26, R25, RZ ;  /* 0x000000191a1d3224 */ /* 0x010fc800078e02ff */
[----:B-1----:R-:W-:-:S06]  /*1c90*/  @P3 IMAD.WIDE R16, R29, 0x4, R16 ;  /* 0x000000041d103825 */ /* 0x002fcc00078e0210 */
[----:B------:R-:W2:Y:S01]  /*1ca0*/  @P3 LDG.E.CONSTANT R16, desc[UR8][R16.64+0xc] ;  /* 0x00000c0810103981 */ /* 0x000ea2000c1e9900 */
[----:B---3--:R-:W-:Y:S02]  /*1cb0*/  @P2 FADD R26, R18, R21 ;  /* 0x00000015121a2221 */ /* 0x008fe40000000000 */
[----:B------:R-:W1:Y:S03]  /*1cc0*/  LDC R21, c[0x0][0x3ac] ;  /* 0x0000eb00ff157b82 */ /* 0x000e660000000800 */
[----:B------:R3:W-:Y:S04]  /*1cd0*/  @P2 STL [R1], R26 ;  /* 0x0000001a01002387 */ /* 0x0007e80000100800 */
[----:B------:R-:W2:Y:S01]  /*1ce0*/  @P3 LDL R29, [R1] ;  /* 0x00000000011d3983 */ /* 0x000ea20000100800 */
[----:B------:R-:W-:Y:S01]  /*1cf0*/  IMAD.SHL.U32 R28, R24, 0x4, RZ ;  /* 0x00000004181c7824 */ /* 0x000fe200078e00ff */
[----:B------:R-:W-:-:S04]  /*1d00*/  IADD3 R24, PT, PT, -R25, 0x1, RZ ;  /* 0x0000000119187810 */ /* 0x000fc80007ffe1ff */
[----:B------:R-:W-:Y:S01]  /*1d10*/  ISETP.NE.AND P2, PT, R24, RZ, PT ;  /* 0x000000ff1800720c */ /* 0x000fe20003f45270 */
[----:B-1----:R-:W-:-:S05]  /*1d20*/  IMAD R19, R28, R21, RZ ;  /* 0x000000151c137224 */ /* 0x002fca00078e02ff */
[----:B------:R-:W-:-:S04]  /*1d30*/  IADD3 R19, P1, PT, R19, R28, RZ ;  /* 0x0000001c13137210 */ /* 0x000fc80007f3e0ff */
[----:B------:R-:W-:Y:S01]  /*1d40*/  LOP3.LUT R22, R19, 0x3, R22, 0xf8, !PT ;  /* 0x0000000313167812 */ /* 0x000fe200078ef816 */
[----:B--2---:R-:W-:-:S05]  /*1d50*/  @P3 FADD R18, R16, R29 ;  /* 0x0000001d10123221 */ /* 0x004fca0000000000 */
[----:B------:R3:W-:Y:S01]  /*1d60*/  @P3 STL [R1], R18 ;  /* 0x0000001201003387 */ /* 0x0007e20000100800 */
[----:B0-----:R-:W-:Y:S05]  /*1d70*/  @!P2 BRA `(.L_x_2901) ;  /* 0x0000000800d8a947 */ /* 0x001fea0003800000 */
[----:B------:R-:W-:Y:S01]  /*1d80*/  IADD3 R25, PT, PT, R1, 0x4, RZ ;  /* 0x0000000401197810 */ /* 0x000fe20007ffe0ff */
[----:B------:R-:W-:-:S06]  /*1d90*/  UMOV UR4, 0x1 ;  /* 0x0000000100047882 */ /* 0x000fcc0000000000 */
.L_x_2902:
[----:B---3--:R-:W2:Y:S01]  /*1da0*/  @P0 LDG.E.CONSTANT R18, desc[UR8][R14.64] ;  /* 0x000000080e120981 */ /* 0x008ea2000c1e9900 */
[----:B------:R-:W0:Y:S01]  /*1db0*/  @P0 LDC R19, c[0x0][0x3ac] ;  /* 0x0000eb00ff130b82 */ /* 0x000e220000000800 */
[----:B------:R-:W-:-:S07]  /*1dc0*/  ISETP.NE.AND P2, PT, R23, RZ, PT ;  /* 0x000000ff1700720c */ /* 0x000fce0003f45270 */
[----:B------:R-:W1:Y:S08]  /*1dd0*/  @P0 LDC.64 R16, c[0x0][0x388] ;  /* 0x0000e200ff100b82 */ /* 0x000e700000000a00 */
[----:B------:R-:W3:Y:S01]  /*1de0*/  @P2 LDC R27, c[0x0][0x3ac] ;  /* 0x0000eb00ff1b2b82 */ /* 0x000ee20000000800 */
[----:B--2---:R-:W-:-:S05]  /*1df0*/  @P0 LEA R18, R18, UR4, 0x3 ;  /* 0x0000000412120c11 */ /* 0x004fca000f8e18ff */
[----:B0-----:R-:W-:Y:S02]  /*1e00*/  @P0 IMAD R19, R18, R19, RZ ;  /* 0x0000001312130224 */ /* 0x001fe400078e02ff */
[----:B------:R-:W2:Y:S02]  /*1e10*/  @P2 LDG.E.CONSTANT R18, desc[UR8][R14.64] ;  /* 0x000000080e122981 */ /* 0x000ea4000c1e9900 */
[----:B-1----:R-:W-:Y:S02]  /*1e20*/  @P0 IMAD.WIDE R16, R19, 0x4, R16 ;  /* 0x0000000413100825 */ /* 0x002fe400078e0210 */
[----:B------:R-:W4:Y:S04]  /*1e30*/  @P0 LDL R19, [R25] ;  /* 0x0000000019130983 */ /* 0x000f280000100800 */
[----:B------:R-:W4:Y:S01]  /*1e40*/  @P0 LDG.E.CONSTANT R16, desc[UR8][R16.64] ;  /* 0x0000000810100981 */ /* 0x000f22000c1e9900 */
[----:B------:R-:W-:-:S02]  /*1e50*/  ISETP.NE.AND P3, PT, R0, RZ, PT ;  /* 0x000000ff0000720c */ /* 0x000fc40003f65270 */
[----:B--2---:R-:W-:-:S05]  /*1e60*/  @P2 LEA R18, R18, UR4, 0x3 ;  /* 0x0000000412122c11 */ /* 0x004fca000f8e18ff */
[----:B---3--:R-:W-:Y:S02]  /*1e70*/  @P2 IMAD R27, R18, R27, RZ ;  /* 0x0000001b121b2224 */ /* 0x008fe400078e02ff */
[----:B----4-:R-:W-:Y:S02]  /*1e80*/  @P0 FADD R26, R16, R19 ;  /* 0x00000013101a0221 */ /* 0x010fe40000000000 */
[----:B------:R-:W0:Y:S03]  /*1e90*/  @P2 LDC.64 R18, c[0x0][0x388] ;  /* 0x0000e200ff122b82 */ /* 0x000e260000000a00 */
[----:B------:R1:W-:Y:S04]  /*1ea0*/  @P0 STL [R25], R26 ;  /* 0x0000001a19000387 */ /* 0x0003e80000100800 */
[----:B------:R-:W2:Y:S01]  /*1eb0*/  @P2 LDL R17, [R25] ;  /* 0x0000000019112983 */ /* 0x000ea20000100800 */
[----:B------:R-:W3:Y:S01]  /*1ec0*/  @P3 LDC R16, c[0x0][0x3ac] ;  /* 0x0000eb00ff103b82 */ /* 0x000ee20000000800 */
[----:B0-----:R-:W-:-:S02]  /*1ed0*/  @P2 IMAD.WIDE R18, R27, 0x4, R18 ;  /* 0x000000041b122825 */ /* 0x001fc400078e0212 */
[----:B------:R-:W4:Y:S04]  /*1ee0*/  @P3 LDG.E.CONSTANT R27, desc[UR8][R14.64] ;  /* 0x000000080e1b3981 */ /* 0x000f28000c1e9900 */
[----:B------:R-:W2:Y:S01]  /*1ef0*/  @P2 LDG.E.CONSTANT R18, desc[UR8][R18.64+0x4] ;  /* 0x0000040812122981 */ /* 0x000ea2000c1e9900 */
[----:B------:R-:W-:Y:S02]  /*1f00*/  ISETP.NE.AND P4, PT, R2, RZ, PT ;  /* 0x000000ff0200720c */ /* 0x000fe40003f85270 */
[----:B----4-:R-:W-:Y:S01]  /*1f10*/  @P3 LEA R27, R27, UR4, 0x3 ;  /* 0x000000041b1b3c11 */ /* 0x010fe2000f8e18ff */
[----:B--2---:R-:W-:-:S04]  /*1f20*/  @P2 FADD R28, R18, R17 ;  /* 0x00000011121c2221 */ /* 0x004fc80000000000 */
[----:B---3--:R-:W-:-:S06]  /*1f30*/  @P3 IMAD R27, R27, R16, RZ ;  /* 0x000000101b1b3224 */ /* 0x008fcc00078e02ff */
[----:B------:R-:W0:Y:S08]  /*1f40*/  @P4 LDC R18, c[0x0][0x3ac] ;  /* 0x0000eb00ff124b82 */ /* 0x000e300000000800 */
[----:B------:R-:W2:Y:S01]  /*1f50*/  @P3 LDC.64 R16, c[0x0][0x388] ;  /* 0x0000e200ff103b82 */ /* 0x000ea20000000a00 */
[----:B------:R3:W-:Y:S04]  /*1f60*/  @P2 STL [R25], R28 ;  /* 0x0000001c19002387 */ /* 0x0007e80000100800 */
[----:B------:R-:W1:Y:S01]  /*1f70*/  @P3 LDL R19, [R25] ;  /* 0x0000000019133983 */ /* 0x000e620000100800 */
[----:B--2---:R-:W-:-:S03]  /*1f80*/  @P3 IMAD.WIDE R16, R27, 0x4, R16 ;  /* 0x000000041b103825 */ /* 0x004fc600078e0210 */
[----:B------:R-:W2:Y:S04]  /*1f90*/  @P4 LDG.E.CONSTANT R27, desc[UR8][R14.64] ;  /* 0x000000080e1b4981 */ /* 0x000ea8000c1e9900 */
[----:B------:R-:W1:Y:S01]  /*1fa0*/  @P3 LDG.E.CONSTANT R16, desc[UR8][R16.64+0x8] ;  /* 0x0000080810103981 */ /* 0x000e62000c1e9900 */
[----:B------:R-:W-:Y:S02]  /*1fb0*/  ISETP.NE.AND P2, PT, R3, RZ, PT ;  /* 0x000000ff0300720c */ /* 0x000fe40003f45270 */
[----:B--2---:R-:W-:Y:S01]  /*1fc0*/  @P4 LEA R27, R27, UR4, 0x3 ;  /* 0x000000041b1b4c11 */ /* 0x004fe2000f8e18ff */
[----:B-1----:R-:W-:-:S04]  /*1fd0*/  @P3 FADD R26, R16, R19 ;  /* 0x00000013101a3221 */ /* 0x002fc80000000000 */
[----:B0-----:R-:W-:-:S06]  /*1fe0*/  @P4 IMAD R27, R27, R18, RZ ;  /* 0x000000121b1b4224 */ /* 0x001fcc00078e02ff */
[----:B------:R-:W0:Y:S08]  /*1ff0*/  @P2 LDC R16, c[0x0][0x3ac] ;  /* 0x0000eb00ff102b82 */ /* 0x000e300000000800 */
[----:B------:R-:W1:Y:S01]  /*2000*/  @P4 LDC.64 R18, c[0x0][0x388] ;  /* 0x0000e200ff124b82 */ /* 0x000e620000000a00 */
[----:B------:R2:W-:Y:S04]  /*2010*/  @P3 STL [R25], R26 ;  /* 0x0000001a19003387 */ /* 0x0005e80000100800 */
[----:B------:R-:W3:Y:S01]  /*2020*/  @P4 LDL R17, [R25] ;  /* 0x0000000019114983 */ /* 0x000ee20000100800 */
[----:B-1----:R-:W-:-:S03]  /*2030*/  @P4 IMAD.WIDE R18, R27, 0x4, R18 ;  /* 0x000000041b124825 */ /* 0x002fc600078e0212 */
[----:B------:R-:W4:Y:S04]  /*2040*/  @P2 LDG.E.CONSTANT R27, desc[UR8][R14.64] ;  /* 0x000000080e1b2981 */ /* 0x000f28000c1e9900 */
[----:B------:R-:W3:Y:S01]  /*2050*/  @P4 LDG.E.CONSTANT R18, desc[UR8][R18.64+0xc] ;  /* 0x00000c0812124981 */ /* 0x000ee2000c1e9900 */
[----:B------:R-:W-:Y:S02]  /*2060*/  ISETP.NE.AND P3, PT, R4, RZ, PT ;  /* 0x000000ff0400720c */ /* 0x000fe40003f65270 */
[----:B----4-:R-:W-:Y:S01]  /*2070*/  @P2 LEA R27, R27, UR4, 0x3 ;  /* 0x000000041b1b2c11 */ /* 0x010fe2000f8e18ff */
[----:B---3--:R-:W-:-:S04]  /*2080*/  @P4 FADD R28, R18, R17 ;  /* 0x00000011121c4221 */ /* 0x008fc80000000000 */
[----:B0-----:R-:W-:-:S06]  /*2090*/  @P2 IMAD R27, R27, R16, RZ ;  /* 0x000000101b1b2224 */ /* 0x001fcc00078e02ff */
[----:B------:R-:W0:Y:S08]  /*20a0*/  @P3 LDC R18, c[0x0][0x3ac] ;  /* 0x0000eb00ff123b82 */ /* 0x000e300000000800 */
[----:B------:R-:W1:Y:S02]  /*20b0*/  @P2 LDC.64 R16, c[0x0][0x388] ;  /* 0x0000e200ff102b82 */ /* 0x000e640000000a00 */
[----:B-1----:R-:W-:-:S02]  /*20c0*/  @P2 IMAD.WIDE R16, R27, 0x4, R16 ;  /* 0x000000041b102825 */ /* 0x002fc400078e0210 */
[----:B------:R-:W3:Y:S04]  /*20d0*/  @P3 LDG.E.CONSTANT R27, desc[UR8][R14.64] ;  /* 0x000000080e1b3981 */ /* 0x000ee8000c1e9900 */
[----:B------:R1:W-:Y:S04]  /*20e0*/  @P4 STL [R25], R28 ;  /* 0x0000001c19004387 */ /* 0x0003e80000100800 */
[----:B------:R4:W5:Y:S04]  /*20f0*/  @P2 LDG.E.CONSTANT R17, desc[UR8][R16.64] ;  /* 0x0000000810112981 */ /* 0x000968000c1e9900 */
[----:B--2---:R-:W5:Y:S01]  /*2100*/  @P2 LDL R26, [R25] ;  /* 0x00000000191a2983 */ /* 0x004f620000100800 */
[----:B------:R-:W-:-:S13]  /*2110*/  ISETP.NE.AND P4, PT, R5, RZ, PT ;  /* 0x000000ff0500720c */ /* 0x000fda0003f85270 */
[----:B----4-:R-:W2:Y:S01]  /*2120*/  @P4 LDC R16, c[0x0][0x3ac] ;  /* 0x0000eb00ff104b82 */ /* 0x010ea20000000800 */
[----:B---3--:R-:W-:-:S05]  /*2130*/  @P3 LEA R27, R27, UR4, 0x3 ;  /* 0x000000041b1b3c11 */ /* 0x008fca000f8e18ff */
[----:B0-----:R-:W-:Y:S02]  /*2140*/  @P3 IMAD R27, R27, R18, RZ ;  /* 0x000000121b1b3224 */ /* 0x001fe400078e02ff */
[----:B------:R-:W0:Y:S02]  /*2150*/  @P3 LDC.64 R18, c[0x0][0x388] ;  /* 0x0000e200ff123b82 */ /* 0x000e240000000a00 */
[----:B0-----:R-:W-:Y:S02]  /*2160*/  @P3 IMAD.WIDE R18, R27, 0x4, R18 ;  /* 0x000000041b123825 */ /* 0x001fe400078e0212 */
[----:B------:R-:W3:Y:S02]  /*2170*/  @P4 LDG.E.CONSTANT R27, desc[UR8][R14.64] ;  /* 0x000000080e1b4981 */ /* 0x000ee4000c1e9900 */
[----:B-----5:R-:W-:Y:S02]  /*2180*/  @P2 FADD R26, R17, R26 ;  /* 0x0000001a111a2221 */ /* 0x020fe40000000000 */
[----:B------:R0:W4:Y:S04]  /*2190*/  @P3 LDG.E.CONSTANT R19, desc[UR8][R18.64+0x4] ;  /* 0x0000040812133981 */ /* 0x000128000c1e9900 */
[----:B------:R5:W-:Y:S04]  /*21a0*/  @P2 STL [R25], R26 ;  /* 0x0000001a19002387 */ /* 0x000be80000100800 */
[----:B-1----:R-:W4:Y:S01]  /*21b0*/  @P3 LDL R28, [R25] ;  /* 0x00000000191c3983 */ /* 0x002f220000100800 */
[----:B------:R-:W-:-:S13]  /*21c0*/  ISETP.NE.AND P2, PT, R6, RZ, PT ;  /* 0x000000ff0600720c */ /* 0x000fda0003f45270 */
[----:B0-----:R-:W0:Y:S01]  /*21d0*/  @P2 LDC R18, c[0x0][0x3ac] ;  /* 0x0000eb00ff122b82 */ /* 0x001e220000000800 */
[----:B---3--:R-:W-:-:S05]  /*21e0*/  @P4 LEA R27, R27, UR4, 0x3 ;  /* 0x000000041b1b4c11 */ /* 0x008fca000f8e18ff */
[----:B--2---:R-:W-:Y:S02]  /*21f0*/  @P4 IMAD R27, R27, R16, RZ ;  /* 0x000000101b1b4224 */ /* 0x004fe400078e02ff */
[----:B------:R-:W1:Y:S02]  /*2200*/  @P4 LDC.64 R16, c[0x0][0x388] ;  /* 0x0000e200ff104b82 */ /* 0x000e640000000a00 */
[----:B-1----:R-:W-:Y:S02]  /*2210*/  @P4 IMAD.WIDE R16, R27, 0x4, R16 ;  /* 0x000000041b104825 */ /* 0x002fe400078e0210 */
[----:B------:R-:W2:Y:S02]  /*2220*/  @P2 LDG.E.CONSTANT R27, desc[UR8][R14.64] ;  /* 0x000000080e1b2981 */ /* 0x000ea4000c1e9900 */
[----:B----4-:R-:W-:Y:S02]  /*2230*/  @P3 FADD R28, R19, R28 ;  /* 0x0000001c131c3221 */ /* 0x010fe40000000000 */
[----:B------:R1:W3:Y:S04]  /*2240*/  @P4 LDG.E.CONSTANT R17, desc[UR8][R16.64+0x8] ;  /* 0x0000080810114981 */ /* 0x0002e8000c1e9900 */
[----:B------:R4:W-:Y:S04]  /*2250*/  @P3 STL [R25], R28 ;  /* 0x0000001c19003387 */ /* 0x0009e80000100800 */
[----:B-----5:R-:W3:Y:S01]  /*2260*/  @P4 LDL R26, [R25] ;  /* 0x00000000191a4983 */ /* 0x020ee20000100800 */
[----:B------:R-:W-:-:S13]  /*2270*/  ISETP.NE.AND P3, PT, R7, RZ, PT ;  /* 0x000000ff0700720c */ /* 0x000fda0003f65270 */
[----:B-1----:R-:W1:Y:S01]  /*2280*/  @P3 LDC R16, c[0x0][0x3ac] ;  /* 0x0000eb00ff103b82 */ /* 0x002e620000000800 */
[----:B--2---:R-:W-:-:S05]  /*2290*/  @P2 LEA R27, R27, UR4, 0x3 ;  /* 0x000000041b1b2c11 */ /* 0x004fca000f8e18ff */
[----:B0-----:R-:W-:Y:S02]  /*22a0*/  @P2 IMAD R27, R27, R18, RZ ;  /* 0x000000121b1b2224 */ /* 0x001fe400078e02ff */
[----:B------:R-:W0:Y:S02]  /*22b0*/  @P2 LDC.64 R18, c[0x0][0x388] ;  /* 0x0000e200ff122b82 */ /* 0x000e240000000a00 */
[----:B0-----:R-:W-:Y:S02]  /*22c0*/  @P2 IMAD.WIDE R18, R27, 0x4, R18 ;  /* 0x000000041b122825 */ /* 0x001fe400078e0212 */
[----:B------:R-:W2:Y:S02]  /*22d0*/  @P3 LDG.E.CONSTANT R27, desc[UR8][R14.64] ;  /* 0x000000080e1b3981 */ /* 0x000ea4000c1e9900 */
[----:B---3--:R-:W-:Y:S02]  /*22e0*/  @P4 FADD R26, R17, R26 ;  /* 0x0000001a111a4221 */ /* 0x008fe40000000000 */
[----:B------:R0:W3:Y:S04]  /*22f0*/  @P2 LDG.E.CONSTANT R19, desc[UR8][R18.64+0xc] ;  /* 0x00000c0812132981 */ /* 0x0000e8000c1e9900 */
[----:B------:R5:W-:Y:S04]  /*2300*/  @P4 STL [R25], R26 ;  /* 0x0000001a19004387 */ /* 0x000be80000100800 */
[----:B----4-:R-:W3:Y:S01]  /*2310*/  @P2 LDL R28, [R25] ;  /* 0x00000000191c2983 */ /* 0x010ee20000100800 */
[----:B------:R-:W-:-:S13]  /*2320*/  ISETP.NE.AND P4, PT, R8, RZ, PT ;  /* 0x000000ff0800720c */ /* 0x000fda0003f85270 */
[----:B0-----:R-:W0:Y:S01]  /*2330*/  @P4 LDC R18, c[0x0][0x3ac] ;  /* 0x0000eb00ff124b82 */ /* 0x001e220000000800 */
[----:B--2---:R-:W-:-:S05]  /*2340*/  @P3 LEA R27, R27, UR4, 0x3 ;  /* 0x000000041b1b3c11 */ /* 0x004fca000f8e18ff */
[----:B-1----:R-:W-:Y:S02]  /*2350*/  @P3 IMAD R27, R27, R16, RZ ;  /* 0x000000101b1b3224 */ /* 0x002fe400078e02ff */
[----:B------:R-:W1:Y:S02]  /*2360*/  @P3 LDC.64 R16, c[0x0][0x388] ;  /* 0x0000e200ff103b82 */ /* 0x000e640000000a00 */
[----:B-1----:R-:W-:Y:S02]  /*2370*/  @P3 IMAD.WIDE R16, R27, 0x4, R16 ;  /* 0x000000041b103825 */ /* 0x002fe400078e0210 */
[----:B------:R-:W2:Y:S02]  /*2380*/  @P4 LDG.E.CONSTANT R27, desc[UR8][R14.64] ;  /* 0x000000080e1b4981 */ /* 0x000ea4000c1e9900 */
[----:B---3--:R-:W-:Y:S02]  /*2390*/  @P2 FADD R28, R19, R28 ;  /* 0x0000001c131c2221 */ /* 0x008fe40000000000 */
        /* <DEDUP_REMOVED lines=66> */
[----:B------:R-:W3:Y:S04]  /*27c0*/  @P3 LDG.E.CONSTANT R17, desc[UR8][R16.64+0x8] ;  /* 0x0000080810113981 */ /* 0x000ee8000c1e9900 */
[----:B------:R-:W-:Y:S04]  /*27d0*/  @P2 STL [R25], R28 ;  /* 0x0000001c19002387 */ /* 0x000fe80000100800 */
[----:B-----5:R-:W3:Y:S01]  /*27e0*/  @P3 LDL R26, [R25] ;  /* 0x00000000191a3983 */ /* 0x020ee20000100800 */
[----:B--2---:R-:W-:-:S05]  /*27f0*/  @P4 LEA R27, R27, UR4, 0x3 ;  /* 0x000000041b1b4c11 */ /* 0x004fca000f8e18ff */
[----:B0-----:R-:W-:Y:S02]  /*2800*/  @P4 IMAD R27, R27, R18, RZ ;  /* 0x000000121b1b4224 */ /* 0x001fe400078e02ff */
[----:B------:R-:W0:Y:S01]  /*2810*/  @P4 LDC.64 R18, c[0x0][0x388] ;  /* 0x0000e200ff124b82 */ /* 0x000e220000000a00 */
[----:B---3--:R-:W-:-:S05]  /*2820*/  @P3 FADD R26, R17, R26 ;  /* 0x0000001a111a3221 */ /* 0x008fca0000000000 */
[----:B------:R-:W-:Y:S04]  /*2830*/  @P3 STL [R25], R26 ;  /* 0x0000001a19003387 */ /* 0x000fe80000100800 */
[----:B------:R-:W2:Y:S01]  /*2840*/  @P4 LDL R16, [R25] ;  /* 0x0000000019104983 */ /* 0x000ea20000100800 */
[----:B0-----:R-:W-:-:S06]  /*2850*/  @P4 IMAD.WIDE R18, R27, 0x4, R18 ;  /* 0x000000041b124825 */ /* 0x001fcc00078e0212 */
[----:B------:R-:W2:Y:S01]  /*2860*/  @P4 LDG.E.CONSTANT R19, desc[UR8][R18.64+0xc] ;  /* 0x00000c0812134981 */ /* 0x000ea2000c1e9900 */
[----:B------:R-:W-:-:S04]  /*2870*/  IADD3 R24, PT, PT, R24, 0x1, RZ ;  /* 0x0000000118187810 */ /* 0x000fc80007ffe0ff */
[----:B------:R-:W-:Y:S01]  /*2880*/  ISETP.NE.AND P2, PT, R24, RZ, PT ;  /* 0x000000ff1800720c */ /* 0x000fe20003f45270 */
[----:B------:R-:W-:Y:S01]  /*2890*/  UIADD3 UR4, UPT, UPT, UR4, 0x1, URZ ;  /* 0x0000000104047890 */ /* 0x000fe2000fffe0ff */
[----:B--2---:R-:W-:-:S05]  /*28a0*/  @P4 FADD R16, R19, R16 ;  /* 0x0000001013104221 */ /* 0x004fca0000000000 */
[----:B------:R0:W-:Y:S02]  /*28b0*/  @P4 STL [R25], R16 ;  /* 0x0000001019004387 */ /* 0x0001e40000100800 */
[----:B0-----:R-:W-:-:S04]  /*28c0*/  VIADD R25, R25, 0x4 ;  /* 0x0000000419197836 */ /* 0x001fc80000000000 */
[----:B------:R-:W-:Y:S05]  /*28d0*/  @P2 BRA `(.L_x_2902) ;  /* 0xfffffff400302947 */ /* 0x000fea000383ffff */
.L_x_2901:
[C---:B------:R-:W-:Y:S02]  /*28e0*/  IADD3 R0, PT, PT, R21.reuse, -0x1, RZ ;  /* 0xffffffff15007810 */ /* 0x040fe40007ffe0ff */
[----:B------:R-:W-:Y:S02]  /*28f0*/  IADD3.X R3, PT, PT, RZ, RZ, RZ, P1, !PT ;  /* 0x000000ffff037210 */ /* 0x000fe40000ffe4ff */
[----:B------:R-:W-:Y:S01]  /*2900*/  ISETP.GE.U32.AND P0, PT, R0, 0xf, PT ;  /* 0x0000000f0000780c */ /* 0x000fe20003f06070 */
[----:B------:R-:W-:Y:S01]  /*2910*/  IMAD.MOV.U32 R0, RZ, RZ, RZ ;  /* 0x000000ffff007224 */ /* 0x000fe200078e00ff */
[C---:B------:R-:W-:Y:S02]  /*2920*/  LEA R2, P2, R22.reuse, UR6, 0x2 ;  /* 0x0000000616027c11 */ /* 0x040fe4000f8410ff */
[----:B------:R-:W-:Y:S02]  /*2930*/  LOP3.LUT R23, R21, 0xf, RZ, 0xc0, !PT ;  /* 0x0000000f15177812 */ /* 0x000fe400078ec0ff */
[----:B------:R-:W-:-:S02]  /*2940*/  LEA.HI.X R3, R22, UR7, R3, 0x2, P2 ;  /* 0x0000000716037c11 */ /* 0x000fc400090f1403 */
[----:B------:R-:W-:-:S05]  /*2950*/  ISETP.NE.AND P1, PT, R23, RZ, PT ;  /* 0x000000ff1700720c */ /* 0x000fca0003f25270 */
[----:B------:R-:W-:Y:S08]  /*2960*/  @!P0 BRA `(.L_x_2903) ;  /* 0x00000000006c8947 */ /* 0x000ff00003800000 */
[----:B------:R-:W-:Y:S02]  /*2970*/  LOP3.LUT R0, R21, 0x7ffffff0, RZ, 0xc0, !PT ;  /* 0x7ffffff015007812 */ /* 0x000fe400078ec0ff */
[----:B------:R-:W-:Y:S02]  /*2980*/  IADD3 R22, PT, PT, R1, 0x20, RZ ;  /* 0x0000002001167810 */ /* 0x000fe40007ffe0ff */
[----:B------:R-:W-:-:S07]  /*2990*/  IADD3 R20, PT, PT, -R0, RZ, RZ ;  /* 0x000000ff00147210 */ /* 0x000fce0007ffe1ff */
.L_x_2904:
[----:B0-----:R-:W2:Y:S04]  /*29a0*/  LDL.128 R4, [R22+-0x20] ;  /* 0xffffe00016047983 */ /* 0x001ea80000100c00 */
[----:B------:R-:W4:Y:S04]  /*29b0*/  LDL.128 R8, [R22+-0x10] ;  /* 0xfffff00016087983 */ /* 0x000f280000100c00 */
[----:B------:R-:W5:Y:S04]  /*29c0*/  LDL.128 R12, [R22] ;  /* 0x00000000160c7983 */ /* 0x000f680000100c00 */
[----:B---3--:R0:W3:Y:S01]  /*29d0*/  LDL.128 R16, [R22+0x10] ;  /* 0x0000100016107983 */ /* 0x0080e20000100c00 */
[----:B------:R-:W-:-:S05]  /*29e0*/  VIADD R20, R20, 0x10 ;  /* 0x0000001014147836 */ /* 0x000fca0000000000 */
[----:B------:R-:W-:Y:S02]  /*29f0*/  ISETP.NE.AND P0, PT, R20, RZ, PT ;  /* 0x000000ff1400720c */ /* 0x000fe40003f05270 */
[----:B0-----:R-:W-:Y:S01]  /*2a00*/  IADD3 R22, PT, PT, R22, 0x40, RZ ;  /* 0x0000004016167810 */ /* 0x001fe20007ffe0ff */
[----:B--2---:R0:W-:Y:S04]  /*2a10*/  REDG.E.ADD.F32.FTZ.RN.STRONG.GPU desc[UR8][R2.64], R4 ;  /* 0x00000004020079a6 */ /* 0x0041e8000c12f308 */
[----:B------:R0:W-:Y:S04]  /*2a20*/  REDG.E.ADD.F32.FTZ.RN.STRONG.GPU desc[UR8][R2.64], R5 ;  /* 0x00000005020079a6 */ /* 0x0001e8000c12f308 */
[----:B------:R0:W-:Y:S04]  /*2a30*/  REDG.E.ADD.F32.FTZ.RN.STRONG.GPU desc[UR8][R2.64], R6 ;  /* 0x00000006020079a6 */ /* 0x0001e8000c12f308 */
[----:B------:R0:W-:Y:S04]  /*2a40*/  REDG.E.ADD.F32.FTZ.RN.STRONG.GPU desc[UR8][R2.64], R7 ;  /* 0x00000007020079a6 */ /* 0x0001e8000c12f308 */
[----:B----4-:R0:W-:Y:S04]  /*2a50*/  REDG.E.ADD.F32.FTZ.RN.STRONG.GPU desc[UR8][R2.64], R8 ;  /* 0x00000008020079a6 */ /* 0x0101e8000c12f308 */
[----:B------:R0:W-:Y:S04]  /*2a60*/  REDG.E.ADD.F32.FTZ.RN.STRONG.GPU desc[UR8][R2.64], R9 ;  /* 0x00000009020079a6 */ /* 0x0001e8000c12f308 */
[----:B------:R0:W-:Y:S04]  /*2a70*/  REDG.E.ADD.F32.FTZ.RN.STRONG.GPU desc[UR8][R2.64], R10 ;  /* 0x0000000a020079a6 */ /* 0x0001e8000c12f308 */
[----:B------:R0:W-:Y:S04]  /*2a80*/  REDG.E.ADD.F32.FTZ.RN.STRONG.GPU desc[UR8][R2.64], R11 ;  /* 0x0000000b020079a6 */ /* 0x0001e8000c12f308 */
[----:B-----5:R0:W-:Y:S04]  /*2a90*/  REDG.E.ADD.F32.FTZ.RN.STRONG.GPU desc[UR8][R2.64], R12 ;  /* 0x0000000c020079a6 */ /* 0x0201e8000c12f308 */
[----:B------:R0:W-:Y:S04]  /*2aa0*/  REDG.E.ADD.F32.FTZ.RN.STRONG.GPU desc[UR8][R2.64], R13 ;  /* 0x0000000d020079a6 */ /* 0x0001e8000c12f308 */
[----:B------:R0:W-:Y:S04]  /*2ab0*/  REDG.E.ADD.F32.FTZ.RN.STRONG.GPU desc[UR8][R2.64], R14 ;  /* 0x0000000e020079a6 */ /* 0x0001e8000c12f308 */
[----:B------:R0:W-:Y:S04]  /*2ac0*/  REDG.E.ADD.F32.FTZ.RN.STRONG.GPU desc[UR8][R2.64], R15 ;  /* 0x0000000f020079a6 */ /* 0x0001e8000c12f308 */
[----:B---3--:R0:W-:Y:S04]  /*2ad0*/  REDG.E.ADD.F32.FTZ.RN.STRONG.GPU desc[UR8][R2.64], R16 ;  /* 0x00000010020079a6 */ /* 0x0081e8000c12f308 */
[----:B------:R0:W-:Y:S04]  /*2ae0*/  REDG.E.ADD.F32.FTZ.RN.STRONG.GPU desc[UR8][R2.64], R17 ;  /* 0x00000011020079a6 */ /* 0x0001e8000c12f308 */
[----:B------:R0:W-:Y:S04]  /*2af0*/  REDG.E.ADD.F32.FTZ.RN.STRONG.GPU desc[UR8][R2.64], R18 ;  /* 0x00000012020079a6 */ /* 0x0001e8000c12f308 */
[----:B------:R0:W-:Y:S01]  /*2b00*/  REDG.E.ADD.F32.FTZ.RN.STRONG.GPU desc[UR8][R2.64], R19 ;  /* 0x00000013020079a6 */ /* 0x0001e2000c12f308 */
[----:B------:R-:W-:Y:S05]  /*2b10*/  @P0 BRA `(.L_x_2904) ;  /* 0xfffffffc00a00947 */ /* 0x000fea000383ffff */
.L_x_2903:
[----:B------:R-:W-:Y:S05]  /*2b20*/  @!P1 EXIT ;  /* 0x000000000000994d */ /* 0x000fea0003800000 */
[----:B------:R-:W-:Y:S02]  /*2b30*/  ISETP.GE.U32.AND P0, PT, R23, 0x8, PT ;  /* 0x000000081700780c */ /* 0x000fe40003f06070 */
[----:B0-----:R-:W-:-:S04]  /*2b40*/  LOP3.LUT R13, R21, 0x7, RZ, 0xc0, !PT ;  /* 0x00000007150d7812 */ /* 0x001fc800078ec0ff */
[----:B------:R-:W-:-:S07]  /*2b50*/  ISETP.NE.AND P1, PT, R13, RZ, PT ;  /* 0x000000ff0d00720c */ /* 0x000fce0003f25270 */
[----:B------:R-:W-:Y:S06]  /*2b60*/  @!P0 BRA `(.L_x_2905) ;  /* 0x0000000000308947 */ /* 0x000fec0003800000 */
[----:B------:R-:W-:-:S05]  /*2b70*/  LEA R12, R0, R1, 0x2 ;  /* 0x00000001000c7211 */ /* 0x000fca00078e10ff */
[----:B------:R-:W2:Y:S04]  /*2b80*/  LDL.128 R4, [R12] ;  /* 0x000000000c047983 */ /* 0x000ea80000100c00 */
[----:B------:R-:W4:Y:S04]  /*2b90*/  LDL.128 R8, [R12+0x10] ;  /* 0x000010000c087983 */ /* 0x000f280000100c00 */
[----:B--2---:R0:W-:Y:S04]  /*2ba0*/  REDG.E.ADD.F32.FTZ.RN.STRONG.GPU desc[UR8][R2.64], R4 ;  /* 0x00000004020079a6 */ /* 0x0041e8000c12f308 */
[----:B------:R0:W-:Y:S04]  /*2bb0*/  REDG.E.ADD.F32.FTZ.RN.STRONG.GPU desc[UR8][R2.64], R5 ;  /* 0x00000005020079a6 */ /* 0x0001e8000c12f308 */
[----:B------:R0:W-:Y:S04]  /*2bc0*/  REDG.E.ADD.F32.FTZ.RN.STRONG.GPU desc[UR8][R2.64], R6 ;  /* 0x00000006020079a6 */ /* 0x0001e8000c12f308 */
[----:B------:R0:W-:Y:S04]  /*2bd0*/  REDG.E.ADD.F32.FTZ.RN.STRONG.GPU desc[UR8][R2.64], R7 ;  /* 0x00000007020079a6 */ /* 0x0001e8000c12f308 */
[----:B----4-:R0:W-:Y:S04]  /*2be0*/  REDG.E.ADD.F32.FTZ.RN.STRONG.GPU desc[UR8][R2.64], R8 ;  /* 0x00000008020079a6 */ /* 0x0101e8000c12f308 */
[----:B------:R0:W-:Y:S04]  /*2bf0*/  REDG.E.ADD.F32.FTZ.RN.STRONG.GPU desc[UR8][R2.64], R9 ;  /* 0x00000009020079a6 */ /* 0x0001e8000c12f308 */
[----:B------:R0:W-:Y:S04]  /*2c00*/  REDG.E.ADD.F32.FTZ.RN.STRONG.GPU desc[UR8][R2.64], R10 ;  /* 0x0000000a020079a6 */ /* 0x0001e8000c12f308 */
[----:B------:R0:W-:Y:S01]  /*2c10*/  REDG.E.ADD.F32.FTZ.RN.STRONG.GPU desc[UR8][R2.64], R11 ;  /* 0x0000000b020079a6 */ /* 0x0001e2000c12f308 */
[----:B------:R-:W-:-:S07]  /*2c20*/  VIADD R0, R0, 0x8 ;  /* 0x0000000800007836 */ /* 0x000fce0000000000 */
.L_x_2905:
[----:B------:R-:W-:Y:S05]  /*2c30*/  @!P1 EXIT ;  /* 0x000000000000994d */ /* 0x000fea0003800000 */
[----:B------:R-:W-:Y:S02]  /*2c40*/  ISETP.GE.U32.AND P0, PT, R13, 0x4, PT ;  /* 0x000000040d00780c */ /* 0x000fe40003f06070 */
[----:B------:R-:W-:-:S04]  /*2c50*/  LOP3.LUT R21, R21, 0x3, RZ, 0xc0, !PT ;  /* 0x0000000315157812 */ /* 0x000fc800078ec0ff */
[----:B------:R-:W-:-:S07]  /*2c60*/  ISETP.NE.AND P1, PT, R21, RZ, PT ;  /* 0x000000ff1500720c */ /* 0x000fce0003f25270 */
[----:B------:R-:W-:Y:S06]  /*2c70*/  @!P0 BRA `(.L_x_2906) ;  /* 0x00000000001c8947 */ /* 0x000fec0003800000 */
[----:B0-----:R-:W-:-:S06]  /*2c80*/  LEA R4, R0, R1, 0x2 ;  /* 0x0000000100047211 */ /* 0x001fcc00078e10ff */
[----:B------:R-:W2:Y:S01]  /*2c90*/  LDL.128 R4, [R4] ;  /* 0x0000000004047983 */ /* 0x000ea20000100c00 */
[----:B------:R-:W-:-:S03]  /*2ca0*/  IADD3 R0, PT, PT, R0, 0x4, RZ ;  /* 0x0000000400007810 */ /* 0x000fc60007ffe0ff */
[----:B--2---:R1:W-:Y:S04]  /*2cb0*/  REDG.E.ADD.F32.FTZ.RN.STRONG.GPU desc[UR8][R2.64], R4 ;  /* 0x00000004020079a6 */ /* 0x0043e8000c12f308 */
[----:B------:R1:W-:Y:S04]  /*2cc0*/  REDG.E.ADD.F32.FTZ.RN.STRONG.GPU desc[UR8][R2.64], R5 ;  /* 0x00000005020079a6 */ /* 0x0003e8000c12f308 */
[----:B------:R1:W-:Y:S04]  /*2cd0*/  REDG.E.ADD.F32.FTZ.RN.STRONG.GPU desc[UR8][R2.64], R6 ;  /* 0x00000006020079a6 */ /* 0x0003e8000c12f308 */
[----:B------:R1:W-:Y:S02]  /*2ce0*/  REDG.E.ADD.F32.FTZ.RN.STRONG.GPU desc[UR8][R2.64], R7 ;  /* 0x00000007020079a6 */ /* 0x0003e4000c12f308 */
.L_x_2906:
[----:B------:R-:W-:Y:S05]  /*2cf0*/  @!P1 EXIT ;  /* 0x000000000000994d */ /* 0x000fea0003800000 */
[----:B------:R-:W-:Y:S02]  /*2d00*/  IMAD R0, R0, 0x4, R1 ;  /* 0x0000000400007824 */ /* 0x000fe400078e0201 */
[----:B------:R-:W-:-:S07]  /*2d10*/  IMAD.MOV R21, RZ, RZ, -R21 ;  /* 0x000000ffff157224 */ /* 0x000fce00078e0a15 */
.L_x_2907:
[----:B012---:R0:W2:Y:S01]  /*2d20*/  LDL R5, [R0] ;  /* 0x0000000000057983 */ /* 0x0070a20000100800 */
[----:B------:R-:W-:-:S04]  /*2d30*/  IADD3 R21, PT, PT, R21, 0x1, RZ ;  /* 0x0000000115157810 */ /* 0x000fc80007ffe0ff */
[----:B------:R-:W-:Y:S02]  /*2d40*/  ISETP.NE.AND P0, PT, R21, RZ, PT ;  /* 0x000000ff1500720c */ /* 0x000fe40003f05270 */
[----:B0-----:R-:W-:Y:S01]  /*2d50*/  IADD3 R0, PT, PT, R0, 0x4, RZ ;  /* 0x0000000400007810 */ /* 0x001fe20007ffe0ff */
[----:B--2---:R2:W-:Y:S10]  /*2d60*/  REDG.E.ADD.F32.FTZ.RN.STRONG.GPU desc[UR8][R2.64], R5 ;  /* 0x00000005020079a6 */ /* 0x0045f4000c12f308 */
[----:B------:R-:W-:Y:S05]  /*2d70*/  @P0 BRA `(.L_x_2907) ;  /* 0xfffffffc00e80947 */ /* 0x000fea000383ffff */
[----:B------:R-:W-:Y:S05]  /*2d80*/  EXIT ;  /* 0x000000000000794d */ /* 0x000fea0003800000 */
.L_x_2908:
        /* <DEDUP_REMOVED lines=15> */
.L_x_3020:


//--------------------- .text._Z10spmm8_fullPKhPKfPfPKiS5_ii --------------------------
	.section	.text._Z10spmm8_fullPKhPKfPfPKiS5_ii,"ax",@progbits
	.align	128
        .global         _Z10spmm8_fullPKhPKfPfPKiS5_ii
        .type           _Z10spmm8_fullPKhPKfPfPKiS5_ii,@function
        .size           _Z10spmm8_fullPKhPKfPfPKiS5_ii,(.L_x_3021 - _Z10spmm8_fullPKhPKfPfPKiS5_ii)
        .other          _Z10spmm8_fullPKhPKfPfPKiS5_ii,@"STO_CUDA_ENTRY STV_DEFAULT"
_Z10spmm8_fullPKhPKfPfPKiS5_ii:
.text._Z10spmm8_fullPKhPKfPfPKiS5_ii:
[----:B------:R-:W0:Y:S08]  /*0000*/  LDC R1, c[0x0][0x37c] ;  /* 0x0000df00ff017b82 */ /* 0x000e300000000800 */
[----:B------:R-:W-:Y:S01]  /*0010*/  S2UR UR4, SR_CTAID.X ;  /* 0x00000000000479c3 */ /* 0x000fe20000002500 */
[----:B------:R-:W1:Y:S01]  /*0020*/  LDCU UR5, c[0x0][0x370] ;  /* 0x00006e00ff0577ac */ /* 0x000e620008000800 */
[----:B0-----:R-:W-:Y:S01]  /*0030*/  IADD3 R1, PT, PT, R1, -0x100, RZ ;  /* 0xffffff0001017810 */ /* 0x001fe20007ffe0ff */
[----:B------:R-:W0:Y:S03]  /*0040*/  LDCU UR6, c[0x0][0x374] ;  /* 0x00006e80ff0677ac */ /* 0x000e260008000800 */
[----:B------:R-:W-:-:S02]  /*0050*/  R2UR UR12, R1 ;  /* 0x00000000010c72ca */ /* 0x000fc400000e0000 */
[----:B------:R-:W1:Y:S01]  /*0060*/  S2UR UR7, SR_CTAID.Y ;  /* 0x00000000000779c3 */ /* 0x000e620000002600 */
[----:B------:R-:W2:Y:S07]  /*0070*/  LDCU UR9, c[0x0][0x3a8] ;  /* 0x00007500ff0977ac */ /* 0x000eae0008000800 */
[----:B------:R-:W0:Y:S01]  /*0080*/  S2UR UR8, SR_CTAID.Z ;  /* 0x00000000000879c3 */ /* 0x000e220000002700 */
[----:B-1----:R-:W-:-:S04]  /*0090*/  UIMAD UR4, UR4, UR5, UR7 ;  /* 0x00000005040472a4 */ /* 0x002fc8000f8e0207 */
[----:B0-----:R-:W-:Y:S01]  /*00a0*/  UIMAD UR6, UR4, UR6, UR8 ;  /* 0x00000006040672a4 */ /* 0x001fe2000f8e0208 */
[----:B------:R-:W-:-:S03]  /*00b0*/  R2UR UR8, R1 ;  /* 0x00000000010872ca */ /* 0x000fc600000e0000 */
[----:B--2---:R-:W-:-:S06]  /*00c0*/  UISETP.GE.AND UP0, UPT, UR6, UR9, UPT ;  /* 0x000000090600728c */ /* 0x004fcc000bf06270 */
[----:B------:R-:W-:-:S13]  /*00d0*/  PLOP3.LUT P0, PT, PT, PT, UP0, 0x80, 0x8 ;  /* 0x000000000008781c */ /* 0x000fda0003f0f008 */
[----:B------:R-:W-:Y:S05]  /*00e0*/  @P0 EXIT ;  /* 0x000000000000094d */ /* 0x000fea0003800000 */
[----:B------:R-:W0:Y:S01]  /*00f0*/  LDCU.64 UR4, c[0x0][0x398] ;  /* 0x00007300ff0477ac */ /* 0x000e220008000a00 */
[----:B------:R-:W1:Y:S01]  /*0100*/  LDCU.64 UR10, c[0x0][0x358] ;  /* 0x00006b00ff0a77ac */ /* 0x000e620008000a00 */
[----:B0-----:R-:W-:-:S06]  /*0110*/  UIMAD.WIDE UR4, UR6, 0x4, UR4 ;  /* 0x00000004060478a5 */ /* 0x001fcc000f8e0204 */
[----:B------:R-:W-:Y:S02]  /*0120*/  MOV R2, UR4 ;  /* 0x0000000400027c02 */ /* 0x000fe40008000f00 */
[----:B------:R-:W-:-:S05]  /*0130*/  MOV R3, UR5 ;  /* 0x0000000500037c02 */ /* 0x000fca0008000f00 */
[----:B-1----:R-:W2:Y:S04]  /*0140*/  LDG.E.CONSTANT R5, desc[UR10][R2.64] ;  /* 0x0000000a02057981 */ /* 0x002ea8000c1e9900 */
[----:B------:R-:W2:Y:S04]  /*0150*/  LDG.E.CONSTANT R4, desc[UR10][R2.64+0x4] ;  /* 0x0000040a02047981 */ /* 0x000ea8000c1e9900 */
[----:B------:R0:W-:Y:S04]  /*0160*/  STL.128 [R1], RZ ;  /* 0x000000ff01007387 */ /* 0x0001e80000100c00 */
        /* <DEDUP_REMOVED lines=16> */
[----:B--2---:R-:W-:-:S04]  /*0270*/  IADD3 R2, PT, PT, -R5, R4, RZ ;  /* 0x0000000405027210 */ /* 0x004fc80007ffe1ff */
[C---:B------:R-:W-:Y:S02]  /*0280*/  ISETP.GE.AND P0, PT, R2.reuse, 0x11, PT ;  /* 0x000000110200780c */ /* 0x040fe40003f06270 */
[----:B------:R-:W-:-:S04]  /*0290*/  IADD3 R3, PT, PT, R2, 0xf, RZ ;  /* 0x0000000f02037810 */ /* 0x000fc80007ffe0ff */
[----:B------:R-:W-:-:S04]  /*02a0*/  SHF.R.S32.HI R4, RZ, 0x1f, R3 ;  /* 0x0000001fff047819 */ /* 0x000fc80000011403 */
[----:B------:R-:W-:Y:S01]  /*02b0*/  LEA.HI R4, R4, R3, RZ, 0x4 ;  /* 0x0000000304047211 */ /* 0x000fe200078f20ff */
[----:B------:R-:W-:Y:S02]  /*02c0*/  HFMA2 R3, -RZ, RZ, 0, 0 ;  /* 0x00000000ff037431 */ /* 0x000fe400000001ff */
[----:B01----:R-:W-:Y:S05]  /*02d0*/  @!P0 BRA `(.L_x_2909) ;  /* 0x0000001c00b48947 */ /* 0x003fea0003800000 */
[----:B------:R-:W0:Y:S01]  /*02e0*/  LDCU UR4, c[0x0][0x3ac] ;  /* 0x00007580ff0477ac */ /* 0x000e220008000800 */
[----:B------:R-:W-:-:S04]  /*02f0*/  LOP3.LUT R4, R4, 0xfffffff0, RZ, 0xc0, !PT ;  /* 0xfffffff004047812 */ /* 0x000fc800078ec0ff */
[----:B------:R-:W-:Y:S01]  /*0300*/  IADD3 R6, PT, PT, R4, -0x10, RZ ;  /* 0xfffffff004067810 */ /* 0x000fe20007ffe0ff */
[----:B0-----:R-:W-:-:S09]  /*0310*/  UISETP.GE.AND UP0, UPT, UR4, 0x1, UPT ;  /* 0x000000010400788c */ /* 0x001fd2000bf06270 */
[----:B------:R-:W-:Y:S05]  /*0320*/  BRA.U !UP0, `(.L_x_2910) ;  /* 0x0000001d08907547 */ /* 0x000fea000b800000 */
[C---:B------:R-:W-:Y:S02]  /*0330*/  SHF.L.U32 R10, R0.reuse, 0x2, RZ ;  /* 0x00000002000a7819 */ /* 0x040fe400000006ff */
[----:B------:R-:W-:Y:S02]  /*0340*/  SHF.L.U32 R7, R5, 0x3, RZ ;  /* 0x0000000305077819 */ /* 0x000fe400000006ff */
[----:B------:R-:W-:Y:S02]  /*0350*/  LOP3.LUT R8, R0, 0x7, RZ, 0xc0, !PT ;  /* 0x0000000700087812 */ /* 0x000fe400078ec0ff */
[----:B------:R-:W-:Y:S02]  /*0360*/  MOV R3, RZ ;  /* 0x000000ff00037202 */ /* 0x000fe40000000f00 */
[----:B------:R-:W-:Y:S02]  /*0370*/  LOP3.LUT R10, R10, 0xffffffe0, RZ, 0xc0, !PT ;  /* 0xffffffe00a0a7812 */ /* 0x000fe400078ec0ff */
[----:B------:R-:W-:-:S07]  /*0380*/  SHF.R.S32.HI R13, RZ, 0x1f, R7 ;  /* 0x0000001fff0d7819 */ /* 0x000fce0000011407 */
.L_x_2912:
[----:B------:R-:W0:Y:S01]  /*0390*/  LDCU.64 UR4, c[0x0][0x380] ;  /* 0x00007000ff0477ac */ /* 0x000e220008000a00 */
[----:B------:R-:W-:-:S04]  /*03a0*/  LEA R9, R3, R10, 0x3 ;  /* 0x0000000a03097211 */ /* 0x000fc800078e18ff */
[----:B------:R-:W-:-:S04]  /*03b0*/  IADD3 R14, PT, PT, R8, R9, RZ ;  /* 0x00000009080e7210 */ /* 0x000fc80007ffe0ff */
[----:B0-----:R-:W-:-:S04]  /*03c0*/  IADD3 R14, P0, P1, R14, UR4, R7 ;  /* 0x000000040e0e7c10 */ /* 0x001fc8000f91e007 */
[----:B------:R-:W-:Y:S01]  /*03d0*/  IADD3.X R15, PT, PT, RZ, UR5, R13, P0, P1 ;  /* 0x00000005ff0f7c10 */ /* 0x000fe200087e240d */
[----:B------:R-:W0:Y:S04]  /*03e0*/  LDCU UR5, c[0x0][0x3ac] ;  /* 0x00007580ff0577ac */ /* 0x000e280008000800 */
[----:B------:R1:W5:Y:S04]  /*03f0*/  LDG.E.U8.CONSTANT R16, desc[UR10][R14.64] ;  /* 0x0000000a0e107981 */ /* 0x000368000c1e9100 */
[----:B------:R1:W5:Y:S04]  /*0400*/  LDG.E.U8.CONSTANT R9, desc[UR10][R14.64+0x8] ;  /* 0x0000080a0e097981 */ /* 0x000368000c1e9100 */
[----:B------:R1:W5:Y:S04]  /*0410*/  LDG.E.U8.CONSTANT R11, desc[UR10][R14.64+0x10] ;  /* 0x0000100a0e0b7981 */ /* 0x000368000c1e9100 */
[----:B------:R1:W5:Y:S01]  /*0420*/  LDG.E.U8.CONSTANT R12, desc[UR10][R14.64+0x18] ;  /* 0x0000180a0e0c7981 */ /* 0x000362000c1e9100 */
[----:B------:R-:W-:Y:S01]  /*0430*/  MOV R4, R1 ;  /* 0x0000000100047202 */ /* 0x000fe20000000f00 */
[----:B0-----:R-:W-:Y:S01]  /*0440*/  UIADD3 UR5, UPT, UPT, -UR5, URZ, URZ ;  /* 0x000000ff05057290 */ /* 0x001fe2000fffe1ff */
[----:B------:R-:W-:-:S11]  /*0450*/  UMOV UR4, URZ ;  /* 0x000000ff00047c82 */ /* 0x000fd60008000000 */
.L_x_2911:
[----:B-----5:R-:W-:-:S13]  /*0460*/  LOP3.LUT P0, RZ, R16, 0x80, RZ, 0xc0, !PT ;  /* 0x0000008010ff7812 */ /* 0x020fda000780c0ff */
[----:B-1----:R-:W0:Y:S01]  /*0470*/  @P0 LDC.64 R14, c[0x0][0x3a0] ;  /* 0x0000e800ff0e0b82 */ /* 0x002e220000000a00 */
[----:B------:R-:W-:-:S07]  /*0480*/  @P0 LEA.HI R17, R0, R3, RZ, 0x1f ;  /* 0x0000000300110211 */ /* 0x000fce00078ff8ff */
[----:B------:R-:W1:Y:S08]  /*0490*/  @P0 LDC R20, c[0x0][0x3ac] ;  /* 0x0000eb00ff140b82 */ /* 0x000e700000000800 */
[----:B------:R-:W2:Y:S01]  /*04a0*/  @P0 LDC.64 R18, c[0x0][0x388] ;  /* 0x0000e200ff120b82 */ /* 0x000ea20000000a00 */
[----:B0-----:R-:W-:-:S04]  /*04b0*/  @P0 IMAD.WIDE R14, R5, 0x4, R14 ;  /* 0x00000004050e0825 */ /* 0x001fc800078e020e */
[----:B------:R-:W-:-:S06]  /*04c0*/  @P0 IMAD.WIDE.U32 R14, R17, 0x4, R14 ;  /* 0x00000004110e0825 */ /* 0x000fcc00078e000e */
[----:B------:R-:W3:Y:S02]  /*04d0*/  @P0 LDG.E.CONSTANT R14, desc[UR10][R14.64] ;  /* 0x0000000a0e0e0981 */ /* 0x000ee4000c1e9900 */
[----:B---3--:R-:W-:-:S05]  /*04e0*/  @P0 LEA R17, R14, UR4, 0x3 ;  /* 0x000000040e110c11 */ /* 0x008fca000f8e18ff */
[----:B-1----:R-:W-:-:S04]  /*04f0*/  @P0 IMAD R17, R17, R20, RZ ;  /* 0x0000001411110224 */ /* 0x002fc800078e02ff */
[----:B--2---:R-:W-:Y:S02]  /*0500*/  @P0 IMAD.WIDE R18, R17, 0x4, R18 ;  /* 0x0000000411120825 */ /* 0x004fe400078e0212 */
[----:B------:R-:W2:Y:S04]  /*0510*/  @P0 LDL R17, [R4] ;  /* 0x0000000004110983 */ /* 0x000ea80000100800 */
[----:B------:R-:W2:Y:S02]  /*0520*/  @P0 LDG.E.CONSTANT R18, desc[UR10][R18.64] ;  /* 0x0000000a12120981 */ /* 0x000ea4000c1e9900 */
[----:B--2---:R-:W-:-:S05]  /*0530*/  @P0 FADD R17, R18, R17 ;  /* 0x0000001112110221 */ /* 0x004fca0000000000 */
[----:B------:R0:W-:Y:S01]  /*0540*/  @P0 STL [R4], R17 ;  /* 0x0000001104000387 */ /* 0x0001e20000100800 */
[----:B------:R-:W-:-:S13]  /*0550*/  R2P PR, R16, 0x7f ;  /* 0x0000007f10007804 */ /* 0x000fda0000000000 */
[----:B------:R-:W1:Y:S01]  /*0560*/  @P6 LDC.64 R14, c[0x0][0x3a0] ;  /* 0x0000e800ff0e6b82 */ /* 0x000e620000000a00 */
[----:B------:R-:W-:-:S07]  /*0570*/  @P6 LEA.HI R21, R0, R3, RZ, 0x1f ;  /* 0x0000000300156211 */ /* 0x000fce00078ff8ff */
[----:B------:R-:W2:Y:S08]  /*0580*/  @P5 LDC.64 R22, c[0x0][0x3a0] ;  /* 0x0000e800ff165b82 */ /* 0x000eb00000000a00 */
[----:B------:R-:W3:Y:S01]  /*0590*/  @P6 LDC R24, c[0x0][0x3ac] ;  /* 0x0000eb00ff186b82 */ /* 0x000ee20000000800 */
[----:B-1----:R-:W-:-:S07]  /*05a0*/  @P6 IMAD.WIDE R14, R5, 0x4, R14 ;  /* 0x00000004050e6825 */ /* 0x002fce00078e020e */
[----:B------:R-:W1:Y:S01]  /*05b0*/  @P5 LDC R26, c[0x0][0x3ac] ;  /* 0x0000eb00ff1a5b82 */ /* 0x000e620000000800 */
[----:B------:R-:W-:-:S07]  /*05c0*/  @P6 IMAD.WIDE.U32 R20, R21, 0x4, R14 ;  /* 0x0000000415146825 */ /* 0x000fce00078e000e */
[----:B------:R-:W4:Y:S01]  /*05d0*/  @P6 LDC.64 R14, c[0x0][0x388] ;  /* 0x0000e200ff0e6b82 */ /* 0x000f220000000a00 */
[----:B------:R-:W0:Y:S01]  /*05e0*/  @P6 LDG.E.CONSTANT R20, desc[UR10][R20.64] ;  /* 0x0000000a14146981 */ /* 0x000e22000c1e9900 */
[----:B--2---:R-:W-:Y:S01]  /*05f0*/  @P5 IMAD.WIDE R22, R5, 0x4, R22 ;  /* 0x0000000405165825 */ /* 0x004fe200078e0216 */
[----:B------:R-:W-:-:S05]  /*0600*/  @P5 LEA.HI R19, R0, R3, RZ, 0x1f ;  /* 0x0000000300135211 */ /* 0x000fca00078ff8ff */
[----:B------:R-:W-:-:S06]  /*0610*/  @P5 IMAD.WIDE.U32 R22, R19, 0x4, R22 ;  /* 0x0000000413165825 */ /* 0x000fcc00078e0016 */
[----:B------:R-:W2:Y:S01]  /*0620*/  @P5 LDG.E.CONSTANT R22, desc[UR10][R22.64] ;  /* 0x0000000a16165981 */ /* 0x000ea2000c1e9900 */
[----:B0-----:R-:W-:Y:S02]  /*0630*/  @P6 LEA R17, R20, UR4, 0x3 ;  /* 0x0000000414116c11 */ /* 0x001fe4000f8e18ff */
[----:B------:R-:W0:Y:S03]  /*0640*/  @P4 LDC.64 R20, c[0x0][0x3a0] ;  /* 0x0000e800ff144b82 */ /* 0x000e260000000a00 */
[----:B---3--:R-:W-:Y:S02]  /*0650*/  @P6 IMAD R17, R17, R24, RZ ;  /* 0x0000001811116224 */ /* 0x008fe400078e02ff */
[----:B------:R-:W3:Y:S02]  /*0660*/  @P6 LDL R24, [R4] ;  /* 0x0000000004186983 */ /* 0x000ee40000100800 */
[----:B----4-:R-:W-:-:S02]  /*0670*/  @P6 IMAD.WIDE R18, R17, 0x4, R14 ;  /* 0x0000000411126825 */ /* 0x010fc400078e020e */
[----:B------:R-:W4:Y:S03]  /*0680*/  @P5 LDC.64 R14, c[0x0][0x388] ;  /* 0x0000e200ff0e5b82 */ /* 0x000f260000000a00 */
[----:B------:R4:W3:Y:S01]  /*0690*/  @P6 LDG.E.CONSTANT R17, desc[UR10][R18.64+0x4] ;  /* 0x0000040a12116981 */ /* 0x0008e2000c1e9900 */
[----:B------:R-:W-:Y:S02]  /*06a0*/  @P4 LEA.HI R27, R0, R3, RZ, 0x1f ;  /* 0x00000003001b4211 */ /* 0x000fe400078ff8ff */
[----:B--2---:R-:W-:Y:S02]  /*06b0*/  @P5 LEA R25, R22, UR4, 0x3 ;  /* 0x0000000416195c11 */ /* 0x004fe4000f8e18ff */
[----:B------:R-:W2:Y:S01]  /*06c0*/  @P3 LDC.64 R22, c[0x0][0x3a0] ;  /* 0x0000e800ff163b82 */ /* 0x000ea20000000a00 */
[----:B0-----:R-:W-:-:S04]  /*06d0*/  @P4 IMAD.WIDE R20, R5, 0x4, R20 ;  /* 0x0000000405144825 */ /* 0x001fc800078e0214 */
[----:B------:R-:W-:-:S03]  /*06e0*/  @P4 IMAD.WIDE.U32 R20, R27, 0x4, R20 ;  /* 0x000000041b144825 */ /* 0x000fc600078e0014 */
[----:B------:R-:W0:Y:S01]  /*06f0*/  @P4 LDC R27, c[0x0][0x3ac] ;  /* 0x0000eb00ff1b4b82 */ /* 0x000e220000000800 */
[----:B-1----:R-:W-:Y:S02]  /*0700*/  @P5 IMAD R25, R25, R26, RZ ;  /* 0x0000001a19195224 */ /* 0x002fe400078e02ff */
[----:B------:R-:W2:Y:S02]  /*0710*/  @P4 LDG.E.CONSTANT R20, desc[UR10][R20.64] ;  /* 0x0000000a14144981 */ /* 0x000ea4000c1e9900 */
[----:B----4-:R-:W-:-:S03]  /*0720*/  @P5 IMAD.WIDE R18, R25, 0x4, R14 ;  /* 0x0000000419125825 */ /* 0x010fc600078e020e */
[----:B------:R-:W1:Y:S01]  /*0730*/  @P4 LDC.64 R14, c[0x0][0x388] ;  /* 0x0000e200ff0e4b82 */ /* 0x000e620000000a00 */
[----:B---3--:R-:W-:Y:S02]  /*0740*/  @P6 FADD R17, R17, R24 ;  /* 0x0000001811116221 */ /* 0x008fe40000000000 */
[----:B------:R1:W3:Y:S04]  /*0750*/  @P5 LDG.E.CONSTANT R24, desc[UR10][R18.64+0x8] ;  /* 0x0000080a12185981 */ /* 0x0002e8000c1e9900 */
[----:B------:R3:W-:Y:S04]  /*0760*/  @P6 STL [R4], R17 ;  /* 0x0000001104006387 */ /* 0x0007e80000100800 */
[----:B------:R-:W3:Y:S01]  /*0770*/  @P5 LDL R25, [R4] ;  /* 0x0000000004195983 */ /* 0x000ee20000100800 */
[----:B--2---:R-:W-:Y:S01]  /*0780*/  @P3 IMAD.WIDE R22, R5, 0x4, R22 ;  /* 0x0000000405163825 */ /* 0x004fe200078e0216 */
[----:B------:R-:W-:-:S05]  /*0790*/  @P3 LEA.HI R29, R0, R3, RZ, 0x1f ;  /* 0x00000003001d3211 */ /* 0x000fca00078ff8ff */
[----:B------:R-:W-:-:S06]  /*07a0*/  @P3 IMAD.WIDE.U32 R22, R29, 0x4, R22 ;  /* 0x000000041d163825 */ /* 0x000fcc00078e0016 */
[----:B------:R-:W2:Y:S01]  /*07b0*/  @P3 LDG.E.CONSTANT R22, desc[UR10][R22.64] ;  /* 0x0000000a16163981 */ /* 0x000ea2000c1e9900 */
[----:B------:R-:W-:-:S05]  /*07c0*/  @P4 LEA R20, R20, UR4, 0x3 ;  /* 0x0000000414144c11 */ /* 0x000fca000f8e18ff */
[----:B0-----:R-:W-:Y:S02]  /*07d0*/  @P4 IMAD R27, R20, R27, RZ ;  /* 0x0000001b141b4224 */ /* 0x001fe400078e02ff */
[----:B------:R-:W0:Y:S02]  /*07e0*/  @P2 LDC.64 R20, c[0x0][0x3a0] ;  /* 0x0000e800ff142b82 */ /* 0x000e240000000a00 */
[----:B-1----:R-:W-:-:S06]  /*07f0*/  @P4 IMAD.WIDE R18, R27, 0x4, R14 ;  /* 0x000000041b124825 */ /* 0x002fcc00078e020e */
[----:B------:R-:W1:Y:S08]  /*0800*/  @P3 LDC R27, c[0x0][0x3ac] ;  /* 0x0000eb00ff1b3b82 */ /* 0x000e700000000800 */
[----:B------:R-:W4:Y:S01]  /*0810*/  @P3 LDC.64 R14, c[0x0][0x388] ;  /* 0x0000e200ff0e3b82 */ /* 0x000f220000000a00 */
[----:B---3--:R-:W-:Y:S02]  /*0820*/  @P5 FADD R17, R24, R25 ;  /* 0x0000001918115221 */ /* 0x008fe40000000000 */
[----:B------:R4:W3:Y:S04]  /*0830*/  @P4 LDG.E.CONSTANT R24, desc[UR10][R18.64+0xc] ;  /* 0x00000c0a12184981 */ /* 0x0008e8000c1e9900 */
[----:B------:R3:W-:Y:S04]  /*0840*/  @P5 STL [R4], R17 ;  /* 0x0000001104005387 */ /* 0x0007e80000100800 */
[----:B------:R-:W3:Y:S01]  /*0850*/  @P4 LDL R25, [R4] ;  /* 0x0000000004194983 */ /* 0x000ee20000100800 */
[----:B0-----:R-:W-:Y:S01]  /*0860*/  @P2 IMAD.WIDE R20, R5, 0x4, R20 ;  /* 0x0000000405142825 */ /* 0x001fe200078e0214 */
[----:B------:R-:W-:-:S02]  /*0870*/  @P2 LEA.HI R29, R0, R3, RZ, 0x1f ;  /* 0x00000003001d2211 */ /* 0x000fc400078ff8ff */
[----:B--2---:R-:W-:-:S03]  /*0880*/  @P3 LEA R22, R22, UR4, 0x3 ;  /* 0x0000000416163c11 */ /* 0x004fc6000f8e18ff */
[----:B------:R-:W-:-:S04]  /*0890*/  @P2 IMAD.WIDE.U32 R20, R29, 0x4, R20 ;  /* 0x000000041d142825 */ /* 0x000fc800078e0014 */
[----:B-1----:R-:W-:Y:S02]  /*08a0*/  @P3 IMAD R27, R22, R27, RZ ;  /* 0x0000001b161b3224 */ /* 0x002fe400078e02ff */
[----:B------:R-:W2:Y:S01]  /*08b0*/  @P2 LDG.E.CONSTANT R20, desc[UR10][R20.64] ;  /* 0x0000000a14142981 */ /* 0x000ea2000c1e9900 */
[----:B------:R-:W0:Y:S01]  /*08c0*/  @P1 LDC.64 R22, c[0x0][0x3a0] ;  /* 0x0000e800ff161b82 */ /* 0x000e220000000a00 */
[----:B----4-:R-:W-:-:S07]  /*08d0*/  @P3 IMAD.WIDE R18, R27, 0x4, R14 ;  /* 0x000000041b123825 */ /* 0x010fce00078e020e */
        /* <DEDUP_REMOVED lines=25> */
[----:B------:R0:W2:Y:S02]  /*0a70*/  @P0 LDG.E.CONSTANT R20, desc[UR10][R20.64] ;  /* 0x0000000a14140981 */ /* 0x0000a4000c1e9900 */
[----:B----4-:R-:W-:Y:S02]  /*0a80*/  @P1 IMAD.WIDE R18, R27, 0x4, R14 ;  /* 0x000000041b121825 */ /* 0x010fe400078e020e */
[----:B------:R-:W1:Y:S04]  /*0a90*/  @P0 LDC R27, c[0x0][0x3ac] ;  /* 0x0000eb00ff1b0b82 */ /* 0x000e680000000800 */
[----:B------:R-:W4:Y:S04]  /*0aa0*/  @P1 LDG.E.CONSTANT R18, desc[UR10][R18.64+0x18] ;  /* 0x0000180a12121981 */ /* 0x000f28000c1e9900 */
[----:B------:R-:W1:Y:S01]  /*0ab0*/  @P0 LDC.64 R14, c[0x0][0x388] ;  /* 0x0000e200ff0e0b82 */ /* 0x000e620000000a00 */
[----:B---3--:R-:W-:-:S05]  /*0ac0*/  @P2 FADD R17, R24, R25 ;  /* 0x0000001918112221 */ /* 0x008fca0000000000 */
[----:B------:R4:W-:Y:S04]  /*0ad0*/  @P2 STL [R4], R17 ;  /* 0x0000001104002387 */ /* 0x0009e80000100800 */
[----:B------:R-:W4:Y:S01]  /*0ae0*/  @P1 LDL R25, [R4] ;  /* 0x0000000004191983 */ /* 0x000f220000100800 */
[----:B------:R-:W-:-:S13]  /*0af0*/  LOP3.LUT P2, RZ, R9, 0x80, RZ, 0xc0, !PT ;  /* 0x0000008009ff7812 */ /* 0x000fda000784c0ff */
[----:B------:R-:W3:Y:S01]  /*0b00*/  @P2 LDC.64 R22, c[0x0][0x3a0] ;  /* 0x0000e800ff162b82 */ /* 0x000ee20000000a00 */
[----:B0-----:R-:W-:Y:S02]  /*0b10*/  @P2 LEA.HI R21, R0, R3, RZ, 0x1f ;  /* 0x0000000300152211 */ /* 0x001fe400078ff8ff */
[----:B--2---:R-:W-:-:S05]  /*0b20*/  @P0 LEA R20, R20, UR4, 0x3 ;  /* 0x0000000414140c11 */ /* 0x004fca000f8e18ff */
[----:B-1----:R-:W-:Y:S02]  /*0b30*/  @P0 IMAD R27, R20, R27, RZ ;  /* 0x0000001b141b0224 */ /* 0x002fe400078e02ff */
[----:B---3--:R-:W-:-:S04]  /*0b40*/  @P2 IMAD.WIDE R22, R5, 0x4, R22 ;  /* 0x0000000405162825 */ /* 0x008fc800078e0216 */
[----:B------:R-:W-:-:S06]  /*0b50*/  @P2 IMAD.WIDE.U32 R22, R21, 0x4, R22 ;  /* 0x0000000415162825 */ /* 0x000fcc00078e0016 */
[----:B------:R-:W2:Y:S01]  /*0b60*/  @P2 LDG.E.CONSTANT R22, desc[UR10][R22.64] ;  /* 0x0000000a16162981 */ /* 0x000ea2000c1e9900 */
[----:B------:R-:W-:-:S06]  /*0b70*/  @P0 IMAD.WIDE R14, R27, 0x4, R14 ;  /* 0x000000041b0e0825 */ /* 0x000fcc00078e020e */
[----:B------:R-:W3:Y:S01]  /*0b80*/  @P0 LDG.E.CONSTANT R14, desc[UR10][R14.64+0x1c] ;  /* 0x00001c0a0e0e0981 */ /* 0x000ee2000c1e9900 */
[----:B----4-:R-:W-:Y:S02]  /*0b90*/  @P1 FADD R17, R18, R25 ;  /* 0x0000001912111221 */ /* 0x010fe40000000000 */
[----:B------:R-:W0:Y:S03]  /*0ba0*/  @P2 LDC R25, c[0x0][0x3ac] ;  /* 0x0000eb00ff192b82 */ /* 0x000e260000000800 */
[----:B------:R1:W-:Y:S04]  /*0bb0*/  @P1 STL [R4], R17 ;  /* 0x0000001104001387 */ /* 0x0003e80000100800 */
[----:B------:R-:W3:Y:S01]  /*0bc0*/  @P0 LDL R21, [R4] ;  /* 0x0000000004150983 */ /* 0x000ee20000100800 */
[----:B------:R-:W4:Y:S01]  /*0bd0*/  @P2 LDC.64 R18, c[0x0][0x388] ;  /* 0x0000e200ff122b82 */ /* 0x000f220000000a00 */
[----:B--2---:R-:W-:-:S05]  /*0be0*/  @P2 LEA R20, R22, UR4, 0x3 ;  /* 0x0000000416142c11 */ /* 0x004fca000f8e18ff */
[----:B0-----:R-:W-:-:S04]  /*0bf0*/  @P2 IMAD R25, R20, R25, RZ ;  /* 0x0000001914192224 */ /* 0x001fc800078e02ff */
[----:B----4-:R-:W-:-:S06]  /*0c00*/  @P2 IMAD.WIDE R18, R25, 0x4, R18 ;  /* 0x0000000419122825 */ /* 0x010fcc00078e0212 */
[----:B------:R-:W1:Y:S01]  /*0c10*/  @P2 LDG.E.CONSTANT R19, desc[UR10][R18.64] ;  /* 0x0000000a12132981 */ /* 0x000e62000c1e9900 */
[----:B---3--:R-:W-:-:S05]  /*0c20*/  @P0 FADD R23, R14, R21 ;  /* 0x000000150e170221 */ /* 0x008fca0000000000 */
[----:B------:R0:W-:Y:S04]  /*0c30*/  @P0 STL [R4], R23 ;  /* 0x0000001704000387 */ /* 0x0001e80000100800 */
[----:B------:R-:W1:Y:S02]  /*0c40*/  @P2 LDL R14, [R4] ;  /* 0x00000000040e2983 */ /* 0x000e640000100800 */
[----:B-1----:R-:W-:-:S05]  /*0c50*/  @P2 FADD R17, R19, R14 ;  /* 0x0000000e13112221 */ /* 0x002fca0000000000 */
[----:B------:R1:W-:Y:S01]  /*0c60*/  @P2 STL [R4], R17 ;  /* 0x0000001104002387 */ /* 0x0003e20000100800 */
[----:B------:R-:W-:-:S13]  /*0c70*/  R2P PR, R9, 0x7f ;  /* 0x0000007f09007804 */ /* 0x000fda0000000000 */
[----:B------:R-:W2:Y:S01]  /*0c80*/  @P6 LDC.64 R14, c[0x0][0x3a0] ;  /* 0x0000e800ff0e6b82 */ /* 0x000ea20000000a00 */
[----:B------:R-:W-:-:S07]  /*0c90*/  @P6 LEA.HI R21, R0, R3, RZ, 0x1f ;  /* 0x0000000300156211 */ /* 0x000fce00078ff8ff */
[----:B------:R-:W3:Y:S08]  /*0ca0*/  @P5 LDC.64 R18, c[0x0][0x3a0] ;  /* 0x0000e800ff125b82 */ /* 0x000ef00000000a00 */
[----:B------:R-:W4:Y:S01]  /*0cb0*/  @P6 LDC R24, c[0x0][0x3ac] ;  /* 0x0000eb00ff186b82 */ /* 0x000f220000000800 */
[----:B--2---:R-:W-:-:S07]  /*0cc0*/  @P6 IMAD.WIDE R14, R5, 0x4, R14 ;  /* 0x00000004050e6825 */ /* 0x004fce00078e020e */
[----:B------:R-:W2:Y:S01]  /*0cd0*/  @P5 LDC R25, c[0x0][0x3ac] ;  /* 0x0000eb00ff195b82 */ /* 0x000ea20000000800 */
[----:B------:R-:W-:-:S07]  /*0ce0*/  @P6 IMAD.WIDE.U32 R20, R21, 0x4, R14 ;  /* 0x0000000415146825 */ /* 0x000fce00078e000e */
[----:B------:R-:W2:Y:S01]  /*0cf0*/  @P6 LDC.64 R14, c[0x0][0x388] ;  /* 0x0000e200ff0e6b82 */ /* 0x000ea20000000a00 */
[----:B------:R-:W1:Y:S01]  /*0d00*/  @P6 LDG.E.CONSTANT R20, desc[UR10][R20.64] ;  /* 0x0000000a14146981 */ /* 0x000e62000c1e9900 */
[----:B---3--:R-:W-:Y:S01]  /*0d10*/  @P5 IMAD.WIDE R18, R5, 0x4, R18 ;  /* 0x0000000405125825 */ /* 0x008fe200078e0212 */
[----:B0-----:R-:W-:-:S05]  /*0d20*/  @P5 LEA.HI R23, R0, R3, RZ, 0x1f ;  /* 0x0000000300175211 */ /* 0x001fca00078ff8ff */
[----:B------:R-:W0:Y:S01]  /*0d30*/  @P4 LDC R26, c[0x0][0x3ac] ;  /* 0x0000eb00ff1a4b82 */ /* 0x000e220000000800 */
[----:B------:R-:W-:-:S06]  /*0d40*/  @P5 IMAD.WIDE.U32 R22, R23, 0x4, R18 ;  /* 0x0000000417165825 */ /* 0x000fcc00078e0012 */
[----:B------:R-:W3:Y:S01]  /*0d50*/  @P5 LDG.E.CONSTANT R22, desc[UR10][R22.64] ;  /* 0x0000000a16165981 */ /* 0x000ee2000c1e9900 */
[----:B-1----:R-:W-:Y:S02]  /*0d60*/  @P6 LEA R17, R20, UR4, 0x3 ;  /* 0x0000000414116c11 */ /* 0x002fe4000f8e18ff */
[----:B------:R-:W1:Y:S03]  /*0d70*/  @P4 LDC.64 R20, c[0x0][0x3a0] ;  /* 0x0000e800ff144b82 */ /* 0x000e660000000a00 */
[----:B----4-:R-:W-:-:S04]  /*0d80*/  @P6 IMAD R17, R17, R24, RZ ;  /* 0x0000001811116224 */ /* 0x010fc800078e02ff */
[----:B--2---:R-:W-:Y:S02]  /*0d90*/  @P6 IMAD.WIDE R18, R17, 0x4, R14 ;  /* 0x0000000411126825 */ /* 0x004fe400078e020e */
[----:B------:R-:W2:Y:S01]  /*0da0*/  @P6 LDL R17, [R4] ;  /* 0x0000000004116983 */ /* 0x000ea20000100800 */
[----:B------:R-:W4:Y:S03]  /*0db0*/  @P5 LDC.64 R14, c[0x0][0x388] ;  /* 0x0000e200ff0e5b82 */ /* 0x000f260000000a00 */
[----:B------:R-:W2:Y:S01]  /*0dc0*/  @P6 LDG.E.CONSTANT R18, desc[UR10][R18.64+0x4] ;  /* 0x0000040a12126981 */ /* 0x000ea2000c1e9900 */
[----:B------:R-:W-:Y:S02]  /*0dd0*/  @P4 LEA.HI R27, R0, R3, RZ, 0x1f ;  /* 0x00000003001b4211 */ /* 0x000fe400078ff8ff */
[----:B---3--:R-:W-:Y:S01]  /*0de0*/  @P5 LEA R24, R22, UR4, 0x3 ;  /* 0x0000000416185c11 */ /* 0x008fe2000f8e18ff */
[----:B-1----:R-:W-:-:S04]  /*0df0*/  @P4 IMAD.WIDE R20, R5, 0x4, R20 ;  /* 0x0000000405144825 */ /* 0x002fc800078e0214 */
[----:B------:R-:W-:-:S04]  /*0e00*/  @P4 IMAD.WIDE.U32 R22, R27, 0x4, R20 ;  /* 0x000000041b164825 */ /* 0x000fc800078e0014 */
[----:B------:R-:W-:Y:S02]  /*0e10*/  @P5 IMAD R21, R24, R25, RZ ;  /* 0x0000001918155224 */ /* 0x000fe400078e02ff */
[----:B------:R-:W3:Y:S02]  /*0e20*/  @P4 LDG.E.CONSTANT R22, desc[UR10][R22.64] ;  /* 0x0000000a16164981 */ /* 0x000ee4000c1e9900 */
[----:B----4-:R-:W-:Y:S02]  /*0e30*/  @P5 IMAD.WIDE R20, R21, 0x4, R14 ;  /* 0x0000000415145825 */ /* 0x010fe400078e020e */
[----:B------:R-:W1:Y:S04]  /*0e40*/  @P4 LDC.64 R14, c[0x0][0x388] ;  /* 0x0000e200ff0e4b82 */ /* 0x000e680000000a00 */
[----:B------:R-:W4:Y:S01]  /*0e50*/  @P5 LDG.E.CONSTANT R21, desc[UR10][R20.64+0x8] ;  /* 0x0000080a14155981 */ /* 0x000f22000c1e9900 */
[----:B--2---:R-:W-:-:S03]  /*0e60*/  @P6 FADD R17, R18, R17 ;  /* 0x0000001112116221 */ /* 0x004fc60000000000 */
[----:B------:R-:W2:Y:S02]  /*0e70*/  @P3 LDC.64 R18, c[0x0][0x3a0] ;  /* 0x0000e800ff123b82 */ /* 0x000ea40000000a00 */
[----:B------:R4:W-:Y:S04]  /*0e80*/  @P6 STL [R4], R17 ;  /* 0x0000001104006387 */ /* 0x0009e80000100800 */
[----:B------:R-:W4:Y:S01]  /*0e90*/  @P5 LDL R24, [R4] ;  /* 0x0000000004185983 */ /* 0x000f220000100800 */
[----:B------:R-:W-:Y:S01]  /*0ea0*/  @P3 LEA.HI R27, R0, R3, RZ, 0x1f ;  /* 0x00000003001b3211 */ /* 0x000fe200078ff8ff */
[----:B--2---:R-:W-:Y:S01]  /*0eb0*/  @P3 IMAD.WIDE R18, R5, 0x4, R18 ;  /* 0x0000000405123825 */ /* 0x004fe200078e0212 */
[----:B---3--:R-:W-:-:S03]  /*0ec0*/  @P4 LEA R25, R22, UR4, 0x3 ;  /* 0x0000000416194c11 */ /* 0x008fc6000f8e18ff */
[----:B------:R-:W-:Y:S02]  /*0ed0*/  @P3 IMAD.WIDE.U32 R22, R27, 0x4, R18 ;  /* 0x000000041b163825 */ /* 0x000fe400078e0012 */
[----:B------:R-:W2:Y:S02]  /*0ee0*/  @P3 LDC R27, c[0x0][0x3ac] ;  /* 0x0000eb00ff1b3b82 */ /* 0x000ea40000000800 */
[----:B0-----:R-:W-:Y:S02]  /*0ef0*/  @P4 IMAD R19, R25, R26, RZ ;  /* 0x0000001a19134224 */ /* 0x001fe400078e02ff */
[----:B------:R-:W3:Y:S02]  /*0f00*/  @P3 LDG.E.CONSTANT R22, desc[UR10][R22.64] ;  /* 0x0000000a16163981 */ /* 0x000ee4000c1e9900 */
[----:B-1----:R-:W-:Y:S02]  /*0f10*/  @P4 IMAD.WIDE R18, R19, 0x4, R14 ;  /* 0x0000000413124825 */ /* 0x002fe400078e020e */
[----:B------:R-:W0:Y:S03]  /*0f20*/  @P3 LDC.64 R14, c[0x0][0x388] ;  /* 0x0000e200ff0e3b82 */ /* 0x000e260000000a00 */
[----:B------:R0:W2:Y:S01]  /*0f30*/  @P4 LDG.E.CONSTANT R25, desc[UR10][R18.64+0xc] ;  /* 0x00000c0a12194981 */ /* 0x0000a2000c1e9900 */
[----:B----4-:R-:W-:-:S04]  /*0f40*/  @P5 FADD R17, R21, R24 ;  /* 0x0000001815115221 */ /* 0x010fc80000000000 */
[----:B------:R-:W1:Y:S01]  /*0f50*/  @P2 LDC.64 R20, c[0x0][0x3a0] ;  /* 0x0000e800ff142b82 */ /* 0x000e620000000a00 */
[----:B------:R4:W-:Y:S04]  /*0f60*/  @P5 STL [R4], R17 ;  /* 0x0000001104005387 */ /* 0x0009e80000100800 */
[----:B------:R-:W4:Y:S01]  /*0f70*/  @P4 LDL R24, [R4] ;  /* 0x0000000004184983 */ /* 0x000f220000100800 */
[----:B------:R-:W-:Y:S01]  /*0f80*/  @P2 LEA.HI R29, R0, R3, RZ, 0x1f ;  /* 0x00000003001d2211 */ /* 0x000fe200078ff8ff */
[----:B-1----:R-:W-:Y:S01]  /*0f90*/  @P2 IMAD.WIDE R20, R5, 0x4, R20 ;  /* 0x0000000405142825 */ /* 0x002fe200078e0214 */
[----:B---3--:R-:W-:-:S03]  /*0fa0*/  @P3 LEA R22, R22, UR4, 0x3 ;  /* 0x0000000416163c11 */ /* 0x008fc6000f8e18ff */
[----:B------:R-:W-:-:S04]  /*0fb0*/  @P2 IMAD.WIDE.U32 R20, R29, 0x4, R20 ;  /* 0x000000041d142825 */ /* 0x000fc800078e0014 */
[----:B--2---:R-:W-:Y:S02]  /*0fc0*/  @P3 IMAD R27, R22, R27, RZ ;  /* 0x0000001b161b3224 */ /* 0x004fe400078e02ff */
[----:B------:R-:W2:Y:S01]  /*0fd0*/  @P2 LDG.E.CONSTANT R20, desc[UR10][R20.64] ;  /* 0x0000000a14142981 */ /* 0x000ea2000c1e9900 */
[----:B------:R-:W1:Y:S01]  /*0fe0*/  @P1 LDC.64 R22, c[0x0][0x3a0] ;  /* 0x0000e800ff161b82 */ /* 0x000e620000000a00 */
[----:B0-----:R-:W-:-:S07]  /*0ff0*/  @P3 IMAD.WIDE R18, R27, 0x4, R14 ;  /* 0x000000041b123825 */ /* 0x001fce00078e020e */
[----:B------:R-:W0:Y:S08]  /*1000*/  @P2 LDC R27, c[0x0][0x3ac] ;  /* 0x0000eb00ff1b2b82 */ /* 0x000e300000000800 */
[----:B------:R-:W3:Y:S01]  /*1010*/  @P2 LDC.64 R14, c[0x0][0x388] ;  /* 0x0000e200ff0e2b82 */ /* 0x000ee20000000a00 */
[----:B----4-:R-:W-:Y:S02]  /*1020*/  @P4 FADD R17, R25, R24 ;  /* 0x0000001819114221 */ /* 0x010fe40000000000 */
[----:B------:R3:W4:Y:S04]  /*1030*/  @P3 LDG.E.CONSTANT R25, desc[UR10][R18.64+0x10] ;  /* 0x0000100a12193981 */ /* 0x000728000c1e9900 */
[----:B------:R4:W-:Y:S04]  /*1040*/  @P4 STL [R4], R17 ;  /* 0x0000001104004387 */ /* 0x0009e80000100800 */
[----:B------:R-:W4:Y:S01]  /*1050*/  @P3 LDL R24, [R4] ;  /* 0x0000000004183983 */ /* 0x000f220000100800 */
[----:B-1----:R-:W-:Y:S01]  /*1060*/  @P1 IMAD.WIDE R22, R5, 0x4, R22 ;  /* 0x0000000405161825 */ /* 0x002fe200078e0216 */
[----:B------:R-:W-:-:S05]  /*1070*/  @P1 LEA.HI R29, R0, R3, RZ, 0x1f ;  /* 0x00000003001d1211 */ /* 0x000fca00078ff8ff */
[----:B------:R-:W-:-:S06]  /*1080*/  @P1 IMAD.WIDE.U32 R22, R29, 0x4, R22 ;  /* 0x000000041d161825 */ /* 0x000fcc00078e0016 */
[----:B------:R-:W4:Y:S01]  /*1090*/  @P1 LDG.E.CONSTANT R22, desc[UR10][R22.64] ;  /* 0x0000000a16161981 */ /* 0x000f22000c1e9900 */
[----:B--2---:R-:W-:-:S05]  /*10a0*/  @P2 LEA R20, R20, UR4, 0x3 ;  /* 0x0000000414142c11 */ /* 0x004fca000f8e18ff */
[----:B0-----:R-:W-:Y:S02]  /*10b0*/  @P2 IMAD R27, R20, R27, RZ ;  /* 0x0000001b141b2224 */ /* 0x001fe400078e02ff */
[----:B------:R-:W0:Y:S02]  /*10c0*/  @P0 LDC.64 R20, c[0x0][0x3a0] ;  /* 0x0000e800ff140b82 */ /* 0x000e240000000a00 */
[----:B---3--:R-:W-:-:S06]  /*10d0*/  @P2 IMAD.WIDE R18, R27, 0x4, R14 ;  /* 0x000000041b122825 */ /* 0x008fcc00078e020e */
[----:B------:R-:W1:Y:S08]  /*10e0*/  @P1 LDC R27, c[0x0][0x3ac] ;  /* 0x0000eb00ff1b1b82 */ /* 0x000e700000000800 */
[----:B------:R-:W2:Y:S01]  /*10f0*/  @P1 LDC.64 R14, c[0x0][0x388] ;  /* 0x0000e200ff0e1b82 */ /* 0x000ea20000000a00 */
[----:B----4-:R-:W-:Y:S02]  /*1100*/  @P3 FADD R17, R25, R24 ;  /* 0x0000001819113221 */ /* 0x010fe40000000000 */
[----:B------:R2:W3:Y:S04]  /*1110*/  @P2 LDG.E.CONSTANT R25, desc[UR10][R18.64+0x14] ;  /* 0x0000140a12192981 */ /* 0x0004e8000c1e9900 */
[----:B------:R3:W-:Y:S04]  /*1120*/  @P3 STL [R4], R17 ;  /* 0x0000001104003387 */ /* 0x0007e80000100800 */
[----:B------:R-:W3:Y:S01]  /*1130*/  @P2 LDL R24, [R4] ;  /* 0x0000000004182983 */ /* 0x000ee20000100800 */
[----:B0-----:R-:W-:Y:S01]  /*1140*/  @P0 IMAD.WIDE R20, R5, 0x4, R20 ;  /* 0x0000000405140825 */ /* 0x001fe200078e0214 */
[----:B------:R-:W-:-:S02]  /*1150*/  @P0 LEA.HI R29, R0, R3, RZ, 0x1f ;  /* 0x00000003001d0211 */ /* 0x000fc400078ff8ff */
[----:B------:R-:W-:-:S03]  /*1160*/  @P1 LEA R22, R22, UR4, 0x3 ;  /* 0x0000000416161c11 */ /* 0x000fc6000f8e18ff */
[----:B------:R-:W-:-:S04]  /*1170*/  @P0 IMAD.WIDE.U32 R20, R29, 0x4, R20 ;  /* 0x000000041d140825 */ /* 0x000fc800078e0014 */
[----:B-1----:R-:W-:Y:S02]  /*1180*/  @P1 IMAD R27, R22, R27, RZ ;  /* 0x0000001b161b1224 */ /* 0x002fe400078e02ff */
[----:B------:R0:W4:Y:S02]  /*1190*/  @P0 LDG.E.CONSTANT R20, desc[UR10][R20.64] ;  /* 0x0000000a14140981 */ /* 0x000124000c1e9900 */
[----:B--2---:R-:W-:Y:S02]  /*11a0*/  @P1 IMAD.WIDE R18, R27, 0x4, R14 ;  /* 0x000000041b121825 */ /* 0x004fe400078e020e */
[----:B------:R-:W1:Y:S04]  /*11b0*/  @P0 LDC.64 R14, c[0x0][0x388] ;  /* 0x0000e200ff0e0b82 */ /* 0x000e680000000a00 */
[----:B------:R-:W2:Y:S01]  /*11c0*/  @P1 LDG.E.CONSTANT R19, desc[UR10][R18.64+0x18] ;  /* 0x0000180a12131981 */ /* 0x000ea2000c1e9900 */
[----:B---3--:R-:W-:-:S03]  /*11d0*/  @P2 FADD R17, R25, R24 ;  /* 0x0000001819112221 */ /* 0x008fc60000000000 */
[----:B------:R-:W3:Y:S02]  /*11e0*/  @P0 LDC R25, c[0x0][0x3ac] ;  /* 0x0000eb00ff190b82 */ /* 0x000ee40000000800 */
[----:B------:R2:W-:Y:S04]  /*11f0*/  @P2 STL [R4], R17 ;  /* 0x0000001104002387 */ /* 0x0005e80000100800 */
[----:B------:R-:W2:Y:S01]  /*1200*/  @P1 LDL R24, [R4] ;  /* 0x0000000004181983 */ /* 0x000ea20000100800 */
[----:B------:R-:W-:-:S13]  /*1210*/  LOP3.LUT P2, RZ, R11, 0x80, RZ, 0xc0, !PT ;  /* 0x000000800bff7812 */ /* 0x000fda000784c0ff */
[----:B------:R-:W1:Y:S01]  /*1220*/  @P2 LDC.64 R22, c[0x0][0x3a0] ;  /* 0x0000e800ff162b82 */ /* 0x000e620000000a00 */
[----:B0-----:R-:W-:Y:S02]  /*1230*/  @P2 LEA.HI R21, R0, R3, RZ, 0x1f ;  /* 0x0000000300152211 */ /* 0x001fe400078ff8ff */
[----:B----4-:R-:W-:-:S05]  /*1240*/  @P0 LEA R20, R20, UR4, 0x3 ;  /* 0x0000000414140c11 */ /* 0x010fca000f8e18ff */
[----:B---3--:R-:W-:Y:S02]  /*1250*/  @P0 IMAD R25, R20, R25, RZ ;  /* 0x0000001914190224 */ /* 0x008fe400078e02ff */
[----:B-1----:R-:W-:-:S04]  /*1260*/  @P2 IMAD.WIDE R22, R5, 0x4, R22 ;  /* 0x0000000405162825 */ /* 0x002fc800078e0216 */
[----:B------:R-:W-:-:S06]  /*1270*/  @P2 IMAD.WIDE.U32 R22, R21, 0x4, R22 ;  /* 0x0000000415162825 */ /* 0x000fcc00078e0016 */
[----:B------:R-:W3:Y:S01]  /*1280*/  @P2 LDG.E.CONSTANT R22, desc[UR10][R22.64] ;  /* 0x0000000a16162981 */ /* 0x000ee2000c1e9900 */
[----:B------:R-:W-:-:S06]  /*1290*/  @P0 IMAD.WIDE R14, R25, 0x4, R14 ;  /* 0x00000004190e0825 */ /* 0x000fcc00078e020e */
[----:B------:R-:W4:Y:S01]  /*12a0*/  @P0 LDG.E.CONSTANT R15, desc[UR10][R14.64+0x1c] ;  /* 0x00001c0a0e0f0981 */ /* 0x000f22000c1e9900 */
[----:B--2---:R-:W-:Y:S02]  /*12b0*/  @P1 FADD R17, R19, R24 ;  /* 0x0000001813111221 */ /* 0x004fe40000000000 */
[----:B------:R-:W0:Y:S03]  /*12c0*/  @P2 LDC R24, c[0x0][0x3ac] ;  /* 0x0000eb00ff182b82 */ /* 0x000e260000000800 */
[----:B------:R1:W-:Y:S04]  /*12d0*/  @P1 STL [R4], R17 ;  /* 0x0000001104001387 */ /* 0x0003e80000100800 */
[----:B------:R-:W4:Y:S01]  /*12e0*/  @P0 LDL R20, [R4] ;  /* 0x0000000004140983 */ /* 0x000f220000100800 */
[----:B------:R-:W2:Y:S01]  /*12f0*/  @P2 LDC.64 R18, c[0x0][0x388] ;  /* 0x0000e200ff122b82 */ /* 0x000ea20000000a00 */
[----:B---3--:R-:W-:-:S05]  /*1300*/  @P2 LEA R21, R22, UR4, 0x3 ;  /* 0x0000000416152c11 */ /* 0x008fca000f8e18ff */
[----:B0-----:R-:W-:-:S04]  /*1310*/  @P2 IMAD R21, R21, R24, RZ ;  /* 0x0000001815152224 */ /* 0x001fc800078e02ff */
[----:B--2---:R-:W-:-:S06]  /*1320*/  @P2 IMAD.WIDE R18, R21, 0x4, R18 ;  /* 0x0000000415122825 */ /* 0x004fcc00078e0212 */
[----:B------:R-:W1:Y:S01]  /*1330*/  @P2 LDG.E.CONSTANT R19, desc[UR10][R18.64] ;  /* 0x0000000a12132981 */ /* 0x000e62000c1e9900 */
[----:B----4-:R-:W-:-:S05]  /*1340*/  @P0 FADD R23, R15, R20 ;  /* 0x000000140f170221 */ /* 0x010fca0000000000 */
        /* <DEDUP_REMOVED lines=189> */
[----:B------:R-:W2:Y:S01]  /*1f20*/  @P2 LDG.E.CONSTANT R19, desc[UR10][R18.64+0x14] ;  /* 0x0000140a12132981 */ /* 0x000ea2000c1e9900 */
[----:B------:R-:W1:Y:S01]  /*1f30*/  @P1 LDC.64 R14, c[0x0][0x388] ;  /* 0x0000e200ff0e1b82 */ /* 0x000e620000000a00 */
[----:B----4-:R-:W-:-:S07]  /*1f40*/  @P3 FADD R17, R25, R24 ;  /* 0x0000001819113221 */ /* 0x010fce0000000000 */
[----:B------:R-:W3:Y:S01]  /*1f50*/  @P1 LDC R25, c[0x0][0x3ac] ;  /* 0x0000eb00ff191b82 */ /* 0x000ee20000000800 */
[----:B------:R2:W-:Y:S04]  /*1f60*/  @P3 STL [R4], R17 ;  /* 0x0000001104003387 */ /* 0x0005e80000100800 */
[----:B------:R-:W2:Y:S01]  /*1f70*/  @P2 LDL R24, [R4] ;  /* 0x0000000004182983 */ /* 0x000ea20000100800 */
[----:B0-----:R-:W-:Y:S01]  /*1f80*/  @P0 IMAD.WIDE R20, R5, 0x4, R20 ;  /* 0x0000000405140825 */ /* 0x001fe200078e0214 */
[----:B------:R-:W-:Y:S02]  /*1f90*/  @P0 LEA.HI R27, R0, R3, RZ, 0x1f ;  /* 0x00000003001b0211 */ /* 0x000fe400078ff8ff */
[----:B------:R-:W-:-:S03]  /*1fa0*/  @P1 LEA R22, R22, UR4, 0x3 ;  /* 0x0000000416161c11 */ /* 0x000fc6000f8e18ff */
[----:B------:R-:W-:-:S06]  /*1fb0*/  @P0 IMAD.WIDE.U32 R20, R27, 0x4, R20 ;  /* 0x000000041b140825 */ /* 0x000fcc00078e0014 */
[----:B------:R-:W4:Y:S01]  /*1fc0*/  @P0 LDG.E.CONSTANT R20, desc[UR10][R20.64] ;  /* 0x0000000a14140981 */ /* 0x000f22000c1e9900 */
[----:B---3--:R-:W-:-:S04]  /*1fd0*/  @P1 IMAD R25, R22, R25, RZ ;  /* 0x0000001916191224 */ /* 0x008fc800078e02ff */
[----:B-1----:R-:W-:-:S06]  /*1fe0*/  @P1 IMAD.WIDE R14, R25, 0x4, R14 ;  /* 0x00000004190e1825 */ /* 0x002fcc00078e020e */
[----:B------:R-:W3:Y:S01]  /*1ff0*/  @P1 LDG.E.CONSTANT R15, desc[UR10][R14.64+0x18] ;  /* 0x0000180a0e0f1981 */ /* 0x000ee2000c1e9900 */
[----:B--2---:R-:W-:Y:S02]  /*2000*/  @P2 FADD R17, R19, R24 ;  /* 0x0000001813112221 */ /* 0x004fe40000000000 */
[----:B------:R-:W0:Y:S03]  /*2010*/  @P0 LDC R24, c[0x0][0x3ac] ;  /* 0x0000eb00ff180b82 */ /* 0x000e260000000800 */
[----:B------:R-:W-:Y:S04]  /*2020*/  @P2 STL [R4], R17 ;  /* 0x0000001104002387 */ /* 0x000fe80000100800 */
[----:B------:R-:W3:Y:S01]  /*2030*/  @P1 LDL R22, [R4] ;  /* 0x0000000004161983 */ /* 0x000ee20000100800 */
[----:B------:R-:W1:Y:S01]  /*2040*/  @P0 LDC.64 R18, c[0x0][0x388] ;  /* 0x0000e200ff120b82 */ /* 0x000e620000000a00 */
[----:B----4-:R-:W-:-:S05]  /*2050*/  @P0 LEA R23, R20, UR4, 0x3 ;  /* 0x0000000414170c11 */ /* 0x010fca000f8e18ff */
[----:B0-----:R-:W-:-:S04]  /*2060*/  @P0 IMAD R23, R23, R24, RZ ;  /* 0x0000001817170224 */ /* 0x001fc800078e02ff */
[----:B-1----:R-:W-:-:S06]  /*2070*/  @P0 IMAD.WIDE R18, R23, 0x4, R18 ;  /* 0x0000000417120825 */ /* 0x002fcc00078e0212 */
[----:B------:R-:W2:Y:S01]  /*2080*/  @P0 LDG.E.CONSTANT R18, desc[UR10][R18.64+0x1c] ;  /* 0x00001c0a12120981 */ /* 0x000ea2000c1e9900 */
[----:B---3--:R-:W-:-:S05]  /*2090*/  @P1 FADD R21, R15, R22 ;  /* 0x000000160f151221 */ /* 0x008fca0000000000 */
[----:B------:R-:W-:Y:S04]  /*20a0*/  @P1 STL [R4], R21 ;  /* 0x0000001504001387 */ /* 0x000fe80000100800 */
[----:B------:R-:W2:Y:S01]  /*20b0*/  @P0 LDL R15, [R4] ;  /* 0x00000000040f0983 */ /* 0x000ea20000100800 */
[----:B------:R-:W-:-:S04]  /*20c0*/  UIADD3 UR5, UPT, UPT, UR5, 0x1, URZ ;  /* 0x0000000105057890 */ /* 0x000fc8000fffe0ff */
[----:B------:R-:W-:Y:S02]  /*20d0*/  UISETP.NE.AND UP0, UPT, UR5, URZ, UPT ;  /* 0x000000ff0500728c */ /* 0x000fe4000bf05270 */
[----:B------:R-:W-:Y:S01]  /*20e0*/  UIADD3 UR4, UPT, UPT, UR4, 0x1, URZ ;  /* 0x0000000104047890 */ /* 0x000fe2000fffe0ff */
[----:B--2---:R-:W-:-:S05]  /*20f0*/  @P0 FADD R15, R18, R15 ;  /* 0x0000000f120f0221 */ /* 0x004fca0000000000 */
[----:B------:R0:W-:Y:S02]  /*2100*/  @P0 STL [R4], R15 ;  /* 0x0000000f04000387 */ /* 0x0001e40000100800 */
[----:B0-----:R-:W-:Y:S01]  /*2110*/  IADD3 R4, PT, PT, R4, 0x4, RZ ;  /* 0x0000000404047810 */ /* 0x001fe20007ffe0ff */
[----:B------:R-:W-:Y:S06]  /*2120*/  BRA.U UP0, `(.L_x_2911) ;  /* 0xffffffe100cc7547 */ /* 0x000fec000b83ffff */
[----:B------:R-:W-:-:S04]  /*2130*/  IADD3 R3, PT, PT, R3, 0x10, RZ ;  /* 0x0000001003037810 */ /* 0x000fc80007ffe0ff */
[----:B------:R-:W-:-:S13]  /*2140*/  ISETP.GE.AND P0, PT, R3, R6, PT ;  /* 0x000000060300720c */ /* 0x000fda0003f06270 */
[----:B------:R-:W-:Y:S05]  /*2150*/  @!P0 BRA `(.L_x_2912) ;  /* 0xffffffe0008c8947 */ /* 0x000fea000383ffff */
[----:B------:R-:W-:Y:S05]  /*2160*/  BRA `(.L_x_2909) ;  /* 0x0000000000107947 */ /* 0x000fea0003800000 */
.L_x_2910:
[----:B------:R-:W-:-:S04]  /*2170*/  VIMNMX R6, PT, PT, R6, 0x10, !PT ;  /* 0x0000001006067848 */ /* 0x000fc80007fe0100 */
[----:B------:R-:W-:-:S04]  /*2180*/  IADD3 R6, PT, PT, R6, -0x1, RZ ;  /* 0xffffffff06067810 */ /* 0x000fc80007ffe0ff */
[----:B------:R-:W-:-:S04]  /*2190*/  LOP3.LUT R6, R6, 0xfffffff0, RZ, 0xc0, !PT ;  /* 0xfffffff006067812 */ /* 0x000fc800078ec0ff */
[----:B------:R-:W-:-:S07]  /*21a0*/  IADD3 R3, PT, PT, R6, 0x10, RZ ;  /* 0x0000001006037810 */ /* 0x000fce0007ffe0ff */
.L_x_2909:
[----:B------:R-:W0:Y:S01]  /*21b0*/  LDC.64 R8, c[0x0][0x380] ;  /* 0x0000e000ff087b82 */ /* 0x000e220000000a00 */
[----:B------:R-:W1:Y:S01]  /*21c0*/  LDCU UR4, c[0x0][0x3ac] ;  /* 0x00007580ff0477ac */ /* 0x000e620008000800 */
[C---:B------:R-:W-:Y:S02]  /*21d0*/  SHF.L.U32 R4, R0.reuse, 0x2, RZ ;  /* 0x0000000200047819 */ /* 0x040fe400000006ff */
[----:B------:R-:W-:Y:S02]  /*21e0*/  LOP3.LUT R13, R0, 0x7, RZ, 0xc0, !PT ;  /* 0x00000007000d7812 */ /* 0x000fe400078ec0ff */
[----:B------:R-:W-:Y:S02]  /*21f0*/  LOP3.LUT R4, R4, 0xffffffe0, RZ, 0xc0, !PT ;  /* 0xffffffe004047812 */ /* 0x000fe400078ec0ff */
[----:B------:R-:W-:Y:S02]  /*2200*/  SHF.L.U32 R7, R5, 0x3, RZ ;  /* 0x0000000305077819 */ /* 0x000fe400000006ff */
[----:B------:R-:W-:-:S02]  /*2210*/  LEA R4, R3, R4, 0x3 ;  /* 0x0000000403047211 */ /* 0x000fc400078e18ff */
[----:B------:R-:W-:Y:S02]  /*2220*/  SHF.L.U32 R2, R2, 0x3, RZ ;  /* 0x0000000302027819 */ /* 0x000fe400000006ff */
[----:B------:R-:W-:-:S04]  /*2230*/  IADD3 R13, PT, PT, R13, R4, RZ ;  /* 0x000000040d0d7210 */ /* 0x000fc80007ffe0ff */
[----:B------:R-:W-:Y:S01]  /*2240*/  ISETP.GE.U32.AND P0, PT, R13, R2, PT ;  /* 0x000000020d00720c */ /* 0x000fe20003f06070 */
[----:B-1----:R-:W-:Y:S01]  /*2250*/  UISETP.GE.AND UP0, UPT, UR4, 0x1, UPT ;  /* 0x000000010400788c */ /* 0x002fe2000bf06270 */
[----:B0-----:R-:W-:-:S05]  /*2260*/  IADD3 R6, P1, PT, R7, R8, RZ ;  /* 0x0000000807067210 */ /* 0x001fca0007f3e0ff */
[----:B------:R-:W-:Y:S02]  /*2270*/  PLOP3.LUT P2, PT, PT, PT, UP0, 0x80, 0x8 ;  /* 0x000000000008781c */ /* 0x000fe40003f4f008 */
[----:B------:R-:W-:Y:S02]  /*2280*/  LEA.HI.X.SX32 R4, R7, R9, 0x1, P1 ;  /* 0x0000000907047211 */ /* 0x000fe400008f0eff */
[----:B------:R-:W-:-:S04]  /*2290*/  IADD3 R6, P1, PT, R13, R6, RZ ;  /* 0x000000060d067210 */ /* 0x000fc80007f3e0ff */
[----:B------:R-:W-:Y:S02]  /*22a0*/  IADD3.X R7, PT, PT, RZ, R4, RZ, P1, !PT ;  /* 0x00000004ff077210 */ /* 0x000fe40000ffe4ff */
[----:B------:R-:W-:-:S03]  /*22b0*/  IADD3 R9, PT, PT, R13, 0x8, RZ ;  /* 0x000000080d097810 */ /* 0x000fc60007ffe0ff */
[----:B------:R0:W5:Y:S01]  /*22c0*/  @!P0 LDG.E.U8.CONSTANT R4, desc[UR10][R6.64] ;  /* 0x0000000a06048981 */ /* 0x000162000c1e9100 */
[----:B------:R-:W-:Y:S02]  /*22d0*/  IADD3 R11, PT, PT, R13, 0x10, RZ ;  /* 0x000000100d0b7810 */ /* 0x000fe40007ffe0ff */
[----:B------:R-:W-:Y:S02]  /*22e0*/  ISETP.GE.U32.AND P1, PT, R9, R2, PT ;  /* 0x000000020900720c */ /* 0x000fe40003f26070 */
[----:B------:R-:W-:Y:S01]  /*22f0*/  IADD3 R13, PT, PT, R13, 0x18, RZ ;  /* 0x000000180d0d7810 */ /* 0x000fe20007ffe0ff */
[----:B------:R-:W-:Y:S10]  /*2300*/  @!P2 EXIT ;  /* 0x000000000000a94d */ /* 0x000ff40003800000 */
[----:B------:R-:W1:Y:S01]  /*2310*/  LDC.64 R8, c[0x0][0x3a0] ;  /* 0x0000e800ff087b82 */ /* 0x000e620000000a00 */
[-C--:B------:R-:W-:Y:S01]  /*2320*/  ISETP.GE.U32.AND P2, PT, R11, R2.reuse, PT ;  /* 0x000000020b00720c */ /* 0x080fe20003f46070 */
[----:B------:R-:W-:Y:S01]  /*2330*/  HFMA2 R36, -RZ, RZ, 0, 0 ;  /* 0x00000000ff247431 */ /* 0x000fe200000001ff */
[----:B------:R-:W-:Y:S01]  /*2340*/  ISETP.GE.U32.AND P3, PT, R13, R2, PT ;  /* 0x000000020d00720c */ /* 0x000fe20003f66070 */
[----:B------:R-:W2:Y:S01]  /*2350*/  @!P1 LDG.E.U8.CONSTANT R10, desc[UR10][R6.64+0x8] ;  /* 0x0000080a060a9981 */ /* 0x000ea2000c1e9100 */
[----:B------:R-:W-:Y:S01]  /*2360*/  MOV R11, RZ ;  /* 0x000000ff000b7202 */ /* 0x000fe20000000f00 */
[----:B------:R-:W3:Y:S01]  /*2370*/  LDCU UR7, c[0x0][0x3ac] ;  /* 0x00007580ff0777ac */ /* 0x000ee20008000800 */
[----:B-----5:R-:W-:-:S07]  /*2380*/  @!P0 SHF.L.U32 R11, R4, 0x18, RZ ;  /* 0x00000018040b8819 */ /* 0x020fce00000006ff */
[----:B------:R-:W4:Y:S04]  /*2390*/  @!P2 LDG.E.U8.CONSTANT R2, desc[UR10][R6.64+0x10] ;  /* 0x0000100a0602a981 */ /* 0x000f28000c1e9100 */
[----:B------:R-:W3:Y:S01]  /*23a0*/  @!P3 LDG.E.U8.CONSTANT R36, desc[UR10][R6.64+0x18] ;  /* 0x0000180a0624b981 */ /* 0x000ee2000c1e9100 */
[----:B------:R-:W-:Y:S02]  /*23b0*/  ISETP.GT.AND P0, PT, R11, -0x1, PT ;  /* 0xffffffff0b00780c */ /* 0x000fe40003f04270 */
[----:B------:R-:W-:Y:S01]  /*23c0*/  LEA.HI R23, R0, R3, RZ, 0x1f ;  /* 0x0000000300177211 */ /* 0x000fe200078ff8ff */
[----:B-1----:R-:W-:-:S04]  /*23d0*/  IMAD.WIDE R8, R5, 0x4, R8 ;  /* 0x0000000405087825 */ /* 0x002fc800078e0208 */
[----:B------:R-:W-:-:S04]  /*23e0*/  IMAD.WIDE.U32 R22, R23, 0x4, R8 ;  /* 0x0000000417167825 */ /* 0x000fc800078e0008 */
[----:B------:R-:W-:Y:S01]  /*23f0*/  HFMA2 R0, -RZ, RZ, 0, 0 ;  /* 0x00000000ff007431 */ /* 0x000fe200000001ff */
[----:B------:R-:W-:Y:S01]  /*2400*/  MOV R28, RZ ;  /* 0x000000ff001c7202 */ /* 0x000fe20000000f00 */
[----:B------:R-:W3:Y:S04]  /*2410*/  @!P0 LDL R9, [R1] ;  /* 0x0000000001098983 */ /* 0x000ee80000100800 */
[----:B------:R-:W3:Y:S01]  /*2420*/  @!P0 LDG.E.CONSTANT R3, desc[UR10][R22.64] ;  /* 0x0000000a16038981 */ /* 0x000ee2000c1e9900 */
[----:B--2---:R-:W-:Y:S02]  /*2430*/  @!P1 SHF.L.U32 R0, R10, 0x10, RZ ;  /* 0x000000100a009819 */ /* 0x004fe400000006ff */
[----:B----4-:R-:W-:Y:S02]  /*2440*/  @!P2 SHF.L.U32 R28, R2, 0x8, RZ ;  /* 0x00000008021ca819 */ /* 0x010fe400000006ff */
[----:B---3--:R-:W-:-:S02]  /*2450*/  LOP3.LUT R5, R11, R0, R36, 0xfe, !PT ;  /* 0x000000000b057212 */ /* 0x008fc400078efe24 */
[----:B------:R-:W1:Y:S02]  /*2460*/  @!P0 LDC.64 R10, c[0x0][0x388] ;  /* 0x0000e200ff0a8b82 */ /* 0x000e640000000a00 */
[----:B------:R-:W-:-:S04]  /*2470*/  LOP3.LUT R20, R5, R28, RZ, 0xfc, !PT ;  /* 0x0000001c05147212 */ /* 0x000fc800078efcff */
[----:B------:R-:W-:-:S04]  /*2480*/  LOP3.LUT R37, R20, 0x40000000, RZ, 0xc0, !PT ;  /* 0x4000000014257812 */ /* 0x000fc800078ec0ff */
[----:B------:R-:W-:Y:S02]  /*2490*/  ISETP.NE.AND P1, PT, R37, RZ, PT ;  /* 0x000000ff2500720c */ /* 0x000fe40003f25270 */
[----:B------:R-:W-:-:S05]  /*24a0*/  @!P0 SHF.L.U32 R3, R3, 0x3, RZ ;  /* 0x0000000303038819 */ /* 0x000fca00000006ff */
[----:B------:R-:W-:-:S06]  /*24b0*/  @!P0 IMAD R3, R3, UR4, RZ ;  /* 0x0000000403038c24 */ /* 0x000fcc000f8e02ff */
[----:B------:R-:W2:Y:S01]  /*24c0*/  @P1 LDG.E.CONSTANT R4, desc[UR10][R22.64] ;  /* 0x0000000a16041981 */ /* 0x000ea2000c1e9900 */
[----:B0-----:R-:W0:Y:S01]  /*24d0*/  @P1 LDC.64 R6, c[0x0][0x388] ;  /* 0x0000e200ff061b82 */ /* 0x001e220000000a00 */
[----:B-1----:R-:W-:-:S05]  /*24e0*/  @!P0 IMAD.WIDE R10, R3, 0x4, R10 ;  /* 0x00000004030a8825 */ /* 0x002fca00078e020a */
[----:B------:R1:W3:Y:S01]  /*24f0*/  @!P0 LDG.E.CONSTANT R2, desc[UR10][R10.64] ;  /* 0x0000000a0a028981 */ /* 0x0002e2000c1e9900 */
[----:B------:R-:W-:-:S04]  /*2500*/  LOP3.LUT R0, R20, 0x20000000, RZ, 0xc0, !PT ;  /* 0x2000000014007812 */ /* 0x000fc800078ec0ff */
[----:B------:R-:W-:-:S13]  /*2510*/  ISETP.NE.AND P2, PT, R0, RZ, PT ;  /* 0x000000ff0000720c */ /* 0x000fda0003f45270 */
[----:B------:R-:W4:Y:S01]  /*2520*/  @P2 LDG.E.CONSTANT R5, desc[UR10][R22.64] ;  /* 0x0000000a16052981 */ /* 0x000f22000c1e9900 */
[----:B-1----:R-:W1:Y:S01]  /*2530*/  @P2 LDC.64 R10, c[0x0][0x388] ;  /* 0x0000e200ff0a2b82 */ /* 0x002e620000000a00 */
[----:B--2---:R-:W-:-:S05]  /*2540*/  @P1 SHF.L.U32 R3, R4, 0x3, RZ ;  /* 0x0000000304031819 */ /* 0x004fca00000006ff */
[----:B------:R-:W-:Y:S02]  /*2550*/  @P1 IMAD R3, R3, UR4, RZ ;  /* 0x0000000403031c24 */ /* 0x000fe4000f8e02ff */
[----:B---3--:R-:W-:Y:S02]  /*2560*/  @!P0 FADD R4, R2, R9 ;  /* 0x0000000902048221 */ /* 0x008fe40000000000 */
[----:B0-----:R-:W-:-:S03]  /*2570*/  @P1 IMAD.WIDE R8, R3, 0x4, R6 ;  /* 0x0000000403081825 */ /* 0x001fc600078e0206 */
[----:B------:R0:W-:Y:S04]  /*2580*/  @!P0 STL [R1], R4 ;  /* 0x0000000401008387 */ /* 0x0001e80000100800 */
[----:B------:R2:W3:Y:S04]  /*2590*/  @P1 LDG.E.CONSTANT R3, desc[UR10][R8.64+0x4] ;  /* 0x0000040a08031981 */ /* 0x0004e8000c1e9900 */
[----:B------:R-:W3:Y:S01]  /*25a0*/  @P1 LDL R6, [R1] ;  /* 0x0000000001061983 */ /* 0x000ee20000100800 */
[----:B------:R-:W-:-:S04]  /*25b0*/  LOP3.LUT R2, R20, 0x10000000, RZ, 0xc0, !PT ;  /* 0x1000000014027812 */ /* 0x000fc800078ec0ff */
[----:B------:R-:W-:Y:S02]  /*25c0*/  ISETP.NE.AND P3, PT, R2, RZ, PT ;  /* 0x000000ff0200720c */ /* 0x000fe40003f65270 */
[----:B----4-:R-:W-:-:S05]  /*25d0*/  @P2 SHF.L.U32 R5, R5, 0x3, RZ ;  /* 0x0000000305052819 */ /* 0x010fca00000006ff */
[----:B------:R-:W-:-:S06]  /*25e0*/  @P2 IMAD R5, R5, UR4, RZ ;  /* 0x0000000405052c24 */ /* 0x000fcc000f8e02ff */
[----:B------:R-:W4:Y:S01]  /*25f0*/  @P3 LDG.E.CONSTANT R7, desc[UR10][R22.64] ;  /* 0x0000000a16073981 */ /* 0x000f22000c1e9900 */
[----:B-1----:R-:W-:Y:S01]  /*2600*/  @P2 IMAD.WIDE R10, R5, 0x4, R10 ;  /* 0x00000004050a2825 */ /* 0x002fe200078e020a */
[----:B--2---:R-:W1:Y:S04]  /*2610*/  @P3 LDC.64 R8, c[0x0][0x388] ;  /* 0x0000e200ff083b82 */ /* 0x004e680000000a00 */
[----:B0-----:R0:W2:Y:S01]  /*2620*/  @P2 LDG.E.CONSTANT R4, desc[UR10][R10.64+0x8] ;  /* 0x0000080a0a042981 */ /* 0x0010a2000c1e9900 */
[----:B---3--:R-:W-:-:S05]  /*2630*/  @P1 FADD R6, R3, R6 ;  /* 0x0000000603061221 */ /* 0x008fca0000000000 */
[----:B------:R3:W-:Y:S04]  /*2640*/  @P1 STL [R1], R6 ;  /* 0x0000000601001387 */ /* 0x0007e80000100800 */
[----:B------:R-:W2:Y:S01]  /*2650*/  @P2 LDL R5, [R1] ;  /* 0x0000000001052983 */ /* 0x000ea20000100800 */
[----:B------:R-:W-:-:S04]  /*2660*/  LOP3.LUT R3, R20, 0x8000000, RZ, 0xc0, !PT ;  /* 0x0800000014037812 */ /* 0x000fc800078ec0ff */
[----:B------:R-:W-:Y:S02]  /*2670*/  ISETP.NE.AND P1, PT, R3, RZ, PT ;  /* 0x000000ff0300720c */ /* 0x000fe40003f25270 */
[----:B----4-:R-:W-:-:S05]  /*2680*/  @P3 SHF.L.U32 R7, R7, 0x3, RZ ;  /* 0x0000000307073819 */ /* 0x010fca00000006ff */
[----:B------:R-:W-:-:S06]  /*2690*/  @P3 IMAD R7, R7, UR4, RZ ;  /* 0x0000000407073c24 */ /* 0x000fcc000f8e02ff */
[----:B------:R-:W4:Y:S01]  /*26a0*/  @P1 LDG.E.CONSTANT R14, desc[UR10][R22.64] ;  /* 0x0000000a160e1981 */ /* 0x000f22000c1e9900 */
[----:B-1----:R-:W-:Y:S01]  /*26b0*/  @P3 IMAD.WIDE R12, R7, 0x4, R8 ;  /* 0x00000004070c3825 */ /* 0x002fe200078e0208 */
[----:B0-----:R-:W0:Y:S03]  /*26c0*/  @P1 LDC.64 R10, c[0x0][0x388] ;  /* 0x0000e200ff0a1b82 */ /* 0x001e260000000a00 */
[----:B--2---:R-:W-:Y:S02]  /*26d0*/  @P2 FADD R8, R4, R5 ;  /* 0x0000000504082221 */ /* 0x004fe40000000000 */
[----:B------:R1:W2:Y:S04]  /*26e0*/  @P3 LDG.E.CONSTANT R5, desc[UR10][R12.64+0xc] ;  /* 0x00000c0a0c053981 */ /* 0x0002a8000c1e9900 */
[----:B------:R2:W-:Y:S04]  /*26f0*/  @P2 STL [R1], R8 ;  /* 0x0000000801002387 */ /* 0x0005e80000100800 */
[----:B---3--:R-:W2:Y:S01]  /*2700*/  @P3 LDL R6, [R1] ;  /* 0x0000000001063983 */ /* 0x008ea20000100800 */
[----:B------:R-:W-:-:S04]  /*2710*/  LOP3.LUT R4, R20, 0x4000000, RZ, 0xc0, !PT ;  /* 0x0400000014047812 */ /* 0x000fc800078ec0ff */
[----:B------:R-:W-:Y:S02]  /*2720*/  ISETP.NE.AND P2, PT, R4, RZ, PT ;  /* 0x000000ff0400720c */ /* 0x000fe40003f45270 */
[----:B----4-:R-:W-:-:S05]  /*2730*/  @P1 SHF.L.U32 R14, R14, 0x3, RZ ;  /* 0x000000030e0e1819 */ /* 0x010fca00000006ff */
[----:B------:R-:W-:-:S06]  /*2740*/  @P1 IMAD R14, R14, UR4, RZ ;  /* 0x000000040e0e1c24 */ /* 0x000fcc000f8e02ff */
[----:B------:R-:W3:Y:S01]  /*2750*/  @P2 LDG.E.CONSTANT R9, desc[UR10][R22.64] ;  /* 0x0000000a16092981 */ /* 0x000ee2000c1e9900 */
[----:B0-----:R-:W-:Y:S01]  /*2760*/  @P1 IMAD.WIDE R10, R14, 0x4, R10 ;  /* 0x000000040e0a1825 */ /* 0x001fe200078e020a */
[----:B-1----:R-:W0:Y:S04]  /*2770*/  @P2 LDC.64 R12, c[0x0][0x388] ;  /* 0x0000e200ff0c2b82 */ /* 0x002e280000000a00 */
[----:B------:R-:W4:Y:S01]  /*2780*/  @P1 LDG.E.CONSTANT R7, desc[UR10][R10.64+0x10] ;  /* 0x0000100a0a071981 */ /* 0x000f22000c1e9900 */
[----:B--2---:R-:W-:-:S05]  /*2790*/  @P3 FADD R6, R5, R6 ;  /* 0x0000000605063221 */ /* 0x004fca0000000000 */
[----:B------:R1:W-:Y:S04]  /*27a0*/  @P3 STL [R1], R6 ;  /* 0x0000000601003387 */ /* 0x0003e80000100800 */
[----:B------:R-:W4:Y:S01]  /*27b0*/  @P1 LDL R8, [R1] ;  /* 0x0000000001081983 */ /* 0x000f220000100800 */
[----:B------:R-:W-:-:S04]  /*27c0*/  LOP3.LUT R5, R20, 0x2000000, RZ, 0xc0, !PT ;  /* 0x0200000014057812 */ /* 0x000fc800078ec0ff */
[----:B------:R-:W-:Y:S02]  /*27d0*/  ISETP.NE.AND P3, PT, R5, RZ, PT ;  /* 0x000000ff0500720c */ /* 0x000fe40003f65270 */
[----:B---3--:R-:W-:-:S05]  /*27e0*/  @P2 SHF.L.U32 R9, R9, 0x3, RZ ;  /* 0x0000000309092819 */ /* 0x008fca00000006ff */
[----:B------:R-:W-:-:S06]  /*27f0*/  @P2 IMAD R9, R9, UR4, RZ ;  /* 0x0000000409092c24 */ /* 0x000fcc000f8e02ff */
[----:B------:R-:W2:Y:S01]  /*2800*/  @P3 LDG.E.CONSTANT R14, desc[UR10][R22.64] ;  /* 0x0000000a160e3981 */ /* 0x000ea2000c1e9900 */
[----:B0-----:R-:W-:Y:S01]  /*2810*/  @P2 IMAD.WIDE R12, R9, 0x4, R12 ;  /* 0x00000004090c2825 */ /* 0x001fe200078e020c */
[----:B------:R-:W0:Y:S03]  /*2820*/  @P3 LDC.64 R16, c[0x0][0x388] ;  /* 0x0000e200ff103b82 */ /* 0x000e260000000a00 */
[----:B----4-:R-:W-:Y:S02]  /*2830*/  @P1 FADD R8, R7, R8 ;  /* 0x0000000807081221 */ /* 0x010fe40000000000 */
[----:B------:R-:W3:Y:S04]  /*2840*/  @P2 LDG.E.CONSTANT R7, desc[UR10][R12.64+0x14] ;  /* 0x0000140a0c072981 */ /* 0x000ee8000c1e9900 */
[----:B------:R-:W-:Y:S04]  /*2850*/  @P1 STL [R1], R8 ;  /* 0x0000000801001387 */ /* 0x000fe80000100800 */
[----:B------:R-:W3:Y:S01]  /*2860*/  @P2 LDL R10, [R1] ;  /* 0x00000000010a2983 */ /* 0x000ee20000100800 */
[----:B-1----:R-:W-:-:S04]  /*2870*/  LOP3.LUT R6, R20, 0x1000000, RZ, 0xc0, !PT ;  /* 0x0100000014067812 */ /* 0x002fc800078ec0ff */
[----:B------:R-:W-:Y:S02]  /*2880*/  ISETP.NE.AND P1, PT, R6, RZ, PT ;  /* 0x000000ff0600720c */ /* 0x000fe40003f25270 */
[----:B--2---:R-:W-:-:S05]  /*2890*/  @P3 SHF.L.U32 R14, R14, 0x3, RZ ;  /* 0x000000030e0e3819 */ /* 0x004fca00000006ff */
[----:B------:R-:W-:-:S06]  /*28a0*/  @P3 IMAD R14, R14, UR4, RZ ;  /* 0x000000040e0e3c24 */ /* 0x000fcc000f8e02ff */
[----:B------:R-:W2:Y:S01]  /*28b0*/  @P1 LDG.E.CONSTANT R11, desc[UR10][R22.64] ;  /* 0x0000000a160b1981 */ /* 0x000ea2000c1e9900 */
[----:B0-----:R-:W-:Y:S02]  /*28c0*/  @P3 IMAD.WIDE R14, R14, 0x4, R16 ;  /* 0x000000040e0e3825 */ /* 0x001fe400078e0210 */
[----:B------:R-:W0:Y:S03]  /*28d0*/  @P1 LDC.64 R16, c[0x0][0x388] ;  /* 0x0000e200ff101b82 */ /* 0x000e260000000a00 */
[----:B------:R1:W4:Y:S01]  /*28e0*/  @P3 LDG.E.CONSTANT R9, desc[UR10][R14.64+0x18] ;  /* 0x0000180a0e093981 */ /* 0x000322000c1e9900 */
[----:B---3--:R-:W-:-:S05]  /*28f0*/  @P2 FADD R10, R7, R10 ;  /* 0x0000000a070a2221 */ /* 0x008fca0000000000 */
[----:B------:R3:W-:Y:S04]  /*2900*/  @P2 STL [R1], R10 ;  /* 0x0000000a01002387 */ /* 0x0007e80000100800 */
[----:B------:R-:W4:Y:S01]  /*2910*/  @P3 LDL R12, [R1] ;  /* 0x00000000010c3983 */ /* 0x000f220000100800 */
[----:B------:R-:W-:-:S04]  /*2920*/  LOP3.LUT R7, R20, 0x800000, RZ, 0xc0, !PT ;  /* 0x0080000014077812 */ /* 0x000fc800078ec0ff */
[----:B------:R-:W-:Y:S02]  /*2930*/  ISETP.NE.AND P2, PT, R7, RZ, PT ;  /* 0x000000ff0700720c */ /* 0x000fe40003f45270 */
[----:B--2---:R-:W-:-:S05]  /*2940*/  @P1 SHF.L.U32 R11, R11, 0x3, RZ ;  /* 0x000000030b0b1819 */ /* 0x004fca00000006ff */
[----:B------:R-:W-:-:S06]  /*2950*/  @P1 IMAD R11, R11, UR4, RZ ;  /* 0x000000040b0b1c24 */ /* 0x000fcc000f8e02ff */
[----:B------:R-:W2:Y:S01]  /*2960*/  @P2 LDG.E.CONSTANT R13, desc[UR10][R22.64] ;  /* 0x0000000a160d2981 */ /* 0x000ea2000c1e9900 */
[----:B0-----:R-:W-:Y:S01]  /*2970*/  @P1 IMAD.WIDE R16, R11, 0x4, R16 ;  /* 0x000000040b101825 */ /* 0x001fe200078e0210 */
[----:B-1----:R-:W0:Y:S03]  /*2980*/  @P2 LDC.64 R14, c[0x0][0x388] ;  /* 0x0000e200ff0e2b82 */ /* 0x002e260000000a00 */
[----:B----4-:R-:W-:Y:S02]  /*2990*/  @P3 FADD R12, R9, R12 ;  /* 0x0000000c090c3221 */ /* 0x010fe40000000000 */
[----:B------:R1:W4:Y:S04]  /*29a0*/  @P1 LDG.E.CONSTANT R9, desc[UR10][R16.64+0x1c] ;  /* 0x00001c0a10091981 */ /* 0x000328000c1e9900 */
[----:B------:R4:W-:Y:S04]  /*29b0*/  @P3 STL [R1], R12 ;  /* 0x0000000c01003387 */ /* 0x0009e80000100800 */
[----:B---3--:R-:W4:Y:S01]  /*29c0*/  @P1 LDL R10, [R1] ;  /* 0x00000000010a1983 */ /* 0x008f220000100800 */
[----:B------:R-:W-:-:S04]  /*29d0*/  LOP3.LUT R8, R20, 0x400000, RZ, 0xc0, !PT ;  /* 0x0040000014087812 */ /* 0x000fc800078ec0ff */
[----:B------:R-:W-:Y:S02]  /*29e0*/  ISETP.NE.AND P3, PT, R8, RZ, PT ;  /* 0x000000ff0800720c */ /* 0x000fe40003f65270 */
[----:B--2---:R-:W-:-:S05]  /*29f0*/  @P2 SHF.L.U32 R13, R13, 0x3, RZ ;  /* 0x000000030d0d2819 */ /* 0x004fca00000006ff */
[----:B------:R-:W-:-:S06]  /*2a00*/  @P2 IMAD R13, R13, UR4, RZ ;  /* 0x000000040d0d2c24 */ /* 0x000fcc000f8e02ff */
[----:B------:R-:W2:Y:S01]  /*2a10*/  @P3 LDG.E.CONSTANT R11, desc[UR10][R22.64] ;  /* 0x0000000a160b3981 */ /* 0x000ea2000c1e9900 */
[----:B0-----:R-:W-:Y:S01]  /*2a20*/  @P2 IMAD.WIDE R14, R13, 0x4, R14 ;  /* 0x000000040d0e2825 */ /* 0x001fe200078e020e */
[----:B-1----:R-:W0:Y:S05]  /*2a30*/  @P3 LDC.64 R16, c[0x0][0x388] ;  /* 0x0000e200ff103b82 */ /* 0x002e2a0000000a00 */
[----:B------:R-:W3:Y:S01]  /*2a40*/  @P2 LDG.E.CONSTANT R15, desc[UR10][R14.64] ;  /* 0x0000000a0e0f2981 */ /* 0x000ee2000c1e9900 */
[----:B----4-:R-:W-:-:S05]  /*2a50*/  @P1 FADD R10, R9, R10 ;  /* 0x0000000a090a1221 */ /* 0x010fca0000000000 */
[----:B------:R1:W-:Y:S04]  /*2a60*/  @P1 STL [R1], R10 ;  /* 0x0000000a01001387 */ /* 0x0003e80000100800 */
[----:B------:R-:W3:Y:S01]  /*2a70*/  @P2 LDL R12, [R1] ;  /* 0x00000000010c2983 */ /* 0x000ee20000100800 */
[----:B------:R-:W-:-:S04]  /*2a80*/  LOP3.LUT R9, R20, 0x200000, RZ, 0xc0, !PT ;  /* 0x0020000014097812 */ /* 0x000fc800078ec0ff */
[----:B------:R-:W-:Y:S02]  /*2a90*/  ISETP.NE.AND P1, PT, R9, RZ, PT ;  /* 0x000000ff0900720c */ /* 0x000fe40003f25270 */
[----:B--2---:R-:W-:-:S05]  /*2aa0*/  @P3 SHF.L.U32 R11, R11, 0x3, RZ ;  /* 0x000000030b0b3819 */ /* 0x004fca00000006ff */
[----:B------:R-:W-:-:S06]  /*2ab0*/  @P3 IMAD R11, R11, UR4, RZ ;  /* 0x000000040b0b3c24 */ /* 0x000fcc000f8e02ff */
[----:B------:R-:W2:Y:S01]  /*2ac0*/  @P1 LDG.E.CONSTANT R13, desc[UR10][R22.64] ;  /* 0x0000000a160d1981 */ /* 0x000ea2000c1e9900 */
[----:B0-----:R-:W-:Y:S01]  /*2ad0*/  @P3 IMAD.WIDE R16, R11, 0x4, R16 ;  /* 0x000000040b103825 */ /* 0x001fe200078e0210 */
[----:B------:R-:W0:Y:S05]  /*2ae0*/  @P1 LDC.64 R18, c[0x0][0x388] ;  /* 0x0000e200ff121b82 */ /* 0x000e2a0000000a00 */
[----:B------:R-:W4:Y:S01]  /*2af0*/  @P3 LDG.E.CONSTANT R17, desc[UR10][R16.64+0x4] ;  /* 0x0000040a10113981 */ /* 0x000f22000c1e9900 */
[----:B---3--:R-:W-:-:S05]  /*2b00*/  @P2 FADD R12, R15, R12 ;  /* 0x0000000c0f0c2221 */ /* 0x008fca0000000000 */
[----:B------:R3:W-:Y:S04]  /*2b10*/  @P2 STL [R1], R12 ;  /* 0x0000000c01002387 */ /* 0x0007e80000100800 */
[----:B------:R-:W4:Y:S01]  /*2b20*/  @P3 LDL R14, [R1] ;  /* 0x00000000010e3983 */ /* 0x000f220000100800 */
[----:B-1----:R-:W-:-:S04]  /*2b30*/  LOP3.LUT R10, R20, 0x100000, RZ, 0xc0, !PT ;  /* 0x00100000140a7812 */ /* 0x002fc800078ec0ff */
[----:B------:R-:W-:Y:S02]  /*2b40*/  ISETP.NE.AND P2, PT, R10, RZ, PT ;  /* 0x000000ff0a00720c */ /* 0x000fe40003f45270 */
[----:B--2---:R-:W-:-:S05]  /*2b50*/  @P1 SHF.L.U32 R13, R13, 0x3, RZ ;  /* 0x000000030d0d1819 */ /* 0x004fca00000006ff */
[----:B------:R-:W-:-:S06]  /*2b60*/  @P1 IMAD R13, R13, UR4, RZ ;  /* 0x000000040d0d1c24 */ /* 0x000fcc000f8e02ff */
[----:B------:R-:W2:Y:S01]  /*2b70*/  @P2 LDG.E.CONSTANT R15, desc[UR10][R22.64] ;  /* 0x0000000a160f2981 */ /* 0x000ea2000c1e9900 */
[----:B0-----:R-:W-:Y:S02]  /*2b80*/  @P1 IMAD.WIDE R18, R13, 0x4, R18 ;  /* 0x000000040d121825 */ /* 0x001fe400078e0212 */
[----:B---3--:R-:W0:Y:S04]  /*2b90*/  @P2 LDC.64 R12, c[0x0][0x388] ;  /* 0x0000e200ff0c2b82 */ /* 0x008e280000000a00 */
        /* <DEDUP_REMOVED lines=9> */
[----:B0-----:R-:W-:Y:S02]  /*2c30*/  @P2 IMAD.WIDE R24, R15, 0x4, R12 ;  /* 0x000000040f182825 */ /* 0x001fe400078e020c */
[----:B-1----:R-:W0:Y:S04]  /*2c40*/  @P3 LDC.64 R14, c[0x0][0x388] ;  /* 0x0000e200ff0e3b82 */ /* 0x002e280000000a00 */
[----:B------:R-:W4:Y:S01]  /*2c50*/  @P2 LDG.E.CONSTANT R25, desc[UR10][R24.64+0xc] ;  /* 0x00000c0a18192981 */ /* 0x000f22000c1e9900 */
        /* <DEDUP_REMOVED lines=8> */
[----:B0-----:R-:W-:Y:S02]  /*2ce0*/  @P3 IMAD.WIDE R26, R17, 0x4, R14 ;  /* 0x00000004111a3825 */ /* 0x001fe400078e020e */
[----:B------:R-:W1:Y:S04]  /*2cf0*/  @P1 LDC.64 R14, c[0x0][0x388] ;  /* 0x0000e200ff0e1b82 */ /* 0x000e680000000a00 */
        /* <DEDUP_REMOVED lines=9> */
[----:B-1----:R-:W-:Y:S01]  /*2d90*/  @P1 IMAD.WIDE R16, R17, 0x4, R14 ;  /* 0x0000000411101825 */ /* 0x002fe200078e020e */
[----:B0-----:R-:W0:Y:S05]  /*2da0*/  @P2 LDC.64 R18, c[0x0][0x388] ;  /* 0x0000e200ff122b82 */ /* 0x001e2a0000000a00 */
        /* <DEDUP_REMOVED lines=10> */
[----:B------:R-:W0:Y:S04]  /*2e50*/  @P3 LDC.64 R20, c[0x0][0x388] ;  /* 0x0000e200ff143b82 */ /* 0x000e280000000a00 */
[----:B------:R-:W3:Y:S01]  /*2e60*/  @P2 LDG.E.CONSTANT R19, desc[UR10][R18.64+0x18] ;  /* 0x0000180a12132981 */ /* 0x000ee2000c1e9900 */
[----:B----4-:R-:W-:-:S05]  /*2e70*/  @P1 FADD R26, R17, R26 ;  /* 0x0000001a111a1221 */ /* 0x010fca0000000000 */
[----:B------:R4:W-:Y:S04]  /*2e80*/  @P1 STL [R1], R26 ;  /* 0x0000001a01001387 */ /* 0x0009e80000100800 */
[----:B-1----:R-:W3:Y:S01]  /*2e90*/  @P2 LDL R24, [R1] ;  /* 0x0000000001182983 */ /* 0x002ee20000100800 */
[----:B------:R-:W-:-:S04]  /*2ea0*/  LOP3.LUT R15, R28, 0x8000, RZ, 0xc0, !PT ;  /* 0x000080001c0f7812 */ /* 0x000fc800078ec0ff */
[----:B------:R-:W-:Y:S02]  /*2eb0*/  ISETP.NE.AND P1, PT, R15, RZ, PT ;  /* 0x000000ff0f00720c */ /* 0x000fe40003f25270 */
[----:B--2---:R-:W-:-:S05]  /*2ec0*/  @P3 SHF.L.U32 R25, R25, 0x3, RZ ;  /* 0x0000000319193819 */ /* 0x004fca00000006ff */
[----:B------:R-:W-:-:S06]  /*2ed0*/  @P3 IMAD R25, R25, UR4, RZ ;  /* 0x0000000419193c24 */ /* 0x000fcc000f8e02ff */
[----:B------:R-:W2:Y:S01]  /*2ee0*/  @P1 LDG.E.CONSTANT R17, desc[UR10][R22.64] ;  /* 0x0000000a16111981 */ /* 0x000ea2000c1e9900 */
[----:B0-----:R-:W-:-:S06]  /*2ef0*/  @P3 IMAD.WIDE R20, R25, 0x4, R20 ;  /* 0x0000000419143825 */ /* 0x001fcc00078e0214 */
[----:B------:R-:W2:Y:S01]  /*2f00*/  @P3 LDG.E.CONSTANT R21, desc[UR10][R20.64+0x1c] ;  /* 0x00001c0a14153981 */ /* 0x000ea2000c1e9900 */
[----:B---3--:R-:W-:Y:S02]  /*2f10*/  @P2 FADD R24, R19, R24 ;  /* 0x0000001813182221 */ /* 0x008fe40000000000 */
[----:B------:R-:W0:Y:S03]  /*2f20*/  @P1 LDC.64 R18, c[0x0][0x388] ;  /* 0x0000e200ff121b82 */ /* 0x000e260000000a00 */
[----:B------:R1:W-:Y:S04]  /*2f30*/  @P2 STL [R1], R24 ;  /* 0x0000001801002387 */ /* 0x0003e80000100800 */
[----:B----4-:R-:W3:Y:S01]  /*2f40*/  @P3 LDL R26, [R1] ;  /* 0x00000000011a3983 */ /* 0x010ee20000100800 */
[----:B------:R-:W-:-:S04]  /*2f50*/  LOP3.LUT R16, R28, 0x4000, RZ, 0xc0, !PT ;  /* 0x000040001c107812 */ /* 0x000fc800078ec0ff */
[----:B------:R-:W-:Y:S02]  /*2f60*/  ISETP.NE.AND P2, PT, R16, RZ, PT ;  /* 0x000000ff1000720c */ /* 0x000fe40003f45270 */
[----:B--2---:R-:W-:-:S05]  /*2f70*/  @P1 SHF.L.U32 R17, R17, 0x3, RZ ;  /* 0x0000000311111819 */ /* 0x004fca00000006ff */
[----:B------:R-:W-:-:S06]  /*2f80*/  @P1 IMAD R17, R17, UR4, RZ ;  /* 0x0000000411111c24 */ /* 0x000fcc000f8e02ff */
[----:B------:R-:W2:Y:S01]  /*2f90*/  @P2 LDG.E.CONSTANT R27, desc[UR10][R22.64] ;  /* 0x0000000a161b2981 */ /* 0x000ea2000c1e9900 */
[----:B0-----:R-:W-:Y:S01]  /*2fa0*/  @P1 IMAD.WIDE R18, R17, 0x4, R18 ;  /* 0x0000000411121825 */ /* 0x001fe200078e0212 */
[----:B-1----:R-:W0:Y:S05]  /*2fb0*/  @P2 LDC.64 R24, c[0x0][0x388] ;  /* 0x0000e200ff182b82 */ /* 0x002e2a0000000a00 */
        /* <DEDUP_REMOVED lines=10> */
[----:B------:R-:W0:Y:S05]  /*3060*/  @P3 LDC.64 R20, c[0x0][0x388] ;  /* 0x0000e200ff143b82 */ /* 0x000e2a0000000a00 */
        /* <DEDUP_REMOVED lines=31> */
[----:B0-----:R-:W-:-:S06]  /*3260*/  @P2 IMAD.WIDE R26, R29, 0x4, R26 ;  /* 0x000000041d1a2825 */ /* 0x001fcc00078e021a */
[----:B------:R-:W3:Y:S01]  /*3270*/  @P2 LDG.E.CONSTANT R27, desc[UR10][R26.64+0x10] ;  /* 0x0000100a1a1b2981 */ /* 0x000ee2000c1e9900 */
[----:B----4-:R-:W-:Y:S02]  /*3280*/  @P1 FADD R32, R25, R32 ;  /* 0x0000002019201221 */ /* 0x010fe40000000000 */
[----:B------:R-:W0:Y:S03]  /*3290*/  @P3 LDC.64 R24, c[0x0][0x388] ;  /* 0x0000e200ff183b82 */ /* 0x000e260000000a00 */
        /* <DEDUP_REMOVED lines=11> */
[----:B------:R-:W-:Y:S04]  /*3350*/  @P2 STL [R1], R30 ;  /* 0x0000001e01002387 */ /* 0x000fe80000100800 */
[----:B----4-:R-:W3:Y:S01]  /*3360*/  @P3 LDL R32, [R1] ;  /* 0x0000000001203983 */ /* 0x010ee20000100800 */
[----:B------:R-:W-:-:S04]  /*3370*/  LOP3.LUT R28, R28, 0x100, RZ, 0xc0, !PT ;  /* 0x000001001c1c7812 */ /* 0x000fc800078ec0ff */
[----:B------:R-:W-:Y:S02]  /*3380*/  ISETP.NE.AND P2, PT, R28, RZ, PT ;  /* 0x000000ff1c00720c */ /* 0x000fe40003f45270 */
[----:B--2---:R-:W-:-:S05]  /*3390*/  @P1 SHF.L.U32 R29, R29, 0x3, RZ ;  /* 0x000000031d1d1819 */ /* 0x004fca00000006ff */
[----:B------:R-:W-:-:S06]  /*33a0*/  @P1 IMAD R29, R29, UR4, RZ ;  /* 0x000000041d1d1c24 */ /* 0x000fcc000f8e02ff */
[----:B------:R-:W2:Y:S01]  /*33b0*/  @P2 LDG.E.CONSTANT R31, desc[UR10][R22.64] ;  /* 0x0000000a161f2981 */ /* 0x000ea2000c1e9900 */
[----:B0-----:R-:W-:-:S06]  /*33c0*/  @P1 IMAD.WIDE R26, R29, 0x4, R26 ;  /* 0x000000041d1a1825 */ /* 0x001fcc00078e021a */
[----:B------:R-:W4:Y:S01]  /*33d0*/  @P1 LDG.E.CONSTANT R27, desc[UR10][R26.64+0x18] ;  /* 0x0000180a1a1b1981 */ /* 0x000f22000c1e9900 */
[----:B---3--:R-:W-:Y:S02]  /*33e0*/  @P3 FADD R32, R25, R32 ;  /* 0x0000002019203221 */ /* 0x008fe40000000000 */
[----:B------:R-:W0:Y:S03]  /*33f0*/  @P2 LDC.64 R24, c[0x0][0x388] ;  /* 0x0000e200ff182b82 */ /* 0x000e260000000a00 */
        /* <DEDUP_REMOVED lines=35> */
[----:B-1----:R-:W-:-:S04]  /*3630*/  LOP3.LUT R32, R36, 0x10, RZ, 0xc0, !PT ;  /* 0x0000001024207812 */ /* 0x002fc800078ec0ff */
        /* <DEDUP_REMOVED lines=9> */
[----:B------:R-:W3:Y:S01]  /*36d0*/  @P2 LDL R40, [R1] ;  /* 0x0000000001282983 */ /* 0x000ee20000100800 */
        /* <DEDUP_REMOVED lines=15> */
[----:B-1----:R-:W2:Y:S01]  /*37d0*/  @P2 LDG.E.CONSTANT R38, desc[UR10][R22.64] ;  /* 0x0000000a16262981 */ /* 0x002ea2000c1e9900 */
[----:B0-----:R-:W-:-:S06]  /*37e0*/  @P1 IMAD.WIDE R26, R39, 0x4, R26 ;  /* 0x00000004271a1825 */ /* 0x001fcc00078e021a */
[----:B------:R-:W2:Y:S01]  /*37f0*/  @P1 LDG.E.CONSTANT R27, desc[UR10][R26.64+0x10] ;  /* 0x0000100a1a1b1981 */ /* 0x000ea2000c1e9900 */
[----:B----4-:R-:W-:Y:S02]  /*3800*/  @P3 FADD R42, R25, R42 ;  /* 0x0000002a192a3221 */ /* 0x010fe40000000000 */
[----:B------:R-:W0:Y:S03]  /*3810*/  @P2 LDC.64 R24, c[0x0][0x388] ;  /* 0x0000e200ff182b82 */ /* 0x000e260000000a00 */
[----:B------:R1:W-:Y:S04]  /*3820*/  @P3 STL [R1], R42 ;  /* 0x0000002a01003387 */ /* 0x0003e80000100800 */
[----:B---3--:R-:W3:Y:S01]  /*3830*/  @P1 LDL R40, [R1] ;  /* 0x0000000001281983 */ /* 0x008ee20000100800 */
        /* <DEDUP_REMOVED lines=10> */
[----:B-1----:R-:W4:Y:S01]  /*38e0*/  @P2 LDL R42, [R1] ;  /* 0x00000000012a2983 */ /* 0x002f220000100800 */
        /* <DEDUP_REMOVED lines=11> */
[----:B--2---:R-:W-:-:S05]  /*39a0*/  @P1 SHF.L.U32 R38, R38, 0x3, RZ ;  /* 0x0000000326261819 */ /* 0x004fca00000006ff */
[----:B------:R-:W-:-:S04]  /*39b0*/  @P1 IMAD R41, R38, UR4, RZ ;  /* 0x0000000426291c24 */ /* 0x000fc8000f8e02ff */
[----:B0-----:R-:W-:-:S06]  /*39c0*/  @P1 IMAD.WIDE R24, R41, 0x4, R24 ;  /* 0x0000000429181825 */ /* 0x001fcc00078e0218 */
[----:B------:R-:W2:Y:S01]  /*39d0*/  @P1 LDG.E.CONSTANT R24, desc[UR10][R24.64+0x1c] ;  /* 0x00001c0a18181981 */ /* 0x000ea2000c1e9900 */
[----:B---3--:R-:W-:-:S05]  /*39e0*/  @P3 FADD R38, R26, R39 ;  /* 0x000000271a263221 */ /* 0x008fca0000000000 */
[----:B------:R1:W-:Y:S04]  /*39f0*/  @P3 STL [R1], R38 ;  /* 0x0000002601003387 */ /* 0x0003e80000100800 */
[----:B------:R-:W2:Y:S01]  /*3a00*/  @P1 LDL R39, [R1] ;  /* 0x0000000001271983 */ /* 0x000ea20000100800 */
[----:B------:R-:W-:-:S04]  /*3a10*/  UIADD3 UR4, UPT, UPT, -UR4, 0x1, URZ ;  /* 0x0000000104047890 */ /* 0x000fc8000fffe1ff */
[----:B------:R-:W-:Y:S01]  /*3a20*/  UISETP.NE.AND UP0, UPT, UR4, URZ, UPT ;  /* 0x000000ff0400728c */ /* 0x000fe2000bf05270 */
[----:B--2---:R-:W-:-:S05]  /*3a30*/  @P1 FADD R26, R24, R39 ;  /* 0x00000027181a1221 */ /* 0x004fca0000000000 */
[----:B------:R1:W-:Y:S03]  /*3a40*/  @P1 STL [R1], R26 ;  /* 0x0000001a01001387 */ /* 0x0003e60000100800 */
[----:B------:R-:W-:Y:S05]  /*3a50*/  BRA.U !UP0, `(.L_x_2913) ;  /* 0x0000001508987547 */ /* 0x000fea000b800000 */
[----:B------:R-:W-:-:S03]  /*3a60*/  UIADD3 UR5, UPT, UPT, UR8, 0x4, URZ ;  /* 0x0000000408057890 */ /* 0x000fc6000fffe0ff */
[----:B------:R-:W-:-:S09]  /*3a70*/  UMOV UR8, 0x1 ;  /* 0x0000000100087882 */ /* 0x000fd20000000000 */
.L_x_2914:
[----:B-1-3--:R-:W2:Y:S01]  /*3a80*/  @!P0 LDG.E.CONSTANT R26, desc[UR10][R22.64] ;  /* 0x0000000a161a8981 */ /* 0x00aea2000c1e9900 */
[----:B------:R-:W0:Y:S01]  /*3a90*/  @!P0 LDC R27, c[0x0][0x3ac] ;  /* 0x0000eb00ff1b8b82 */ /* 0x000e220000000800 */
[----:B------:R-:W-:Y:S02]  /*3aa0*/  ISETP.NE.AND P1, PT, R37, RZ, PT ;  /* 0x000000ff2500720c */ /* 0x000fe40003f25270 */
[----:B------:R-:W3:Y:S05]  /*3ab0*/  @!P0 LDL R39, [UR5] ;  /* 0x00000005ff278983 */ /* 0x000eea0008100800 */
[----:B------:R-:W1:Y:S06]  /*3ac0*/  @!P0 LDC.64 R24, c[0x0][0x388] ;  /* 0x0000e200ff188b82 */ /* 0x000e6c0000000a00 */
[----:B------:R-:W4:Y:S02]  /*3ad0*/  @P1 LDG.E.CONSTANT R38, desc[UR10][R22.64] ;  /* 0x0000000a16261981 */ /* 0x000f24000c1e9900 */
[----:B------:R-:W5:Y:S01]  /*3ae0*/  @P1 LDC R41, c[0x0][0x3ac] ;  /* 0x0000eb00ff291b82 */ /* 0x000f620000000800 */
[----:B--2---:R-:W-:-:S05]  /*3af0*/  @!P0 LEA R26, R26, UR8, 0x3 ;  /* 0x000000081a1a8c11 */ /* 0x004fca000f8e18ff */
[----:B0-----:R-:W-:-:S04]  /*3b00*/  @!P0 IMAD R27, R26, R27, RZ ;  /* 0x0000001b1a1b8224 */ /* 0x001fc800078e02ff */
[----:B-1----:R-:W-:Y:S02]  /*3b10*/  @!P0 IMAD.WIDE R26, R27, 0x4, R24 ;  /* 0x000000041b1a8825 */ /* 0x002fe400078e0218 */
[----:B------:R-:W0:Y:S04]  /*3b20*/  @P1 LDC.64 R24, c[0x0][0x388] ;  /* 0x0000e200ff181b82 */ /* 0x000e280000000a00 */
[----:B------:R-:W3:Y:S01]  /*3b30*/  @!P0 LDG.E.CONSTANT R26, desc[UR10][R26.64] ;  /* 0x0000000a1a1a8981 */ /* 0x000ee2000c1e9900 */
[----:B------:R-:W-:Y:S02]  /*3b40*/  ISETP.NE.AND P2, PT, R0, RZ, PT ;  /* 0x000000ff0000720c */ /* 0x000fe40003f45270 */
[----:B----4-:R-:W-:-:S05]  /*3b50*/  @P1 LEA R38, R38, UR8, 0x3 ;  /* 0x0000000826261c11 */ /* 0x010fca000f8e18ff */
[----:B-----5:R-:W-:-:S06]  /*3b60*/  @P1 IMAD R41, R38, R41, RZ ;  /* 0x0000002926291224 */ /* 0x020fcc00078e02ff */
[----:B------:R-:W2:Y:S01]  /*3b70*/  @P2 LDG.E.CONSTANT R38, desc[UR10][R22.64] ;  /* 0x0000000a16262981 */ /* 0x000ea2000c1e9900 */
[----:B0-----:R-:W-:Y:S02]  /*3b80*/  @P1 IMAD.WIDE R24, R41, 0x4, R24 ;  /* 0x0000000429181825 */ /* 0x001fe400078e0218 */
[----:B------:R-:W0:Y:S04]  /*3b90*/  @P2 LDC R41, c[0x0][0x3ac] ;  /* 0x0000eb00ff292b82 */ /* 0x000e280000000800 */
[----:B------:R-:W4:Y:S01]  /*3ba0*/  @P1 LDG.E.CONSTANT R24, desc[UR10][R24.64+0x4] ;  /* 0x0000040a18181981 */ /* 0x000f22000c1e9900 */
[----:B---3--:R-:W-:-:S03]  /*3bb0*/  @!P0 FADD R40, R26, R39 ;  /* 0x000000271a288221 */ /* 0x008fc60000000000 */
[----:B------:R-:W1:Y:S02]  /*3bc0*/  @P2 LDC.64 R26, c[0x0][0x388] ;  /* 0x0000e200ff1a2b82 */ /* 0x000e640000000a00 */
[----:B------:R3:W-:Y:S04]  /*3bd0*/  @!P0 STL [UR5], R40 ;  /* 0x00000028ff008987 */ /* 0x0007e80008100805 */
[----:B------:R-:W4:Y:S01]  /*3be0*/  @P1 LDL R39, [UR5] ;  /* 0x00000005ff271983 */ /* 0x000f220008100800 */
[----:B------:R-:W-:Y:S02]  /*3bf0*/  ISETP.NE.AND P3, PT, R2, RZ, PT ;  /* 0x000000ff0200720c */ /* 0x000fe40003f65270 */
[----:B--2---:R-:W-:-:S05]  /*3c00*/  @P2 LEA R38, R38, UR8, 0x3 ;  /* 0x0000000826262c11 */ /* 0x004fca000f8e18ff */
[----:B0-----:R-:W-:-:S06]  /*3c10*/  @P2 IMAD R41, R38, R41, RZ ;  /* 0x0000002926292224 */ /* 0x001fcc00078e02ff */
[----:B------:R-:W2:Y:S01]  /*3c20*/  @P3 LDG.E.CONSTANT R38, desc[UR10][R22.64] ;  /* 0x0000000a16263981 */ /* 0x000ea2000c1e9900 */
[----:B------:R-:W0:Y:S01]  /*3c30*/  @P3 LDC R43, c[0x0][0x3ac] ;  /* 0x0000eb00ff2b3b82 */ /* 0x000e220000000800 */
[----:B-1----:R-:W-:-:S06]  /*3c40*/  @P2 IMAD.WIDE R26, R41, 0x4, R26 ;  /* 0x00000004291a2825 */ /* 0x002fcc00078e021a */
[----:B------:R-:W3:Y:S01]  /*3c50*/  @P2 LDG.E.CONSTANT R26, desc[UR10][R26.64+0x8] ;  /* 0x0000080a1a1a2981 */ /* 0x000ee2000c1e9900 */
[----:B----4-:R-:W-:Y:S02]  /*3c60*/  @P1 FADD R39, R24, R39 ;  /* 0x0000002718271221 */ /* 0x010fe40000000000 */
[----:B------:R-:W1:Y:S03]  /*3c70*/  @P3 LDC.64 R24, c[0x0][0x388] ;  /* 0x0000e200ff183b82 */ /* 0x000e660000000a00 */
[----:B------:R4:W-:Y:S04]  /*3c80*/  @P1 STL [UR5], R39 ;  /* 0x00000027ff001987 */ /* 0x0009e80008100805 */
[----:B------:R-:W3:Y:S01]  /*3c90*/  @P2 LDL R41, [UR5] ;  /* 0x00000005ff292983 */ /* 0x000ee20008100800 */
[----:B------:R-:W-:-:S02]  /*3ca0*/  ISETP.NE.AND P1, PT, R3, RZ, PT ;  /* 0x000000ff0300720c */ /* 0x000fc40003f25270 */
[----:B--2---:R-:W-:-:S05]  /*3cb0*/  @P3 LEA R38, R38, UR8, 0x3 ;  /* 0x0000000826263c11 */ /* 0x004fca000f8e18ff */
[----:B0-----:R-:W-:-:S06]  /*3cc0*/  @P3 IMAD R43, R38, R43, RZ ;  /* 0x0000002b262b3224 */ /* 0x001fcc00078e02ff */
[----:B------:R-:W2:Y:S01]  /*3cd0*/  @P1 LDG.E.CONSTANT R38, desc[UR10][R22.64] ;  /* 0x0000000a16261981 */ /* 0x000ea2000c1e9900 */
[----:B-1----:R-:W-:-:S06]  /*3ce0*/  @P3 IMAD.WIDE R24, R43, 0x4, R24 ;  /* 0x000000042b183825 */ /* 0x002fcc00078e0218 */
[----:B------:R-:W5:Y:S01]  /*3cf0*/  @P3 LDG.E.CONSTANT R24, desc[UR10][R24.64+0xc] ;  /* 0x00000c0a18183981 */ /* 0x000f62000c1e9900 */
[----:B---3--:R-:W-:Y:S02]  /*3d00*/  @P2 FADD R40, R26, R41 ;  /* 0x000000291a282221 */ /* 0x008fe40000000000 */
[----:B------:R-:W0:Y:S03]  /*3d10*/  @P1 LDC R41, c[0x0][0x3ac] ;  /* 0x0000eb00ff291b82 */ /* 0x000e260000000800 */
[----:B------:R1:W-:Y:S04]  /*3d20*/  @P2 STL [UR5], R40 ;  /* 0x00000028ff002987 */ /* 0x0003e80008100805 */
[----:B----4-:R-:W5:Y:S01]  /*3d30*/  @P3 LDL R39, [UR5] ;  /* 0x00000005ff273983 */ /* 0x010f620008100800 */
[----:B------:R-:W3:Y:S01]  /*3d40*/  @P1 LDC.64 R26, c[0x0][0x388] ;  /* 0x0000e200ff1a1b82 */ /* 0x000ee20000000a00 */
[----:B------:R-:W-:-:S02]  /*3d50*/  ISETP.NE.AND P2, PT, R4, RZ, PT ;  /* 0x000000ff0400720c */ /* 0x000fc40003f45270 */
[----:B--2---:R-:W-:-:S11]  /*3d60*/  @P1 LEA R38, R38, UR8, 0x3 ;  /* 0x0000000826261c11 */ /* 0x004fd6000f8e18ff */
[----:B------:R-:W2:Y:S01]  /*3d70*/  @P2 LDC R43, c[0x0][0x3ac] ;  /* 0x0000eb00ff2b2b82 */ /* 0x000ea20000000800 */
[----:B0-----:R-:W-:Y:S02]  /*3d80*/  @P1 IMAD R41, R38, R41, RZ ;  /* 0x0000002926291224 */ /* 0x001fe400078e02ff */
[----:B------:R-:W4:Y:S02]  /*3d90*/  @P2 LDG.E.CONSTANT R38, desc[UR10][R22.64] ;  /* 0x0000000a16262981 */ /* 0x000f24000c1e9900 */
[----:B---3--:R-:W-:-:S06]  /*3da0*/  @P1 IMAD.WIDE R26, R41, 0x4, R26 ;  /* 0x00000004291a1825 */ /* 0x008fcc00078e021a */
[----:B------:R-:W1:Y:S01]  /*3db0*/  @P1 LDG.E.CONSTANT R26, desc[UR10][R26.64+0x10] ;  /* 0x0000100a1a1a1981 */ /* 0x000e62000c1e9900 */
[----:B-----5:R-:W-:Y:S02]  /*3dc0*/  @P3 FADD R39, R24, R39 ;  /* 0x0000002718273221 */ /* 0x020fe40000000000 */
[----:B------:R-:W0:Y:S03]  /*3dd0*/  @P2 LDC.64 R24, c[0x0][0x388] ;  /* 0x0000e200ff182b82 */ /* 0x000e260000000a00 */
[----:B------:R3:W-:Y:S04]  /*3de0*/  @P3 STL [UR5], R39 ;  /* 0x00000027ff003987 */ /* 0x0007e80008100805 */
[----:B------:R-:W1:Y:S01]  /*3df0*/  @P1 LDL R41, [UR5] ;  /* 0x00000005ff291983 */ /* 0x000e620008100800 */
[----:B------:R-:W-:-:S02]  /*3e00*/  ISETP.NE.AND P3, PT, R5, RZ, PT ;  /* 0x000000ff0500720c */ /* 0x000fc40003f65270 */
[----:B----4-:R-:W-:-:S05]  /*3e10*/  @P2 LEA R38, R38, UR8, 0x3 ;  /* 0x0000000826262c11 */ /* 0x010fca000f8e18ff */
[----:B--2---:R-:W-:-:S06]  /*3e20*/  @P2 IMAD R43, R38, R43, RZ ;  /* 0x0000002b262b2224 */ /* 0x004fcc00078e02ff */
[----:B------:R-:W2:Y:S01]  /*3e30*/  @P3 LDG.E.CONSTANT R38, desc[UR10][R22.64] ;  /* 0x0000000a16263981 */ /* 0x000ea2000c1e9900 */
[----:B0-----:R-:W-:-:S06]  /*3e40*/  @P2 IMAD.WIDE R24, R43, 0x4, R24 ;  /* 0x000000042b182825 */ /* 0x001fcc00078e0218 */
[----:B------:R-:W4:Y:S01]  /*3e50*/  @P2 LDG.E.CONSTANT R24, desc[UR10][R24.64+0x14] ;  /* 0x0000140a18182981 */ /* 0x000f22000c1e9900 */
[----:B-1----:R-:W-:Y:S02]  /*3e60*/  @P1 FADD R40, R26, R41 ;  /* 0x000000291a281221 */ /* 0x002fe40000000000 */
[----:B------:R-:W0:Y:S03]  /*3e70*/  @P3 LDC R41, c[0x0][0x3ac] ;  /* 0x0000eb00ff293b82 */ /* 0x000e260000000800 */
[----:B------:R1:W-:Y:S04]  /*3e80*/  @P1 STL [UR5], R40 ;  /* 0x00000028ff001987 */ /* 0x0003e80008100805 */
[----:B---3--:R-:W4:Y:S01]  /*3e90*/  @P2 LDL R39, [UR5] ;  /* 0x00000005ff272983 */ /* 0x008f220008100800 */
[----:B------:R-:W3:Y:S01]  /*3ea0*/  @P3 LDC.64 R26, c[0x0][0x388] ;  /* 0x0000e200ff1a3b82 */ /* 0x000ee20000000a00 */
[----:B------:R-:W-:-:S02]  /*3eb0*/  ISETP.NE.AND P1, PT, R6, RZ, PT ;  /* 0x000000ff0600720c */ /* 0x000fc40003f25270 */
[----:B--2---:R-:W-:-:S11]  /*3ec0*/  @P3 LEA R38, R38, UR8, 0x3 ;  /* 0x0000000826263c11 */ /* 0x004fd6000f8e18ff */
[----:B------:R-:W2:Y:S01]  /*3ed0*/  @P1 LDC R43, c[0x0][0x3ac] ;  /* 0x0000eb00ff2b1b82 */ /* 0x000ea20000000800 */
[----:B0-----:R-:W-:Y:S02]  /*3ee0*/  @P3 IMAD R41, R38, R41, RZ ;  /* 0x0000002926293224 */ /* 0x001fe400078e02ff */
[----:B------:R-:W5:Y:S02]  /*3ef0*/  @P1 LDG.E.CONSTANT R38, desc[UR10][R22.64] ;  /* 0x0000000a16261981 */ /* 0x000f64000c1e9900 */
[----:B---3--:R-:W-:-:S06]  /*3f00*/  @P3 IMAD.WIDE R26, R41, 0x4, R26 ;  /* 0x00000004291a3825 */ /* 0x008fcc00078e021a */
[----:B------:R-:W1:Y:S01]  /*3f10*/  @P3 LDG.E.CONSTANT R26, desc[UR10][R26.64+0x18] ;  /* 0x0000180a1a1a3981 */ /* 0x000e62000c1e9900 */
[----:B----4-:R-:W-:Y:S02]  /*3f20*/  @P2 FADD R39, R24, R39 ;  /* 0x0000002718272221 */ /* 0x010fe40000000000 */
[----:B------:R-:W0:Y:S03]  /*3f30*/  @P1 LDC.64 R24, c[0x0][0x388] ;  /* 0x0000e200ff181b82 */ /* 0x000e260000000a00 */
[----:B------:R3:W-:Y:S04]  /*3f40*/  @P2 STL [UR5], R39 ;  /* 0x00000027ff002987 */ /* 0x0007e80008100805 */
[----:B------:R-:W1:Y:S01]  /*3f50*/  @P3 LDL R41, [UR5] ;  /* 0x00000005ff293983 */ /* 0x000e620008100800 */
[----:B------:R-:W-:-:S02]  /*3f60*/  ISETP.NE.AND P2, PT, R7, RZ, PT ;  /* 0x000000ff0700720c */ /* 0x000fc40003f45270 */
[----:B-----5:R-:W-:-:S05]  /*3f70*/  @P1 LEA R38, R38, UR8, 0x3 ;  /* 0x0000000826261c11 */ /* 0x020fca000f8e18ff */
        /* <DEDUP_REMOVED lines=10> */
[----:B--2---:R-:W-:-:S05]  /*4020*/  @P2 LEA R38, R38, UR8, 0x3 ;  /* 0x0000000826262c11 */ /* 0x004fca000f8e18ff */
[----:B0-----:R-:W-:-:S06]  /*4030*/  @P2 IMAD R41, R38, R41, RZ ;  /* 0x0000002926292224 */ /* 0x001fcc00078e02ff */
[----:B------:R-:W2:Y:S01]  /*4040*/  @P3 LDG.E.CONSTANT R38, desc[UR10][R22.64] ;  /* 0x0000000a16263981 */ /* 0x000ea2000c1e9900 */
[----:B---3--:R-:W-:Y:S02]  /*4050*/  @P2 IMAD.WIDE R26, R41, 0x4, R26 ;  /* 0x00000004291a2825 */ /* 0x008fe400078e021a */
[----:B------:R-:W0:Y:S04]  /*4060*/  @P3 LDC R41, c[0x0][0x3ac] ;  /* 0x0000eb00ff293b82 */ /* 0x000e280000000800 */
[----:B------:R-:W3:Y:S01]  /*4070*/  @P2 LDG.E.CONSTANT R27, desc[UR10][R26.64] ;  /* 0x0000000a1a1b2981 */ /* 0x000ee2000c1e9900 */
[----:B----4-:R-:W-:-:S03]  /*4080*/  @P1 FADD R39, R24, R39 ;  /* 0x0000002718271221 */ /* 0x010fc60000000000 */
[----:B------:R-:W4:Y:S02]  /*4090*/  @P3 LDC.64 R24, c[0x0][0x388] ;  /* 0x0000e200ff183b82 */ /* 0x000f240000000a00 */
[----:B------:R5:W-:Y:S04]  /*40a0*/  @P1 STL [UR5], R39 ;  /* 0x00000027ff001987 */ /* 0x000be80008100805 */
[----:B-1----:R-:W3:Y:S01]  /*40b0*/  @P2 LDL R40, [UR5] ;  /* 0x00000005ff282983 */ /* 0x002ee20008100800 */
[----:B------:R-:W-:Y:S02]  /*40c0*/  ISETP.NE.AND P1, PT, R9, RZ, PT ;  /* 0x000000ff0900720c */ /* 0x000fe40003f25270 */
[----:B--2---:R-:W-:-:S05]  /*40d0*/  @P3 LEA R38, R38, UR8, 0x3 ;  /* 0x0000000826263c11 */ /* 0x004fca000f8e18ff */
[----:B0-----:R-:W-:-:S06]  /*40e0*/  @P3 IMAD R41, R38, R41, RZ ;  /* 0x0000002926293224 */ /* 0x001fcc00078e02ff */
[----:B------:R-:W2:Y:S01]  /*40f0*/  @P1 LDG.E.CONSTANT R38, desc[UR10][R22.64] ;  /* 0x0000000a16261981 */ /* 0x000ea2000c1e9900 */
[----:B----4-:R-:W-:Y:S02]  /*4100*/  @P3 IMAD.WIDE R24, R41, 0x4, R24 ;  /* 0x0000000429183825 */ /* 0x010fe400078e0218 */
[----:B------:R-:W0:Y:S04]  /*4110*/  @P1 LDC R41, c[0x0][0x3ac] ;  /* 0x0000eb00ff291b82 */ /* 0x000e280000000800 */
[----:B------:R-:W4:Y:S01]  /*4120*/  @P3 LDG.E.CONSTANT R24, desc[UR10][R24.64+0x4] ;  /* 0x0000040a18183981 */ /* 0x000f22000c1e9900 */
[----:B---3--:R-:W-:-:S03]  /*4130*/  @P2 FADD R40, R27, R40 ;  /* 0x000000281b282221 */ /* 0x008fc60000000000 */
[----:B------:R-:W1:Y:S02]  /*4140*/  @P1 LDC.64 R26, c[0x0][0x388] ;  /* 0x0000e200ff1a1b82 */ /* 0x000e640000000a00 */
[----:B------:R3:W-:Y:S04]  /*4150*/  @P2 STL [UR5], R40 ;  /* 0x00000028ff002987 */ /* 0x0007e80008100805 */
[----:B-----5:R-:W4:Y:S01]  /*4160*/  @P3 LDL R39, [UR5] ;  /* 0x00000005ff273983 */ /* 0x020f220008100800 */
[----:B------:R-:W-:Y:S02]  /*4170*/  ISETP.NE.AND P2, PT, R10, RZ, PT ;  /* 0x000000ff0a00720c */ /* 0x000fe40003f45270 */
[----:B--2---:R-:W-:-:S05]  /*4180*/  @P1 LEA R38, R38, UR8, 0x3 ;  /* 0x0000000826261c11 */ /* 0x004fca000f8e18ff */
[----:B0-----:R-:W-:-:S06]  /*4190*/  @P1 IMAD R41, R38, R41, RZ ;  /* 0x0000002926291224 */ /* 0x001fcc00078e02ff */
[----:B------:R-:W2:Y:S01]  /*41a0*/  @P2 LDG.E.CONSTANT R38, desc[UR10][R22.64] ;  /* 0x0000000a16262981 */ /* 0x000ea2000c1e9900 */
[----:B-1----:R-:W-:Y:S02]  /*41b0*/  @P1 IMAD.WIDE R26, R41, 0x4, R26 ;  /* 0x00000004291a1825 */ /* 0x002fe400078e021a */
[----:B------:R-:W0:Y:S04]  /*41c0*/  @P2 LDC R41, c[0x0][0x3ac] ;  /* 0x0000eb00ff292b82 */ /* 0x000e280000000800 */
[----:B------:R-:W5:Y:S01]  /*41d0*/  @P1 LDG.E.CONSTANT R27, desc[UR10][R26.64+0x8] ;  /* 0x0000080a1a1b1981 */ /* 0x000f62000c1e9900 */
[----:B----4-:R-:W-:-:S03]  /*41e0*/  @P3 FADD R39, R24, R39 ;  /* 0x0000002718273221 */ /* 0x010fc60000000000 */
[----:B------:R-:W1:Y:S02]  /*41f0*/  @P2 LDC.64 R24, c[0x0][0x388] ;  /* 0x0000e200ff182b82 */ /* 0x000e640000000a00 */
[----:B------:R4:W-:Y:S04]  /*4200*/  @P3 STL [UR5], R39 ;  /* 0x00000027ff003987 */ /* 0x0009e80008100805 */
[----:B---3--:R-:W5:Y:S01]  /*4210*/  @P1 LDL R40, [UR5] ;  /* 0x00000005ff281983 */ /* 0x008f620008100800 */
[----:B------:R-:W-:Y:S02]  /*4220*/  ISETP.NE.AND P3, PT, R11, RZ, PT ;  /* 0x000000ff0b00720c */ /* 0x000fe40003f65270 */
[----:B--2---:R-:W-:-:S05]  /*4230*/  @P2 LEA R38, R38, UR8, 0x3 ;  /* 0x0000000826262c11 */ /* 0x004fca000f8e18ff */
[----:B0-----:R-:W-:-:S06]  /*4240*/  @P2 IMAD R41, R38, R41, RZ ;  /* 0x0000002926292224 */ /* 0x001fcc00078e02ff */
[----:B------:R-:W2:Y:S01]  /*4250*/  @P3 LDG.E.CONSTANT R38, desc[UR10][R22.64] ;  /* 0x0000000a16263981 */ /* 0x000ea2000c1e9900 */
[----:B-1----:R-:W-:Y:S02]  /*4260*/  @P2 IMAD.WIDE R24, R41, 0x4, R24 ;  /* 0x0000000429182825 */ /* 0x002fe400078e0218 */
[----:B------:R-:W0:Y:S04]  /*4270*/  @P3 LDC R41, c[0x0][0x3ac] ;  /* 0x0000eb00ff293b82 */ /* 0x000e280000000800 */
[----:B------:R-:W3:Y:S01]  /*4280*/  @P2 LDG.E.CONSTANT R24, desc[UR10][R24.64+0xc] ;  /* 0x00000c0a18182981 */ /* 0x000ee2000c1e9900 */
[----:B-----5:R-:W-:-:S03]  /*4290*/  @P1 FADD R40, R27, R40 ;  /* 0x000000281b281221 */ /* 0x020fc60000000000 */
[----:B------:R-:W1:Y:S02]  /*42a0*/  @P3 LDC.64 R26, c[0x0][0x388] ;  /* 0x0000e200ff1a3b82 */ /* 0x000e640000000a00 */
[----:B------:R5:W-:Y:S04]  /*42b0*/  @P1 STL [UR5], R40 ;  /* 0x00000028ff001987 */ /* 0x000be80008100805 */
[----:B----4-:R-:W3:Y:S01]  /*42c0*/  @P2 LDL R39, [UR5] ;  /* 0x00000005ff272983 */ /* 0x010ee20008100800 */
[----:B------:R-:W-:Y:S02]  /*42d0*/  ISETP.NE.AND P1, PT, R12, RZ, PT ;  /* 0x000000ff0c00720c */ /* 0x000fe40003f25270 */
[----:B--2---:R-:W-:-:S05]  /*42e0*/  @P3 LEA R38, R38, UR8, 0x3 ;  /* 0x0000000826263c11 */ /* 0x004fca000f8e18ff */
[----:B0-----:R-:W-:-:S06]  /*42f0*/  @P3 IMAD R41, R38, R41, RZ ;  /* 0x0000002926293224 */ /* 0x001fcc00078e02ff */
[----:B------:R-:W2:Y:S01]  /*4300*/  @P1 LDG.E.CONSTANT R38, desc[UR10][R22.64] ;  /* 0x0000000a16261981 */ /* 0x000ea2000c1e9900 */
[----:B-1----:R-:W-:Y:S02]  /*4310*/  @P3 IMAD.WIDE R26, R41, 0x4, R26 ;  /* 0x00000004291a3825 */ /* 0x002fe400078e021a */
        /* <DEDUP_REMOVED lines=204> */
[----:B--2---:R-:W-:-:S05]  /*4fe0*/  @P1 LEA R38, R38, UR8, 0x3 ;  /* 0x0000000826261c11 */ /* 0x004fca000f8e18ff */
[----:B0-----:R-:W-:-:S04]  /*4ff0*/  @P1 IMAD R41, R38, R41, RZ ;  /* 0x0000002926291224 */ /* 0x001fc800078e02ff */
[----:B-1----:R-:W-:-:S06]  /*5000*/  @P1 IMAD.WIDE R24, R41, 0x4, R24 ;  /* 0x0000000429181825 */ /* 0x002fcc00078e0218 */
[----:B------:R-:W2:Y:S01]  /*5010*/  @P1 LDG.E.CONSTANT R25, desc[UR10][R24.64+0x1c] ;  /* 0x00001c0a18191981 */ /* 0x000ea2000c1e9900 */
[----:B----4-:R-:W-:-:S05]  /*5020*/  @P3 FADD R38, R27, R40 ;  /* 0x000000281b263221 */ /* 0x010fca0000000000 */
[----:B------:R3:W-:Y:S04]  /*5030*/  @P3 STL [UR5], R38 ;  /* 0x00000026ff003987 */ /* 0x0007e80008100805 */
[----:B------:R-:W2:Y:S01]  /*5040*/  @P1 LDL R26, [UR5] ;  /* 0x00000005ff1a1983 */ /* 0x000ea20008100800 */
[----:B------:R-:W-:-:S04]  /*5050*/  UIADD3 UR4, UPT, UPT, UR4, 0x1, URZ ;  /* 0x0000000104047890 */ /* 0x000fc8000fffe0ff */
[----:B------:R-:W-:Y:S02]  /*5060*/  UISETP.NE.AND UP0, UPT, UR4, URZ, UPT ;  /* 0x000000ff0400728c */ /* 0x000fe4000bf05270 */
[----:B------:R-:W-:Y:S01]  /*5070*/  UIADD3 UR8, UPT, UPT, UR8, 0x1, URZ ;  /* 0x0000000108087890 */ /* 0x000fe2000fffe0ff */
[----:B--2---:R-:W-:-:S05]  /*5080*/  @P1 FADD R26, R25, R26 ;  /* 0x0000001a191a1221 */ /* 0x004fca0000000000 */
[----:B------:R3:W-:Y:S01]  /*5090*/  @P1 STL [UR5], R26 ;  /* 0x0000001aff001987 */ /* 0x0007e20008100805 */
[----:B------:R-:W-:Y:S01]  /*50a0*/  UIADD3 UR5, UPT, UPT, UR5, 0x4, URZ ;  /* 0x0000000405057890 */ /* 0x000fe2000fffe0ff */
[----:B------:R-:W-:Y:S11]  /*50b0*/  BRA.U UP0, `(.L_x_2914) ;  /* 0xffffffe900707547 */ /* 0x000ff6000b83ffff */
.L_x_2913:
[----:B------:R-:W0:Y:S01]  /*50c0*/  S2R R0, SR_LANEID ;  /* 0x0000000000007919 */ /* 0x000e220000000000 */
[----:B------:R-:W-:Y:S01]  /*50d0*/  USHF.L.U32 UR6, UR6, 0x3, URZ ;  /* 0x0000000306067899 */ /* 0x000fe200080006ff */
[----:B------:R-:W2:Y:S03]  /*50e0*/  LDCU.64 UR8, c[0x0][0x390] ;  /* 0x00007200ff0877ac */ /* 0x000ea60008000a00 */
[----:B------:R-:W-:Y:S02]  /*50f0*/  UIMAD UR4, UR6, UR7, URZ ;  /* 0x00000007060472a4 */ /* 0x000fe4000f8e02ff */
[----:B------:R-:W-:Y:S02]  /*5100*/  ULOP3.LUT UR5, UR7, 0xf, URZ, 0xc0, !UPT ;  /* 0x0000000f07057892 */ /* 0x000fe4000f8ec0ff */
[----:B------:R-:W-:-:S04]  /*5110*/  UIADD3 UR6, UP0, UPT, UR4, UR6, URZ ;  /* 0x0000000604067290 */ /* 0x000fc8000ff1e0ff */
[----:B------:R-:W-:Y:S01]  /*5120*/  UIADD3.X UR4, UPT, UPT, URZ, URZ, URZ, UP0, !UPT ;  /* 0x000000ffff047290 */ /* 0x000fe200087fe4ff */
[----:B------:R-:W-:Y:S02]  /*5130*/  ISETP.NE.AND P0, PT, RZ, UR5, PT ;  /* 0x00000005ff007c0c */ /* 0x000fe4000bf05270 */
[----:B------:R-:W-:-:S04]  /*5140*/  MOV R3, UR6 ;  /* 0x0000000600037c02 */ /* 0x000fc80008000f00 */
[----:B0-----:R-:W-:Y:S02]  /*5150*/  LOP3.LUT R0, R3, 0x7, R0, 0xf8, !PT ;  /* 0x0000000703007812 */ /* 0x001fe400078ef800 */
[----:B------:R-:W-:Y:S01]  /*5160*/  MOV R3, UR4 ;  /* 0x0000000400037c02 */ /* 0x000fe20008000f00 */
[----:B------:R-:W-:Y:S01]  /*5170*/  UIADD3 UR4, UPT, UPT, UR7, -0x1, URZ ;  /* 0xffffffff07047890 */ /* 0x000fe2000fffe0ff */
[----:B--2---:R-:W-:-:S03]  /*5180*/  LEA R2, P1, R0, UR8, 0x2 ;  /* 0x0000000800027c11 */ /* 0x004fc6000f8210ff */
[----:B------:R-:W-:Y:S01]  /*5190*/  UISETP.GE.U32.AND UP0, UPT, UR4, 0xf, UPT ;  /* 0x0000000f0400788c */ /* 0x000fe2000bf06070 */
[----:B------:R-:W-:Y:S02]  /*51a0*/  LEA.HI.X R3, R0, UR9, R3, 0x2, P1 ;  /* 0x0000000900037c11 */ /* 0x000fe400088f1403 */
[----:B------:R-:W-:-:S06]  /*51b0*/  UMOV UR4, URZ ;  /* 0x000000ff00047c82 */ /* 0x000fcc0008000000 */
[----:B------:R-:W-:Y:S05]  /*51c0*/  BRA.U !UP0, `(.L_x_2915) ;  /* 0x00000001086c7547 */ /* 0x000fea000b800000 */
[----:B------:R-:W-:Y:S01]  /*51d0*/  ULOP3.LUT UR4, UR7, 0x7ffffff0, URZ, 0xc0, !UPT ;  /* 0x7ffffff007047892 */ /* 0x000fe2000f8ec0ff */
[----:B------:R-:W-:-:S03]  /*51e0*/  IADD3 R0, PT, PT, R1, 0x20, RZ ;  /* 0x0000002001007810 */ /* 0x000fc60007ffe0ff */
[----:B------:R-:W-:-:S12]  /*51f0*/  UIADD3 UR6, UPT, UPT, -UR4, URZ, URZ ;  /* 0x000000ff04067290 */ /* 0x000fd8000fffe1ff */
.L_x_2916:
[----:B------:R-:W2:Y:S04]  /*5200*/  LDL.128 R4, [R0+-0x20] ;  /* 0xffffe00000047983 */ /* 0x000ea80000100c00 */
[----:B------:R-:W4:Y:S04]  /*5210*/  LDL.128 R8, [R0+-0x10] ;  /* 0xfffff00000087983 */ /* 0x000f280000100c00 */
[----:B------:R-:W5:Y:S04]  /*5220*/  LDL.128 R12, [R0] ;  /* 0x00000000000c7983 */ /* 0x000f680000100c00 */
[----:B------:R-:W3:Y:S04]  /*5230*/  LDL.128 R16, [R0+0x10] ;  /* 0x0000100000107983 */ /* 0x000ee80000100c00 */
        /* <DEDUP_REMOVED lines=16> */
[----:B------:R-:W-:Y:S01]  /*5340*/  UIADD3 UR6, UPT, UPT, UR6, 0x10, URZ ;  /* 0x0000001006067890 */ /* 0x000fe2000fffe0ff */
[----:B------:R-:W-:-:S03]  /*5350*/  IADD3 R0, PT, PT, R0, 0x40, RZ ;  /* 0x0000004000007810 */ /* 0x000fc60007ffe0ff */
[----:B------:R-:W-:-:S09]  /*5360*/  UISETP.NE.AND UP0, UPT, UR6, URZ, UPT ;  /* 0x000000ff0600728c */ /* 0x000fd2000bf05270 */
[----:B0-----:R-:W-:Y:S05]  /*5370*/  BRA.U UP0, `(.L_x_2916) ;  /* 0xfffffffd00a07547 */ /* 0x001fea000b83ffff */
.L_x_2915:
[----:B------:R-:W-:Y:S05]  /*5380*/  @!P0 EXIT ;  /* 0x000000000000894d */ /* 0x000fea0003800000 */
[----:B------:R-:W-:Y:S02]  /*5390*/  UISETP.GE.U32.AND UP0, UPT, UR5, 0x8, UPT ;  /* 0x000000080500788c */ /* 0x000fe4000bf06070 */
[----:B------:R-:W-:-:S06]  /*53a0*/  ULOP3.LUT UR6, UR7, 0x7, URZ, 0xc0, !UPT ;  /* 0x0000000707067892 */ /* 0x000fcc000f8ec0ff */
[----:B------:R-:W-:Y:S01]  /*53b0*/  ISETP.NE.AND P0, PT, RZ, UR6, PT ;  /* 0x00000006ff007c0c */ /* 0x000fe2000bf05270 */
[----:B------:R-:W-:-:S12]  /*53c0*/  BRA.U !UP0, `(.L_x_2917) ;  /* 0x0000000108307547 */ /* 0x000fd8000b800000 */
[----:B------:R-:W-:-:S09]  /*53d0*/  ULEA UR5, UR4, UR12, 0x2 ;  /* 0x0000000c04057291 */ /* 0x000fd2000f8e10ff */
[----:B------:R-:W2:Y:S04]  /*53e0*/  LDL.128 R4, [UR5] ;  /* 0x00000005ff047983 */ /* 0x000ea80008100c00 */
[----:B------:R-:W4:Y:S04]  /*53f0*/  LDL.128 R8, [UR5+0x10] ;  /* 0x00001005ff087983 */ /* 0x000f280008100c00 */
        /* <DEDUP_REMOVED lines=8> */
[----:B------:R-:W-:-:S12]  /*5480*/  UIADD3 UR4, UPT, UPT, UR4, 0x8, URZ ;  /* 0x0000000804047890 */ /* 0x000fd8000fffe0ff */
.L_x_2917:
[----:B------:R-:W-:Y:S05]  /*5490*/  @!P0 EXIT ;  /* 0x000000000000894d */ /* 0x000fea0003800000 */
[----:B------:R-:W-:Y:S02]  /*54a0*/  UISETP.GE.U32.AND UP0, UPT, UR6, 0x4, UPT ;  /* 0x000000040600788c */ /* 0x000fe4000bf06070 */
[----:B------:R-:W-:-:S06]  /*54b0*/  ULOP3.LUT UR5, UR7, 0x3, URZ, 0xc0, !UPT ;  /* 0x0000000307057892 */ /* 0x000fcc000f8ec0ff */
[----:B------:R-:W-:Y:S01]  /*54c0*/  ISETP.NE.AND P0, PT, RZ, UR5, PT ;  /* 0x00000005ff007c0c */ /* 0x000fe2000bf05270 */
[----:B------:R-:W-:-:S12]  /*54d0*/  BRA.U !UP0, `(.L_x_2918) ;  /* 0x00000001081c7547 */ /* 0x000fd8000b800000 */
[----:B------:R-:W-:-:S09]  /*54e0*/  ULEA UR6, UR4, UR12, 0x2 ;  /* 0x0000000c04067291 */ /* 0x000fd2000f8e10ff */
[----:B0-----:R-:W2:Y:S04]  /*54f0*/  LDL.128 R4, [UR6] ;  /* 0x00000006ff047983 */ /* 0x001ea80008100c00 */
[----:B--2---:R2:W-:Y:S04]  /*5500*/  REDG.E.ADD.F32.FTZ.RN.STRONG.GPU desc[UR10][R2.64], R4 ;  /* 0x00000004020079a6 */ /* 0x0045e8000c12f30a */
[----:B------:R2:W-:Y:S04]  /*5510*/  REDG.E.ADD.F32.FTZ.RN.STRONG.GPU desc[UR10][R2.64], R5 ;  /* 0x00000005020079a6 */ /* 0x0005e8000c12f30a */
[----:B------:R2:W-:Y:S04]  /*5520*/  REDG.E.ADD.F32.FTZ.RN.STRONG.GPU desc[UR10][R2.64], R6 ;  /* 0x00000006020079a6 */ /* 0x0005e8000c12f30a */
[----:B------:R2:W-:Y:S01]  /*5530*/  REDG.E.ADD.F32.FTZ.RN.STRONG.GPU desc[UR10][R2.64], R7 ;  /* 0x00000007020079a6 */ /* 0x0005e2000c12f30a */
[----:B------:R-:W-:-:S12]  /*5540*/  UIADD3 UR4, UPT, UPT, UR4, 0x4, URZ ;  /* 0x0000000404047890 */ /* 0x000fd8000fffe0ff */
.L_x_2918:
[----:B------:R-:W-:Y:S05]  /*5550*/  @!P0 EXIT ;  /* 0x000000000000894d */ /* 0x000fea0003800000 */
[----:B------:R-:W-:Y:S02]  /*5560*/  UIMAD UR4, UR4, 0x4, UR12 ;  /* 0x00000004040478a4 */ /* 0x000fe4000f8e020c */
[----:B------:R-:W-:-:S12]  /*5570*/  UIADD3 UR5, UPT, UPT, -UR5, URZ, URZ ;  /* 0x000000ff05057290 */ /* 0x000fd8000fffe1ff */
.L_x_2919:
[----:B0-2-4-:R-:W2:Y:S01]  /*5580*/  LDL R5, [UR4] ;  /* 0x00000004ff057983 */ /* 0x015ea20008100800 */
[----:B------:R-:W-:-:S04]  /*5590*/  UIADD3 UR5, UPT, UPT, UR5, 0x1, URZ ;  /* 0x0000000105057890 */ /* 0x000fc8000fffe0ff */
[----:B------:R-:W-:Y:S01]  /*55a0*/  UISETP.NE.AND UP0, UPT, UR5, URZ, UPT ;  /* 0x000000ff0500728c */ /* 0x000fe2000bf05270 */
[----:B--2---:R4:W-:Y:S01]  /*55b0*/  REDG.E.ADD.F32.FTZ.RN.STRONG.GPU desc[UR10][R2.64], R5 ;  /* 0x00000005020079a6 */ /* 0x0049e2000c12f30a */
[----:B------:R-:W-:-:S07]  /*55c0*/  UIADD3 UR4, UPT, UPT, UR4, 0x4, URZ ;  /* 0x0000000404047890 */ /* 0x000fce000fffe0ff */
[----:B------:R-:W-:Y:S05]  /*55d0*/  BRA.U UP0, `(.L_x_2919) ;  /* 0xfffffffd00e87547 */ /* 0x000fea000b83ffff */
[----:B------:R-:W-:Y:S05]  /*55e0*/  EXIT ;  /* 0x000000000000794d */ /* 0x000fea0003800000 */
.L_x_2920:
        /* <DEDUP_REMOVED lines=9> */
.L_x_3021:


//--------------------- .text._Z11spmm16_fullPKtPKfPfPKiS5_ii --------------------------
	.section	.text._Z11spmm16_fullPKtPKfPfPKiS5_ii,"ax",@progbits
	.align	128
        .global         _Z11spmm16_fullPKtPKfPfPKiS5_ii
        .type           _Z11spmm16_fullPKtPKfPfPKiS5_ii,@function
        .size           _Z11spmm16_fullPKtPKfPfPKiS5_ii,(.L_x_3022 - _Z11spmm16_fullPKtPKfPfPKiS5_ii)
        .other          _Z11spmm16_fullPKtPKfPfPKiS5_ii,@"STO_CUDA_ENTRY STV_DEFAULT"
_Z11spmm16_fullPKtPKfPfPKiS5_ii:
.text._Z11spmm16_fullPKtPKfPfPKiS5_ii:
        /* <DEDUP_REMOVED lines=10> */
[----:B0-----:R-:W-:-:S04]  /*00a0*/  UIMAD UR6, UR4, UR6, UR8 ;  /* 0x00000006040672a4 */ /* 0x001fc8000f8e0208 */
        /* <DEDUP_REMOVED lines=40> */
[----:B------:R-:W-:Y:S02]  /*0330*/  LOP3.LUT R7, R0, 0xf, RZ, 0xc0, !PT ;  /* 0x0000000f00077812 */ /* 0x000fe400078ec0ff */
[----:B------:R-:W-:Y:S02]  /*0340*/  SHF.L.U32 R8, R5, 0x4, RZ ;  /* 0x0000000405087819 */ /* 0x000fe400000006ff */
[----:B------:R-:W-:Y:S02]  /*0350*/  MOV R3, RZ ;  /* 0x000000ff00037202 */ /* 0x000fe40000000f00 */
[----:B------:R-:W-:-:S07]  /*0360*/  LOP3.LUT R10, R10, 0xffffffe0, RZ, 0xc0, !PT ;  /* 0xffffffe00a0a7812 */ /* 0x000fce00078ec0ff */
.L_x_2924:
[----:B------:R-:W0:Y:S01]  /*0370*/  LDC.64 R12, c[0x0][0x380] ;  /* 0x0000e000ff0c7b82 */ /* 0x000e220000000a00 */
[----:B------:R-:W-:Y:S01]  /*0380*/  LEA R4, R3, R10, 0x4 ;  /* 0x0000000a03047211 */ /* 0x000fe200078e20ff */
[----:B------:R-:W1:Y:S03]  /*0390*/  LDCU UR5, c[0x0][0x3ac] ;  /* 0x00007580ff0577ac */ /* 0x000e660008000800 */
[----:B------:R-:W-:Y:S01]  /*03a0*/  IADD3 R9, PT, PT, R7, R4, RZ ;  /* 0x0000000407097210 */ /* 0x000fe20007ffe0ff */
[----:B0-----:R-:W-:-:S04]  /*03b0*/  IMAD.WIDE R12, R8, 0x2, R12 ;  /* 0x00000002080c7825 */ /* 0x001fc800078e020c */
[----:B------:R-:W-:-:S05]  /*03c0*/  IMAD.WIDE.U32 R12, R9, 0x2, R12 ;  /* 0x00000002090c7825 */ /* 0x000fca00078e000c */
[----:B------:R0:W5:Y:S04]  /*03d0*/  LDG.E.U16.CONSTANT R11, desc[UR8][R12.64] ;  /* 0x000000080c0b7981 */ /* 0x000168000c1e9500 */
[----:B------:R0:W5:Y:S01]  /*03e0*/  LDG.E.U16.CONSTANT R9, desc[UR8][R12.64+0x20] ;  /* 0x000020080c097981 */ /* 0x000162000c1e9500 */
[----:B------:R-:W-:Y:S01]  /*03f0*/  MOV R4, R1 ;  /* 0x0000000100047202 */ /* 0x000fe20000000f00 */
[----:B-1----:R-:W-:Y:S01]  /*0400*/  UIADD3 UR5, UPT, UPT, -UR5, URZ, URZ ;  /* 0x000000ff05057290 */ /* 0x002fe2000fffe1ff */
[----:B------:R-:W-:-:S11]  /*0410*/  UMOV UR4, URZ ;  /* 0x000000ff00047c82 */ /* 0x000fd60008000000 */
.L_x_2923:
[----:B-----5:R-:W-:-:S13]  /*0420*/  LOP3.LUT P0, RZ, R11, 0x8000, RZ, 0xc0, !PT ;  /* 0x000080000bff7812 */ /* 0x020fda000780c0ff */
[----:B0-----:R-:W0:Y:S01]  /*0430*/  @P0 LDC.64 R12, c[0x0][0x3a0] ;  /* 0x0000e800ff0c0b82 */ /* 0x001e220000000a00 */
[----:B------:R-:W-:-:S07]  /*0440*/  @P0 LEA.HI R15, R0, R3, RZ, 0x1d ;  /* 0x00000003000f0211 */ /* 0x000fce00078fe8ff */
[----:B------:R-:W1:Y:S01]  /*0450*/  @P0 LDC R17, c[0x0][0x3ac] ;  /* 0x0000eb00ff110b82 */ /* 0x000e620000000800 */
[----:B0-----:R-:W-:-:S04]  /*0460*/  @P0 IMAD.WIDE R12, R5, 0x4, R12 ;  /* 0x00000004050c0825 */ /* 0x001fc800078e020c */
[----:B------:R-:W-:-:S03]  /*0470*/  @P0 IMAD.WIDE.U32 R14, R15, 0x4, R12 ;  /* 0x000000040f0e0825 */ /* 0x000fc600078e000c */
[----:B------:R-:W0:Y:S03]  /*0480*/  @P0 LDC.64 R12, c[0x0][0x388] ;  /* 0x0000e200ff0c0b82 */ /* 0x000e260000000a00 */
[----:B------:R-:W2:Y:S02]  /*0490*/  @P0 LDG.E.CONSTANT R14, desc[UR8][R14.64] ;  /* 0x000000080e0e0981 */ /* 0x000ea4000c1e9900 */
[----:B--2---:R-:W-:-:S05]  /*04a0*/  @P0 LEA R16, R14, UR4, 0x4 ;  /* 0x000000040e100c11 */ /* 0x004fca000f8e20ff */
[----:B-1----:R-:W-:-:S04]  /*04b0*/  @P0 IMAD R17, R16, R17, RZ ;  /* 0x0000001110110224 */ /* 0x002fc800078e02ff */
[----:B0-----:R-:W-:Y:S02]  /*04c0*/  @P0 IMAD.WIDE R12, R17, 0x4, R12 ;  /* 0x00000004110c0825 */ /* 0x001fe400078e020c */
[----:B------:R-:W2:Y:S04]  /*04d0*/  @P0 LDL R17, [R4] ;  /* 0x0000000004110983 */ /* 0x000ea80000100800 */
[----:B------:R-:W2:Y:S02]  /*04e0*/  @P0 LDG.E.CONSTANT R12, desc[UR8][R12.64] ;  /* 0x000000080c0c0981 */ /* 0x000ea4000c1e9900 */
[----:B--2---:R-:W-:-:S05]  /*04f0*/  @P0 FADD R17, R12, R17 ;  /* 0x000000110c110221 */ /* 0x004fca0000000000 */
[----:B------:R0:W-:Y:S01]  /*0500*/  @P0 STL [R4], R17 ;  /* 0x0000001104000387 */ /* 0x0001e20000100800 */
[----:B------:R-:W-:-:S13]  /*0510*/  R2P PR, R11.B1, 0x7f ;  /* 0x0000007f0b007804 */ /* 0x000fda0000001000 */
[----:B------:R-:W1:Y:S01]  /*0520*/  @P6 LDC.64 R14, c[0x0][0x3a0] ;  /* 0x0000e800ff0e6b82 */ /* 0x000e620000000a00 */
[----:B------:R-:W-:Y:S01]  /*0530*/  @P6 LEA.HI R19, R0, R3, RZ, 0x1d ;  /* 0x0000000300136211 */ /* 0x000fe200078fe8ff */
[----:B------:R-:W2:Y:S06]  /*0540*/  @P6 LDL R23, [R4] ;  /* 0x0000000004176983 */ /* 0x000eac0000100800 */
[----:B------:R-:W3:Y:S08]  /*0550*/  @P6 LDC R21, c[0x0][0x3ac] ;  /* 0x0000eb00ff156b82 */ /* 0x000ef00000000800 */
[----:B------:R-:W4:Y:S01]  /*0560*/  @P6 LDC.64 R12, c[0x0][0x388] ;  /* 0x0000e200ff0c6b82 */ /* 0x000f220000000a00 */
[----:B-1----:R-:W-:-:S07]  /*0570*/  @P6 IMAD.WIDE R14, R5, 0x4, R14 ;  /* 0x00000004050e6825 */ /* 0x002fce00078e020e */
[----:B------:R-:W1:Y:S01]  /*0580*/  @P5 LDC R25, c[0x0][0x3ac] ;  /* 0x0000eb00ff195b82 */ /* 0x000e620000000800 */
[----:B------:R-:W-:-:S07]  /*0590*/  @P6 IMAD.WIDE.U32 R18, R19, 0x4, R14 ;  /* 0x0000000413126825 */ /* 0x000fce00078e000e */
[----:B------:R-:W3:Y:S01]  /*05a0*/  @P5 LDC.64 R14, c[0x0][0x3a0] ;  /* 0x0000e800ff0e5b82 */ /* 0x000ee20000000a00 */
[----:B------:R-:W4:Y:S01]  /*05b0*/  @P6 LDG.E.CONSTANT R18, desc[UR8][R18.64] ;  /* 0x0000000812126981 */ /* 0x000f22000c1e9900 */
[----:B0-----:R-:W-:Y:S01]  /*05c0*/  @P5 LEA.HI R17, R0, R3, RZ, 0x1d ;  /* 0x0000000300115211 */ /* 0x001fe200078fe8ff */
[----:B---3--:R-:W-:-:S04]  /*05d0*/  @P5 IMAD.WIDE R14, R5, 0x4, R14 ;  /* 0x00000004050e5825 */ /* 0x008fc800078e020e */
[----:B------:R-:W-:Y:S02]  /*05e0*/  @P5 IMAD.WIDE.U32 R16, R17, 0x4, R14 ;  /* 0x0000000411105825 */ /* 0x000fe400078e000e */
[----:B------:R-:W0:Y:S04]  /*05f0*/  @P4 LDC.64 R14, c[0x0][0x3a0] ;  /* 0x0000e800ff0e4b82 */ /* 0x000e280000000a00 */
[----:B------:R-:W3:Y:S01]  /*0600*/  @P5 LDG.E.CONSTANT R16, desc[UR8][R16.64] ;  /* 0x0000000810105981 */ /* 0x000ee2000c1e9900 */
[----:B----4-:R-:W-:-:S05]  /*0610*/  @P6 LEA R20, R18, UR4, 0x4 ;  /* 0x0000000412146c11 */ /* 0x010fca000f8e20ff */
[----:B------:R-:W-:-:S04]  /*0620*/  @P6 IMAD R21, R20, R21, RZ ;  /* 0x0000001514156224 */ /* 0x000fc800078e02ff */
[----:B------:R-:W-:Y:S02]  /*0630*/  @P6 IMAD.WIDE R20, R21, 0x4, R12 ;  /* 0x0000000415146825 */ /* 0x000fe400078e020c */
[----:B------:R-:W4:Y:S04]  /*0640*/  @P5 LDC.64 R12, c[0x0][0x388] ;  /* 0x0000e200ff0c5b82 */ /* 0x000f280000000a00 */
[----:B------:R-:W2:Y:S01]  /*0650*/  @P6 LDG.E.CONSTANT R20, desc[UR8][R20.64+0x4] ;  /* 0x0000040814146981 */ /* 0x000ea2000c1e9900 */
[----:B0-----:R-:W-:Y:S01]  /*0660*/  @P4 IMAD.WIDE R14, R5, 0x4, R14 ;  /* 0x00000004050e4825 */ /* 0x001fe200078e020e */
[----:B------:R-:W-:-:S05]  /*0670*/  @P4 LEA.HI R19, R0, R3, RZ, 0x1d ;  /* 0x0000000300134211 */ /* 0x000fca00078fe8ff */
[----:B------:R-:W-:Y:S02]  /*0680*/  @P4 IMAD.WIDE.U32 R18, R19, 0x4, R14 ;  /* 0x0000000413124825 */ /* 0x000fe400078e000e */
[----:B------:R-:W0:Y:S04]  /*0690*/  @P3 LDC.64 R14, c[0x0][0x3a0] ;  /* 0x0000e800ff0e3b82 */ /* 0x000e280000000a00 */
[----:B------:R-:W2:Y:S01]  /*06a0*/  @P4 LDG.E.CONSTANT R18, desc[UR8][R18.64] ;  /* 0x0000000812124981 */ /* 0x000ea2000c1e9900 */
[----:B---3--:R-:W-:-:S05]  /*06b0*/  @P5 LEA R22, R16, UR4, 0x4 ;  /* 0x0000000410165c11 */ /* 0x008fca000f8e20ff */
[----:B-1----:R-:W-:Y:S02]  /*06c0*/  @P5 IMAD R17, R22, R25, RZ ;  /* 0x0000001916115224 */ /* 0x002fe400078e02ff */
[----:B------:R-:W1:Y:S02]  /*06d0*/  @P4 LDC R25, c[0x0][0x3ac] ;  /* 0x0000eb00ff194b82 */ /* 0x000e640000000800 */
[----:B----4-:R-:W-:-:S06]  /*06e0*/  @P5 IMAD.WIDE R16, R17, 0x4, R12 ;  /* 0x0000000411105825 */ /* 0x010fcc00078e020c */
[----:B------:R-:W3:Y:S01]  /*06f0*/  @P4 LDC.64 R12, c[0x0][0x388] ;  /* 0x0000e200ff0c4b82 */ /* 0x000ee20000000a00 */
[----:B--2---:R-:W-:Y:S02]  /*0700*/  @P6 FADD R21, R20, R23 ;  /* 0x0000001714156221 */ /* 0x004fe40000000000 */
[----:B------:R3:W2:Y:S04]  /*0710*/  @P5 LDG.E.CONSTANT R20, desc[UR8][R16.64+0x8] ;  /* 0x0000080810145981 */ /* 0x0006a8000c1e9900 */
[----:B------:R2:W-:Y:S04]  /*0720*/  @P6 STL [R4], R21 ;  /* 0x0000001504006387 */ /* 0x0005e80000100800 */
[----:B------:R-:W2:Y:S01]  /*0730*/  @P5 LDL R23, [R4] ;  /* 0x0000000004175983 */ /* 0x000ea20000100800 */
[----:B0-----:R-:W-:Y:S01]  /*0740*/  @P3 IMAD.WIDE R14, R5, 0x4, R14 ;  /* 0x00000004050e3825 */ /* 0x001fe200078e020e */
[----:B------:R-:W-:-:S02]  /*0750*/  @P3 LEA.HI R27, R0, R3, RZ, 0x1d ;  /* 0x00000003001b3211 */ /* 0x000fc400078fe8ff */
[----:B------:R-:W-:-:S03]  /*0760*/  @P4 LEA R22, R18, UR4, 0x4 ;  /* 0x0000000412164c11 */ /* 0x000fc6000f8e20ff */
[----:B------:R-:W-:Y:S02]  /*0770*/  @P3 IMAD.WIDE.U32 R18, R27, 0x4, R14 ;  /* 0x000000041b123825 */ /* 0x000fe400078e000e */
[----:B------:R-:W0:Y:S04]  /*0780*/  @P2 LDC.64 R14, c[0x0][0x3a0] ;  /* 0x0000e800ff0e2b82 */ /* 0x000e280000000a00 */
[----:B------:R-:W4:Y:S01]  /*0790*/  @P3 LDG.E.CONSTANT R18, desc[UR8][R18.64] ;  /* 0x0000000812123981 */ /* 0x000f22000c1e9900 */
[----:B-1----:R-:W-:-:S04]  /*07a0*/  @P4 IMAD R25, R22, R25, RZ ;  /* 0x0000001916194224 */ /* 0x002fc800078e02ff */
[----:B---3--:R-:W-:Y:S02]  /*07b0*/  @P4 IMAD.WIDE R16, R25, 0x4, R12 ;  /* 0x0000000419104825 */ /* 0x008fe400078e020c */
[----:B------:R-:W1:Y:S02]  /*07c0*/  @P3 LDC R25, c[0x0][0x3ac] ;  /* 0x0000eb00ff193b82 */ /* 0x000e640000000800 */
[----:B--2---:R-:W-:-:S06]  /*07d0*/  @P5 FADD R21, R20, R23 ;  /* 0x0000001714155221 */ /* 0x004fcc0000000000 */
[----:B------:R-:W2:Y:S01]  /*07e0*/  @P3 LDC.64 R12, c[0x0][0x388] ;  /* 0x0000e200ff0c3b82 */ /* 0x000ea20000000a00 */
[----:B------:R2:W3:Y:S04]  /*07f0*/  @P4 LDG.E.CONSTANT R20, desc[UR8][R16.64+0xc] ;  /* 0x00000c0810144981 */ /* 0x0004e8000c1e9900 */
[----:B------:R3:W-:Y:S04]  /*0800*/  @P5 STL [R4], R21 ;  /* 0x0000001504005387 */ /* 0x0007e80000100800 */
[----:B------:R-:W3:Y:S01]  /*0810*/  @P4 LDL R23, [R4] ;  /* 0x0000000004174983 */ /* 0x000ee20000100800 */
[----:B0-----:R-:W-:Y:S01]  /*0820*/  @P2 IMAD.WIDE R14, R5, 0x4, R14 ;  /* 0x00000004050e2825 */ /* 0x001fe200078e020e */
[----:B------:R-:W-:-:S02]  /*0830*/  @P2 LEA.HI R27, R0, R3, RZ, 0x1d ;  /* 0x00000003001b2211 */ /* 0x000fc400078fe8ff */
[----:B----4-:R-:W-:-:S03]  /*0840*/  @P3 LEA R22, R18, UR4, 0x4 ;  /* 0x0000000412163c11 */ /* 0x010fc6000f8e20ff */
[----:B------:R-:W-:Y:S02]  /*0850*/  @P2 IMAD.WIDE.U32 R18, R27, 0x4, R14 ;  /* 0x000000041b122825 */ /* 0x000fe400078e000e */
[----:B------:R-:W0:Y:S02]  /*0860*/  @P1 LDC.64 R14, c[0x0][0x3a0] ;  /* 0x0000e800ff0e1b82 */ /* 0x000e240000000a00 */
[----:B-1----:R-:W-:Y:S02]  /*0870*/  @P3 IMAD R25, R22, R25, RZ ;  /* 0x0000001916193224 */ /* 0x002fe400078e02ff */
[----:B------:R-:W4:Y:S02]  /*0880*/  @P2 LDG.E.CONSTANT R18, desc[UR8][R18.64] ;  /* 0x0000000812122981 */ /* 0x000f24000c1e9900 */
[----:B--2---:R-:W-:Y:S02]  /*0890*/  @P3 IMAD.WIDE R16, R25, 0x4, R12 ;  /* 0x0000000419103825 */ /* 0x004fe400078e020c */
[----:B------:R-:W1:Y:S08]  /*08a0*/  @P2 LDC R25, c[0x0][0x3ac] ;  /* 0x0000eb00ff192b82 */ /* 0x000e700000000800 */
[----:B------:R-:W2:Y:S01]  /*08b0*/  @P2 LDC.64 R12, c[0x0][0x388] ;  /* 0x0000e200ff0c2b82 */ /* 0x000ea20000000a00 */
[----:B---3--:R-:W-:-:S02]  /*08c0*/  @P4 FADD R21, R20, R23 ;  /* 0x0000001714154221 */ /* 0x008fc40000000000 */
        /* <DEDUP_REMOVED lines=20> */
[----:B------:R-:W-:-:S04]  /*0a10*/  @P0 IMAD.WIDE.U32 R18, R27, 0x4, R14 ;  /* 0x000000041b120825 */ /* 0x000fc800078e000e */
[----:B-1----:R-:W-:Y:S02]  /*0a20*/  @P1 IMAD R25, R22, R25, RZ ;  /* 0x0000001916191224 */ /* 0x002fe400078e02ff */
[----:B------:R0:W4:Y:S02]  /*0a30*/  @P0 LDG.E.CONSTANT R18, desc[UR8][R18.64] ;  /* 0x0000000812120981 */ /* 0x000124000c1e9900 */
[----:B--2---:R-:W-:Y:S02]  /*0a40*/  @P1 IMAD.WIDE R16, R25, 0x4, R12 ;  /* 0x0000000419101825 */ /* 0x004fe400078e020c */
[----:B------:R-:W1:Y:S04]  /*0a50*/  @P0 LDC R25, c[0x0][0x3ac] ;  /* 0x0000eb00ff190b82 */ /* 0x000e680000000800 */
[----:B------:R-:W2:Y:S04]  /*0a60*/  @P1 LDG.E.CONSTANT R16, desc[UR8][R16.64+0x18] ;  /* 0x0000180810101981 */ /* 0x000ea8000c1e9900 */
[----:B------:R-:W1:Y:S01]  /*0a70*/  @P0 LDC.64 R12, c[0x0][0x388] ;  /* 0x0000e200ff0c0b82 */ /* 0x000e620000000a00 */
[----:B---3--:R-:W-:-:S05]  /*0a80*/  @P2 FADD R21, R20, R23 ;  /* 0x0000001714152221 */ /* 0x008fca0000000000 */
[----:B------:R3:W-:Y:S04]  /*0a90*/  @P2 STL [R4], R21 ;  /* 0x0000001504002387 */ /* 0x0007e80000100800 */
[----:B------:R-:W2:Y:S01]  /*0aa0*/  @P1 LDL R23, [R4] ;  /* 0x0000000004171983 */ /* 0x000ea20000100800 */
[----:B------:R-:W-:-:S13]  /*0ab0*/  LOP3.LUT P2, RZ, R11, 0x80, RZ, 0xc0, !PT ;  /* 0x000000800bff7812 */ /* 0x000fda000784c0ff */
[----:B------:R-:W3:Y:S01]  /*0ac0*/  @P2 LDC.64 R14, c[0x0][0x3a0] ;  /* 0x0000e800ff0e2b82 */ /* 0x000ee20000000a00 */
[----:B0-----:R-:W-:Y:S02]  /*0ad0*/  @P2 LEA.HI R19, R0, R3, RZ, 0x1d ;  /* 0x0000000300132211 */ /* 0x001fe400078fe8ff */
[----:B----4-:R-:W-:-:S05]  /*0ae0*/  @P0 LEA R18, R18, UR4, 0x4 ;  /* 0x0000000412120c11 */ /* 0x010fca000f8e20ff */
[----:B-1----:R-:W-:Y:S02]  /*0af0*/  @P0 IMAD R25, R18, R25, RZ ;  /* 0x0000001912190224 */ /* 0x002fe400078e02ff */
[----:B---3--:R-:W-:-:S04]  /*0b00*/  @P2 IMAD.WIDE R14, R5, 0x4, R14 ;  /* 0x00000004050e2825 */ /* 0x008fc800078e020e */
        /* <DEDUP_REMOVED lines=12> */
[----:B------:R-:W2:Y:S01]  /*0bd0*/  @P2 LDG.E.CONSTANT R16, desc[UR8][R16.64+0x20] ;  /* 0x0000200810102981 */ /* 0x000ea2000c1e9900 */
[----:B----4-:R-:W-:-:S05]  /*0be0*/  @P0 FADD R21, R12, R21 ;  /* 0x000000150c150221 */ /* 0x010fca0000000000 */
[----:B------:R0:W-:Y:S04]  /*0bf0*/  @P0 STL [R4], R21 ;  /* 0x0000001504000387 */ /* 0x0001e80000100800 */
[----:B------:R-:W2:Y:S02]  /*0c00*/  @P2 LDL R23, [R4] ;  /* 0x0000000004172983 */ /* 0x000ea40000100800 */
[----:B--2---:R-:W-:-:S05]  /*0c10*/  @P2 FADD R23, R16, R23 ;  /* 0x0000001710172221 */ /* 0x004fca0000000000 */
[----:B------:R2:W-:Y:S01]  /*0c20*/  @P2 STL [R4], R23 ;  /* 0x0000001704002387 */ /* 0x0005e20000100800 */
[----:B------:R-:W-:-:S13]  /*0c30*/  R2P PR, R11, 0x7f ;  /* 0x0000007f0b007804 */ /* 0x000fda0000000000 */
[----:B------:R-:W3:Y:S01]  /*0c40*/  @P6 LDC.64 R12, c[0x0][0x3a0] ;  /* 0x0000e800ff0c6b82 */ /* 0x000ee20000000a00 */
[----:B-1----:R-:W-:Y:S01]  /*0c50*/  @P6 LEA.HI R19, R0, R3, RZ, 0x1d ;  /* 0x0000000300136211 */ /* 0x002fe200078fe8ff */
[----:B------:R-:W4:Y:S06]  /*0c60*/  @P6 LDL R20, [R4] ;  /* 0x0000000004146983 */ /* 0x000f2c0000100800 */
[----:B------:R-:W1:Y:S08]  /*0c70*/  @P5 LDC.64 R14, c[0x0][0x3a0] ;  /* 0x0000e800ff0e5b82 */ /* 0x000e700000000a00 */
[----:B0-----:R-:W0:Y:S01]  /*0c80*/  @P6 LDC R21, c[0x0][0x3ac] ;  /* 0x0000eb00ff156b82 */ /* 0x001e220000000800 */
[----:B---3--:R-:W-:-:S07]  /*0c90*/  @P6 IMAD.WIDE R12, R5, 0x4, R12 ;  /* 0x00000004050c6825 */ /* 0x008fce00078e020c */
[----:B------:R-:W3:Y:S01]  /*0ca0*/  @P4 LDC R27, c[0x0][0x3ac] ;  /* 0x0000eb00ff1b4b82 */ /* 0x000ee20000000800 */
[----:B------:R-:W-:-:S07]  /*0cb0*/  @P6 IMAD.WIDE.U32 R18, R19, 0x4, R12 ;  /* 0x0000000413126825 */ /* 0x000fce00078e000c */
[----:B------:R-:W2:Y:S01]  /*0cc0*/  @P6 LDC.64 R12, c[0x0][0x388] ;  /* 0x0000e200ff0c6b82 */ /* 0x000ea20000000a00 */
[----:B------:R0:W3:Y:S01]  /*0cd0*/  @P6 LDG.E.CONSTANT R18, desc[UR8][R18.64] ;  /* 0x0000000812126981 */ /* 0x0000e2000c1e9900 */
[----:B-1----:R-:W-:Y:S01]  /*0ce0*/  @P5 IMAD.WIDE R14, R5, 0x4, R14 ;  /* 0x00000004050e5825 */ /* 0x002fe200078e020e */
[----:B------:R-:W-:-:S05]  /*0cf0*/  @P5 LEA.HI R17, R0, R3, RZ, 0x1d ;  /* 0x0000000300115211 */ /* 0x000fca00078fe8ff */
[----:B------:R-:W-:Y:S01]  /*0d00*/  @P5 IMAD.WIDE.U32 R16, R17, 0x4, R14 ;  /* 0x0000000411105825 */ /* 0x000fe200078e000e */
[----:B0-----:R-:W0:Y:S05]  /*0d10*/  @P5 LDC R19, c[0x0][0x3ac] ;  /* 0x0000eb00ff135b82 */ /* 0x001e2a0000000800 */
[----:B------:R-:W4:Y:S01]  /*0d20*/  @P5 LDG.E.CONSTANT R16, desc[UR8][R16.64] ;  /* 0x0000000810105981 */ /* 0x000f22000c1e9900 */
[----:B---3--:R-:W-:-:S05]  /*0d30*/  @P6 LEA R14, R18, UR4, 0x4 ;  /* 0x00000004120e6c11 */ /* 0x008fca000f8e20ff */
[----:B------:R-:W-:Y:S02]  /*0d40*/  @P6 IMAD R21, R14, R21, RZ ;  /* 0x000000150e156224 */ /* 0x000fe400078e02ff */
[----:B------:R-:W1:Y:S02]  /*0d50*/  @P4 LDC.64 R14, c[0x0][0x3a0] ;  /* 0x0000e800ff0e4b82 */ /* 0x000e640000000a00 */
[----:B--2---:R-:W-:-:S06]  /*0d60*/  @P6 IMAD.WIDE R22, R21, 0x4, R12 ;  /* 0x0000000415166825 */ /* 0x004fcc00078e020c */
[----:B------:R-:W2:Y:S01]  /*0d70*/  @P6 LDG.E.CONSTANT R23, desc[UR8][R22.64+0x24] ;  /* 0x0000240816176981 */ /* 0x000ea2000c1e9900 */
[----:B------:R-:W3:Y:S01]  /*0d80*/  @P5 LDC.64 R12, c[0x0][0x388] ;  /* 0x0000e200ff0c5b82 */ /* 0x000ee20000000a00 */
[----:B------:R-:W-:Y:S02]  /*0d90*/  @P4 LEA.HI R21, R0, R3, RZ, 0x1d ;  /* 0x0000000300154211 */ /* 0x000fe400078fe8ff */
[----:B----4-:R-:W-:Y:S01]  /*0da0*/  @P5 LEA R18, R16, UR4, 0x4 ;  /* 0x0000000410125c11 */ /* 0x010fe2000f8e20ff */
[----:B-1----:R-:W-:-:S04]  /*0db0*/  @P4 IMAD.WIDE R14, R5, 0x4, R14 ;  /* 0x00000004050e4825 */ /* 0x002fc800078e020e */
[----:B------:R-:W-:Y:S02]  /*0dc0*/  @P4 IMAD.WIDE.U32 R16, R21, 0x4, R14 ;  /* 0x0000000415104825 */ /* 0x000fe400078e000e */
[----:B------:R-:W1:Y:S02]  /*0dd0*/  @P3 LDC.64 R14, c[0x0][0x3a0] ;  /* 0x0000e800ff0e3b82 */ /* 0x000e640000000a00 */
[----:B0-----:R-:W-:Y:S02]  /*0de0*/  @P5 IMAD R19, R18, R19, RZ ;  /* 0x0000001312135224 */ /* 0x001fe400078e02ff */
[----:B------:R-:W4:Y:S02]  /*0df0*/  @P4 LDG.E.CONSTANT R16, desc[UR8][R16.64] ;  /* 0x0000000810104981 */ /* 0x000f24000c1e9900 */
[----:B---3--:R-:W-:Y:S02]  /*0e00*/  @P5 IMAD.WIDE R18, R19, 0x4, R12 ;  /* 0x0000000413125825 */ /* 0x008fe400078e020c */
[----:B------:R-:W0:Y:S04]  /*0e10*/  @P4 LDC.64 R12, c[0x0][0x388] ;  /* 0x0000e200ff0c4b82 */ /* 0x000e280000000a00 */
[----:B------:R-:W3:Y:S01]  /*0e20*/  @P5 LDG.E.CONSTANT R18, desc[UR8][R18.64+0x28] ;  /* 0x0000280812125981 */ /* 0x000ee2000c1e9900 */
[----:B--2---:R-:W-:-:S05]  /*0e30*/  @P6 FADD R23, R23, R20 ;  /* 0x0000001417176221 */ /* 0x004fca0000000000 */
[----:B------:R3:W-:Y:S04]  /*0e40*/  @P6 STL [R4], R23 ;  /* 0x0000001704006387 */ /* 0x0007e80000100800 */
[----:B------:R-:W3:Y:S01]  /*0e50*/  @P5 LDL R25, [R4] ;  /* 0x0000000004195983 */ /* 0x000ee20000100800 */
[----:B-1----:R-:W-:Y:S01]  /*0e60*/  @P3 IMAD.WIDE R14, R5, 0x4, R14 ;  /* 0x00000004050e3825 */ /* 0x002fe200078e020e */
[----:B------:R-:W-:-:S05]  /*0e70*/  @P3 LEA.HI R21, R0, R3, RZ, 0x1d ;  /* 0x0000000300153211 */ /* 0x000fca00078fe8ff */
[----:B------:R-:W-:Y:S02]  /*0e80*/  @P3 IMAD.WIDE.U32 R20, R21, 0x4, R14 ;  /* 0x0000000415143825 */ /* 0x000fe400078e000e */
[----:B------:R-:W1:Y:S04]  /*0e90*/  @P2 LDC.64 R14, c[0x0][0x3a0] ;  /* 0x0000e800ff0e2b82 */ /* 0x000e680000000a00 */
[----:B------:R-:W2:Y:S01]  /*0ea0*/  @P3 LDG.E.CONSTANT R20, desc[UR8][R20.64] ;  /* 0x0000000814143981 */ /* 0x000ea2000c1e9900 */
[----:B----4-:R-:W-:-:S05]  /*0eb0*/  @P4 LEA R16, R16, UR4, 0x4 ;  /* 0x0000000410104c11 */ /* 0x010fca000f8e20ff */
[----:B------:R-:W-:Y:S02]  /*0ec0*/  @P4 IMAD R17, R16, R27, RZ ;  /* 0x0000001b10114224 */ /* 0x000fe400078e02ff */
[----:B------:R-:W4:Y:S02]  /*0ed0*/  @P3 LDC R27, c[0x0][0x3ac] ;  /* 0x0000eb00ff1b3b82 */ /* 0x000f240000000800 */
[----:B0-----:R-:W-:-:S05]  /*0ee0*/  @P4 IMAD.WIDE R16, R17, 0x4, R12 ;  /* 0x0000000411104825 */ /* 0x001fca00078e020c */
[----:B------:R0:W4:Y:S01]  /*0ef0*/  @P4 LDG.E.CONSTANT R22, desc[UR8][R16.64+0x2c] ;  /* 0x00002c0810164981 */ /* 0x000122000c1e9900 */
[----:B------:R-:W0:Y:S01]  /*0f00*/  @P3 LDC.64 R12, c[0x0][0x388] ;  /* 0x0000e200ff0c3b82 */ /* 0x000e220000000a00 */
[----:B---3--:R-:W-:-:S05]  /*0f10*/  @P5 FADD R23, R18, R25 ;  /* 0x0000001912175221 */ /* 0x008fca0000000000 */
[----:B------:R3:W-:Y:S04]  /*0f20*/  @P5 STL [R4], R23 ;  /* 0x0000001704005387 */ /* 0x0007e80000100800 */
[----:B------:R-:W3:Y:S01]  /*0f30*/  @P4 LDL R25, [R4] ;  /* 0x0000000004194983 */ /* 0x000ee20000100800 */
[----:B-1----:R-:W-:Y:S01]  /*0f40*/  @P2 IMAD.WIDE R14, R5, 0x4, R14 ;  /* 0x00000004050e2825 */ /* 0x002fe200078e020e */
[----:B------:R-:W-:Y:S02]  /*0f50*/  @P2 LEA.HI R19, R0, R3, RZ, 0x1d ;  /* 0x0000000300132211 */ /* 0x000fe400078fe8ff */
[----:B--2---:R-:W-:-:S03]  /*0f60*/  @P3 LEA R20, R20, UR4, 0x4 ;  /* 0x0000000414143c11 */ /* 0x004fc6000f8e20ff */
[----:B------:R-:W-:Y:S02]  /*0f70*/  @P2 IMAD.WIDE.U32 R18, R19, 0x4, R14 ;  /* 0x0000000413122825 */ /* 0x000fe400078e000e */
[----:B------:R-:W1:Y:S02]  /*0f80*/  @P1 LDC.64 R14, c[0x0][0x3a0] ;  /* 0x0000e800ff0e1b82 */ /* 0x000e640000000a00 */
[----:B----4-:R-:W-:Y:S02]  /*0f90*/  @P3 IMAD R27, R20, R27, RZ ;  /* 0x0000001b141b3224 */ /* 0x010fe400078e02ff */
[----:B------:R-:W2:Y:S02]  /*0fa0*/  @P2 LDG.E.CONSTANT R18, desc[UR8][R18.64] ;  /* 0x0000000812122981 */ /* 0x000ea4000c1e9900 */
[----:B0-----:R-:W-:Y:S02]  /*0fb0*/  @P3 IMAD.WIDE R16, R27, 0x4, R12 ;  /* 0x000000041b103825 */ /* 0x001fe400078e020c */
[----:B------:R-:W0:Y:S03]  /*0fc0*/  @P2 LDC.64 R12, c[0x0][0x388] ;  /* 0x0000e200ff0c2b82 */ /* 0x000e260000000a00 */
[----:B------:R0:W4:Y:S01]  /*0fd0*/  @P3 LDG.E.CONSTANT R20, desc[UR8][R16.64+0x30] ;  /* 0x0000300810143981 */ /* 0x000122000c1e9900 */
[----:B---3--:R-:W-:-:S04]  /*0fe0*/  @P4 FADD R21, R22, R25 ;  /* 0x0000001916154221 */ /* 0x008fc80000000000 */
[----:B------:R-:W3:Y:S01]  /*0ff0*/  @P2 LDC R25, c[0x0][0x3ac] ;  /* 0x0000eb00ff192b82 */ /* 0x000ee20000000800 */
[----:B------:R4:W-:Y:S04]  /*1000*/  @P4 STL [R4], R21 ;  /* 0x0000001504004387 */ /* 0x0009e80000100800 */
[----:B------:R-:W4:Y:S01]  /*1010*/  @P3 LDL R23, [R4] ;  /* 0x0000000004173983 */ /* 0x000f220000100800 */
[----:B-1----:R-:W-:Y:S01]  /*1020*/  @P1 IMAD.WIDE R14, R5, 0x4, R14 ;  /* 0x00000004050e1825 */ /* 0x002fe200078e020e */
[----:B------:R-:W-:Y:S02]  /*1030*/  @P1 LEA.HI R27, R0, R3, RZ, 0x1d ;  /* 0x00000003001b1211 */ /* 0x000fe400078fe8ff */
[----:B--2---:R-:W-:-:S03]  /*1040*/  @P2 LEA R22, R18, UR4, 0x4 ;  /* 0x0000000412162c11 */ /* 0x004fc6000f8e20ff */
[----:B------:R-:W-:Y:S02]  /*1050*/  @P1 IMAD.WIDE.U32 R18, R27, 0x4, R14 ;  /* 0x000000041b121825 */ /* 0x000fe400078e000e */
[----:B------:R-:W1:Y:S04]  /*1060*/  @P0 LDC.64 R14, c[0x0][0x3a0] ;  /* 0x0000e800ff0e0b82 */ /* 0x000e680000000a00 */
[----:B------:R-:W2:Y:S01]  /*1070*/  @P1 LDG.E.CONSTANT R18, desc[UR8][R18.64] ;  /* 0x0000000812121981 */ /* 0x000ea2000c1e9900 */
[----:B---3--:R-:W-:-:S04]  /*1080*/  @P2 IMAD R25, R22, R25, RZ ;  /* 0x0000001916192224 */ /* 0x008fc800078e02ff */
[----:B0-----:R-:W-:Y:S02]  /*1090*/  @P2 IMAD.WIDE R16, R25, 0x4, R12 ;  /* 0x0000000419102825 */ /* 0x001fe400078e020c */
[----:B------:R-:W0:Y:S08]  /*10a0*/  @P1 LDC R25, c[0x0][0x3ac] ;  /* 0x0000eb00ff191b82 */ /* 0x000e300000000800 */
[----:B------:R-:W3:Y:S01]  /*10b0*/  @P1 LDC.64 R12, c[0x0][0x388] ;  /* 0x0000e200ff0c1b82 */ /* 0x000ee20000000a00 */
[----:B----4-:R-:W-:-:S02]  /*10c0*/  @P3 FADD R21, R20, R23 ;  /* 0x0000001714153221 */ /* 0x010fc40000000000 */
[----:B------:R3:W4:Y:S04]  /*10d0*/  @P2 LDG.E.CONSTANT R20, desc[UR8][R16.64+0x34] ;  /* 0x0000340810142981 */ /* 0x000728000c1e9900 */
[----:B------:R4:W-:Y:S04]  /*10e0*/  @P3 STL [R4], R21 ;  /* 0x0000001504003387 */ /* 0x0009e80000100800 */
[----:B------:R-:W4:Y:S01]  /*10f0*/  @P2 LDL R23, [R4] ;  /* 0x0000000004172983 */ /* 0x000f220000100800 */
[----:B-1----:R-:W-:Y:S01]  /*1100*/  @P0 IMAD.WIDE R14, R5, 0x4, R14 ;  /* 0x00000004050e0825 */ /* 0x002fe200078e020e */
[----:B------:R-:W-:-:S02]  /*1110*/  @P0 LEA.HI R27, R0, R3, RZ, 0x1d ;  /* 0x00000003001b0211 */ /* 0x000fc400078fe8ff */
[----:B--2---:R-:W-:-:S03]  /*1120*/  @P1 LEA R22, R18, UR4, 0x4 ;  /* 0x0000000412161c11 */ /* 0x004fc6000f8e20ff */
[----:B------:R-:W-:-:S04]  /*1130*/  @P0 IMAD.WIDE.U32 R18, R27, 0x4, R14 ;  /* 0x000000041b120825 */ /* 0x000fc800078e000e */
[----:B0-----:R-:W-:Y:S02]  /*1140*/  @P1 IMAD R25, R22, R25, RZ ;  /* 0x0000001916191224 */ /* 0x001fe400078e02ff */
[----:B------:R0:W2:Y:S02]  /*1150*/  @P0 LDG.E.CONSTANT R18, desc[UR8][R18.64] ;  /* 0x0000000812120981 */ /* 0x0000a4000c1e9900 */
[----:B---3--:R-:W-:Y:S02]  /*1160*/  @P1 IMAD.WIDE R16, R25, 0x4, R12 ;  /* 0x0000000419101825 */ /* 0x008fe400078e020c */
[----:B------:R-:W1:Y:S04]  /*1170*/  @P0 LDC R25, c[0x0][0x3ac] ;  /* 0x0000eb00ff190b82 */ /* 0x000e680000000800 */
[----:B------:R-:W3:Y:S04]  /*1180*/  @P1 LDG.E.CONSTANT R16, desc[UR8][R16.64+0x38] ;  /* 0x0000380810101981 */ /* 0x000ee8000c1e9900 */
[----:B------:R-:W1:Y:S01]  /*1190*/  @P0 LDC.64 R12, c[0x0][0x388] ;  /* 0x0000e200ff0c0b82 */ /* 0x000e620000000a00 */
[----:B----4-:R-:W-:-:S05]  /*11a0*/  @P2 FADD R21, R20, R23 ;  /* 0x0000001714152221 */ /* 0x010fca0000000000 */
[----:B------:R4:W-:Y:S04]  /*11b0*/  @P2 STL [R4], R21 ;  /* 0x0000001504002387 */ /* 0x0009e80000100800 */
[----:B------:R-:W3:Y:S01]  /*11c0*/  @P1 LDL R23, [R4] ;  /* 0x0000000004171983 */ /* 0x000ee20000100800 */
[----:B------:R-:W-:-:S13]  /*11d0*/  LOP3.LUT P2, RZ, R9, 0x8000, RZ, 0xc0, !PT ;  /* 0x0000800009ff7812 */ /* 0x000fda000784c0ff */
[----:B------:R-:W4:Y:S01]  /*11e0*/  @P2 LDC.64 R14, c[0x0][0x3a0] ;  /* 0x0000e800ff0e2b82 */ /* 0x000f220000000a00 */
[----:B0-----:R-:W-:Y:S02]  /*11f0*/  @P2 LEA.HI R19, R0, R3, RZ, 0x1d ;  /* 0x0000000300132211 */ /* 0x001fe400078fe8ff */
[----:B--2---:R-:W-:-:S05]  /*1200*/  @P0 LEA R18, R18, UR4, 0x4 ;  /* 0x0000000412120c11 */ /* 0x004fca000f8e20ff */
[----:B-1----:R-:W-:Y:S02]  /*1210*/  @P0 IMAD R25, R18, R25, RZ ;  /* 0x0000001912190224 */ /* 0x002fe400078e02ff */
[----:B----4-:R-:W-:-:S04]  /*1220*/  @P2 IMAD.WIDE R14, R5, 0x4, R14 ;  /* 0x00000004050e2825 */ /* 0x010fc800078e020e */
[----:B------:R-:W-:-:S06]  /*1230*/  @P2 IMAD.WIDE.U32 R14, R19, 0x4, R14 ;  /* 0x00000004130e2825 */ /* 0x000fcc00078e000e */
[----:B------:R-:W2:Y:S01]  /*1240*/  @P2 LDG.E.CONSTANT R14, desc[UR8][R14.64] ;  /* 0x000000080e0e2981 */ /* 0x000ea2000c1e9900 */
[----:B------:R-:W-:-:S06]  /*1250*/  @P0 IMAD.WIDE R12, R25, 0x4, R12 ;  /* 0x00000004190c0825 */ /* 0x000fcc00078e020c */
[----:B------:R-:W4:Y:S01]  /*1260*/  @P0 LDG.E.CONSTANT R12, desc[UR8][R12.64+0x3c] ;  /* 0x00003c080c0c0981 */ /* 0x000f22000c1e9900 */
[----:B---3--:R-:W-:Y:S02]  /*1270*/  @P1 FADD R19, R16, R23 ;  /* 0x0000001710131221 */ /* 0x008fe40000000000 */
[----:B------:R-:W0:Y:S03]  /*1280*/  @P2 LDC R23, c[0x0][0x3ac] ;  /* 0x0000eb00ff172b82 */ /* 0x000e260000000800 */
[----:B------:R1:W-:Y:S04]  /*1290*/  @P1 STL [R4], R19 ;  /* 0x0000001304001387 */ /* 0x0003e80000100800 */
[----:B------:R-:W4:Y:S01]  /*12a0*/  @P0 LDL R21, [R4] ;  /* 0x0000000004150983 */ /* 0x000f220000100800 */
[----:B------:R-:W3:Y:S01]  /*12b0*/  @P2 LDC.64 R16, c[0x0][0x388] ;  /* 0x0000e200ff102b82 */ /* 0x000ee20000000a00 */
[----:B--2---:R-:W-:-:S05]  /*12c0*/  @P2 LEA R18, R14, UR4, 0x4 ;  /* 0x000000040e122c11 */ /* 0x004fca000f8e20ff */
[----:B0-----:R-:W-:-:S04]  /*12d0*/  @P2 IMAD R23, R18, R23, RZ ;  /* 0x0000001712172224 */ /* 0x001fc800078e02ff */
[----:B---3--:R-:W-:-:S06]  /*12e0*/  @P2 IMAD.WIDE R16, R23, 0x4, R16 ;  /* 0x0000000417102825 */ /* 0x008fcc00078e0210 */
[----:B------:R-:W2:Y:S01]  /*12f0*/  @P2 LDG.E.CONSTANT R16, desc[UR8][R16.64] ;  /* 0x0000000810102981 */ /* 0x000ea2000c1e9900 */
[----:B----4-:R-:W-:-:S05]  /*1300*/  @P0 FADD R21, R12, R21 ;  /* 0x000000150c150221 */ /* 0x010fca0000000000 */
[----:B------:R0:W-:Y:S04]  /*1310*/  @P0 STL [R4], R21 ;  /* 0x0000001504000387 */ /* 0x0001e80000100800 */
[----:B------:R-:W2:Y:S02]  /*1320*/  @P2 LDL R23, [R4] ;  /* 0x0000000004172983 */ /* 0x000ea40000100800 */
[----:B--2---:R-:W-:-:S05]  /*1330*/  @P2 FADD R23, R16, R23 ;  /* 0x0000001710172221 */ /* 0x004fca0000000000 */
[----:B------:R2:W-:Y:S01]  /*1340*/  @P2 STL [R4], R23 ;  /* 0x0000001704002387 */ /* 0x0005e20000100800 */
[----:B------:R-:W-:-:S13]  /*1350*/  R2P PR, R9.B1, 0x7f ;  /* 0x0000007f09007804 */ /* 0x000fda0000001000 */
[----:B------:R-:W3:Y:S01]  /*1360*/  @P6 LDC.64 R12, c[0x0][0x3a0] ;  /* 0x0000e800ff0c6b82 */ /* 0x000ee20000000a00 */
[----:B-1----:R-:W-:Y:S01]  /*1370*/  @P6 LEA.HI R19, R0, R3, RZ, 0x1d ;  /* 0x0000000300136211 */ /* 0x002fe200078fe8ff */
[----:B------:R-:W4:Y:S06]  /*1380*/  @P6 LDL R20, [R4] ;  /* 0x0000000004146983 */ /* 0x000f2c0000100800 */
[----:B------:R-:W1:Y:S08]  /*1390*/  @P5 LDC.64 R14, c[0x0][0x3a0] ;  /* 0x0000e800ff0e5b82 */ /* 0x000e700000000a00 */
[----:B------:R-:W2:Y:S01]  /*13a0*/  @P6 LDC R17, c[0x0][0x3ac] ;  /* 0x0000eb00ff116b82 */ /* 0x000ea20000000800 */
[----:B---3--:R-:W-:-:S07]  /*13b0*/  @P6 IMAD.WIDE R12, R5, 0x4, R12 ;  /* 0x00000004050c6825 */ /* 0x008fce00078e020c */
[----:B------:R-:W3:Y:S01]  /*13c0*/  @P5 LDC R25, c[0x0][0x3ac] ;  /* 0x0000eb00ff195b82 */ /* 0x000ee20000000800 */
[----:B------:R-:W-:-:S07]  /*13d0*/  @P6 IMAD.WIDE.U32 R18, R19, 0x4, R12 ;  /* 0x0000000413126825 */ /* 0x000fce00078e000c */
[----:B------:R-:W3:Y:S01]  /*13e0*/  @P6 LDC.64 R12, c[0x0][0x388] ;  /* 0x0000e200ff0c6b82 */ /* 0x000ee20000000a00 */
[----:B------:R-:W2:Y:S01]  /*13f0*/  @P6 LDG.E.CONSTANT R18, desc[UR8][R18.64] ;  /* 0x0000000812126981 */ /* 0x000ea2000c1e9900 */
[----:B-1----:R-:W-:Y:S01]  /*1400*/  @P5 IMAD.WIDE R14, R5, 0x4, R14 ;  /* 0x00000004050e5825 */ /* 0x002fe200078e020e */
[----:B0-----:R-:W-:-:S05]  /*1410*/  @P5 LEA.HI R21, R0, R3, RZ, 0x1d ;  /* 0x0000000300155211 */ /* 0x001fca00078fe8ff */
[----:B------:R-:W-:-:S06]  /*1420*/  @P5 IMAD.WIDE.U32 R14, R21, 0x4, R14 ;  /* 0x00000004150e5825 */ /* 0x000fcc00078e000e */
[----:B------:R-:W4:Y:S01]  /*1430*/  @P5 LDG.E.CONSTANT R14, desc[UR8][R14.64] ;  /* 0x000000080e0e5981 */ /* 0x000f22000c1e9900 */
[----:B--2---:R-:W-:-:S05]  /*1440*/  @P6 LEA R16, R18, UR4, 0x4 ;  /* 0x0000000412106c11 */ /* 0x004fca000f8e20ff */
[----:B------:R-:W-:-:S04]  /*1450*/  @P6 IMAD R17, R16, R17, RZ ;  /* 0x0000001110116224 */ /* 0x000fc800078e02ff */
[----:B---3--:R-:W-:Y:S02]  /*1460*/  @P6 IMAD.WIDE R22, R17, 0x4, R12 ;  /* 0x0000000411166825 */ /* 0x008fe400078e020c */
[----:B------:R-:W0:Y:S03]  /*1470*/  @P4 LDC.64 R16, c[0x0][0x3a0] ;  /* 0x0000e800ff104b82 */ /* 0x000e260000000a00 */
[----:B------:R-:W2:Y:S05]  /*1480*/  @P6 LDG.E.CONSTANT R21, desc[UR8][R22.64+0x4] ;  /* 0x0000040816156981 */ /* 0x000eaa000c1e9900 */
[----:B------:R-:W1:Y:S01]  /*1490*/  @P5 LDC.64 R12, c[0x0][0x388] ;  /* 0x0000e200ff0c5b82 */ /* 0x000e620000000a00 */
[----:B------:R-:W-:-:S02]  /*14a0*/  @P4 LEA.HI R19, R0, R3, RZ, 0x1d ;  /* 0x0000000300134211 */ /* 0x000fc400078fe8ff */
[----:B----4-:R-:W-:-:S05]  /*14b0*/  @P5 LEA R24, R14, UR4, 0x4 ;  /* 0x000000040e185c11 */ /* 0x010fca000f8e20ff */
[----:B------:R-:W3:Y:S01]  /*14c0*/  @P3 LDC.64 R14, c[0x0][0x3a0] ;  /* 0x0000e800ff0e3b82 */ /* 0x000ee20000000a00 */
[----:B0-----:R-:W-:-:S04]  /*14d0*/  @P4 IMAD.WIDE R16, R5, 0x4, R16 ;  /* 0x0000000405104825 */ /* 0x001fc800078e0210 */
[----:B------:R-:W-:-:S06]  /*14e0*/  @P4 IMAD.WIDE.U32 R18, R19, 0x4, R16 ;  /* 0x0000000413124825 */ /* 0x000fcc00078e0010 */
[----:B------:R-:W4:Y:S01]  /*14f0*/  @P4 LDG.E.CONSTANT R18, desc[UR8][R18.64] ;  /* 0x0000000812124981 */ /* 0x000f22000c1e9900 */
[----:B------:R-:W-:Y:S02]  /*1500*/  @P5 IMAD R17, R24, R25, RZ ;  /* 0x0000001918115224 */ /* 0x000fe400078e02ff */
[----:B------:R-:W0:Y:S02]  /*1510*/  @P4 LDC R25, c[0x0][0x3ac] ;  /* 0x0000eb00ff194b82 */ /* 0x000e240000000800 */
[----:B-1----:R-:W-:-:S06]  /*1520*/  @P5 IMAD.WIDE R16, R17, 0x4, R12 ;  /* 0x0000000411105825 */ /* 0x002fcc00078e020c */
[----:B------:R-:W1:Y:S01]  /*1530*/  @P4 LDC.64 R12, c[0x0][0x388] ;  /* 0x0000e200ff0c4b82 */ /* 0x000e620000000a00 */
[----:B--2---:R-:W-:Y:S02]  /*1540*/  @P6 FADD R21, R21, R20 ;  /* 0x0000001415156221 */ /* 0x004fe40000000000 */
[----:B------:R1:W2:Y:S04]  /*1550*/  @P5 LDG.E.CONSTANT R20, desc[UR8][R16.64+0x8] ;  /* 0x0000080810145981 */ /* 0x0002a8000c1e9900 */
[----:B------:R2:W-:Y:S04]  /*1560*/  @P6 STL [R4], R21 ;  /* 0x0000001504006387 */ /* 0x0005e80000100800 */
[----:B------:R-:W2:Y:S01]  /*1570*/  @P5 LDL R23, [R4] ;  /* 0x0000000004175983 */ /* 0x000ea20000100800 */
[----:B---3--:R-:W-:Y:S01]  /*1580*/  @P3 IMAD.WIDE R14, R5, 0x4, R14 ;  /* 0x00000004050e3825 */ /* 0x008fe200078e020e */
[----:B------:R-:W-:-:S02]  /*1590*/  @P3 LEA.HI R27, R0, R3, RZ, 0x1d ;  /* 0x00000003001b3211 */ /* 0x000fc400078fe8ff */
[----:B----4-:R-:W-:-:S03]  /*15a0*/  @P4 LEA R22, R18, UR4, 0x4 ;  /* 0x0000000412164c11 */ /* 0x010fc6000f8e20ff */
[----:B------:R-:W-:Y:S02]  /*15b0*/  @P3 IMAD.WIDE.U32 R18, R27, 0x4, R14 ;  /* 0x000000041b123825 */ /* 0x000fe400078e000e */
[----:B------:R-:W3:Y:S04]  /*15c0*/  @P2 LDC.64 R14, c[0x0][0x3a0] ;  /* 0x0000e800ff0e2b82 */ /* 0x000ee80000000a00 */
[----:B------:R-:W4:Y:S01]  /*15d0*/  @P3 LDG.E.CONSTANT R18, desc[UR8][R18.64] ;  /* 0x0000000812123981 */ /* 0x000f22000c1e9900 */
[----:B0-----:R-:W-:-:S04]  /*15e0*/  @P4 IMAD R25, R22, R25, RZ ;  /* 0x0000001916194224 */ /* 0x001fc800078e02ff */
[----:B-1----:R-:W-:Y:S02]  /*15f0*/  @P4 IMAD.WIDE R16, R25, 0x4, R12 ;  /* 0x0000000419104825 */ /* 0x002fe400078e020c */
[----:B------:R-:W0:Y:S02]  /*1600*/  @P3 LDC R25, c[0x0][0x3ac] ;  /* 0x0000eb00ff193b82 */ /* 0x000e240000000800 */
[----:B--2---:R-:W-:-:S06]  /*1610*/  @P5 FADD R21, R20, R23 ;  /* 0x0000001714155221 */ /* 0x004fcc0000000000 */
[----:B------:R-:W1:Y:S01]  /*1620*/  @P3 LDC.64 R12, c[0x0][0x388] ;  /* 0x0000e200ff0c3b82 */ /* 0x000e620000000a00 */
[----:B------:R1:W2:Y:S04]  /*1630*/  @P4 LDG.E.CONSTANT R20, desc[UR8][R16.64+0xc] ;  /* 0x00000c0810144981 */ /* 0x0002a8000c1e9900 */
[----:B------:R2:W-:Y:S04]  /*1640*/  @P5 STL [R4], R21 ;  /* 0x0000001504005387 */ /* 0x0005e80000100800 */
[----:B------:R-:W2:Y:S01]  /*1650*/  @P4 LDL R23, [R4] ;  /* 0x0000000004174983 */ /* 0x000ea20000100800 */
[----:B---3--:R-:W-:Y:S01]  /*1660*/  @P2 IMAD.WIDE R14, R5, 0x4, R14 ;  /* 0x00000004050e2825 */ /* 0x008fe200078e020e */
[----:B------:R-:W-:-:S02]  /*1670*/  @P2 LEA.HI R27, R0, R3, RZ, 0x1d ;  /* 0x00000003001b2211 */ /* 0x000fc400078fe8ff */
[----:B----4-:R-:W-:-:S03]  /*1680*/  @P3 LEA R22, R18, UR4, 0x4 ;  /* 0x0000000412163c11 */ /* 0x010fc6000f8e20ff */
[----:B------:R-:W-:Y:S02]  /*1690*/  @P2 IMAD.WIDE.U32 R18, R27, 0x4, R14 ;  /* 0x000000041b122825 */ /* 0x000fe400078e000e */
[----:B------:R-:W3:Y:S02]  /*16a0*/  @P1 LDC.64 R14, c[0x0][0x3a0] ;  /* 0x0000e800ff0e1b82 */ /* 0x000ee40000000a00 */
[----:B0-----:R-:W-:Y:S02]  /*16b0*/  @P3 IMAD R25, R22, R25, RZ ;  /* 0x0000001916193224 */ /* 0x001fe400078e02ff */
[----:B------:R-:W4:Y:S02]  /*16c0*/  @P2 LDG.E.CONSTANT R18, desc[UR8][R18.64] ;  /* 0x0000000812122981 */ /* 0x000f24000c1e9900 */
[----:B-1----:R-:W-:Y:S02]  /*16d0*/  @P3 IMAD.WIDE R16, R25, 0x4, R12 ;  /* 0x0000000419103825 */ /* 0x002fe400078e020c */
[----:B------:R-:W0:Y:S08]  /*16e0*/  @P2 LDC R25, c[0x0][0x3ac] ;  /* 0x0000eb00ff192b82 */ /* 0x000e300000000800 */
[----:B------:R-:W1:Y:S01]  /*16f0*/  @P2 LDC.64 R12, c[0x0][0x388] ;  /* 0x0000e200ff0c2b82 */ /* 0x000e620000000a00 */
[----:B--2---:R-:W-:-:S02]  /*1700*/  @P4 FADD R21, R20, R23 ;  /* 0x0000001714154221 */ /* 0x004fc40000000000 */
        /* <DEDUP_REMOVED lines=20> */
[----:B------:R-:W-:-:S04]  /*1850*/  @P0 IMAD.WIDE.U32 R18, R27, 0x4, R14 ;  /* 0x000000041b120825 */ /* 0x000fc800078e000e */
[----:B0-----:R-:W-:Y:S02]  /*1860*/  @P1 IMAD R25, R22, R25, RZ ;  /* 0x0000001916191224 */ /* 0x001fe400078e02ff */
[----:B------:R0:W3:Y:S02]  /*1870*/  @P0 LDG.E.CONSTANT R18, desc[UR8][R18.64] ;  /* 0x0000000812120981 */ /* 0x0000e4000c1e9900 */
[----:B-1----:R-:W-:Y:S02]  /*1880*/  @P1 IMAD.WIDE R16, R25, 0x4, R12 ;  /* 0x0000000419101825 */ /* 0x002fe400078e020c */
[----:B------:R-:W1:Y:S04]  /*1890*/  @P0 LDC R25, c[0x0][0x3ac] ;  /* 0x0000eb00ff190b82 */ /* 0x000e680000000800 */
[----:B------:R-:W4:Y:S04]  /*18a0*/  @P1 LDG.E.CONSTANT R16, desc[UR8][R16.64+0x18] ;  /* 0x0000180810101981 */ /* 0x000f28000c1e9900 */
[----:B------:R-:W1:Y:S01]  /*18b0*/  @P0 LDC.64 R12, c[0x0][0x388] ;  /* 0x0000e200ff0c0b82 */ /* 0x000e620000000a00 */
[----:B--2---:R-:W-:-:S05]  /*18c0*/  @P2 FADD R21, R20, R23 ;  /* 0x0000001714152221 */ /* 0x004fca0000000000 */
[----:B------:R2:W-:Y:S04]  /*18d0*/  @P2 STL [R4], R21 ;  /* 0x0000001504002387 */ /* 0x0005e80000100800 */
[----:B------:R-:W4:Y:S01]  /*18e0*/  @P1 LDL R23, [R4] ;  /* 0x0000000004171983 */ /* 0x000f220000100800 */
[----:B------:R-:W-:-:S13]  /*18f0*/  LOP3.LUT P2, RZ, R9, 0x80, RZ, 0xc0, !PT ;  /* 0x0000008009ff7812 */ /* 0x000fda000784c0ff */
[----:B------:R-:W2:Y:S01]  /*1900*/  @P2 LDC.64 R14, c[0x0][0x3a0] ;  /* 0x0000e800ff0e2b82 */ /* 0x000ea20000000a00 */
[----:B0-----:R-:W-:Y:S02]  /*1910*/  @P2 LEA.HI R19, R0, R3, RZ, 0x1d ;  /* 0x0000000300132211 */ /* 0x001fe400078fe8ff */
[----:B---3--:R-:W-:-:S05]  /*1920*/  @P0 LEA R18, R18, UR4, 0x4 ;  /* 0x0000000412120c11 */ /* 0x008fca000f8e20ff */
[----:B-1----:R-:W-:Y:S02]  /*1930*/  @P0 IMAD R25, R18, R25, RZ ;  /* 0x0000001912190224 */ /* 0x002fe400078e02ff */
[----:B--2---:R-:W-:-:S04]  /*1940*/  @P2 IMAD.WIDE R14, R5, 0x4, R14 ;  /* 0x00000004050e2825 */ /* 0x004fc800078e020e */
        /* <DEDUP_REMOVED lines=12> */
[----:B------:R-:W2:Y:S01]  /*1a10*/  @P2 LDG.E.CONSTANT R16, desc[UR8][R16.64+0x20] ;  /* 0x0000200810102981 */ /* 0x000ea2000c1e9900 */
[----:B---3--:R-:W-:-:S05]  /*1a20*/  @P0 FADD R21, R12, R21 ;  /* 0x000000150c150221 */ /* 0x008fca0000000000 */
        /* <DEDUP_REMOVED lines=75> */
[----:B------:R-:W0:Y:S04]  /*1ee0*/  @P1 LDC R25, c[0x0][0x3ac] ;  /* 0x0000eb00ff191b82 */ /* 0x000e280000000800 */
[----:B------:R-:W4:Y:S04]  /*1ef0*/  @P2 LDG.E.CONSTANT R16, desc[UR8][R16.64+0x34] ;  /* 0x0000340810102981 */ /* 0x000f28000c1e9900 */
[----:B------:R-:W1:Y:S01]  /*1f00*/  @P1 LDC.64 R12, c[0x0][0x388] ;  /* 0x0000e200ff0c1b82 */ /* 0x000e620000000a00 */
[----:B--2---:R-:W-:-:S05]  /*1f10*/  @P3 FADD R21, R20, R23 ;  /* 0x0000001714153221 */ /* 0x004fca0000000000 */
[----:B------:R2:W-:Y:S04]  /*1f20*/  @P3 STL [R4], R21 ;  /* 0x0000001504003387 */ /* 0x0005e80000100800 */
[----:B------:R-:W4:Y:S01]  /*1f30*/  @P2 LDL R23, [R4] ;  /* 0x0000000004172983 */ /* 0x000f220000100800 */
[----:B---3--:R-:W-:Y:S01]  /*1f40*/  @P0 IMAD.WIDE R14, R5, 0x4, R14 ;  /* 0x00000004050e0825 */ /* 0x008fe200078e020e */
[----:B------:R-:W-:Y:S01]  /*1f50*/  @P0 LEA.HI R27, R0, R3, RZ, 0x1d ;  /* 0x00000003001b0211 */ /* 0x000fe200078fe8ff */
[----:B--2---:R-:W2:Y:S04]  /*1f60*/  @P0 LDC R21, c[0x0][0x3ac] ;  /* 0x0000eb00ff150b82 */ /* 0x004ea80000000800 */
[----:B------:R-:W-:-:S06]  /*1f70*/  @P0 IMAD.WIDE.U32 R14, R27, 0x4, R14 ;  /* 0x000000041b0e0825 */ /* 0x000fcc00078e000e */
[----:B------:R-:W3:Y:S01]  /*1f80*/  @P0 LDG.E.CONSTANT R14, desc[UR8][R14.64] ;  /* 0x000000080e0e0981 */ /* 0x000ee2000c1e9900 */
[----:B----4-:R-:W-:-:S05]  /*1f90*/  @P1 LEA R18, R18, UR4, 0x4 ;  /* 0x0000000412121c11 */ /* 0x010fca000f8e20ff */
[----:B0-----:R-:W-:-:S04]  /*1fa0*/  @P1 IMAD R25, R18, R25, RZ ;  /* 0x0000001912191224 */ /* 0x001fc800078e02ff */
[----:B-1----:R-:W-:-:S06]  /*1fb0*/  @P1 IMAD.WIDE R12, R25, 0x4, R12 ;  /* 0x00000004190c1825 */ /* 0x002fcc00078e020c */
[----:B------:R-:W4:Y:S01]  /*1fc0*/  @P1 LDG.E.CONSTANT R13, desc[UR8][R12.64+0x38] ;  /* 0x000038080c0d1981 */ /* 0x000f22000c1e9900 */
[----:B------:R-:W-:Y:S02]  /*1fd0*/  @P2 FADD R19, R16, R23 ;  /* 0x0000001710132221 */ /* 0x000fe40000000000 */
[----:B------:R-:W0:Y:S03]  /*1fe0*/  @P0 LDC.64 R16, c[0x0][0x388] ;  /* 0x0000e200ff100b82 */ /* 0x000e260000000a00 */
[----:B------:R-:W-:Y:S04]  /*1ff0*/  @P2 STL [R4], R19 ;  /* 0x0000001304002387 */ /* 0x000fe80000100800 */
[----:B------:R-:W4:Y:S01]  /*2000*/  @P1 LDL R18, [R4] ;  /* 0x0000000004121983 */ /* 0x000f220000100800 */
[----:B---3--:R-:W-:-:S05]  /*2010*/  @P0 LEA R20, R14, UR4, 0x4 ;  /* 0x000000040e140c11 */ /* 0x008fca000f8e20ff */
[----:B--2---:R-:W-:-:S04]  /*2020*/  @P0 IMAD R21, R20, R21, RZ ;  /* 0x0000001514150224 */ /* 0x004fc800078e02ff */
        /* <DEDUP_REMOVED lines=16> */
.L_x_2922:
[----:B------:R-:W-:-:S04]  /*2130*/  VIMNMX R6, PT, PT, R6, 0x4, !PT ;  /* 0x0000000406067848 */ /* 0x000fc80007fe0100 */
[----:B------:R-:W-:-:S04]  /*2140*/  IADD3 R6, PT, PT, R6, -0x1, RZ ;  /* 0xffffffff06067810 */ /* 0x000fc80007ffe0ff */
[----:B------:R-:W-:-:S04]  /*2150*/  LOP3.LUT R6, R6, 0xfffffffc, RZ, 0xc0, !PT ;  /* 0xfffffffc06067812 */ /* 0x000fc800078ec0ff */
[----:B------:R-:W-:-:S07]  /*2160*/  IADD3 R3, PT, PT, R6, 0x4, RZ ;  /* 0x0000000406037810 */ /* 0x000fce0007ffe0ff */
.L_x_2921:
[----:B------:R-:W0:Y:S01]  /*2170*/  LDCU UR4, c[0x0][0x3ac] ;  /* 0x00007580ff0477ac */ /* 0x000e220008000800 */
[----:B------:R-:W1:Y:S01]  /*2180*/  LDC.64 R6, c[0x0][0x380] ;  /* 0x0000e000ff067b82 */ /* 0x000e620000000a00 */
        /* <DEDUP_REMOVED lines=8> */
[----:B0-----:R-:W-:-:S06]  /*2210*/  UISETP.GE.AND UP0, UPT, UR4, 0x1, UPT ;  /* 0x000000010400788c */ /* 0x001fcc000bf06270 */
[----:B------:R-:W-:Y:S01]  /*2220*/  PLOP3.LUT P1, PT, PT, PT, UP0, 0x80, 0x8 ;  /* 0x000000000008781c */ /* 0x000fe20003f2f008 */
[----:B-1----:R-:W-:-:S05]  /*2230*/  IMAD.WIDE R6, R11, 0x2, R6 ;  /* 0x000000020b067825 */ /* 0x002fca00078e0206 */
[----:B------:R-:W-:-:S05]  /*2240*/  @!P0 IMAD.WIDE.U32 R12, R9, 0x2, R6 ;  /* 0x00000002090c8825 */ /* 0x000fca00078e0006 */
[----:B------:R0:W5:Y:S02]  /*2250*/  @!P0 LDG.E.U16.CONSTANT R2, desc[UR8][R12.64] ;  /* 0x000000080c028981 */ /* 0x000164000c1e9500 */
[----:B------:R-:W-:Y:S05]  /*2260*/  @!P1 EXIT ;  /* 0x000000000000994d */ /* 0x000fea0003800000 */
[----:B0-----:R-:W0:Y:S01]  /*2270*/  LDC.64 R12, c[0x0][0x3a0] ;  /* 0x0000e800ff0c7b82 */ /* 0x001e220000000a00 */
[----:B------:R-:W-:Y:S01]  /*2280*/  HFMA2 R26, -RZ, RZ, 0, 0 ;  /* 0x00000000ff1a7431 */ /* 0x000fe200000001ff */
[----:B------:R-:W-:Y:S01]  /*2290*/  LEA.HI R15, R0, R3, RZ, 0x1d ;  /* 0x00000003000f7211 */ /* 0x000fe200078fe8ff */
[----:B------:R-:W1:Y:S01]  /*22a0*/  LDCU UR5, c[0x0][0x3ac] ;  /* 0x00007580ff0577ac */ /* 0x000e620008000800 */
[----:B-----5:R-:W-:-:S04]  /*22b0*/  @!P0 SHF.L.U32 R26, R2, 0x10, RZ ;  /* 0x00000010021a8819 */ /* 0x020fc800000006ff */
[----:B------:R-:W-:Y:S01]  /*22c0*/  ISETP.GT.AND P0, PT, R26, -0x1, PT ;  /* 0xffffffff1a00780c */ /* 0x000fe20003f04270 */
[----:B0-----:R-:W-:-:S12]  /*22d0*/  IMAD.WIDE R12, R5, 0x4, R12 ;  /* 0x00000004050c7825 */ /* 0x001fd800078e020c */
[----:B------:R-:W0:Y:S01]  /*22e0*/  @!P0 LDC.64 R18, c[0x0][0x388] ;  /* 0x0000e200ff128b82 */ /* 0x000e220000000a00 */
[----:B------:R-:W-:-:S05]  /*22f0*/  IMAD.WIDE.U32 R14, R15, 0x4, R12 ;  /* 0x000000040f0e7825 */ /* 0x000fca00078e000c */
[----:B------:R-:W2:Y:S01]  /*2300*/  @!P0 LDG.E.CONSTANT R0, desc[UR8][R14.64] ;  /* 0x000000080e008981 */ /* 0x000ea2000c1e9900 */
[----:B------:R-:W-:-:S13]  /*2310*/  R2P PR, R26.B3, 0x60 ;  /* 0x000000601a007804 */ /* 0x000fda0000003000 */
[----:B------:R-:W3:Y:S01]  /*2320*/  @P6 LDG.E.CONSTANT R2, desc[UR8][R14.64] ;  /* 0x000000080e026981 */ /* 0x000ee2000c1e9900 */
[----:B------:R-:W4:Y:S03]  /*2330*/  @P6 LDC.64 R4, c[0x0][0x388] ;  /* 0x0000e200ff046b82 */ /* 0x000f260000000a00 */
[----:B------:R-:W4:Y:S05]  /*2340*/  @P5 LDG.E.CONSTANT R8, desc[UR8][R14.64] ;  /* 0x000000080e085981 */ /* 0x000f2a000c1e9900 */
[----:B------:R-:W1:Y:S01]  /*2350*/  @P5 LDC.64 R16, c[0x0][0x388] ;  /* 0x0000e200ff105b82 */ /* 0x000e620000000a00 */
[----:B--2---:R-:W-:-:S05]  /*2360*/  @!P0 SHF.L.U32 R0, R0, 0x4, RZ ;  /* 0x0000000400008819 */ /* 0x004fca00000006ff */
[----:B------:R-:W-:-:S04]  /*2370*/  @!P0 IMAD R3, R0, UR4, RZ ;  /* 0x0000000400038c24 */ /* 0x000fc8000f8e02ff */
[----:B0-----:R-:W-:Y:S02]  /*2380*/  @!P0 IMAD.WIDE R18, R3, 0x4, R18 ;  /* 0x0000000403128825 */ /* 0x001fe400078e0212 */
[----:B------:R-:W2:Y:S04]  /*2390*/  @!P0 LDL R3, [R1] ;  /* 0x0000000001038983 */ /* 0x000ea80000100800 */
[----:B------:R-:W2:Y:S01]  /*23a0*/  @!P0 LDG.E.CONSTANT R0, desc[UR8][R18.64] ;  /* 0x0000000812008981 */ /* 0x000ea2000c1e9900 */
[----:B---3--:R-:W-:-:S05]  /*23b0*/  @P6 SHF.L.U32 R2, R2, 0x4, RZ ;  /* 0x0000000402026819 */ /* 0x008fca00000006ff */
[----:B------:R-:W-:-:S04]  /*23c0*/  @P6 IMAD R2, R2, UR4, RZ ;  /* 0x0000000402026c24 */ /* 0x000fc8000f8e02ff */
[----:B----4-:R-:W-:-:S05]  /*23d0*/  @P6 IMAD.WIDE R12, R2, 0x4, R4 ;  /* 0x00000004020c6825 */ /* 0x010fca00078e0204 */
[----:B------:R0:W3:Y:S01]  /*23e0*/  @P6 LDG.E.CONSTANT R2, desc[UR8][R12.64+0x4] ;  /* 0x000004080c026981 */ /* 0x0000e2000c1e9900 */
[----:B--2---:R-:W-:-:S05]  /*23f0*/  @!P0 FADD R0, R0, R3 ;  /* 0x0000000300008221 */ /* 0x004fca0000000000 */
[----:B------:R2:W-:Y:S04]  /*2400*/  @!P0 STL [R1], R0 ;  /* 0x0000000001008387 */ /* 0x0005e80000100800 */
[----:B------:R-:W3:Y:S01]  /*2410*/  @P6 LDL R5, [R1] ;  /* 0x0000000001056983 */ /* 0x000ee20000100800 */
[----:B------:R-:W-:-:S04]  /*2420*/  LOP3.LUT R3, R26, 0x10000000, RZ, 0xc0, !PT ;  /* 0x100000001a037812 */ /* 0x000fc800078ec0ff */
[----:B------:R-:W-:Y:S02]  /*2430*/  ISETP.NE.AND P1, PT, R3, RZ, PT ;  /* 0x000000ff0300720c */ /* 0x000fe40003f25270 */
[----:B------:R-:W-:-:S05]  /*2440*/  @P5 SHF.L.U32 R8, R8, 0x4, RZ ;  /* 0x0000000408085819 */ /* 0x000fca00000006ff */
[----:B------:R-:W-:-:S06]  /*2450*/  @P5 IMAD R8, R8, UR4, RZ ;  /* 0x0000000408085c24 */ /* 0x000fcc000f8e02ff */
[----:B------:R-:W4:Y:S01]  /*2460*/  @P1 LDG.E.CONSTANT R11, desc[UR8][R14.64] ;  /* 0x000000080e0b1981 */ /* 0x000f22000c1e9900 */
[----:B-1----:R-:W-:Y:S01]  /*2470*/  @P5 IMAD.WIDE R16, R8, 0x4, R16 ;  /* 0x0000000408105825 */ /* 0x002fe200078e0210 */
[----:B0-----:R-:W0:Y:S04]  /*2480*/  @P1 LDC.64 R12, c[0x0][0x388] ;  /* 0x0000e200ff0c1b82 */ /* 0x001e280000000a00 */
[----:B------:R1:W4:Y:S01]  /*2490*/  @P5 LDG.E.CONSTANT R3, desc[UR8][R16.64+0x8] ;  /* 0x0000080810035981 */ /* 0x000322000c1e9900 */
[----:B---3--:R-:W-:-:S05]  /*24a0*/  @P6 FADD R2, R2, R5 ;  /* 0x0000000502026221 */ /* 0x008fca0000000000 */
[----:B------:R-:W-:Y:S04]  /*24b0*/  @P6 STL [R1], R2 ;  /* 0x0000000201006387 */ /* 0x000fe80000100800 */
[----:B------:R-:W3:Y:S01]  /*24c0*/  @P5 LDL R4, [R1] ;  /* 0x0000000001045983 */ /* 0x000ee20000100800 */
[----:B--2---:R-:W-:-:S04]  /*24d0*/  LOP3.LUT R0, R26, 0x8000000, RZ, 0xc0, !PT ;  /* 0x080000001a007812 */ /* 0x004fc800078ec0ff */
[----:B------:R-:W-:Y:S02]  /*24e0*/  ISETP.NE.AND P2, PT, R0, RZ, PT ;  /* 0x000000ff0000720c */ /* 0x000fe40003f45270 */
[----:B----4-:R-:W-:-:S05]  /*24f0*/  @P1 SHF.L.U32 R11, R11, 0x4, RZ ;  /* 0x000000040b0b1819 */ /* 0x010fca00000006ff */
[----:B------:R-:W-:-:S06]  /*2500*/  @P1 IMAD R11, R11, UR4, RZ ;  /* 0x000000040b0b1c24 */ /* 0x000fcc000f8e02ff */
[----:B------:R-:W2:Y:S01]  /*2510*/  @P2 LDG.E.CONSTANT R5, desc[UR8][R14.64] ;  /* 0x000000080e052981 */ /* 0x000ea2000c1e9900 */
[----:B0-----:R-:W-:Y:S01]  /*2520*/  @P1 IMAD.WIDE R12, R11, 0x4, R12 ;  /* 0x000000040b0c1825 */ /* 0x001fe200078e020c */
[----:B-1----:R-:W0:Y:S03]  /*2530*/  @P2 LDC.64 R16, c[0x0][0x388] ;  /* 0x0000e200ff102b82 */ /* 0x002e260000000a00 */
[----:B---3--:R-:W-:Y:S02]  /*2540*/  @P5 FADD R4, R3, R4 ;  /* 0x0000000403045221 */ /* 0x008fe40000000000 */
[----:B------:R1:W3:Y:S04]  /*2550*/  @P1 LDG.E.CONSTANT R3, desc[UR8][R12.64+0xc] ;  /* 0x00000c080c031981 */ /* 0x0002e8000c1e9900 */
        /* <DEDUP_REMOVED lines=8> */
[----:B-1----:R-:W0:Y:S03]  /*25e0*/  @P3 LDC.64 R12, c[0x0][0x388] ;  /* 0x0000e200ff0c3b82 */ /* 0x002e260000000a00 */
[----:B---3--:R-:W-:Y:S02]  /*25f0*/  @P1 FADD R8, R3, R8 ;  /* 0x0000000803081221 */ /* 0x008fe40000000000 */
[----:B------:R1:W3:Y:S04]  /*2600*/  @P2 LDG.E.CONSTANT R3, desc[UR8][R16.64+0x10] ;  /* 0x0000100810032981 */ /* 0x0002e8000c1e9900 */
        /* <DEDUP_REMOVED lines=13> */
[----:B------:R-:W-:-:S02]  /*26e0*/  LOP3.LUT P2, RZ, R26, 0x1000000, RZ, 0xc0, !PT ;  /* 0x010000001aff7812 */ /* 0x000fc4000784c0ff */
[----:B--2---:R-:W-:-:S05]  /*26f0*/  @P1 SHF.L.U32 R5, R5, 0x4, RZ ;  /* 0x0000000405051819 */ /* 0x004fca00000006ff */
[----:B------:R-:W-:-:S06]  /*2700*/  @P1 IMAD R5, R5, UR4, RZ ;  /* 0x0000000405051c24 */ /* 0x000fcc000f8e02ff */
[----:B------:R-:W2:Y:S01]  /*2710*/  @P2 LDG.E.CONSTANT R11, desc[UR8][R14.64] ;  /* 0x000000080e0b2981 */ /* 0x000ea2000c1e9900 */
[----:B-1----:R-:W1:Y:S01]  /*2720*/  @P2 LDC.64 R12, c[0x0][0x388] ;  /* 0x0000e200ff0c2b82 */ /* 0x002e620000000a00 */
[----:B0-----:R-:W-:-:S04]  /*2730*/  @P1 IMAD.WIDE R16, R5, 0x4, R16 ;  /* 0x0000000405101825 */ /* 0x001fc800078e0210 */
[----:B---3--:R-:W-:Y:S02]  /*2740*/  @P3 FADD R8, R3, R8 ;  /* 0x0000000803083221 */ /* 0x008fe40000000000 */
[----:B------:R-:W3:Y:S04]  /*2750*/  @P1 LDG.E.CONSTANT R3, desc[UR8][R16.64+0x18] ;  /* 0x0000180810031981 */ /* 0x000ee8000c1e9900 */
[----:B------:R0:W-:Y:S04]  /*2760*/  @P3 STL [R1], R8 ;  /* 0x0000000801003387 */ /* 0x0001e80000100800 */
[----:B----4-:R-:W3:Y:S01]  /*2770*/  @P1 LDL R4, [R1] ;  /* 0x0000000001041983 */ /* 0x010ee20000100800 */
[----:B------:R-:W-:-:S02]  /*2780*/  LOP3.LUT P3, RZ, R26, 0x800000, RZ, 0xc0, !PT ;  /* 0x008000001aff7812 */ /* 0x000fc4000786c0ff */
[----:B--2---:R-:W-:-:S05]  /*2790*/  @P2 SHF.L.U32 R11, R11, 0x4, RZ ;  /* 0x000000040b0b2819 */ /* 0x004fca00000006ff */
[----:B------:R-:W-:-:S06]  /*27a0*/  @P2 IMAD R11, R11, UR4, RZ ;  /* 0x000000040b0b2c24 */ /* 0x000fcc000f8e02ff */
[----:B------:R-:W2:Y:S01]  /*27b0*/  @P3 LDG.E.CONSTANT R5, desc[UR8][R14.64] ;  /* 0x000000080e053981 */ /* 0x000ea2000c1e9900 */
[----:B-1----:R-:W-:Y:S02]  /*27c0*/  @P2 IMAD.WIDE R18, R11, 0x4, R12 ;  /* 0x000000040b122825 */ /* 0x002fe400078e020c */
[----:B------:R-:W1:Y:S02]  /*27d0*/  @P3 LDC.64 R12, c[0x0][0x388] ;  /* 0x0000e200ff0c3b82 */ /* 0x000e640000000a00 */
[----:B---3--:R-:W-:Y:S02]  /*27e0*/  @P1 FADD R4, R3, R4 ;  /* 0x0000000403041221 */ /* 0x008fe40000000000 */
[----:B------:R-:W3:Y:S04]  /*27f0*/  @P2 LDG.E.CONSTANT R3, desc[UR8][R18.64+0x1c] ;  /* 0x00001c0812032981 */ /* 0x000ee8000c1e9900 */
[----:B------:R4:W-:Y:S04]  /*2800*/  @P1 STL [R1], R4 ;  /* 0x0000000401001387 */ /* 0x0009e80000100800 */
[----:B0-----:R-:W3:Y:S01]  /*2810*/  @P2 LDL R8, [R1] ;  /* 0x0000000001082983 */ /* 0x001ee20000100800 */
[----:B--2---:R-:W-:-:S05]  /*2820*/  @P3 SHF.L.U32 R5, R5, 0x4, RZ ;  /* 0x0000000405053819 */ /* 0x004fca00000006ff */
[----:B------:R-:W-:-:S04]  /*2830*/  @P3 IMAD R5, R5, UR4, RZ ;  /* 0x0000000405053c24 */ /* 0x000fc8000f8e02ff */
[----:B-1----:R-:W-:-:S04]  /*2840*/  @P3 IMAD.WIDE R16, R5, 0x4, R12 ;  /* 0x0000000405103825 */ /* 0x002fc800078e020c */
[----:B---3--:R-:W-:Y:S02]  /*2850*/  @P2 FADD R8, R3, R8 ;  /* 0x0000000803082221 */ /* 0x008fe40000000000 */
[----:B------:R-:W2:Y:S04]  /*2860*/  @P3 LDG.E.CONSTANT R3, desc[UR8][R16.64+0x20] ;  /* 0x0000200810033981 */ /* 0x000ea8000c1e9900 */
[----:B------:R-:W-:Y:S04]  /*2870*/  @P2 STL [R1], R8 ;  /* 0x0000000801002387 */ /* 0x000fe80000100800 */
[----:B------:R-:W2:Y:S02]  /*2880*/  @P3 LDL R12, [R1] ;  /* 0x00000000010c3983 */ /* 0x000ea40000100800 */
[----:B--2---:R-:W-:-:S05]  /*2890*/  @P3 FADD R12, R3, R12 ;  /* 0x0000000c030c3221 */ /* 0x004fca0000000000 */
[----:B------:R0:W-:Y:S01]  /*28a0*/  @P3 STL [R1], R12 ;  /* 0x0000000c01003387 */ /* 0x0001e20000100800 */
[----:B------:R-:W-:-:S13]  /*28b0*/  R2P PR, R26.B2, 0x7e ;  /* 0x0000007e1a007804 */ /* 0x000fda0000002000 */
[----:B------:R-:W2:Y:S01]  /*28c0*/  @P6 LDG.E.CONSTANT R3, desc[UR8][R14.64] ;  /* 0x000000080e036981 */ /* 0x000ea2000c1e9900 */
[----:B----4-:R-:W1:Y:S03]  /*28d0*/  @P6 LDC.64 R4, c[0x0][0x388] ;  /* 0x0000e200ff046b82 */ /* 0x010e660000000a00 */
[----:B------:R-:W3:Y:S04]  /*28e0*/  @P5 LDG.E.CONSTANT R11, desc[UR8][R14.64] ;  /* 0x000000080e0b5981 */ /* 0x000ee8000c1e9900 */
[----:B------:R-:W4:Y:S01]  /*28f0*/  @P1 LDG.E.CONSTANT R22, desc[UR8][R14.64] ;  /* 0x000000080e161981 */ /* 0x000f22000c1e9900 */
[----:B------:R-:W3:Y:S08]  /*2900*/  @P5 LDC.64 R18, c[0x0][0x388] ;  /* 0x0000e200ff125b82 */ /* 0x000ef00000000a00 */
[----:B0-----:R-:W0:Y:S01]  /*2910*/  @P4 LDC.64 R12, c[0x0][0x388] ;  /* 0x0000e200ff0c4b82 */ /* 0x001e220000000a00 */
[----:B--2---:R-:W-:-:S05]  /*2920*/  @P6 SHF.L.U32 R3, R3, 0x4, RZ ;  /* 0x0000000403036819 */ /* 0x004fca00000006ff */
[----:B------:R-:W-:-:S04]  /*2930*/  @P6 IMAD R3, R3, UR4, RZ ;  /* 0x0000000403036c24 */ /* 0x000fc8000f8e02ff */
[----:B-1----:R-:W-:Y:S02]  /*2940*/  @P6 IMAD.WIDE R16, R3, 0x4, R4 ;  /* 0x0000000403106825 */ /* 0x002fe400078e0204 */
[----:B------:R-:W2:Y:S04]  /*2950*/  @P6 LDL R4, [R1] ;  /* 0x0000000001046983 */ /* 0x000ea80000100800 */
[----:B------:R-:W2:Y:S01]  /*2960*/  @P6 LDG.E.CONSTANT R3, desc[UR8][R16.64+0x24] ;  /* 0x0000240810036981 */ /* 0x000ea2000c1e9900 */
[----:B---3--:R-:W-:-:S03]  /*2970*/  @P5 SHF.L.U32 R11, R11, 0x4, RZ ;  /* 0x000000040b0b5819 */ /* 0x008fc600000006ff */
[----:B------:R-:W3:Y:S02]  /*2980*/  @P4 LDG.E.CONSTANT R5, desc[UR8][R14.64] ;  /* 0x000000080e054981 */ /* 0x000ee4000c1e9900 */
[----:B------:R-:W-:-:S04]  /*2990*/  @P5 IMAD R11, R11, UR4, RZ ;  /* 0x000000040b0b5c24 */ /* 0x000fc8000f8e02ff */
[----:B------:R-:W-:Y:S02]  /*29a0*/  @P5 IMAD.WIDE R18, R11, 0x4, R18 ;  /* 0x000000040b125825 */ /* 0x000fe400078e0212 */
[----:B------:R-:W4:Y:S02]  /*29b0*/  @P3 LDG.E.CONSTANT R11, desc[UR8][R14.64] ;  /* 0x000000080e0b3981 */ /* 0x000f24000c1e9900 */
[----:B--2---:R-:W-:Y:S02]  /*29c0*/  @P6 FADD R4, R3, R4 ;  /* 0x0000000403046221 */ /* 0x004fe40000000000 */
[----:B------:R-:W2:Y:S04]  /*29d0*/  @P5 LDG.E.CONSTANT R3, desc[UR8][R18.64+0x28] ;  /* 0x0000280812035981 */ /* 0x000ea8000c1e9900 */
[----:B------:R1:W-:Y:S04]  /*29e0*/  @P6 STL [R1], R4 ;  /* 0x0000000401006387 */ /* 0x0003e80000100800 */
[----:B------:R-:W2:Y:S01]  /*29f0*/  @P5 LDL R8, [R1] ;  /* 0x0000000001085983 */ /* 0x000ea20000100800 */
[----:B---3--:R-:W-:-:S05]  /*2a00*/  @P4 SHF.L.U32 R5, R5, 0x4, RZ ;  /* 0x0000000405054819 */ /* 0x008fca00000006ff */
[----:B------:R-:W-:-:S04]  /*2a10*/  @P4 IMAD R5, R5, UR4, RZ ;  /* 0x0000000405054c24 */ /* 0x000fc8000f8e02ff */
[----:B0-----:R-:W-:Y:S02]  /*2a20*/  @P4 IMAD.WIDE R16, R5, 0x4, R12 ;  /* 0x0000000405104825 */ /* 0x001fe400078e020c */
[----:B-1----:R-:W0:Y:S01]  /*2a30*/  @P3 LDC.64 R4, c[0x0][0x388] ;  /* 0x0000e200ff043b82 */ /* 0x002e220000000a00 */
[----:B----4-:R-:W-:Y:S01]  /*2a40*/  @P3 SHF.L.U32 R11, R11, 0x4, RZ ;  /* 0x000000040b0b3819 */ /* 0x010fe200000006ff */
[----:B------:R-:W3:Y:S01]  /*2a50*/  @P2 LDG.E.CONSTANT R13, desc[UR8][R14.64] ;  /* 0x000000080e0d2981 */ /* 0x000ee2000c1e9900 */
[----:B--2---:R-:W-:-:S03]  /*2a60*/  @P5 FADD R8, R3, R8 ;  /* 0x0000000803085221 */ /* 0x004fc60000000000 */
[----:B------:R1:W2:Y:S04]  /*2a70*/  @P4 LDG.E.CONSTANT R3, desc[UR8][R16.64+0x2c] ;  /* 0x00002c0810034981 */ /* 0x0002a8000c1e9900 */
[----:B------:R-:W-:Y:S04]  /*2a80*/  @P5 STL [R1], R8 ;  /* 0x0000000801005387 */ /* 0x000fe80000100800 */
[----:B------:R-:W2:Y:S01]  /*2a90*/  @P4 LDL R12, [R1] ;  /* 0x00000000010c4983 */ /* 0x000ea20000100800 */
[----:B------:R-:W-:Y:S01]  /*2aa0*/  @P3 IMAD R11, R11, UR4, RZ ;  /* 0x000000040b0b3c24 */ /* 0x000fe2000f8e02ff */
[----:B-1----:R-:W1:Y:S03]  /*2ab0*/  @P2 LDC.64 R16, c[0x0][0x388] ;  /* 0x0000e200ff102b82 */ /* 0x002e660000000a00 */
[----:B0-----:R-:W-:-:S04]  /*2ac0*/  @P3 IMAD.WIDE R18, R11, 0x4, R4 ;  /* 0x000000040b123825 */ /* 0x001fc800078e0204 */
[----:B--2---:R-:W-:Y:S02]  /*2ad0*/  @P4 FADD R4, R3, R12 ;  /* 0x0000000c03044221 */ /* 0x004fe40000000000 */
[----:B------:R-:W2:Y:S04]  /*2ae0*/  @P3 LDG.E.CONSTANT R3, desc[UR8][R18.64+0x30] ;  /* 0x0000300812033981 */ /* 0x000ea8000c1e9900 */
[----:B------:R0:W-:Y:S04]  /*2af0*/  @P4 STL [R1], R4 ;  /* 0x0000000401004387 */ /* 0x0001e80000100800 */
[----:B------:R-:W2:Y:S01]  /*2b00*/  @P3 LDL R12, [R1] ;  /* 0x00000000010c3983 */ /* 0x000ea20000100800 */
[----:B---3--:R-:W-:-:S05]  /*2b10*/  @P2 SHF.L.U32 R13, R13, 0x4, RZ ;  /* 0x000000040d0d2819 */ /* 0x008fca00000006ff */
[----:B------:R-:W-:Y:S01]  /*2b20*/  @P2 IMAD R13, R13, UR4, RZ ;  /* 0x000000040d0d2c24 */ /* 0x000fe2000f8e02ff */
[----:B0-----:R-:W0:Y:S03]  /*2b30*/  @P1 LDC.64 R4, c[0x0][0x388] ;  /* 0x0000e200ff041b82 */ /* 0x001e260000000a00 */
[----:B-1----:R-:W-:-:S05]  /*2b40*/  @P2 IMAD.WIDE R20, R13, 0x4, R16 ;  /* 0x000000040d142825 */ /* 0x002fca00078e0210 */
[----:B------:R-:W3:Y:S01]  /*2b50*/  @P2 LDG.E.CONSTANT R11, desc[UR8][R20.64+0x34] ;  /* 0x00003408140b2981 */ /* 0x000ee2000c1e9900 */
[----:B--2---:R-:W-:-:S05]  /*2b60*/  @P3 FADD R8, R3, R12 ;  /* 0x0000000c03083221 */ /* 0x004fca0000000000 */
[----:B------:R1:W-:Y:S04]  /*2b70*/  @P3 STL [R1], R8 ;  /* 0x0000000801003387 */ /* 0x0003e80000100800 */
[----:B------:R-:W3:Y:S01]  /*2b80*/  @P2 LDL R12, [R1] ;  /* 0x00000000010c2983 */ /* 0x000ee20000100800 */
[----:B------:R-:W-:-:S04]  /*2b90*/  IADD3 R3, PT, PT, R9, 0x10, RZ ;  /* 0x0000001009037810 */ /* 0x000fc80007ffe0ff */
[----:B------:R-:W-:Y:S02]  /*2ba0*/  ISETP.GE.U32.AND P3, PT, R3, R10, PT ;  /* 0x0000000a0300720c */ /* 0x000fe40003f66070 */
[----:B------:R-:W-:Y:S02]  /*2bb0*/  MOV R25, RZ ;  /* 0x000000ff00197202 */ /* 0x000fe40000000f00 */
[----:B------:R-:W-:-:S04]  /*2bc0*/  LOP3.LUT R3, R26, 0x10000, RZ, 0xc0, !PT ;  /* 0x000100001a037812 */ /* 0x000fc800078ec0ff */
[----:B------:R-:W-:-:S05]  /*2bd0*/  ISETP.NE.AND P4, PT, R3, RZ, PT ;  /* 0x000000ff0300720c */ /* 0x000fca0003f85270 */
[----:B------:R-:W-:-:S05]  /*2be0*/  @!P3 IMAD.WIDE.U32 R16, R9, 0x2, R6 ;  /* 0x000000020910b825 */ /* 0x000fca00078e0006 */
[----:B------:R-:W2:Y:S01]  /*2bf0*/  @!P3 LDG.E.U16.CONSTANT R25, desc[UR8][R16.64+0x20] ;  /* 0x000020081019b981 */ /* 0x000ea2000c1e9500 */
[----:B------:R-:W-:-:S03]  /*2c00*/  @P1 SHF.L.U32 R22, R22, 0x4, RZ ;  /* 0x0000000416161819 */ /* 0x000fc600000006ff */
[----:B------:R-:W4:Y:S02]  /*2c10*/  @P4 LDG.E.CONSTANT R7, desc[UR8][R14.64] ;  /* 0x000000080e074981 */ /* 0x000f24000c1e9900 */
[----:B------:R-:W-:-:S04]  /*2c20*/  @P1 IMAD R19, R22, UR4, RZ ;  /* 0x0000000416131c24 */ /* 0x000fc8000f8e02ff */
[----:B0-----:R-:W-:-:S05]  /*2c30*/  @P1 IMAD.WIDE R18, R19, 0x4, R4 ;  /* 0x0000000413121825 */ /* 0x001fca00078e0204 */
[----:B------:R-:W4:Y:S01]  /*2c40*/  @P1 LDG.E.CONSTANT R5, desc[UR8][R18.64+0x38] ;  /* 0x0000380812051981 */ /* 0x000f22000c1e9900 */
[----:B---3--:R-:W-:Y:S02]  /*2c50*/  @P2 FADD R6, R11, R12 ;  /* 0x0000000c0b062221 */ /* 0x008fe40000000000 */
[----:B------:R-:W0:Y:S03]  /*2c60*/  @P4 LDC.64 R10, c[0x0][0x388] ;  /* 0x0000e200ff0a4b82 */ /* 0x000e260000000a00 */
[----:B------:R3:W-:Y:S04]  /*2c70*/  @P2 STL [R1], R6 ;  /* 0x0000000601002387 */ /* 0x0007e80000100800 */
[----:B-1----:R-:W3:Y:S01]  /*2c80*/  @P1 LDL R8, [R1] ;  /* 0x0000000001081983 */ /* 0x002ee20000100800 */
[----:B--2---:R-:W-:-:S04]  /*2c90*/  LOP3.LUT R4, R25, 0x8000, RZ, 0xc0, !PT ;  /* 0x0000800019047812 */ /* 0x004fc800078ec0ff */
[----:B------:R-:W-:Y:S02]  /*2ca0*/  ISETP.NE.AND P2, PT, R4, RZ, PT ;  /* 0x000000ff0400720c */ /* 0x000fe40003f45270 */
[----:B----4-:R-:W-:-:S05]  /*2cb0*/  @P4 SHF.L.U32 R7, R7, 0x4, RZ ;  /* 0x0000000407074819 */ /* 0x010fca00000006ff */
[----:B------:R-:W-:-:S06]  /*2cc0*/  @P4 IMAD R7, R7, UR4, RZ ;  /* 0x0000000407074c24 */ /* 0x000fcc000f8e02ff */
[----:B------:R-:W2:Y:S01]  /*2cd0*/  @P2 LDG.E.CONSTANT R16, desc[UR8][R14.64] ;  /* 0x000000080e102981 */ /* 0x000ea2000c1e9900 */
[----:B0-----:R-:W-:Y:S02]  /*2ce0*/  @P4 IMAD.WIDE R12, R7, 0x4, R10 ;  /* 0x00000004070c4825 */ /* 0x001fe400078e020a */
[----:B---3--:R-:W0:Y:S03]  /*2cf0*/  @P2 LDC.64 R6, c[0x0][0x388] ;  /* 0x0000e200ff062b82 */ /* 0x008e260000000a00 */
[----:B------:R-:W3:Y:S01]  /*2d00*/  @P4 LDG.E.CONSTANT R9, desc[UR8][R12.64+0x3c] ;  /* 0x00003c080c094981 */ /* 0x000ee2000c1e9900 */
[----:B------:R-:W-:-:S05]  /*2d10*/  @P1 FADD R8, R5, R8 ;  /* 0x0000000805081221 */ /* 0x000fca0000000000 */
[----:B------:R1:W-:Y:S04]  /*2d20*/  @P1 STL [R1], R8 ;  /* 0x0000000801001387 */ /* 0x0003e80000100800 */
[----:B------:R-:W3:Y:S01]  /*2d30*/  @P4 LDL R10, [R1] ;  /* 0x00000000010a4983 */ /* 0x000ee20000100800 */
[----:B------:R-:W-:-:S04]  /*2d40*/  LOP3.LUT R5, R25, 0x4000, RZ, 0xc0, !PT ;  /* 0x0000400019057812 */ /* 0x000fc800078ec0ff */
[----:B------:R-:W-:-:S13]  /*2d50*/  ISETP.NE.AND P1, PT, R5, RZ, PT ;  /* 0x000000ff0500720c */ /* 0x000fda0003f25270 */
[----:B------:R-:W4:Y:S01]  /*2d60*/  @P1 LDG.E.CONSTANT R17, desc[UR8][R14.64] ;  /* 0x000000080e111981 */ /* 0x000f22000c1e9900 */
[----:B--2---:R-:W-:-:S05]  /*2d70*/  @P2 SHF.L.U32 R16, R16, 0x4, RZ ;  /* 0x0000000410102819 */ /* 0x004fca00000006ff */
[----:B------:R-:W-:-:S04]  /*2d80*/  @P2 IMAD R11, R16, UR4, RZ ;  /* 0x00000004100b2c24 */ /* 0x000fc8000f8e02ff */
[----:B0-----:R-:W-:-:S06]  /*2d90*/  @P2 IMAD.WIDE R18, R11, 0x4, R6 ;  /* 0x000000040b122825 */ /* 0x001fcc00078e0206 */
[----:B------:R-:W2:Y:S01]  /*2da0*/  @P2 LDG.E.CONSTANT R19, desc[UR8][R18.64] ;  /* 0x0000000812132981 */ /* 0x000ea2000c1e9900 */
[----:B---3--:R-:W-:Y:S02]  /*2db0*/  @P4 FADD R10, R9, R10 ;  /* 0x0000000a090a4221 */ /* 0x008fe40000000000 */
[----:B-1----:R-:W0:Y:S03]  /*2dc0*/  @P1 LDC.64 R8, c[0x0][0x388] ;  /* 0x0000e200ff081b82 */ /* 0x002e260000000a00 */
[----:B------:R1:W-:Y:S04]  /*2dd0*/  @P4 STL [R1], R10 ;  /* 0x0000000a01004387 */ /* 0x0003e80000100800 */
[----:B------:R-:W2:Y:S01]  /*2de0*/  @P2 LDL R16, [R1] ;  /* 0x0000000001102983 */ /* 0x000ea20000100800 */
[----:B------:R-:W-:-:S04]  /*2df0*/  LOP3.LUT R6, R25, 0x2000, RZ, 0xc0, !PT ;  /* 0x0000200019067812 */ /* 0x000fc800078ec0ff */
[----:B------:R-:W-:Y:S02]  /*2e00*/  ISETP.NE.AND P3, PT, R6, RZ, PT ;  /* 0x000000ff0600720c */ /* 0x000fe40003f65270 */
[----:B----4-:R-:W-:-:S05]  /*2e10*/  @P1 SHF.L.U32 R17, R17, 0x4, RZ ;  /* 0x0000000411111819 */ /* 0x010fca00000006ff */
[----:B------:R-:W-:-:S06]  /*2e20*/  @P1 IMAD R17, R17, UR4, RZ ;  /* 0x0000000411111c24 */ /* 0x000fcc000f8e02ff */
[----:B------:R-:W3:Y:S01]  /*2e30*/  @P3 LDG.E.CONSTANT R11, desc[UR8][R14.64] ;  /* 0x000000080e0b3981 */ /* 0x000ee2000c1e9900 */
[----:B0-----:R-:W-:Y:S02]  /*2e40*/  @P1 IMAD.WIDE R20, R17, 0x4, R8 ;  /* 0x0000000411141825 */ /* 0x001fe400078e0208 */
[----:B------:R-:W0:Y:S04]  /*2e50*/  @P3 LDC.64 R8, c[0x0][0x388] ;  /* 0x0000e200ff083b82 */ /* 0x000e280000000a00 */
        /* <DEDUP_REMOVED lines=8> */
[----:B------:R-:W3:Y:S01]  /*2ee0*/  @P2 LDG.E.CONSTANT R17, desc[UR8][R14.64] ;  /* 0x000000080e112981 */ /* 0x000ee2000c1e9900 */
[----:B0-----:R-:W-:Y:S02]  /*2ef0*/  @P3 IMAD.WIDE R12, R11, 0x4, R8 ;  /* 0x000000040b0c3825 */ /* 0x001fe400078e0208 */
[----:B-1----:R-:W0:Y:S04]  /*2f00*/  @P2 LDC.64 R10, c[0x0][0x388] ;  /* 0x0000e200ff0a2b82 */ /* 0x002e280000000a00 */
[----:B------:R-:W2:Y:S01]  /*2f10*/  @P3 LDG.E.CONSTANT R13, desc[UR8][R12.64+0x8] ;  /* 0x000008080c0d3981 */ /* 0x000ea2000c1e9900 */
[----:B----4-:R-:W-:-:S05]  /*2f20*/  @P1 FADD R18, R21, R18 ;  /* 0x0000001215121221 */ /* 0x010fca0000000000 */
        /* <DEDUP_REMOVED lines=8> */
[----:B--2---:R-:W0:Y:S04]  /*2fb0*/  @P1 LDC.64 R16, c[0x0][0x388] ;  /* 0x0000e200ff101b82 */ /* 0x004e280000000a00 */
[----:B------:R-:W2:Y:S01]  /*2fc0*/  @P2 LDG.E.CONSTANT R11, desc[UR8][R10.64+0xc] ;  /* 0x00000c080a0b2981 */ /* 0x000ea2000c1e9900 */
[----:B----4-:R-:W-:-:S05]  /*2fd0*/  @P3 FADD R20, R13, R20 ;  /* 0x000000140d143221 */ /* 0x010fca0000000000 */
[----:B------:R4:W-:Y:S04]  /*2fe0*/  @P3 STL [R1], R20 ;  /* 0x0000001401003387 */ /* 0x0009e80000100800 */
[----:B-1----:R-:W2:Y:S01]  /*2ff0*/  @P2 LDL R18, [R1] ;  /* 0x0000000001122983 */ /* 0x002ea20000100800 */
[----:B------:R-:W-:-:S04]  /*3000*/  LOP3.LUT R9, R25, 0x400, RZ, 0xc0, !PT ;  /* 0x0000040019097812 */ /* 0x000fc800078ec0ff */
[----:B------:R-:W-:Y:S02]  /*3010*/  ISETP.NE.AND P3, PT, R9, RZ, PT ;  /* 0x000000ff0900720c */ /* 0x000fe40003f65270 */
[----:B---3--:R-:W-:-:S05]  /*3020*/  @P1 SHF.L.U32 R19, R19, 0x4, RZ ;  /* 0x0000000413131819 */ /* 0x008fca00000006ff */
[----:B------:R-:W-:-:S06]  /*3030*/  @P1 IMAD R19, R19, UR4, RZ ;  /* 0x0000000413131c24 */ /* 0x000fcc000f8e02ff */
[----:B------:R-:W3:Y:S01]  /*3040*/  @P3 LDG.E.CONSTANT R21, desc[UR8][R14.64] ;  /* 0x000000080e153981 */ /* 0x000ee2000c1e9900 */
[----:B0-----:R-:W-:Y:S01]  /*3050*/  @P1 IMAD.WIDE R16, R19, 0x4, R16 ;  /* 0x0000000413101825 */ /* 0x001fe200078e0210 */
[----:B------:R-:W0:Y:S05]  /*3060*/  @P3 LDC.64 R12, c[0x0][0x388] ;  /* 0x0000e200ff0c3b82 */ /* 0x000e2a0000000a00 */
[----:B------:R-:W3:Y:S01]  /*3070*/  @P1 LDG.E.CONSTANT R17, desc[UR8][R16.64+0x10] ;  /* 0x0000100810111981 */ /* 0x000ee2000c1e9900 */
[----:B--2---:R-:W-:-:S05]  /*3080*/  @P2 FADD R18, R11, R18 ;  /* 0x000000120b122221 */ /* 0x004fca0000000000 */
[----:B------:R1:W-:Y:S04]  /*3090*/  @P2 STL [R1], R18 ;  /* 0x0000001201002387 */ /* 0x0003e80000100800 */
[----:B----4-:R-:W2:Y:S01]  /*30a0*/  @P1 LDL R20, [R1] ;  /* 0x0000000001141983 */ /* 0x010ea20000100800 */
[----:B------:R-:W-:-:S04]  /*30b0*/  LOP3.LUT R10, R25, 0x200, RZ, 0xc0, !PT ;  /* 0x00000200190a7812 */ /* 0x000fc800078ec0ff */
[----:B------:R-:W-:Y:S02]  /*30c0*/  ISETP.NE.AND P2, PT, R10, RZ, PT ;  /* 0x000000ff0a00720c */ /* 0x000fe40003f45270 */
[----:B---3--:R-:W-:-:S05]  /*30d0*/  @P3 SHF.L.U32 R21, R21, 0x4, RZ ;  /* 0x0000000415153819 */ /* 0x008fca00000006ff */
[----:B------:R-:W-:-:S06]  /*30e0*/  @P3 IMAD R21, R21, UR4, RZ ;  /* 0x0000000415153c24 */ /* 0x000fcc000f8e02ff */
[----:B------:R-:W3:Y:S01]  /*30f0*/  @P2 LDG.E.CONSTANT R23, desc[UR8][R14.64] ;  /* 0x000000080e172981 */ /* 0x000ee2000c1e9900 */
[----:B0-----:R-:W-:Y:S01]  /*3100*/  @P3 IMAD.WIDE R12, R21, 0x4, R12 ;  /* 0x00000004150c3825 */ /* 0x001fe200078e020c */
[----:B-1----:R-:W0:Y:S05]  /*3110*/  @P2 LDC.64 R18, c[0x0][0x388] ;  /* 0x0000e200ff122b82 */ /* 0x002e2a0000000a00 */
        /* <DEDUP_REMOVED lines=10> */
[----:B------:R-:W0:Y:S05]  /*31c0*/  @P1 LDC.64 R16, c[0x0][0x388] ;  /* 0x0000e200ff101b82 */ /* 0x000e2a0000000a00 */
[----:B------:R-:W3:Y:S01]  /*31d0*/  @P2 LDG.E.CONSTANT R19, desc[UR8][R18.64+0x18] ;  /* 0x0000180812132981 */ /* 0x000ee2000c1e9900 */
[----:B----4-:R-:W-:-:S05]  /*31e0*/  @P3 FADD R22, R13, R22 ;  /* 0x000000160d163221 */ /* 0x010fca0000000000 */
[----:B------:R-:W-:Y:S04]  /*31f0*/  @P3 STL [R1], R22 ;  /* 0x0000001601003387 */ /* 0x000fe80000100800 */
[----:B------:R-:W3:Y:S01]  /*3200*/  @P2 LDL R24, [R1] ;  /* 0x0000000001182983 */ /* 0x000ee20000100800 */
[----:B------:R-:W-:-:S04]  /*3210*/  LOP3.LUT R12, R25, 0x80, RZ, 0xc0, !PT ;  /* 0x00000080190c7812 */ /* 0x000fc800078ec0ff */
[----:B------:R-:W-:Y:S02]  /*3220*/  ISETP.NE.AND P3, PT, R12, RZ, PT ;  /* 0x000000ff0c00720c */ /* 0x000fe40003f65270 */
[----:B--2---:R-:W-:-:S05]  /*3230*/  @P1 SHF.L.U32 R21, R21, 0x4, RZ ;  /* 0x0000000415151819 */ /* 0x004fca00000006ff */
[----:B------:R-:W-:-:S06]  /*3240*/  @P1 IMAD R21, R21, UR4, RZ ;  /* 0x0000000415151c24 */ /* 0x000fcc000f8e02ff */
[----:B-1----:R-:W2:Y:S01]  /*3250*/  @P3 LDG.E.CONSTANT R20, desc[UR8][R14.64] ;  /* 0x000000080e143981 */ /* 0x002ea2000c1e9900 */
        /* <DEDUP_REMOVED lines=35> */
[----:B----4-:R-:W-:Y:S01]  /*3490*/  @P2 FADD R28, R16, R27 ;  /* 0x0000001b101c2221 */ /* 0x010fe20000000000 */
[----:B------:R-:W-:Y:S01]  /*34a0*/  LOP3.LUT R22, R25, 0x8, RZ, 0xc0, !PT ;  /* 0x0000000819167812 */ /* 0x000fe200078ec0ff */
[----:B------:R-:W0:Y:S03]  /*34b0*/  @P3 LDC.64 R16, c[0x0][0x388] ;  /* 0x0000e200ff103b82 */ /* 0x000e260000000a00 */
[----:B------:R4:W-:Y:S04]  /*34c0*/  @P2 STL [R1], R28 ;  /* 0x0000001c01002387 */ /* 0x0009e80000100800 */
[----:B------:R-:W3:Y:S01]  /*34d0*/  @P1 LDL R27, [R1] ;  /* 0x00000000011b1983 */ /* 0x000ee20000100800 */
[----:B------:R-:W-:-:S02]  /*34e0*/  ISETP.NE.AND P2, PT, R22, RZ, PT ;  /* 0x000000ff1600720c */ /* 0x000fc40003f45270 */
[----:B--2---:R-:W-:-:S11]  /*34f0*/  @P3 SHF.L.U32 R23, R23, 0x4, RZ ;  /* 0x0000000417173819 */ /* 0x004fd600000006ff */
[----:B-1----:R-:W2:Y:S01]  /*3500*/  @P2 LDG.E.CONSTANT R24, desc[UR8][R14.64] ;  /* 0x000000080e182981 */ /* 0x002ea2000c1e9900 */
[----:B------:R-:W-:-:S04]  /*3510*/  @P3 IMAD R23, R23, UR4, RZ ;  /* 0x0000000417173c24 */ /* 0x000fc8000f8e02ff */
        /* <DEDUP_REMOVED lines=9> */
[----:B------:R-:W-:-:S04]  /*35b0*/  @P2 IMAD R24, R24, UR4, RZ ;  /* 0x0000000418182c24 */ /* 0x000fc8000f8e02ff */
[----:B0-----:R-:W-:Y:S02]  /*35c0*/  @P2 IMAD.WIDE R18, R24, 0x4, R18 ;  /* 0x0000000418122825 */ /* 0x001fe400078e0212 */
[----:B------:R-:W2:Y:S04]  /*35d0*/  @P1 LDG.E.CONSTANT R24, desc[UR8][R14.64] ;  /* 0x000000080e181981 */ /* 0x000ea8000c1e9900 */
[----:B------:R-:W3:Y:S01]  /*35e0*/  @P2 LDG.E.CONSTANT R18, desc[UR8][R18.64+0x30] ;  /* 0x0000300812122981 */ /* 0x000ee2000c1e9900 */
[----:B----4-:R-:W-:Y:S02]  /*35f0*/  @P3 FADD R28, R16, R27 ;  /* 0x0000001b101c3221 */ /* 0x010fe40000000000 */
[----:B------:R-:W0:Y:S03]  /*3600*/  @P1 LDC.64 R16, c[0x0][0x388] ;  /* 0x0000e200ff101b82 */ /* 0x000e260000000a00 */
[----:B------:R4:W-:Y:S04]  /*3610*/  @P3 STL [R1], R28 ;  /* 0x0000001c01003387 */ /* 0x0009e80000100800 */
[----:B------:R-:W3:Y:S01]  /*3620*/  @P2 LDL R27, [R1] ;  /* 0x00000000011b2983 */ /* 0x000ee20000100800 */
[----:B--2---:R-:W-:-:S05]  /*3630*/  @P1 SHF.L.U32 R24, R24, 0x4, RZ ;  /* 0x0000000418181819 */ /* 0x004fca00000006ff */
[----:B-1----:R-:W-:-:S04]  /*3640*/  @P1 IMAD R29, R24, UR4, RZ ;  /* 0x00000004181d1c24 */ /* 0x002fc8000f8e02ff */
[----:B0-----:R-:W-:Y:S01]  /*3650*/  @P1 IMAD.WIDE R16, R29, 0x4, R16 ;  /* 0x000000041d101825 */ /* 0x001fe200078e0210 */
[----:B------:R-:W-:-:S05]  /*3660*/  LOP3.LUT R24, R25, 0x2, RZ, 0xc0, !PT ;  /* 0x0000000219187812 */ /* 0x000fca00078ec0ff */
[----:B------:R-:W4:Y:S01]  /*3670*/  @P1 LDG.E.CONSTANT R17, desc[UR8][R16.64+0x34] ;  /* 0x0000340810111981 */ /* 0x000f22000c1e9900 */
[----:B---3--:R-:W-:-:S05]  /*3680*/  @P2 FADD R27, R18, R27 ;  /* 0x0000001b121b2221 */ /* 0x008fca0000000000 */
[----:B------:R0:W-:Y:S01]  /*3690*/  @P2 STL [R1], R27 ;  /* 0x0000001b01002387 */ /* 0x0001e20000100800 */
[----:B------:R-:W-:-:S03]  /*36a0*/  ISETP.NE.AND P2, PT, R24, RZ, PT ;  /* 0x000000ff1800720c */ /* 0x000fc60003f45270 */
[----:B------:R-:W4:Y:S10]  /*36b0*/  @P1 LDL R18, [R1] ;  /* 0x0000000001121983 */ /* 0x000f340000100800 */
[----:B------:R-:W2:Y:S01]  /*36c0*/  @P2 LDG.E.CONSTANT R29, desc[UR8][R14.64] ;  /* 0x000000080e1d2981 */ /* 0x000ea2000c1e9900 */
[----:B------:R-:W-:Y:S01]  /*36d0*/  LOP3.LUT R25, R25, 0x1, RZ, 0xc0, !PT ;  /* 0x0000000119197812 */ /* 0x000fe200078ec0ff */
[----:B----4-:R-:W-:-:S02]  /*36e0*/  @P1 FADD R28, R17, R18 ;  /* 0x00000012111c1221 */ /* 0x010fc40000000000 */
[----:B------:R-:W1:Y:S03]  /*36f0*/  @P2 LDC.64 R18, c[0x0][0x388] ;  /* 0x0000e200ff122b82 */ /* 0x000e660000000a00 */
[----:B------:R3:W-:Y:S01]  /*3700*/  @P1 STL [R1], R28 ;  /* 0x0000001c01001387 */ /* 0x0007e20000100800 */
[----:B------:R-:W-:-:S03]  /*3710*/  ISETP.NE.AND P1, PT, R25, RZ, PT ;  /* 0x000000ff1900720c */ /* 0x000fc60003f25270 */
[----:B0-----:R-:W4:Y:S01]  /*3720*/  @P2 LDL R27, [R1] ;  /* 0x00000000011b2983 */ /* 0x001f220000100800 */
[----:B--2---:R-:W-:-:S05]  /*3730*/  @P2 SHF.L.U32 R29, R29, 0x4, RZ ;  /* 0x000000041d1d2819 */ /* 0x004fca00000006ff */
[----:B------:R-:W-:-:S04]  /*3740*/  @P2 IMAD R29, R29, UR4, RZ ;  /* 0x000000041d1d2c24 */ /* 0x000fc8000f8e02ff */
[----:B------:R-:W0:Y:S01]  /*3750*/  @P1 LDC.64 R16, c[0x0][0x388] ;  /* 0x0000e200ff101b82 */ /* 0x000e220000000a00 */
[----:B-1----:R-:W-:Y:S02]  /*3760*/  @P2 IMAD.WIDE R18, R29, 0x4, R18 ;  /* 0x000000041d122825 */ /* 0x002fe400078e0212 */
[----:B------:R-:W2:Y:S04]  /*3770*/  @P1 LDG.E.CONSTANT R29, desc[UR8][R14.64] ;  /* 0x000000080e1d1981 */ /* 0x000ea8000c1e9900 */
[----:B------:R-:W4:Y:S01]  /*3780*/  @P2 LDG.E.CONSTANT R18, desc[UR8][R18.64+0x38] ;  /* 0x0000380812122981 */ /* 0x000f22000c1e9900 */
[----:B--2---:R-:W-:-:S05]  /*3790*/  @P1 SHF.L.U32 R29, R29, 0x4, RZ ;  /* 0x000000041d1d1819 */ /* 0x004fca00000006ff */
[----:B------:R-:W-:Y:S02]  /*37a0*/  @P1 IMAD R29, R29, UR4, RZ ;  /* 0x000000041d1d1c24 */ /* 0x000fe4000f8e02ff */
[----:B----4-:R-:W-:Y:S02]  /*37b0*/  @P2 FADD R27, R18, R27 ;  /* 0x0000001b121b2221 */ /* 0x010fe40000000000 */
[----:B0-----:R-:W-:-:S03]  /*37c0*/  @P1 IMAD.WIDE R16, R29, 0x4, R16 ;  /* 0x000000041d101825 */ /* 0x001fc600078e0210 */
[----:B------:R3:W-:Y:S04]  /*37d0*/  @P2 STL [R1], R27 ;  /* 0x0000001b01002387 */ /* 0x0007e80000100800 */
[----:B------:R-:W2:Y:S04]  /*37e0*/  @P1 LDG.E.CONSTANT R17, desc[UR8][R16.64+0x3c] ;  /* 0x00003c0810111981 */ /* 0x000ea8000c1e9900 */
[----:B------:R-:W2:Y:S01]  /*37f0*/  @P1 LDL R18, [R1] ;  /* 0x0000000001121983 */ /* 0x000ea20000100800 */
[----:B------:R-:W-:-:S04]  /*3800*/  UIADD3 UR4, UPT, UPT, -UR4, 0x1, URZ ;  /* 0x0000000104047890 */ /* 0x000fc8000fffe1ff */
[----:B------:R-:W-:Y:S01]  /*3810*/  UISETP.NE.AND UP0, UPT, UR4, URZ, UPT ;  /* 0x000000ff0400728c */ /* 0x000fe2000bf05270 */
[----:B--2---:R-:W-:-:S05]  /*3820*/  @P1 FADD R18, R17, R18 ;  /* 0x0000001211121221 */ /* 0x004fca0000000000 */
[----:B------:R3:W-:Y:S03]  /*3830*/  @P1 STL [R1], R18 ;  /* 0x0000001201001387 */ /* 0x0007e60000100800 */
[----:B------:R-:W-:Y:S05]  /*3840*/  BRA.U !UP0, `(.L_x_2925) ;  /* 0x0000001508887547 */ /* 0x000fea000b800000 */
[----:B---3--:R-:W-:Y:S01]  /*3850*/  IADD3 R27, PT, PT, R1, 0x4, RZ ;  /* 0x00000004011b7810 */ /* 0x008fe20007ffe0ff */
[----:B------:R-:W-:-:S06]  /*3860*/  UMOV UR7, 0x1 ;  /* 0x0000000100077882 */ /* 0x000fcc0000000000 */
.L_x_2926:
[----:B------:R-:W2:Y:S01]  /*3870*/  @!P0 LDG.E.CONSTANT R16, desc[UR8][R14.64] ;  /* 0x000000080e108981 */ /* 0x000ea2000c1e9900 */
[----:B------:R-:W0:Y:S01]  /*3880*/  @!P0 LDC R19, c[0x0][0x3ac] ;  /* 0x0000eb00ff138b82 */ /* 0x000e220000000800 */
[----:B------:R-:W-:-:S13]  /*3890*/  R2P PR, R26.B3, 0x60 ;  /* 0x000000601a007804 */ /* 0x000fda0000003000 */
[----:B------:R-:W3:Y:S01]  /*38a0*/  @P6 LDG.E.CONSTANT R18, desc[UR8][R14.64] ;  /* 0x000000080e126981 */ /* 0x000ee2000c1e9900 */
[----:B--2---:R-:W-:-:S05]  /*38b0*/  @!P0 LEA R16, R16, UR7, 0x4 ;  /* 0x0000000710108c11 */ /* 0x004fca000f8e20ff */
[----:B0-----:R-:W-:Y:S02]  /*38c0*/  @!P0 IMAD R19, R16, R19, RZ ;  /* 0x0000001310138224 */ /* 0x001fe400078e02ff */
[----:B------:R-:W0:Y:S02]  /*38d0*/  @!P0 LDC.64 R16, c[0x0][0x388] ;  /* 0x0000e200ff108b82 */ /* 0x000e240000000a00 */
[----:B0-----:R-:W-:Y:S02]  /*38e0*/  @!P0 IMAD.WIDE R16, R19, 0x4, R16 ;  /* 0x0000000413108825 */ /* 0x001fe400078e0210 */
[----:B------:R-:W2:Y:S04]  /*38f0*/  @!P0 LDL R19, [R27] ;  /* 0x000000001b138983 */ /* 0x000ea80000100800 */
[----:B------:R0:W2:Y:S01]  /*3900*/  @!P0 LDG.E.CONSTANT R16, desc[UR8][R16.64] ;  /* 0x0000000810108981 */ /* 0x0000a2000c1e9900 */
[----:B---3--:R-:W-:Y:S01]  /*3910*/  @P6 LEA R18, R18, UR7, 0x4 ;  /* 0x0000000712126c11 */ /* 0x008fe2000f8e20ff */
[----:B0-----:R-:W0:Y:S01]  /*3920*/  @P5 LDC R17, c[0x0][0x3ac] ;  /* 0x0000eb00ff115b82 */ /* 0x001e220000000800 */
[----:B--2---:R-:W-:-:S07]  /*3930*/  @!P0 FADD R28, R16, R19 ;  /* 0x00000013101c8221 */ /* 0x004fce0000000000 */
[----:B------:R-:W1:Y:S01]  /*3940*/  @P6 LDC R19, c[0x0][0x3ac] ;  /* 0x0000eb00ff136b82 */ /* 0x000e620000000800 */
[----:B------:R-:W2:Y:S01]  /*3950*/  @P5 LDG.E.CONSTANT R16, desc[UR8][R14.64] ;  /* 0x000000080e105981 */ /* 0x000ea2000c1e9900 */
[----:B-1----:R-:W-:-:S06]  /*3960*/  @P6 IMAD R29, R18, R19, RZ ;  /* 0x00000013121d6224 */ /* 0x002fcc00078e02ff */
[----:B------:R-:W1:Y:S01]  /*3970*/  @P6 LDC.64 R18, c[0x0][0x388] ;  /* 0x0000e200ff126b82 */ /* 0x000e620000000a00 */
[----:B------:R0:W-:Y:S01]  /*3980*/  @!P0 STL [R27], R28 ;  /* 0x0000001c1b008387 */ /* 0x0001e20000100800 */
[----:B-1----:R-:W-:-:S03]  /*3990*/  @P6 IMAD.WIDE R18, R29, 0x4, R18 ;  /* 0x000000041d126825 */ /* 0x002fc600078e0212 */
[----:B------:R-:W3:Y:S04]  /*39a0*/  @P6 LDL R29, [R27] ;  /* 0x000000001b1d6983 */ /* 0x000ee80000100800 */
[----:B------:R-:W3:Y:S01]  /*39b0*/  @P6 LDG.E.CONSTANT R18, desc[UR8][R18.64+0x4] ;  /* 0x0000040812126981 */ /* 0x000ee2000c1e9900 */
[----:B--2---:R-:W-:-:S05]  /*39c0*/  @P5 LEA R16, R16, UR7, 0x4 ;  /* 0x0000000710105c11 */ /* 0x004fca000f8e20ff */
[----:B0-----:R-:W-:Y:S02]  /*39d0*/  @P5 IMAD R28, R16, R17, RZ ;  /* 0x00000011101c5224 */ /* 0x001fe400078e02ff */
[----:B------:R-:W0:Y:S02]  /*39e0*/  @P5 LDC.64 R16, c[0x0][0x388] ;  /* 0x0000e200ff105b82 */ /* 0x000e240000000a00 */
[----:B0-----:R-:W-:-:S06]  /*39f0*/  @P5 IMAD.WIDE R16, R28, 0x4, R16 ;  /* 0x000000041c105825 */ /* 0x001fcc00078e0210 */
[----:B------:R-:W2:Y:S01]  /*3a00*/  @P5 LDG.E.CONSTANT R16, desc[UR8][R16.64+0x8] ;  /* 0x0000080810105981 */ /* 0x000ea2000c1e9900 */
[----:B---3--:R-:W-:Y:S01]  /*3a10*/  @P6 FADD R29, R18, R29 ;  /* 0x0000001d121d6221 */ /* 0x008fe20000000000 */
[----:B------:R-:W-:-:S04]  /*3a20*/  LOP3.LUT R18, R26, 0x10000000, RZ, 0xc0, !PT ;  /* 0x100000001a127812 */ /* 0x000fc800078ec0ff */
[----:B------:R0:W-:Y:S04]  /*3a30*/  @P6 STL [R27], R29 ;  /* 0x0000001d1b006387 */ /* 0x0001e80000100800 */
[----:B------:R-:W2:Y:S01]  /*3a40*/  @P5 LDL R19, [R27] ;  /* 0x000000001b135983 */ /* 0x000ea20000100800 */
[----:B------:R-:W-:-:S13]  /*3a50*/  ISETP.NE.AND P1, PT, R18, RZ, PT ;  /* 0x000000ff1200720c */ /* 0x000fda0003f25270 */
[----:B------:R-:W3:Y:S01]  /*3a60*/  @P1 LDG.E.CONSTANT R18, desc[UR8][R14.64] ;  /* 0x000000080e121981 */ /* 0x000ee2000c1e9900 */
[----:B--2---:R-:W-:Y:S02]  /*3a70*/  @P5 FADD R28, R16, R19 ;  /* 0x00000013101c5221 */ /* 0x004fe40000000000 */
[----:B------:R-:W0:Y:S01]  /*3a80*/  @P1 LDC R19, c[0x0][0x3ac] ;  /* 0x0000eb00ff131b82 */ /* 0x000e220000000800 */
[----:B------:R-:W-:-:S04]  /*3a90*/  LOP3.LUT R16, R26, 0x8000000, RZ, 0xc0, !PT ;  /* 0x080000001a107812 */ /* 0x000fc800078ec0ff */
[----:B------:R-:W-:Y:S02]  /*3aa0*/  ISETP.NE.AND P2, PT, R16, RZ, PT ;  /* 0x000000ff1000720c */ /* 0x000fe40003f45270 */
[----:B---3--:R-:W-:-:S11]  /*3ab0*/  @P1 LEA R18, R18, UR7, 0x4 ;  /* 0x0000000712121c11 */ /* 0x008fd6000f8e20ff */
[----:B------:R-:W2:Y:S01]  /*3ac0*/  @P2 LDG.E.CONSTANT R16, desc[UR8][R14.64] ;  /* 0x000000080e102981 */ /* 0x000ea2000c1e9900 */
[----:B------:R-:W1:Y:S01]  /*3ad0*/  @P2 LDC R17, c[0x0][0x3ac] ;  /* 0x0000eb00ff112b82 */ /* 0x000e620000000800 */
[----:B0-----:R-:W-:-:S07]  /*3ae0*/  @P1 IMAD R29, R18, R19, RZ ;  /* 0x00000013121d1224 */ /* 0x001fce00078e02ff */
[----:B------:R-:W0:Y:S01]  /*3af0*/  @P1 LDC.64 R18, c[0x0][0x388] ;  /* 0x0000e200ff121b82 */ /* 0x000e220000000a00 */
[----:B------:R1:W-:Y:S01]  /*3b00*/  @P5 STL [R27], R28 ;  /* 0x0000001c1b005387 */ /* 0x0003e20000100800 */
[----:B0-----:R-:W-:-:S03]  /*3b10*/  @P1 IMAD.WIDE R18, R29, 0x4, R18 ;  /* 0x000000041d121825 */ /* 0x001fc600078e0212 */
[----:B------:R-:W3:Y:S04]  /*3b20*/  @P1 LDL R29, [R27] ;  /* 0x000000001b1d1983 */ /* 0x000ee80000100800 */
[----:B------:R-:W3:Y:S01]  /*3b30*/  @P1 LDG.E.CONSTANT R18, desc[UR8][R18.64+0xc] ;  /* 0x00000c0812121981 */ /* 0x000ee2000c1e9900 */
[----:B--2---:R-:W-:-:S05]  /*3b40*/  @P2 LEA R16, R16, UR7, 0x4 ;  /* 0x0000000710102c11 */ /* 0x004fca000f8e20ff */
[----:B-1----:R-:W-:Y:S02]  /*3b50*/  @P2 IMAD R28, R16, R17, RZ ;  /* 0x00000011101c2224 */ /* 0x002fe400078e02ff */
[----:B------:R-:W0:Y:S02]  /*3b60*/  @P2 LDC.64 R16, c[0x0][0x388] ;  /* 0x0000e200ff102b82 */ /* 0x000e240000000a00 */
[----:B0-----:R-:W-:-:S06]  /*3b70*/  @P2 IMAD.WIDE R16, R28, 0x4, R16 ;  /* 0x000000041c102825 */ /* 0x001fcc00078e0210 */
[----:B------:R-:W2:Y:S01]  /*3b80*/  @P2 LDG.E.CONSTANT R16, desc[UR8][R16.64+0x10] ;  /* 0x0000100810102981 */ /* 0x000ea2000c1e9900 */
[----:B---3--:R-:W-:-:S05]  /*3b90*/  @P1 FADD R29, R18, R29 ;  /* 0x0000001d121d1221 */ /* 0x008fca0000000000 */
[----:B------:R0:W-:Y:S04]  /*3ba0*/  @P1 STL [R27], R29 ;  /* 0x0000001d1b001387 */ /* 0x0001e80000100800 */
[----:B------:R-:W2:Y:S01]  /*3bb0*/  @P2 LDL R19, [R27] ;  /* 0x000000001b132983 */ /* 0x000ea20000100800 */
[----:B------:R-:W-:-:S13]  /*3bc0*/  ISETP.NE.AND P1, PT, R0, RZ, PT ;  /* 0x000000ff0000720c */ /* 0x000fda0003f25270 */
[----:B------:R-:W3:Y:S01]  /*3bd0*/  @P1 LDG.E.CONSTANT R18, desc[UR8][R14.64] ;  /* 0x000000080e121981 */ /* 0x000ee2000c1e9900 */
[----:B--2---:R-:W-:Y:S02]  /*3be0*/  @P2 FADD R28, R16, R19 ;  /* 0x00000013101c2221 */ /* 0x004fe40000000000 */
[----:B------:R-:W0:Y:S03]  /*3bf0*/  @P1 LDC R19, c[0x0][0x3ac] ;  /* 0x0000eb00ff131b82 */ /* 0x000e260000000800 */
[----:B------:R1:W-:Y:S01]  /*3c00*/  @P2 STL [R27], R28 ;  /* 0x0000001c1b002387 */ /* 0x0003e20000100800 */
[----:B------:R-:W-:Y:S02]  /*3c10*/  ISETP.NE.AND P2, PT, R2, RZ, PT ;  /* 0x000000ff0200720c */ /* 0x000fe40003f45270 */
[----:B---3--:R-:W-:-:S11]  /*3c20*/  @P1 LEA R18, R18, UR7, 0x4 ;  /* 0x0000000712121c11 */ /* 0x008fd6000f8e20ff */
[----:B------:R-:W2:Y:S01]  /*3c30*/  @P2 LDG.E.CONSTANT R16, desc[UR8][R14.64] ;  /* 0x000000080e102981 */ /* 0x000ea2000c1e9900 */
[----:B------:R-:W1:Y:S01]  /*3c40*/  @P2 LDC R17, c[0x0][0x3ac] ;  /* 0x0000eb00ff112b82 */ /* 0x000e620000000800 */
[----:B0-----:R-:W-:-:S07]  /*3c50*/  @P1 IMAD R29, R18, R19, RZ ;  /* 0x00000013121d1224 */ /* 0x001fce00078e02ff */
[----:B------:R-:W0:Y:S02]  /*3c60*/  @P1 LDC.64 R18, c[0x0][0x388] ;  /* 0x0000e200ff121b82 */ /* 0x000e240000000a00 */
[----:B0-----:R-:W-:Y:S02]  /*3c70*/  @P1 IMAD.WIDE R18, R29, 0x4, R18 ;  /* 0x000000041d121825 */ /* 0x001fe400078e0212 */
        /* <DEDUP_REMOVED lines=10> */
[----:B------:R-:W-:-:S13]  /*3d20*/  LOP3.LUT P1, RZ, R26, 0x1000000, RZ, 0xc0, !PT ;  /* 0x010000001aff7812 */ /* 0x000fda000782c0ff */
[----:B------:R-:W3:Y:S01]  /*3d30*/  @P1 LDG.E.CONSTANT R18, desc[UR8][R14.64] ;  /* 0x000000080e121981 */ /* 0x000ee2000c1e9900 */
[----:B--2---:R-:W-:Y:S02]  /*3d40*/  @P2 FADD R28, R16, R19 ;  /* 0x00000013101c2221 */ /* 0x004fe40000000000 */
[----:B------:R-:W0:Y:S03]  /*3d50*/  @P1 LDC R19, c[0x0][0x3ac] ;  /* 0x0000eb00ff131b82 */ /* 0x000e260000000800 */
[----:B------:R1:W-:Y:S01]  /*3d60*/  @P2 STL [R27], R28 ;  /* 0x0000001c1b002387 */ /* 0x0003e20000100800 */
[----:B------:R-:W-:Y:S02]  /*3d70*/  LOP3.LUT P2, RZ, R26, 0x800000, RZ, 0xc0, !PT ;  /* 0x008000001aff7812 */ /* 0x000fe4000784c0ff */
        /* <DEDUP_REMOVED lines=15> */
[----:B------:R-:W2:Y:S02]  /*3e70*/  @P2 LDL R19, [R27] ;  /* 0x000000001b132983 */ /* 0x000ea40000100800 */
[----:B--2---:R-:W-:-:S05]  /*3e80*/  @P2 FADD R28, R16, R19 ;  /* 0x00000013101c2221 */ /* 0x004fca0000000000 */
[----:B------:R1:W-:Y:S01]  /*3e90*/  @P2 STL [R27], R28 ;  /* 0x0000001c1b002387 */ /* 0x0003e20000100800 */
[----:B------:R-:W-:-:S13]  /*3ea0*/  R2P PR, R26.B2, 0x7e ;  /* 0x0000007e1a007804 */ /* 0x000fda0000002000 */
[----:B------:R-:W2:Y:S01]  /*3eb0*/  @P6 LDG.E.CONSTANT R18, desc[UR8][R14.64] ;  /* 0x000000080e126981 */ /* 0x000ea2000c1e9900 */
[----:B------:R-:W0:Y:S03]  /*3ec0*/  @P6 LDC R19, c[0x0][0x3ac] ;  /* 0x0000eb00ff136b82 */ /* 0x000e260000000800 */
[----:B------:R-:W3:Y:S05]  /*3ed0*/  @P5 LDG.E.CONSTANT R16, desc[UR8][R14.64] ;  /* 0x000000080e105981 */ /* 0x000eea000c1e9900 */
[----:B------:R-:W1:Y:S01]  /*3ee0*/  @P5 LDC R17, c[0x0][0x3ac] ;  /* 0x0000eb00ff115b82 */ /* 0x000e620000000800 */
[----:B--2---:R-:W-:-:S05]  /*3ef0*/  @P6 LEA R18, R18, UR7, 0x4 ;  /* 0x0000000712126c11 */ /* 0x004fca000f8e20ff */
[----:B0-----:R-:W-:Y:S02]  /*3f00*/  @P6 IMAD R29, R18, R19, RZ ;  /* 0x00000013121d6224 */ /* 0x001fe400078e02ff */
[----:B------:R-:W0:Y:S02]  /*3f10*/  @P6 LDC.64 R18, c[0x0][0x388] ;  /* 0x0000e200ff126b82 */ /* 0x000e240000000a00 */
[----:B0-----:R-:W-:Y:S02]  /*3f20*/  @P6 IMAD.WIDE R18, R29, 0x4, R18 ;  /* 0x000000041d126825 */ /* 0x001fe400078e0212 */
[----:B------:R-:W2:Y:S04]  /*3f30*/  @P6 LDL R29, [R27] ;  /* 0x000000001b1d6983 */ /* 0x000ea80000100800 */
[----:B------:R-:W2:Y:S01]  /*3f40*/  @P6 LDG.E.CONSTANT R18, desc[UR8][R18.64+0x24] ;  /* 0x0000240812126981 */ /* 0x000ea2000c1e9900 */
[----:B---3--:R-:W-:-:S05]  /*3f50*/  @P5 LEA R16, R16, UR7, 0x4 ;  /* 0x0000000710105c11 */ /* 0x008fca000f8e20ff */
[----:B-1----:R-:W-:Y:S02]  /*3f60*/  @P5 IMAD R28, R16, R17, RZ ;  /* 0x00000011101c5224 */ /* 0x002fe400078e02ff */
[----:B------:R-:W0:Y:S02]  /*3f70*/  @P5 LDC.64 R16, c[0x0][0x388] ;  /* 0x0000e200ff105b82 */ /* 0x000e240000000a00 */
[----:B0-----:R-:W-:-:S06]  /*3f80*/  @P5 IMAD.WIDE R16, R28, 0x4, R16 ;  /* 0x000000041c105825 */ /* 0x001fcc00078e0210 */
[----:B------:R0:W3:Y:S02]  /*3f90*/  @P5 LDG.E.CONSTANT R16, desc[UR8][R16.64+0x28] ;  /* 0x0000280810105981 */ /* 0x0000e4000c1e9900 */
[----:B0-----:R-:W0:Y:S01]  /*3fa0*/  @P3 LDC R17, c[0x0][0x3ac] ;  /* 0x0000eb00ff113b82 */ /* 0x001e220000000800 */
[----:B--2---:R-:W-:Y:S02]  /*3fb0*/  @P6 FADD R29, R18, R29 ;  /* 0x0000001d121d6221 */ /* 0x004fe40000000000 */
[----:B------:R-:W2:Y:S04]  /*3fc0*/  @P4 LDG.E.CONSTANT R18, desc[UR8][R14.64] ;  /* 0x000000080e124981 */ /* 0x000ea8000c1e9900 */
[----:B------:R1:W-:Y:S04]  /*3fd0*/  @P6 STL [R27], R29 ;  /* 0x0000001d1b006387 */ /* 0x0003e80000100800 */
[----:B------:R-:W3:Y:S02]  /*3fe0*/  @P5 LDL R19, [R27] ;  /* 0x000000001b135983 */ /* 0x000ee40000100800 */
[----:B---3--:R-:W-:-:S02]  /*3ff0*/  @P5 FADD R28, R16, R19 ;  /* 0x00000013101c5221 */ /* 0x008fc40000000000 */
[----:B------:R-:W1:Y:S01]  /*4000*/  @P4 LDC R19, c[0x0][0x3ac] ;  /* 0x0000eb00ff134b82 */ /* 0x000e620000000800 */
[----:B--2---:R-:W-:Y:S01]  /*4010*/  @P4 LEA R18, R18, UR7, 0x4 ;  /* 0x0000000712124c11 */ /* 0x004fe2000f8e20ff */
[----:B------:R-:W2:Y:S04]  /*4020*/  @P3 LDG.E.CONSTANT R16, desc[UR8][R14.64] ;  /* 0x000000080e103981 */ /* 0x000ea8000c1e9900 */
[----:B-1----:R-:W-:Y:S02]  /*4030*/  @P4 IMAD R29, R18, R19, RZ ;  /* 0x00000013121d4224 */ /* 0x002fe400078e02ff */
[----:B------:R-:W1:Y:S01]  /*4040*/  @P4 LDC.64 R18, c[0x0][0x388] ;  /* 0x0000e200ff124b82 */ /* 0x000e620000000a00 */
[----:B------:R0:W-:Y:S01]  /*4050*/  @P5 STL [R27], R28 ;  /* 0x0000001c1b005387 */ /* 0x0001e20000100800 */
[----:B-1----:R-:W-:-:S03]  /*4060*/  @P4 IMAD.WIDE R18, R29, 0x4, R18 ;  /* 0x000000041d124825 */ /* 0x002fc600078e0212 */
[----:B------:R-:W3:Y:S04]  /*4070*/  @P4 LDL R29, [R27] ;  /* 0x000000001b1d4983 */ /* 0x000ee80000100800 */
[----:B------:R-:W3:Y:S01]  /*4080*/  @P4 LDG.E.CONSTANT R18, desc[UR8][R18.64+0x2c] ;  /* 0x00002c0812124981 */ /* 0x000ee2000c1e9900 */
[----:B--2---:R-:W-:-:S05]  /*4090*/  @P3 LEA R16, R16, UR7, 0x4 ;  /* 0x0000000710103c11 */ /* 0x004fca000f8e20ff */
[----:B0-----:R-:W-:Y:S02]  /*40a0*/  @P3 IMAD R28, R16, R17, RZ ;  /* 0x00000011101c3224 */ /* 0x001fe400078e02ff */
[----:B------:R-:W0:Y:S02]  /*40b0*/  @P3 LDC.64 R16, c[0x0][0x388] ;  /* 0x0000e200ff103b82 */ /* 0x000e240000000a00 */
[----:B0-----:R-:W-:-:S06]  /*40c0*/  @P3 IMAD.WIDE R16, R28, 0x4, R16 ;  /* 0x000000041c103825 */ /* 0x001fcc00078e0210 */
[----:B------:R0:W2:Y:S02]  /*40d0*/  @P3 LDG.E.CONSTANT R16, desc[UR8][R16.64+0x30] ;  /* 0x0000300810103981 */ /* 0x0000a4000c1e9900 */
[----:B0-----:R-:W0:Y:S01]  /*40e0*/  @P1 LDC R17, c[0x0][0x3ac] ;  /* 0x0000eb00ff111b82 */ /* 0x001e220000000800 */
[----:B---3--:R-:W-:Y:S02]  /*40f0*/  @P4 FADD R29, R18, R29 ;  /* 0x0000001d121d4221 */ /* 0x008fe40000000000 */
[----:B------:R-:W3:Y:S04]  /*4100*/  @P2 LDG.E.CONSTANT R18, desc[UR8][R14.64] ;  /* 0x000000080e122981 */ /* 0x000ee8000c1e9900 */
[----:B------:R1:W-:Y:S04]  /*4110*/  @P4 STL [R27], R29 ;  /* 0x0000001d1b004387 */ /* 0x0003e80000100800 */
[----:B------:R-:W2:Y:S02]  /*4120*/  @P3 LDL R19, [R27] ;  /* 0x000000001b133983 */ /* 0x000ea40000100800 */
[----:B--2---:R-:W-:-:S02]  /*4130*/  @P3 FADD R28, R16, R19 ;  /* 0x00000013101c3221 */ /* 0x004fc40000000000 */
[----:B------:R-:W1:Y:S01]  /*4140*/  @P2 LDC R19, c[0x0][0x3ac] ;  /* 0x0000eb00ff132b82 */ /* 0x000e620000000800 */
[----:B---3--:R-:W-:Y:S01]  /*4150*/  @P2 LEA R18, R18, UR7, 0x4 ;  /* 0x0000000712122c11 */ /* 0x008fe2000f8e20ff */
        /* <DEDUP_REMOVED lines=18> */
[----:B------:R-:W0:Y:S01]  /*4280*/  @P2 LDC R19, c[0x0][0x3ac] ;  /* 0x0000eb00ff132b82 */ /* 0x000e220000000800 */
[----:B---3--:R-:W-:-:S05]  /*4290*/  @P2 LEA R18, R18, UR7, 0x4 ;  /* 0x0000000712122c11 */ /* 0x008fca000f8e20ff */
[----:B0-----:R-:W-:Y:S02]  /*42a0*/  @P2 IMAD R29, R18, R19, RZ ;  /* 0x00000013121d2224 */ /* 0x001fe400078e02ff */
[----:B------:R-:W0:Y:S01]  /*42b0*/  @P2 LDC.64 R18, c[0x0][0x388] ;  /* 0x0000e200ff122b82 */ /* 0x000e220000000a00 */
[----:B------:R1:W-:Y:S01]  /*42c0*/  @P1 STL [R27], R28 ;  /* 0x0000001c1b001387 */ /* 0x0003e20000100800 */
[----:B------:R-:W-:-:S13]  /*42d0*/  ISETP.NE.AND P1, PT, R4, RZ, PT ;  /* 0x000000ff0400720c */ /* 0x000fda0003f25270 */
[----:B------:R-:W2:Y:S01]  /*42e0*/  @P1 LDG.E.CONSTANT R16, desc[UR8][R14.64] ;  /* 0x000000080e101981 */ /* 0x000ea2000c1e9900 */
[----:B------:R-:W1:Y:S01]  /*42f0*/  @P1 LDC R17, c[0x0][0x3ac] ;  /* 0x0000eb00ff111b82 */ /* 0x000e620000000800 */
[----:B0-----:R-:W-:Y:S02]  /*4300*/  @P2 IMAD.WIDE R18, R29, 0x4, R18 ;  /* 0x000000041d122825 */ /* 0x001fe400078e0212 */
[----:B------:R-:W3:Y:S04]  /*4310*/  @P2 LDL R29, [R27] ;  /* 0x000000001b1d2983 */ /* 0x000ee80000100800 */
[----:B------:R-:W3:Y:S01]  /*4320*/  @P2 LDG.E.CONSTANT R18, desc[UR8][R18.64+0x3c] ;  /* 0x00003c0812122981 */ /* 0x000ee2000c1e9900 */
[----:B--2---:R-:W-:Y:S01]  /*4330*/  @P1 LEA R16, R16, UR7, 0x4 ;  /* 0x0000000710101c11 */ /* 0x004fe2000f8e20ff */
[----:B---3--:R-:W-:-:S05]  /*4340*/  @P2 FADD R29, R18, R29 ;  /* 0x0000001d121d2221 */ /* 0x008fca0000000000 */
[----:B------:R0:W-:Y:S01]  /*4350*/  @P2 STL [R27], R29 ;  /* 0x0000001d1b002387 */ /* 0x0001e20000100800 */
[----:B------:R-:W-:Y:S01]  /*4360*/  ISETP.NE.AND P2, PT, R5, RZ, PT ;  /* 0x000000ff0500720c */ /* 0x000fe20003f45270 */
[----:B-1----:R-:W-:Y:S02]  /*4370*/  @P1 IMAD R28, R16, R17, RZ ;  /* 0x00000011101c1224 */ /* 0x002fe400078e02ff */
[----:B------:R-:W1:Y:S10]  /*4380*/  @P1 LDC.64 R16, c[0x0][0x388] ;  /* 0x0000e200ff101b82 */ /* 0x000e740000000a00 */
[----:B------:R-:W2:Y:S01]  /*4390*/  @P2 LDG.E.CONSTANT R18, desc[UR8][R14.64] ;  /* 0x000000080e122981 */ /* 0x000ea2000c1e9900 */
[----:B------:R-:W0:Y:S01]  /*43a0*/  @P2 LDC R19, c[0x0][0x3ac] ;  /* 0x0000eb00ff132b82 */ /* 0x000e220000000800 */
[----:B-1----:R-:W-:-:S02]  /*43b0*/  @P1 IMAD.WIDE R16, R28, 0x4, R16 ;  /* 0x000000041c101825 */ /* 0x002fc400078e0210 */
[----:B------:R-:W3:Y:S04]  /*43c0*/  @P1 LDL R28, [R27] ;  /* 0x000000001b1c1983 */ /* 0x000ee80000100800 */
[----:B------:R-:W3:Y:S01]  /*43d0*/  @P1 LDG.E.CONSTANT R17, desc[UR8][R16.64] ;  /* 0x0000000810111981 */ /* 0x000ee2000c1e9900 */
[----:B--2---:R-:W-:-:S05]  /*43e0*/  @P2 LEA R18, R18, UR7, 0x4 ;  /* 0x0000000712122c11 */ /* 0x004fca000f8e20ff */
[----:B0-----:R-:W-:Y:S02]  /*43f0*/  @P2 IMAD R29, R18, R19, RZ ;  /* 0x00000013121d2224 */ /* 0x001fe400078e02ff */
[----:B------:R-:W0:Y:S01]  /*4400*/  @P2 LDC.64 R18, c[0x0][0x388] ;  /* 0x0000e200ff122b82 */ /* 0x000e220000000a00 */
[----:B---3--:R-:W-:-:S05]  /*4410*/  @P1 FADD R28, R17, R28 ;  /* 0x0000001c111c1221 */ /* 0x008fca0000000000 */
[----:B------:R1:W-:Y:S01]  /*4420*/  @P1 STL [R27], R28 ;  /* 0x0000001c1b001387 */ /* 0x0003e20000100800 */
[----:B0-----:R-:W-:Y:S01]  /*4430*/  @P2 IMAD.WIDE R18, R29, 0x4, R18 ;  /* 0x000000041d122825 */ /* 0x001fe200078e0212 */
[----:B------:R-:W-:Y:S02]  /*4440*/  ISETP.NE.AND P1, PT, R6, RZ, PT ;  /* 0x000000ff0600720c */ /* 0x000fe40003f25270 */
[----:B------:R-:W2:Y:S04]  /*4450*/  @P2 LDL R29, [R27] ;  /* 0x000000001b1d2983 */ /* 0x000ea80000100800 */
[----:B------:R-:W2:Y:S07]  /*4460*/  @P2 LDG.E.CONSTANT R18, desc[UR8][R18.64+0x4] ;  /* 0x0000040812122981 */ /* 0x000eae000c1e9900 */
[----:B------:R-:W3:Y:S01]  /*4470*/  @P1 LDG.E.CONSTANT R16, desc[UR8][R14.64] ;  /* 0x000000080e101981 */ /* 0x000ee2000c1e9900 */
[----:B------:R-:W1:Y:S01]  /*4480*/  @P1 LDC R17, c[0x0][0x3ac] ;  /* 0x0000eb00ff111b82 */ /* 0x000e620000000800 */
[----:B--2---:R-:W-:-:S05]  /*4490*/  @P2 FADD R29, R18, R29 ;  /* 0x0000001d121d2221 */ /* 0x004fca0000000000 */
[----:B------:R0:W-:Y:S01]  /*44a0*/  @P2 STL [R27], R29 ;  /* 0x0000001d1b002387 */ /* 0x0001e20000100800 */
[----:B------:R-:W-:Y:S02]  /*44b0*/  ISETP.NE.AND P2, PT, R7, RZ, PT ;  /* 0x000000ff0700720c */ /* 0x000fe40003f45270 */
[----:B---3--:R-:W-:-:S05]  /*44c0*/  @P1 LEA R16, R16, UR7, 0x4 ;  /* 0x0000000710101c11 */ /* 0x008fca000f8e20ff */
[----:B-1----:R-:W-:Y:S02]  /*44d0*/  @P1 IMAD R28, R16, R17, RZ ;  /* 0x00000011101c1224 */ /* 0x002fe400078e02ff */
[----:B------:R-:W1:Y:S04]  /*44e0*/  @P1 LDC.64 R16, c[0x0][0x388] ;  /* 0x0000e200ff101b82 */ /* 0x000e680000000a00 */
[----:B------:R-:W2:Y:S04]  /*44f0*/  @P2 LDG.E.CONSTANT R18, desc[UR8][R14.64] ;  /* 0x000000080e122981 */ /* 0x000ea8000c1e9900 */
[----:B------:R-:W0:Y:S01]  /*4500*/  @P2 LDC R19, c[0x0][0x3ac] ;  /* 0x0000eb00ff132b82 */ /* 0x000e220000000800 */
[----:B-1----:R-:W-:-:S02]  /*4510*/  @P1 IMAD.WIDE R16, R28, 0x4, R16 ;  /* 0x000000041c101825 */ /* 0x002fc400078e0210 */
[----:B------:R-:W3:Y:S04]  /*4520*/  @P1 LDL R28, [R27] ;  /* 0x000000001b1c1983 */ /* 0x000ee80000100800 */
[----:B------:R-:W3:Y:S01]  /*4530*/  @P1 LDG.E.CONSTANT R17, desc[UR8][R16.64+0x8] ;  /* 0x0000080810111981 */ /* 0x000ee2000c1e9900 */
[----:B--2---:R-:W-:-:S05]  /*4540*/  @P2 LEA R18, R18, UR7, 0x4 ;  /* 0x0000000712122c11 */ /* 0x004fca000f8e20ff */
[----:B0-----:R-:W-:Y:S02]  /*4550*/  @P2 IMAD R29, R18, R19, RZ ;  /* 0x00000013121d2224 */ /* 0x001fe400078e02ff */
[----:B------:R-:W0:Y:S01]  /*4560*/  @P2 LDC.64 R18, c[0x0][0x388] ;  /* 0x0000e200ff122b82 */ /* 0x000e220000000a00 */
[----:B---3--:R-:W-:Y:S01]  /*4570*/  @P1 FADD R28, R17, R28 ;  /* 0x0000001c111c1221 */ /* 0x008fe20000000000 */
[----:B0-----:R-:W-:-:S04]  /*4580*/  @P2 IMAD.WIDE R18, R29, 0x4, R18 ;  /* 0x000000041d122825 */ /* 0x001fc800078e0212 */
[----:B------:R0:W-:Y:S01]  /*4590*/  @P1 STL [R27], R28 ;  /* 0x0000001c1b001387 */ /* 0x0001e20000100800 */
[----:B------:R-:W-:-:S03]  /*45a0*/  ISETP.NE.AND P1, PT, R8, RZ, PT ;  /* 0x000000ff0800720c */ /* 0x000fc60003f25270 */
[----:B------:R-:W2:Y:S04]  /*45b0*/  @P2 LDL R29, [R27] ;  /* 0x000000001b1d2983 */ /* 0x000ea80000100800 */
[----:B------:R-:W2:Y:S06]  /*45c0*/  @P2 LDG.E.CONSTANT R18, desc[UR8][R18.64+0xc] ;  /* 0x00000c0812122981 */ /* 0x000eac000c1e9900 */
[----:B------:R-:W3:Y:S01]  /*45d0*/  @P1 LDG.E.CONSTANT R16, desc[UR8][R14.64] ;  /* 0x000000080e101981 */ /* 0x000ee2000c1e9900 */
[----:B------:R-:W0:Y:S01]  /*45e0*/  @P1 LDC R17, c[0x0][0x3ac] ;  /* 0x0000eb00ff111b82 */ /* 0x000e220000000800 */
[----:B--2---:R-:W-:-:S05]  /*45f0*/  @P2 FADD R29, R18, R29 ;  /* 0x0000001d121d2221 */ /* 0x004fca0000000000 */
[----:B------:R1:W-:Y:S01]  /*4600*/  @P2 STL [R27], R29 ;  /* 0x0000001d1b002387 */ /* 0x0003e20000100800 */
[----:B------:R-:W-:Y:S02]  /*4610*/  ISETP.NE.AND P2, PT, R9, RZ, PT ;  /* 0x000000ff0900720c */ /* 0x000fe40003f45270 */
[----:B---3--:R-:W-:-:S05]  /*4620*/  @P1 LEA R16, R16, UR7, 0x4 ;  /* 0x0000000710101c11 */ /* 0x008fca000f8e20ff */
[----:B0-----:R-:W-:Y:S02]  /*4630*/  @P1 IMAD R28, R16, R17, RZ ;  /* 0x00000011101c1224 */ /* 0x001fe400078e02ff */
[----:B------:R-:W0:Y:S04]  /*4640*/  @P1 LDC.64 R16, c[0x0][0x388] ;  /* 0x0000e200ff101b82 */ /* 0x000e280000000a00 */
[----:B------:R-:W2:Y:S04]  /*4650*/  @P2 LDG.E.CONSTANT R18, desc[UR8][R14.64] ;  /* 0x000000080e122981 */ /* 0x000ea8000c1e9900 */
[----:B------:R-:W1:Y:S01]  /*4660*/  @P2 LDC R19, c[0x0][0x3ac] ;  /* 0x0000eb00ff132b82 */ /* 0x000e620000000800 */
[----:B0-----:R-:W-:-:S02]  /*4670*/  @P1 IMAD.WIDE R16, R28, 0x4, R16 ;  /* 0x000000041c101825 */ /* 0x001fc400078e0210 */
[----:B------:R-:W3:Y:S04]  /*4680*/  @P1 LDL R28, [R27] ;  /* 0x000000001b1c1983 */ /* 0x000ee80000100800 */
[----:B------:R-:W3:Y:S01]  /*4690*/  @P1 LDG.E.CONSTANT R17, desc[UR8][R16.64+0x10] ;  /* 0x0000100810111981 */ /* 0x000ee2000c1e9900 */
[----:B--2---:R-:W-:-:S05]  /*46a0*/  @P2 LEA R18, R18, UR7, 0x4 ;  /* 0x0000000712122c11 */ /* 0x004fca000f8e20ff */
[----:B-1----:R-:W-:Y:S02]  /*46b0*/  @P2 IMAD R29, R18, R19, RZ ;  /* 0x00000013121d2224 */ /* 0x002fe400078e02ff */
        /* <DEDUP_REMOVED lines=113> */
[----:B------:R-:W-:Y:S04]  /*4dd0*/  @P1 STL [R27], R28 ;  /* 0x0000001c1b001387 */ /* 0x000fe80000100800 */
[----:B------:R-:W2:Y:S04]  /*4de0*/  @P2 LDL R16, [R27] ;  /* 0x000000001b102983 */ /* 0x000ea80000100800 */
[----:B------:R-:W2:Y:S01]  /*4df0*/  @P2 LDG.E.CONSTANT R19, desc[UR8][R18.64+0x3c] ;  /* 0x00003c0812132981 */ /* 0x000ea2000c1e9900 */
[----:B------:R-:W-:-:S04]  /*4e00*/  UIADD3 UR4, UPT, UPT, UR4, 0x1, URZ ;  /* 0x0000000104047890 */ /* 0x000fc8000fffe0ff */
[----:B------:R-:W-:Y:S02]  /*4e10*/  UISETP.NE.AND UP0, UPT, UR4, URZ, UPT ;  /* 0x000000ff0400728c */ /* 0x000fe4000bf05270 */
[----:B------:R-:W-:Y:S01]  /*4e20*/  UIADD3 UR7, UPT, UPT, UR7, 0x1, URZ ;  /* 0x0000000107077890 */ /* 0x000fe2000fffe0ff */
[----:B--2---:R-:W-:-:S05]  /*4e30*/  @P2 FADD R16, R19, R16 ;  /* 0x0000001013102221 */ /* 0x004fca0000000000 */
[----:B------:R0:W-:Y:S02]  /*4e40*/  @P2 STL [R27], R16 ;  /* 0x000000101b002387 */ /* 0x0001e40000100800 */
[----:B0-----:R-:W-:Y:S01]  /*4e50*/  IADD3 R27, PT, PT, R27, 0x4, RZ ;  /* 0x000000041b1b7810 */ /* 0x001fe20007ffe0ff */
[----:B------:R-:W-:Y:S06]  /*4e60*/  BRA.U UP0, `(.L_x_2926) ;  /* 0xffffffe900807547 */ /* 0x000fec000b83ffff */
.L_x_2925:
[----:B------:R-:W0:Y:S01]  /*4e70*/  S2R R0, SR_LANEID ;  /* 0x0000000000007919 */ /* 0x000e220000000000 */
[----:B------:R-:W-:Y:S01]  /*4e80*/  USHF.L.U32 UR6, UR6, 0x4, URZ ;  /* 0x0000000406067899 */ /* 0x000fe200080006ff */
[----:B------:R-:W1:Y:S03]  /*4e90*/  LDCU.64 UR10, c[0x0][0x390] ;  /* 0x00007200ff0a77ac */ /* 0x000e660008000a00 */
[----:B------:R-:W-:-:S04]  /*4ea0*/  UIMAD UR4, UR6, UR5, URZ ;  /* 0x00000005060472a4 */ /* 0x000fc8000f8e02ff */
[----:B------:R-:W-:-:S04]  /*4eb0*/  UIADD3 UR6, UP0, UPT, UR4, UR6, URZ ;  /* 0x0000000604067290 */ /* 0x000fc8000ff1e0ff */
[----:B------:R-:W-:Y:S02]  /*4ec0*/  UIADD3.X UR4, UPT, UPT, URZ, URZ, URZ, UP0, !UPT ;  /* 0x000000ffff047290 */ /* 0x000fe400087fe4ff */
[----:B------:R-:W-:Y:S01]  /*4ed0*/  MOV R3, UR6 ;  /* 0x0000000600037c02 */ /* 0x000fe20008000f00 */
[----:B------:R-:W-:-:S06]  /*4ee0*/  ULOP3.LUT UR6, UR5, 0xf, URZ, 0xc0, !UPT ;  /* 0x0000000f05067892 */ /* 0x000fcc000f8ec0ff */
[----:B------:R-:W-:Y:S02]  /*4ef0*/  ISETP.NE.AND P0, PT, RZ, UR6, PT ;  /* 0x00000006ff007c0c */ /* 0x000fe4000bf05270 */
[----:B0-----:R-:W-:Y:S02]  /*4f00*/  LOP3.LUT R0, R3, 0xf, R0, 0xf8, !PT ;  /* 0x0000000f03007812 */ /* 0x001fe400078ef800 */
[----:B------:R-:W-:Y:S01]  /*4f10*/  MOV R3, UR4 ;  /* 0x0000000400037c02 */ /* 0x000fe20008000f00 */
[----:B------:R-:W-:Y:S01]  /*4f20*/  UIADD3 UR4, UPT, UPT, UR5, -0x1, URZ ;  /* 0xffffffff05047890 */ /* 0x000fe2000fffe0ff */
[----:B-1----:R-:W-:-:S03]  /*4f30*/  LEA R2, P1, R0, UR10, 0x2 ;  /* 0x0000000a00027c11 */ /* 0x002fc6000f8210ff */
[----:B------:R-:W-:Y:S01]  /*4f40*/  UISETP.GE.U32.AND UP0, UPT, UR4, 0xf, UPT ;  /* 0x0000000f0400788c */ /* 0x000fe2000bf06070 */
[----:B------:R-:W-:Y:S02]  /*4f50*/  LEA.HI.X R3, R0, UR11, R3, 0x2, P1 ;  /* 0x0000000b00037c11 */ /* 0x000fe400088f1403 */
[----:B------:R-:W-:-:S06]  /*4f60*/  UMOV UR4, URZ ;  /* 0x000000ff00047c82 */ /* 0x000fcc0008000000 */
[----:B------:R-:W-:Y:S05]  /*4f70*/  BRA.U !UP0, `(.L_x_2927) ;  /* 0x00000001086c7547 */ /* 0x000fea000b800000 */
[----:B------:R-:W-:Y:S01]  /*4f80*/  ULOP3.LUT UR4, UR5, 0x7ffffff0, URZ, 0xc0, !UPT ;  /* 0x7ffffff005047892 */ /* 0x000fe2000f8ec0ff */
[----:B------:R-:W-:-:S03]  /*4f90*/  IADD3 R0, PT, PT, R1, 0x20, RZ ;  /* 0x0000002001007810 */ /* 0x000fc60007ffe0ff */
[----:B------:R-:W-:-:S12]  /*4fa0*/  UIADD3 UR7, UPT, UPT, -UR4, URZ, URZ ;  /* 0x000000ff04077290 */ /* 0x000fd8000fffe1ff */
.L_x_2928:
[----:B------:R-:W2:Y:S04]  /*4fb0*/  LDL.128 R4, [R0+-0x20] ;  /* 0xffffe00000047983 */ /* 0x000ea80000100c00 */
[----:B------:R-:W4:Y:S04]  /*4fc0*/  LDL.128 R8, [R0+-0x10] ;  /* 0xfffff00000087983 */ /* 0x000f280000100c00 */
[----:B------:R-:W5:Y:S04]  /*4fd0*/  LDL.128 R12, [R0] ;  /* 0x00000000000c7983 */ /* 0x000f680000100c00 */
[----:B---3--:R-:W3:Y:S04]  /*4fe0*/  LDL.128 R16, [R0+0x10] ;  /* 0x0000100000107983 */ /* 0x008ee80000100c00 */
        /* <DEDUP_REMOVED lines=20> */
.L_x_2927:
        /* <DEDUP_REMOVED lines=17> */
.L_x_2929:
        /* <DEDUP_REMOVED lines=12> */
.L_x_2930:
[----:B------:R-:W-:Y:S05]  /*5300*/  @!P0 EXIT ;  /* 0x000000000000894d */ /* 0x000fea0003800000 */
[----:B------:R-:W-:Y:S02]  /*5310*/  UIMAD UR4, UR4, 0x4, UR12 ;  /* 0x00000004040478a4 */ /* 0x000fe4000f8e020c */
[----:B------:R-:W-:-:S12]  /*5320*/  UIADD3 UR5, UPT, UPT, -UR5, URZ, URZ ;  /* 0x000000ff05057290 */ /* 0x000fd8000fffe1ff */
.L_x_2931:
[----:B012---:R-:W2:Y:S01]  /*5330*/  LDL R5, [UR4] ;  /* 0x00000004ff057983 */ /* 0x007ea20008100800 */
[----:B------:R-:W-:-:S04]  /*5340*/  UIADD3 UR5, UPT, UPT, UR5, 0x1, URZ ;  /* 0x0000000105057890 */ /* 0x000fc8000fffe0ff */
[----:B------:R-:W-:Y:S01]  /*5350*/  UISETP.NE.AND UP0, UPT, UR5, URZ, UPT ;  /* 0x000000ff0500728c */ /* 0x000fe2000bf05270 */
[----:B--2---:R2:W-:Y:S01]  /*5360*/  REDG.E.ADD.F32.FTZ.RN.STRONG.GPU desc[UR8][R2.64], R5 ;  /* 0x00000005020079a6 */ /* 0x0045e2000c12f308 */
[----:B------:R-:W-:-:S07]  /*5370*/  UIADD3 UR4, UPT, UPT, UR4, 0x4, URZ ;  /* 0x0000000404047890 */ /* 0x000fce000fffe0ff */
[----:B------:R-:W-:Y:S05]  /*5380*/  BRA.U UP0, `(.L_x_2931) ;  /* 0xfffffffd00e87547 */ /* 0x000fea000b83ffff */
[----:B------:R-:W-:Y:S05]  /*5390*/  EXIT ;  /* 0x000000000000794d */ /* 0x000fea0003800000 */
.L_x_2932:
        /* <DEDUP_REMOVED lines=14> */
.L_x_3022:


//--------------------- .text._Z13spmm32_full_4PKjPKfPfPKiS5_ii --------------------------
	.section	.text._Z13spmm32_full_4PKjPKfPfPKiS5_ii,"ax",@progbits
	.align	128
        .global         _Z13spmm32_full_4PKjPKfPfPKiS5_ii
        .type           _Z13spmm32_full_4PKjPKfPfPKiS5_ii,@function
        .size           _Z13spmm32_full_4PKjPKfPfPKiS5_ii,(.L_x_3023 - _Z13spmm32_full_4PKjPKfPfPKiS5_ii)
        .other          _Z13spmm32_full_4PKjPKfPfPKiS5_ii,@"STO_CUDA_ENTRY STV_DEFAULT"
_Z13spmm32_full_4PKjPKfPfPKiS5_ii:
.text._Z13spmm32_full_4PKjPKfPfPKiS5_ii:
[----:B------:R-:W0:Y:S01]  /*0000*/  LDC R1, c[0x0][0x37c] ;  /* 0x0000df00ff017b82 */ /* 0x000e220000000800 */
[----:B------:R-:W1:Y:S07]  /*0010*/  S2R R0, SR_CTAID.Z ;  /* 0x0000000000007919 */ /* 0x000e6e0000002700 */
[----:B------:R-:W-:Y:S01]  /*0020*/  S2UR UR4, SR_CTAID.X ;  /* 0x00000000000479c3 */ /* 0x000fe20000002500 */
[----:B------:R-:W2:Y:S01]  /*0030*/  LDCU UR5, c[0x0][0x370] ;  /* 0x00006e00ff0577ac */ /* 0x000ea20008000800 */
[----:B0-----:R-:W-:Y:S01]  /*0040*/  VIADD R1, R1, 0xffffffe0 ;  /* 0xffffffe001017836 */ /* 0x001fe20000000000 */
        /* <DEDUP_REMOVED lines=8> */
[----:B------:R-:W1:Y:S01]  /*00d0*/  LDCU.64 UR6, c[0x0][0x358] ;  /* 0x00006b00ff0677ac */ /* 0x000e620008000a00 */
[----:B------:R-:W2:Y:S06]  /*00e0*/  S2R R7, SR_LANEID ;  /* 0x0000000000077919 */ /* 0x000eac0000000000 */
[----:B------:R-:W3:Y:S01]  /*00f0*/  LDC R6, c[0x0][0x3ac] ;  /* 0x0000eb00ff067b82 */ /* 0x000ee20000000800 */
[----:B0-----:R-:W-:-:S05]  /*0100*/  IMAD.WIDE R8, R3, 0x4, R8 ;  /* 0x0000000403087825 */ /* 0x001fca00078e0208 */
[----:B-1----:R-:W4:Y:S04]  /*0110*/  LDG.E.CONSTANT R5, desc[UR6][R8.64] ;  /* 0x0000000608057981 */ /* 0x002f28000c1e9900 */
[----:B------:R-:W4:Y:S01]  /*0120*/  LDG.E.CONSTANT R0, desc[UR6][R8.64+0x4] ;  /* 0x0000040608007981 */ /* 0x000f22000c1e9900 */
[----:B------:R-:W-:Y:S01]  /*0130*/  IMAD.SHL.U32 R2, R3, 0x20, RZ ;  /* 0x0000002003027824 */ /* 0x000fe200078e00ff */
[----:B------:R-:W-:Y:S02]  /*0140*/  MOV R4, R1 ;  /* 0x0000000100047202 */ /* 0x000fe40000000f00 */
[----:B------:R0:W-:Y:S01]  /*0150*/  STL.64 [R1], RZ ;  /* 0x000000ff01007387 */ /* 0x0001e20000100a00 */
[----:B---3--:R-:W-:-:S03]  /*0160*/  IMAD R3, R2, R6, RZ ;  /* 0x0000000602037224 */ /* 0x008fc600078e02ff */
[----:B------:R0:W-:Y:S04]  /*0170*/  STL.64 [R1+0x8], RZ ;  /* 0x000008ff01007387 */ /* 0x0001e80000100a00 */
[----:B------:R0:W-:Y:S04]  /*0180*/  STL.64 [R1+0x10], RZ ;  /* 0x000010ff01007387 */ /* 0x0001e80000100a00 */
[----:B------:R0:W-:Y:S01]  /*0190*/  STL [R1+0x18], RZ ;  /* 0x000018ff01007387 */ /* 0x0001e20000100800 */
[----:B----4-:R-:W-:-:S05]  /*01a0*/  IMAD.IADD R0, R0, 0x1, -R5 ;  /* 0x0000000100007824 */ /* 0x010fca00078e0a05 */
[----:B------:R-:W-:-:S13]  /*01b0*/  ISETP.GE.AND P0, PT, R0, 0x1, PT ;  /* 0x000000010000780c */ /* 0x000fda0003f06270 */
[----:B0-2---:R-:W-:Y:S05]  /*01c0*/  @!P0 BRA `(.L_x_2933) ;  /* 0x0000002000648947 */ /* 0x005fea0003800000 */
[C---:B------:R-:W-:Y:S01]  /*01d0*/  LOP3.LUT R8, R6.reuse, 0xf, RZ, 0xc0, !PT ;  /* 0x0000000f06087812 */ /* 0x040fe200078ec0ff */
[----:B------:R-:W-:Y:S01]  /*01e0*/  IMAD.MOV.U32 R12, RZ, RZ, RZ ;  /* 0x000000ffff0c7224 */ /* 0x000fe200078e00ff */
[C---:B------:R-:W-:Y:S02]  /*01f0*/  LOP3.LUT R9, R6.reuse, 0x7, RZ, 0xc0, !PT ;  /* 0x0000000706097812 */ /* 0x040fe400078ec0ff */
[C---:B------:R-:W-:Y:S02]  /*0200*/  LOP3.LUT R10, R6.reuse, 0x7ffffff0, RZ, 0xc0, !PT ;  /* 0x7ffffff0060a7812 */ /* 0x040fe400078ec0ff */
[----:B------:R-:W-:-:S07]  /*0210*/  LOP3.LUT R11, R6, 0x3, RZ, 0xc0, !PT ;  /* 0x00000003060b7812 */ /* 0x000fce00078ec0ff */
.L_x_2941:
[----:B0-----:R-:W0:Y:S01]  /*0220*/  LDCU.64 UR4, c[0x0][0x380] ;  /* 0x00007000ff0477ac */ /* 0x001e220008000a00 */
[----:B------:R-:W-:Y:S02]  /*0230*/  IMAD R6, R12, 0x20, R7 ;  /* 0x000000200c067824 */ /* 0x000fe400078e0207 */
[----:B-----5:R-:W-:-:S05]  /*0240*/  IMAD.SHL.U32 R13, R5, 0x20, RZ ;  /* 0x00000020050d7824 */ /* 0x020fca00078e00ff */
[----:B------:R-:W-:-:S04]  /*0250*/  IADD3 R6, P0, PT, R6, R13, RZ ;  /* 0x0000000d06067210 */ /* 0x000fc80007f1e0ff */
[----:B------:R-:W-:Y:S02]  /*0260*/  LEA.HI.X.SX32 R13, R13, RZ, 0x1, P0 ;  /* 0x000000ff0d0d7211 */ /* 0x000fe400000f0eff */
[----:B0-2---:R-:W-:-:S04]  /*0270*/  LEA R14, P0, R6, UR4, 0x2 ;  /* 0x00000004060e7c11 */ /* 0x005fc8000f8010ff */
[----:B------:R-:W-:Y:S02]  /*0280*/  LEA.HI.X R15, R6, UR5, R13, 0x2, P0 ;  /* 0x00000005060f7c11 */ /* 0x000fe400080f140d */
[----:B------:R-:W0:Y:S03]  /*0290*/  LDC R6, c[0x0][0x3ac] ;  /* 0x0000eb00ff067b82 */ /* 0x000e260000000800 */
[----:B-1----:R1:W5:Y:S01]  /*02a0*/  LDG.E.CONSTANT R13, desc[UR6][R14.64] ;  /* 0x000000060e0d7981 */ /* 0x002362000c1e9900 */
[----:B0-----:R-:W-:-:S13]  /*02b0*/  ISETP.GE.AND P0, PT, R6, 0x1, PT ;  /* 0x000000010600780c */ /* 0x001fda0003f06270 */
[----:B-1----:R-:W-:Y:S05]  /*02c0*/  @!P0 BRA `(.L_x_2934) ;  /* 0x0000000800d48947 */ /* 0x002fea0003800000 */
[----:B------:R-:W0:Y:S01]  /*02d0*/  LDC.64 R14, c[0x0][0x3a0] ;  /* 0x0000e800ff0e7b82 */ /* 0x000e220000000a00 */
[----:B------:R-:W-:-:S04]  /*02e0*/  IADD3 R16, P1, PT, R5, R12, RZ ;  /* 0x0000000c05107210 */ /* 0x000fc80007f3e0ff */
[----:B------:R-:W-:Y:S02]  /*02f0*/  LEA.HI.X.SX32 R17, R5, RZ, 0x1, P1 ;  /* 0x000000ff05117211 */ /* 0x000fe400008f0eff */
[----:B0-----:R-:W-:-:S04]  /*0300*/  LEA R14, P1, R16, R14, 0x2 ;  /* 0x0000000e100e7211 */ /* 0x001fc800078210ff */
[----:B------:R-:W-:-:S05]  /*0310*/  LEA.HI.X R15, R16, R15, R17, 0x2, P1 ;  /* 0x0000000f100f7211 */ /* 0x000fca00008f1411 */
[----:B------:R-:W2:Y:S01]  /*0320*/  LDG.E.CONSTANT R14, desc[UR6][R14.64] ;  /* 0x000000060e0e7981 */ /* 0x000ea2000c1e9900 */
[----:B------:R-:W-:Y:S01]  /*0330*/  IADD3 R16, PT, PT, R6, -0x1, RZ ;  /* 0xffffffff06107810 */ /* 0x000fe20007ffe0ff */
[----:B------:R-:W-:-:S03]  /*0340*/  IMAD.MOV.U32 R22, RZ, RZ, RZ ;  /* 0x000000ffff167224 */ /* 0x000fc600078e00ff */
[----:B------:R-:W-:Y:S01]  /*0350*/  ISETP.GE.U32.AND P1, PT, R16, 0xf, PT ;  /* 0x0000000f1000780c */ /* 0x000fe20003f26070 */
[----:B--2---:R-:W-:-:S12]  /*0360*/  IMAD R23, R14, 0x20, R7 ;  /* 0x000000200e177824 */ /* 0x004fd800078e0207 */
[----:B------:R-:W-:Y:S05]  /*0370*/  @!P1 BRA `(.L_x_2935) ;  /* 0x00000004002c9947 */ /* 0x000fea0003800000 */
[----:B------:R-:W0:Y:S01]  /*0380*/  S2UR UR5, SR_CgaCtaId ;  /* 0x00000000000579c3 */ /* 0x000e220000008800 */
[----:B------:R-:W-:Y:S02]  /*0390*/  UMOV UR4, 0x400 ;  /* 0x0000040000047882 */ /* 0x000fe40000000000 */
[----:B0-----:R-:W-:-:S03]  /*03a0*/  ULEA UR5, UR5, UR4, 0x18 ;  /* 0x0000000405057291 */ /* 0x001fc6000f8ec0ff */
[----:B------:R-:W-:-:S09]  /*03b0*/  UMOV UR4, URZ ;  /* 0x000000ff00047c82 */ /* 0x000fd20008000000 */
.L_x_2936:
[----:B0-----:R-:W0:Y:S01]  /*03c0*/  LDC.64 R14, c[0x0][0x388] ;  /* 0x0000e200ff0e7b82 */ /* 0x001e220000000a00 */
[----:B------:R-:W-:-:S04]  /*03d0*/  IMAD R25, R23, R6, UR4 ;  /* 0x0000000417197e24 */ /* 0x000fc8000f8e0206 */
[----:B0-----:R-:W-:-:S05]  /*03e0*/  IMAD.WIDE.U32 R16, R25, 0x4, R14 ;  /* 0x0000000419107825 */ /* 0x001fca00078e000e */
[----:B------:R0:W2:Y:S01]  /*03f0*/  LDG.E.CONSTANT R29, desc[UR6][R16.64] ;  /* 0x00000006101d7981 */ /* 0x0000a2000c1e9900 */
[C---:B------:R-:W-:Y:S01]  /*0400*/  VIADD R19, R25.reuse, 0x1 ;  /* 0x0000000119137836 */ /* 0x040fe20000000000 */
[C---:B------:R-:W-:Y:S01]  /*0410*/  IADD3 R27, PT, PT, R25.reuse, 0x2, RZ ;  /* 0x00000002191b7810 */ /* 0x040fe20007ffe0ff */
[----:B------:R-:W-:Y:S02]  /*0420*/  VIADD R21, R25, 0x3 ;  /* 0x0000000319157836 */ /* 0x000fe40000000000 */
[----:B------:R-:W-:-:S04]  /*0430*/  IMAD.WIDE.U32 R18, R19, 0x4, R14 ;  /* 0x0000000413127825 */ /* 0x000fc800078e000e */
[----:B0-----:R-:W-:Y:S01]  /*0440*/  VIADD R17, R25, 0x4 ;  /* 0x0000000419117836 */ /* 0x001fe20000000000 */
[----:B------:R0:W3:Y:S01]  /*0450*/  LDG.E.CONSTANT R24, desc[UR6][R18.64] ;  /* 0x0000000612187981 */ /* 0x0000e2000c1e9900 */
[----:B------:R-:W-:-:S04]  /*0460*/  IMAD.WIDE.U32 R26, R27, 0x4, R14 ;  /* 0x000000041b1a7825 */ /* 0x000fc800078e000e */
[--C-:B------:R-:W-:Y:S02]  /*0470*/  IMAD.WIDE.U32 R16, R17, 0x4, R14.reuse ;  /* 0x0000000411107825 */ /* 0x100fe400078e000e */
[----:B------:R-:W4:Y:S02]  /*0480*/  LDG.E.CONSTANT R26, desc[UR6][R26.64] ;  /* 0x000000061a1a7981 */ /* 0x000f24000c1e9900 */
[----:B------:R-:W-:-:S04]  /*0490*/  IMAD.WIDE.U32 R20, R21, 0x4, R14 ;  /* 0x0000000415147825 */ /* 0x000fc800078e000e */
[----:B0-----:R-:W-:Y:S01]  /*04a0*/  VIADD R19, R25, 0x5 ;  /* 0x0000000519137836 */ /* 0x001fe20000000000 */
[----:B------:R-:W4:Y:S01]  /*04b0*/  LDG.E.CONSTANT R28, desc[UR6][R20.64] ;  /* 0x00000006141c7981 */ /* 0x000f22000c1e9900 */
[----:B------:R-:W-:-:S03]  /*04c0*/  IMAD R22, R7, R6, UR4 ;  /* 0x0000000407167e24 */ /* 0x000fc6000f8e0206 */
[----:B------:R0:W4:Y:S02]  /*04d0*/  LDG.E.CONSTANT R27, desc[UR6][R16.64] ;  /* 0x00000006101b7981 */ /* 0x000124000c1e9900 */
[----:B0-----:R-:W-:Y:S01]  /*04e0*/  IMAD.WIDE.U32 R16, R19, 0x4, R14 ;  /* 0x0000000413107825 */ /* 0x001fe200078e000e */
[----:B------:R-:W-:-:S05]  /*04f0*/  IADD3 R19, PT, PT, R25, 0x6, RZ ;  /* 0x0000000619137810 */ /* 0x000fca0007ffe0ff */
[----:B------:R-:W-:Y:S01]  /*0500*/  IMAD.WIDE.U32 R18, R19, 0x4, R14 ;  /* 0x0000000413127825 */ /* 0x000fe200078e000e */
[----:B------:R-:W-:-:S05]  /*0510*/  LEA R22, R22, UR5, 0x2 ;  /* 0x0000000516167c11 */ /* 0x000fca000f8e10ff */
[----:B------:R-:W4:Y:S04]  /*0520*/  LDG.E.CONSTANT R19, desc[UR6][R18.64] ;  /* 0x0000000612137981 */ /* 0x000f28000c1e9900 */
[----:B--2---:R0:W-:Y:S04]  /*0530*/  STS [R22], R29 ;  /* 0x0000001d16007388 */ /* 0x0041e80000000800 */
[----:B0-----:R0:W2:Y:S01]  /*0540*/  LDG.E.CONSTANT R29, desc[UR6][R16.64] ;  /* 0x00000006101d7981 */ /* 0x0010a2000c1e9900 */
[----:B------:R-:W-:-:S04]  /*0550*/  VIADD R21, R25, 0x7 ;  /* 0x0000000719157836 */ /* 0x000fc80000000000 */
[----:B------:R-:W-:-:S04]  /*0560*/  IMAD.WIDE.U32 R20, R21, 0x4, R14 ;  /* 0x0000000415147825 */ /* 0x000fc800078e000e */
[----:B0-----:R-:W-:Y:S01]  /*0570*/  VIADD R17, R25, 0x8 ;  /* 0x0000000819117836 */ /* 0x001fe20000000000 */
[----:B---3--:R0:W-:Y:S03]  /*0580*/  STS [R22+0x4], R24 ;  /* 0x0000041816007388 */ /* 0x0081e60000000800 */
[----:B------:R-:W-:Y:S01]  /*0590*/  IMAD.WIDE.U32 R16, R17, 0x4, R14 ;  /* 0x0000000411107825 */ /* 0x000fe200078e000e */
[----:B------:R1:W3:Y:S04]  /*05a0*/  LDG.E.CONSTANT R18, desc[UR6][R20.64] ;  /* 0x0000000614127981 */ /* 0x0002e8000c1e9900 */
[----:B0-----:R0:W3:Y:S01]  /*05b0*/  LDG.E.CONSTANT R24, desc[UR6][R16.64] ;  /* 0x0000000610187981 */ /* 0x0010e2000c1e9900 */
[C---:B-1----:R-:W-:Y:S01]  /*05c0*/  VIADD R21, R25.reuse, 0x9 ;  /* 0x0000000919157836 */ /* 0x042fe20000000000 */
[----:B0-----:R-:W-:-:S03]  /*05d0*/  IADD3 R17, PT, PT, R25, 0xa, RZ ;  /* 0x0000000a19117810 */ /* 0x001fc60007ffe0ff */
[--C-:B------:R-:W-:Y:S01]  /*05e0*/  IMAD.WIDE.U32 R20, R21, 0x4, R14.reuse ;  /* 0x0000000415147825 */ /* 0x100fe200078e000e */
[----:B----4-:R0:W-:Y:S03]  /*05f0*/  STS [R22+0x8], R26 ;  /* 0x0000081a16007388 */ /* 0x0101e60000000800 */
[----:B------:R-:W-:Y:S01]  /*0600*/  IMAD.WIDE.U32 R16, R17, 0x4, R14 ;  /* 0x0000000411107825 */ /* 0x000fe200078e000e */
[----:B------:R1:W-:Y:S04]  /*0610*/  STS [R22+0xc], R28 ;  /* 0x00000c1c16007388 */ /* 0x0003e80000000800 */
[----:B------:R4:W-:Y:S01]  /*0620*/  STS [R22+0x18], R19 ;  /* 0x0000181316007388 */ /* 0x0009e20000000800 */
[----:B0-----:R-:W-:-:S03]  /*0630*/  VIADD R26, R25, 0xb ;  /* 0x0000000b191a7836 */ /* 0x001fc60000000000 */
[----:B-1----:R0:W3:Y:S04]  /*0640*/  LDG.E.CONSTANT R28, desc[UR6][R20.64] ;  /* 0x00000006141c7981 */ /* 0x0020e8000c1e9900 */
[----:B----4-:R1:W4:Y:S01]  /*0650*/  LDG.E.CONSTANT R19, desc[UR6][R16.64] ;  /* 0x0000000610137981 */ /* 0x010322000c1e9900 */
[----:B0-----:R-:W-:-:S04]  /*0660*/  IMAD.WIDE.U32 R20, R26, 0x4, R14 ;  /* 0x000000041a147825 */ /* 0x001fc800078e000e */
[----:B-1----:R-:W-:Y:S01]  /*0670*/  VIADD R17, R25, 0xd ;  /* 0x0000000d19117836 */ /* 0x002fe20000000000 */
[----:B------:R0:W-:Y:S03]  /*0680*/  STS [R22+0x10], R27 ;  /* 0x0000101b16007388 */ /* 0x0001e60000000800 */
[----:B------:R-:W-:Y:S01]  /*0690*/  IMAD.WIDE.U32 R16, R17, 0x4, R14 ;  /* 0x0000000411107825 */ /* 0x000fe200078e000e */
[----:B------:R1:W4:Y:S03]  /*06a0*/  LDG.E.CONSTANT R21, desc[UR6][R20.64] ;  /* 0x0000000614157981 */ /* 0x000326000c1e9900 */
[C---:B0-----:R-:W-:Y:S02]  /*06b0*/  VIADD R27, R25.reuse, 0xc ;  /* 0x0000000c191b7836 */ /* 0x041fe40000000000 */
[----:B-1----:R-:W-:-:S02]  /*06c0*/  VIADD R20, R25, 0xf ;  /* 0x0000000f19147836 */ /* 0x002fc40000000000 */
[----:B------:R-:W-:-:S06]  /*06d0*/  IMAD.WIDE.U32 R26, R27, 0x4, R14 ;  /* 0x000000041b1a7825 */ /* 0x000fcc00078e000e */
[----:B------:R-:W4:Y:S04]  /*06e0*/  LDG.E.CONSTANT R27, desc[UR6][R26.64] ;  /* 0x000000061a1b7981 */ /* 0x000f28000c1e9900 */
[----:B--2---:R0:W-:Y:S02]  /*06f0*/  STS [R22+0x14], R29 ;  /* 0x0000141d16007388 */ /* 0x0041e40000000800 */
[----:B0-----:R-:W-:Y:S02]  /*0700*/  IADD3 R29, PT, PT, R25, 0xe, RZ ;  /* 0x0000000e191d7810 */ /* 0x001fe40007ffe0ff */
[----:B------:R0:W2:Y:S03]  /*0710*/  LDG.E.CONSTANT R25, desc[UR6][R16.64] ;  /* 0x0000000610197981 */ /* 0x0000a6000c1e9900 */
[----:B0-----:R-:W-:-:S04]  /*0720*/  IMAD.WIDE.U32 R16, R29, 0x4, R14 ;  /* 0x000000041d107825 */ /* 0x001fc800078e000e */
[----:B------:R-:W-:Y:S01]  /*0730*/  IMAD.WIDE.U32 R14, R20, 0x4, R14 ;  /* 0x00000004140e7825 */ /* 0x000fe200078e000e */
[----:B------:R-:W2:Y:S05]  /*0740*/  LDG.E.CONSTANT R29, desc[UR6][R16.64] ;  /* 0x00000006101d7981 */ /* 0x000eaa000c1e9900 */
[----:B------:R-:W2:Y:S01]  /*0750*/  LDG.E.CONSTANT R15, desc[UR6][R14.64] ;  /* 0x000000060e0f7981 */ /* 0x000ea2000c1e9900 */
[----:B------:R-:W-:-:S03]  /*0760*/  UIADD3 UR4, UPT, UPT, UR4, 0x10, URZ ;  /* 0x0000001004047890 */ /* 0x000fc6000fffe0ff */
[----:B---3--:R0:W-:Y:S04]  /*0770*/  STS [R22+0x1c], R18 ;  /* 0x00001c1216007388 */ /* 0x0081e80000000800 */
[----:B------:R0:W-:Y:S01]  /*0780*/  STS [R22+0x20], R24 ;  /* 0x0000201816007388 */ /* 0x0001e20000000800 */
[----:B------:R-:W-:-:S03]  /*0790*/  ISETP.NE.AND P1, PT, R10, UR4, PT ;  /* 0x000000040a007c0c */ /* 0x000fc6000bf25270 */
[----:B------:R0:W-:Y:S04]  /*07a0*/  STS [R22+0x24], R28 ;  /* 0x0000241c16007388 */ /* 0x0001e80000000800 */
[----:B----4-:R0:W-:Y:S04]  /*07b0*/  STS [R22+0x28], R19 ;  /* 0x0000281316007388 */ /* 0x0101e80000000800 */
[----:B------:R0:W-:Y:S04]  /*07c0*/  STS [R22+0x2c], R21 ;  /* 0x00002c1516007388 */ /* 0x0001e80000000800 */
[----:B------:R0:W-:Y:S04]  /*07d0*/  STS [R22+0x30], R27 ;  /* 0x0000301b16007388 */ /* 0x0001e80000000800 */
[----:B--2---:R0:W-:Y:S04]  /*07e0*/  STS [R22+0x34], R25 ;  /* 0x0000341916007388 */ /* 0x0041e80000000800 */
[----:B------:R0:W-:Y:S04]  /*07f0*/  STS [R22+0x38], R29 ;  /* 0x0000381d16007388 */ /* 0x0001e80000000800 */
[----:B------:R0:W-:Y:S01]  /*0800*/  STS [R22+0x3c], R15 ;  /* 0x00003c0f16007388 */ /* 0x0001e20000000800 */
[----:B------:R-:W-:Y:S05]  /*0810*/  @P1 BRA `(.L_x_2936) ;  /* 0xfffffff800e81947 */ /* 0x000fea000383ffff */
[----:B0-----:R-:W-:-:S07]  /*0820*/  IMAD.MOV.U32 R22, RZ, RZ, R10 ;  /* 0x000000ffff167224 */ /* 0x001fce00078e000a */
.L_x_2935:
[----:B------:R-:W-:-:S13]  /*0830*/  ISETP.NE.AND P1, PT, R8, RZ, PT ;  /* 0x000000ff0800720c */ /* 0x000fda0003f25270 */
[----:B------:R-:W-:Y:S05]  /*0840*/  @!P1 BRA `(.L_x_2934) ;  /* 0x0000000400749947 */ /* 0x000fea0003800000 */
[----:B------:R-:W-:Y:S01]  /*0850*/  VIADD R14, R8, 0xffffffff ;  /* 0xffffffff080e7836 */ /* 0x000fe20000000000 */
[----:B------:R-:W-:-:S04]  /*0860*/  ISETP.NE.AND P2, PT, R9, RZ, PT ;  /* 0x000000ff0900720c */ /* 0x000fc80003f45270 */
[----:B------:R-:W-:-:S13]  /*0870*/  ISETP.GE.U32.AND P1, PT, R14, 0x7, PT ;  /* 0x000000070e00780c */ /* 0x000fda0003f26070 */
[----:B------:R-:W-:Y:S05]  /*0880*/  @!P1 BRA `(.L_x_2937) ;  /* 0x00000000009c9947 */ /* 0x000fea0003800000 */
[----:B------:R-:W0:Y:S01]  /*0890*/  LDC.64 R14, c[0x0][0x388] ;  /* 0x0000e200ff0e7b82 */ /* 0x000e220000000a00 */
[----:B------:R-:W-:-:S04]  /*08a0*/  IMAD R21, R23, R6, R22 ;  /* 0x0000000617157224 */ /* 0x000fc800078e0216 */
[----:B0-----:R-:W-:-:S05]  /*08b0*/  IMAD.WIDE.U32 R16, R21, 0x4, R14 ;  /* 0x0000000415107825 */ /* 0x001fca00078e000e */
[----:B------:R0:W2:Y:S01]  /*08c0*/  LDG.E.CONSTANT R20, desc[UR6][R16.64] ;  /* 0x0000000610147981 */ /* 0x0000a2000c1e9900 */
[----:B------:R-:W1:Y:S01]  /*08d0*/  S2UR UR5, SR_CgaCtaId ;  /* 0x00000000000579c3 */ /* 0x000e620000008800 */
[C---:B------:R-:W-:Y:S01]  /*08e0*/  IADD3 R29, PT, PT, R21.reuse, 0x1, RZ ;  /* 0x00000001151d7810 */ /* 0x040fe20007ffe0ff */
[----:B------:R-:W-:Y:S01]  /*08f0*/  UMOV UR4, 0x400 ;  /* 0x0000040000047882 */ /* 0x000fe20000000000 */
[----:B------:R-:W-:Y:S02]  /*0900*/  VIADD R19, R21, 0x3 ;  /* 0x0000000315137836 */ /* 0x000fe40000000000 */
[----:B------:R-:W-:Y:S02]  /*0910*/  IMAD R25, R7, R6, R22 ;  /* 0x0000000607197224 */ /* 0x000fe400078e0216 */
[----:B------:R-:W-:-:S04]  /*0920*/  IMAD.WIDE.U32 R28, R29, 0x4, R14 ;  /* 0x000000041d1c7825 */ /* 0x000fc800078e000e */
[----:B0-----:R-:W-:Y:S01]  /*0930*/  VIADD R17, R21, 0x4 ;  /* 0x0000000415117836 */ /* 0x001fe20000000000 */
[----:B------:R0:W3:Y:S01]  /*0940*/  LDG.E.CONSTANT R24, desc[UR6][R28.64] ;  /* 0x000000061c187981 */ /* 0x0000e2000c1e9900 */
[----:B------:R-:W-:-:S04]  /*0950*/  IMAD.WIDE.U32 R18, R19, 0x4, R14 ;  /* 0x0000000413127825 */ /* 0x000fc800078e000e */
[----:B------:R-:W-:Y:S02]  /*0960*/  IMAD.WIDE.U32 R16, R17, 0x4, R14 ;  /* 0x0000000411107825 */ /* 0x000fe400078e000e */
[----:B------:R4:W3:Y:S02]  /*0970*/  LDG.E.CONSTANT R18, desc[UR6][R18.64] ;  /* 0x0000000612127981 */ /* 0x0008e4000c1e9900 */
[C---:B------:R-:W-:Y:S01]  /*0980*/  VIADD R27, R21.reuse, 0x2 ;  /* 0x00000002151b7836 */ /* 0x040fe20000000000 */
[----:B-1----:R-:W-:Y:S01]  /*0990*/  ULEA UR4, UR5, UR4, 0x18 ;  /* 0x0000000405047291 */ /* 0x002fe2000f8ec0ff */
[----:B0-----:R-:W-:Y:S01]  /*09a0*/  IADD3 R29, PT, PT, R21, 0x5, RZ ;  /* 0x00000005151d7810 */ /* 0x001fe20007ffe0ff */
[----:B------:R0:W3:Y:S04]  /*09b0*/  LDG.E.CONSTANT R16, desc[UR6][R16.64] ;  /* 0x0000000610107981 */ /* 0x0000e8000c1e9900 */
[----:B------:R-:W-:Y:S01]  /*09c0*/  LEA R25, R25, UR4, 0x2 ;  /* 0x0000000419197c11 */ /* 0x000fe2000f8e10ff */
[----:B----4-:R-:W-:-:S02]  /*09d0*/  VIADD R19, R21, 0x7 ;  /* 0x0000000715137836 */ /* 0x010fc40000000000 */
[----:B0-----:R-:W-:Y:S02]  /*09e0*/  VIADD R17, R21, 0x6 ;  /* 0x0000000615117836 */ /* 0x001fe40000000000 */
[----:B------:R-:W-:-:S04]  /*09f0*/  IMAD.WIDE.U32 R26, R27, 0x4, R14 ;  /* 0x000000041b1a7825 */ /* 0x000fc800078e000e */
[--C-:B------:R-:W-:Y:S02]  /*0a00*/  IMAD.WIDE.U32 R28, R29, 0x4, R14.reuse ;  /* 0x000000041d1c7825 */ /* 0x100fe400078e000e */
[----:B------:R-:W4:Y:S04]  /*0a10*/  LDG.E.CONSTANT R26, desc[UR6][R26.64] ;  /* 0x000000061a1a7981 */ /* 0x000f28000c1e9900 */
[----:B------:R-:W4:Y:S04]  /*0a20*/  LDG.E.CONSTANT R28, desc[UR6][R28.64] ;  /* 0x000000061c1c7981 */ /* 0x000f28000c1e9900 */
[----:B--2---:R0:W-:Y:S02]  /*0a30*/  STS [R25], R20 ;  /* 0x0000001419007388 */ /* 0x0041e40000000800 */
[----:B0-----:R-:W-:-:S04]  /*0a40*/  IMAD.WIDE.U32 R20, R17, 0x4, R14 ;  /* 0x0000000411147825 */ /* 0x001fc800078e000e */
[----:B------:R-:W-:Y:S02]  /*0a50*/  IMAD.WIDE.U32 R14, R19, 0x4, R14 ;  /* 0x00000004130e7825 */ /* 0x000fe400078e000e */
[----:B------:R-:W2:Y:S04]  /*0a60*/  LDG.E.CONSTANT R20, desc[UR6][R20.64] ;  /* 0x0000000614147981 */ /* 0x000ea8000c1e9900 */
[----:B------:R-:W2:Y:S04]  /*0a70*/  LDG.E.CONSTANT R14, desc[UR6][R14.64] ;  /* 0x000000060e0e7981 */ /* 0x000ea8000c1e9900 */
[----:B---3--:R0:W-:Y:S04]  /*0a80*/  STS [R25+0x4], R24 ;  /* 0x0000041819007388 */ /* 0x0081e80000000800 */
[----:B------:R0:W-:Y:S04]  /*0a90*/  STS [R25+0xc], R18 ;  /* 0x00000c1219007388 */ /* 0x0001e80000000800 */
[----:B------:R0:W-:Y:S04]  /*0aa0*/  STS [R25+0x10], R16 ;  /* 0x0000101019007388 */ /* 0x0001e80000000800 */
[----:B----4-:R0:W-:Y:S04]  /*0ab0*/  STS [R25+0x8], R26 ;  /* 0x0000081a19007388 */ /* 0x0101e80000000800 */
[----:B------:R0:W-:Y:S01]  /*0ac0*/  STS [R25+0x14], R28 ;  /* 0x0000141c19007388 */ /* 0x0001e20000000800 */
[----:B------:R-:W-:-:S03]  /*0ad0*/  VIADD R22, R22, 0x8 ;  /* 0x0000000816167836 */ /* 0x000fc60000000000 */
[----:B--2---:R0:W-:Y:S04]  /*0ae0*/  STS [R25+0x18], R20 ;  /* 0x0000181419007388 */ /* 0x0041e80000000800 */
[----:B------:R0:W-:Y:S02]  /*0af0*/  STS [R25+0x1c], R14 ;  /* 0x00001c0e19007388 */ /* 0x0001e40000000800 */
.L_x_2937:
[----:B------:R-:W-:Y:S05]  /*0b00*/  @!P2 BRA `(.L_x_2934) ;  /* 0x0000000000c4a947 */ /* 0x000fea0003800000 */
[----:B0-----:R-:W-:Y:S02]  /*0b10*/  IADD3 R14, PT, PT, R9, -0x1, RZ ;  /* 0xffffffff090e7810 */ /* 0x001fe40007ffe0ff */
[----:B------:R-:W-:Y:S02]  /*0b20*/  ISETP.NE.AND P2, PT, R11, RZ, PT ;  /* 0x000000ff0b00720c */ /* 0x000fe40003f45270 */
[----:B------:R-:W-:-:S13]  /*0b30*/  ISETP.GE.U32.AND P1, PT, R14, 0x3, PT ;  /* 0x000000030e00780c */ /* 0x000fda0003f26070 */
[----:B------:R-:W-:Y:S05]  /*0b40*/  @!P1 BRA `(.L_x_2938) ;  /* 0x00000000005c9947 */ /* 0x000fea0003800000 */
[----:B------:R-:W0:Y:S01]  /*0b50*/  LDC.64 R14, c[0x0][0x388] ;  /* 0x0000e200ff0e7b82 */ /* 0x000e220000000a00 */
[----:B------:R-:W-:-:S04]  /*0b60*/  IMAD R21, R23, R6, R22 ;  /* 0x0000000617157224 */ /* 0x000fc800078e0216 */
[C---:B------:R-:W-:Y:S02]  /*0b70*/  VIADD R19, R21.reuse, 0x1 ;  /* 0x0000000115137836 */ /* 0x040fe40000000000 */
[C---:B------:R-:W-:Y:S02]  /*0b80*/  VIADD R17, R21.reuse, 0x2 ;  /* 0x0000000215117836 */ /* 0x040fe40000000000 */
[C---:B------:R-:W-:Y:S02]  /*0b90*/  VIADD R25, R21.reuse, 0x3 ;  /* 0x0000000315197836 */ /* 0x040fe40000000000 */
[----:B0-----:R-:W-:-:S04]  /*0ba0*/  IMAD.WIDE.U32 R20, R21, 0x4, R14 ;  /* 0x0000000415147825 */ /* 0x001fc800078e000e */
[--C-:B------:R-:W-:Y:S02]  /*0bb0*/  IMAD.WIDE.U32 R18, R19, 0x4, R14.reuse ;  /* 0x0000000413127825 */ /* 0x100fe400078e000e */
[----:B------:R-:W2:Y:S02]  /*0bc0*/  LDG.E.CONSTANT R20, desc[UR6][R20.64] ;  /* 0x0000000614147981 */ /* 0x000ea4000c1e9900 */
[--C-:B------:R-:W-:Y:S02]  /*0bd0*/  IMAD.WIDE.U32 R16, R17, 0x4, R14.reuse ;  /* 0x0000000411107825 */ /* 0x100fe400078e000e */
[----:B------:R-:W3:Y:S02]  /*0be0*/  LDG.E.CONSTANT R18, desc[UR6][R18.64] ;  /* 0x0000000612127981 */ /* 0x000ee4000c1e9900 */
[----:B------:R-:W-:Y:S02]  /*0bf0*/  IMAD.WIDE.U32 R14, R25, 0x4, R14 ;  /* 0x00000004190e7825 */ /* 0x000fe400078e000e */
[----:B------:R-:W4:Y:S04]  /*0c00*/  LDG.E.CONSTANT R16, desc[UR6][R16.64] ;  /* 0x0000000610107981 */ /* 0x000f28000c1e9900 */
[----:B------:R-:W4:Y:S01]  /*0c10*/  LDG.E.CONSTANT R14, desc[UR6][R14.64] ;  /* 0x000000060e0e7981 */ /* 0x000f22000c1e9900 */
[----:B------:R-:W0:Y:S01]  /*0c20*/  S2UR UR5, SR_CgaCtaId ;  /* 0x00000000000579c3 */ /* 0x000e220000008800 */
[----:B------:R-:W-:Y:S01]  /*0c30*/  UMOV UR4, 0x400 ;  /* 0x0000040000047882 */ /* 0x000fe20000000000 */
[----:B------:R-:W-:Y:S01]  /*0c40*/  IMAD R24, R7, R6, R22 ;  /* 0x0000000607187224 */ /* 0x000fe200078e0216 */
[----:B0-----:R-:W-:-:S06]  /*0c50*/  ULEA UR4, UR5, UR4, 0x18 ;  /* 0x0000000405047291 */ /* 0x001fcc000f8ec0ff */
[----:B------:R-:W-:Y:S02]  /*0c60*/  LEA R25, R24, UR4, 0x2 ;  /* 0x0000000418197c11 */ /* 0x000fe4000f8e10ff */
[----:B------:R-:W-:-:S03]  /*0c70*/  IADD3 R22, PT, PT, R22, 0x4, RZ ;  /* 0x0000000416167810 */ /* 0x000fc60007ffe0ff */
[----:B--2---:R0:W-:Y:S04]  /*0c80*/  STS [R25], R20 ;  /* 0x0000001419007388 */ /* 0x0041e80000000800 */
[----:B---3--:R0:W-:Y:S04]  /*0c90*/  STS [R25+0x4], R18 ;  /* 0x0000041219007388 */ /* 0x0081e80000000800 */
[----:B----4-:R0:W-:Y:S04]  /*0ca0*/  STS [R25+0x8], R16 ;  /* 0x0000081019007388 */ /* 0x0101e80000000800 */
[----:B------:R0:W-:Y:S02]  /*0cb0*/  STS [R25+0xc], R14 ;  /* 0x00000c0e19007388 */ /* 0x0001e40000000800 */
.L_x_2938:
[----:B------:R-:W-:Y:S05]  /*0cc0*/  @!P2 BRA `(.L_x_2934) ;  /* 0x000000000054a947 */ /* 0x000fea0003800000 */
[----:B0-----:R-:W0:Y:S01]  /*0cd0*/  LDC.64 R14, c[0x0][0x388] ;  /* 0x0000e200ff0e7b82 */ /* 0x001e220000000a00 */
[----:B------:R-:W-:-:S04]  /*0ce0*/  IMAD R19, R23, R6, R22 ;  /* 0x0000000617137224 */ /* 0x000fc800078e0216 */
[----:B0-----:R-:W-:-:S06]  /*0cf0*/  IMAD.WIDE.U32 R16, R19, 0x4, R14 ;  /* 0x0000000413107825 */ /* 0x001fcc00078e000e */
[----:B------:R-:W2:Y:S01]  /*0d00*/  LDG.E.CONSTANT R16, desc[UR6][R16.64] ;  /* 0x0000000610107981 */ /* 0x000ea2000c1e9900 */
[----:B------:R-:W0:Y:S01]  /*0d10*/  S2UR UR5, SR_CgaCtaId ;  /* 0x00000000000579c3 */ /* 0x000e220000008800 */
[----:B------:R-:W-:Y:S01]  /*0d20*/  UMOV UR4, 0x400 ;  /* 0x0000040000047882 */ /* 0x000fe20000000000 */
[----:B------:R-:W-:Y:S01]  /*0d30*/  IMAD R18, R7, R6, R22 ;  /* 0x0000000607127224 */ /* 0x000fe200078e0216 */
[----:B------:R-:W-:Y:S01]  /*0d40*/  ISETP.NE.AND P1, PT, R11, 0x1, PT ;  /* 0x000000010b00780c */ /* 0x000fe20003f25270 */
[----:B0-----:R-:W-:-:S06]  /*0d50*/  ULEA UR4, UR5, UR4, 0x18 ;  /* 0x0000000405047291 */ /* 0x001fcc000f8ec0ff */
[----:B------:R-:W-:-:S05]  /*0d60*/  LEA R21, R18, UR4, 0x2 ;  /* 0x0000000412157c11 */ /* 0x000fca000f8e10ff */
[----:B--2---:R1:W-:Y:S01]  /*0d70*/  STS [R21], R16 ;  /* 0x0000001015007388 */ /* 0x0043e20000000800 */
[----:B------:R-:W-:Y:S05]  /*0d80*/  @!P1 BRA `(.L_x_2934) ;  /* 0x0000000000249947 */ /* 0x000fea0003800000 */
[----:B------:R-:W-:Y:S01]  /*0d90*/  ISETP.NE.AND P1, PT, R11, 0x2, PT ;  /* 0x000000020b00780c */ /* 0x000fe20003f25270 */
[----:B------:R-:W-:-:S04]  /*0da0*/  VIADD R17, R19, 0x1 ;  /* 0x0000000113117836 */ /* 0x000fc80000000000 */
[----:B-1----:R-:W-:-:S06]  /*0db0*/  IMAD.WIDE.U32 R16, R17, 0x4, R14 ;  /* 0x0000000411107825 */ /* 0x002fcc00078e000e */
[----:B------:R-:W2:Y:S02]  /*0dc0*/  LDG.E.CONSTANT R16, desc[UR6][R16.64] ;  /* 0x0000000610107981 */ /* 0x000ea4000c1e9900 */
[----:B------:R-:W-:-:S04]  /*0dd0*/  @P1 VIADD R19, R19, 0x2 ;  /* 0x0000000213131836 */ /* 0x000fc80000000000 */
[----:B------:R-:W-:-:S06]  /*0de0*/  @P1 IMAD.WIDE.U32 R14, R19, 0x4, R14 ;  /* 0x00000004130e1825 */ /* 0x000fcc00078e000e */
[----:B------:R-:W3:Y:S04]  /*0df0*/  @P1 LDG.E.CONSTANT R14, desc[UR6][R14.64] ;  /* 0x000000060e0e1981 */ /* 0x000ee8000c1e9900 */
[----:B--2---:R2:W-:Y:S04]  /*0e00*/  STS [R21+0x4], R16 ;  /* 0x0000041015007388 */ /* 0x0045e80000000800 */
[----:B---3--:R2:W-:Y:S02]  /*0e10*/  @P1 STS [R21+0x8], R14 ;  /* 0x0000080e15001388 */ /* 0x0085e40000000800 */
.L_x_2934:
[----:B------:R-:W-:Y:S06]  /*0e20*/  BAR.SYNC.DEFER_BLOCKING 0x0 ;  /* 0x0000000000007b1d */ /* 0x000fec0000010000 */
[----:B------:R-:W-:Y:S05]  /*0e30*/  @!P0 BRA `(.L_x_2939) ;  /* 0x00000014003c8947 */ /* 0x000fea0003800000 */
[----:B------:R-:W3:Y:S01]  /*0e40*/  LDC R6, c[0x0][0x3ac] ;  /* 0x0000eb00ff067b82 */ /* 0x000ee20000000800 */
[----:B-----5:R-:W-:Y:S01]  /*0e50*/  ISETP.GT.AND P0, PT, R13, -0x1, PT ;  /* 0xffffffff0d00780c */ /* 0x020fe20003f04270 */
[----:B------:R-:W-:-:S03]  /*0e60*/  IMAD.MOV.U32 R15, RZ, RZ, RZ ;  /* 0x000000ffff0f7224 */ /* 0x000fc600078e00ff */
[----:B0-----:R-:W-:-:S09]  /*0e70*/  P2R R20, PR, RZ, 0x1 ;  /* 0x00000001ff147803 */ /* 0x001fd20000000000 */
.L_x_2940:
[----:B------:R-:W-:Y:S02]  /*0e80*/  ISETP.NE.AND P0, PT, R20, RZ, PT ;  /* 0x000000ff1400720c */ /* 0x000fe40003f05270 */
[----:B--2---:R-:W-:-:S11]  /*0e90*/  LEA R14, R15, R4, 0x2 ;  /* 0x000000040f0e7211 */ /* 0x004fd600078e10ff */
[----:B------:R-:W2:Y:S01]  /*0ea0*/  @!P0 LDL R17, [R14] ;  /* 0x000000000e118983 */ /* 0x000ea20000100800 */
[----:B-1----:R-:W-:Y:S01]  /*0eb0*/  @!P0 MOV R16, 0x400 ;  /* 0x0000040000108802 */ /* 0x002fe20000000f00 */
[----:B------:R-:W0:Y:S03]  /*0ec0*/  @!P0 S2R R19, SR_CgaCtaId ;  /* 0x0000000000138919 */ /* 0x000e260000008800 */
[----:B0-----:R-:W-:-:S05]  /*0ed0*/  @!P0 LEA R16, R19, R16, 0x18 ;  /* 0x0000001013108211 */ /* 0x001fca00078ec0ff */
[----:B------:R-:W-:-:S06]  /*0ee0*/  @!P0 IMAD R16, R15, 0x4, R16 ;  /* 0x000000040f108824 */ /* 0x000fcc00078e0210 */
[----:B------:R-:W2:Y:S02]  /*0ef0*/  @!P0 LDS R16, [R16] ;  /* 0x0000000010108984 */ /* 0x000ea40000000800 */
[----:B--2---:R-:W-:-:S05]  /*0f00*/  @!P0 FADD R17, R16, R17 ;  /* 0x0000001110118221 */ /* 0x004fca0000000000 */
[----:B------:R-:W-:Y:S01]  /*0f10*/  @!P0 STL [R14], R17 ;  /* 0x000000110e008387 */ /* 0x000fe20000100800 */
[----:B------:R-:W-:-:S13]  /*0f20*/  R2P PR, R13.B3, 0x7f ;  /* 0x0000007f0d007804 */ /* 0x000fda0000003000 */
[----:B------:R-:W2:Y:S01]  /*0f30*/  @P6 LDL R19, [R14] ;  /* 0x000000000e136983 */ /* 0x000ea20000100800 */
[----:B------:R-:W-:Y:S01]  /*0f40*/  @P6 MOV R21, 0x400 ;  /* 0x0000040000156802 */ /* 0x000fe20000000f00 */
[----:B---3--:R-:W-:Y:S01]  /*0f50*/  @P6 IMAD.IADD R18, R15, 0x1, R6 ;  /* 0x000000010f126824 */ /* 0x008fe200078e0206 */
[----:B------:R-:W0:Y:S01]  /*0f60*/  @P5 LDC R16, c[0x0][0x3ac] ;  /* 0x0000eb00ff105b82 */ /* 0x000e220000000800 */
[----:B------:R-:W1:Y:S02]  /*0f70*/  @P6 S2R R22, SR_CgaCtaId ;  /* 0x0000000000166919 */ /* 0x000e640000008800 */
[----:B-1----:R-:W-:-:S05]  /*0f80*/  @P6 LEA R21, R22, R21, 0x18 ;  /* 0x0000001516156211 */ /* 0x002fca00078ec0ff */
[----:B------:R-:W-:-:S06]  /*0f90*/  @P6 IMAD R18, R18, 0x4, R21 ;  /* 0x0000000412126824 */ /* 0x000fcc00078e0215 */
[----:B------:R-:W2:Y:S01]  /*0fa0*/  @P6 LDS R18, [R18] ;  /* 0x0000000012126984 */ /* 0x000ea20000000800 */
[----:B------:R-:W1:Y:S01]  /*0fb0*/  @P5 S2R R22, SR_CgaCtaId ;  /* 0x0000000000165919 */ /* 0x000e620000008800 */
[----:B--2---:R-:W-:Y:S01]  /*0fc0*/  @P6 FADD R19, R18, R19 ;  /* 0x0000001312136221 */ /* 0x004fe20000000000 */
[----:B------:R-:W-:Y:S01]  /*0fd0*/  @P5 MOV R21, 0x400 ;  /* 0x0000040000155802 */ /* 0x000fe20000000f00 */
[----:B------:R-:W2:Y:S03]  /*0fe0*/  @P4 LDC R18, c[0x0][0x3ac] ;  /* 0x0000eb00ff124b82 */ /* 0x000ea60000000800 */
[----:B------:R-:W-:Y:S04]  /*0ff0*/  @P6 STL [R14], R19 ;  /* 0x000000130e006387 */ /* 0x000fe80000100800 */
[----:B------:R-:W3:Y:S01]  /*1000*/  @P5 LDL R17, [R14] ;  /* 0x000000000e115983 */ /* 0x000ee20000100800 */
[----:B-1----:R-:W-:-:S02]  /*1010*/  @P5 LEA R21, R22, R21, 0x18 ;  /* 0x0000001516155211 */ /* 0x002fc400078ec0ff */
[----:B0-----:R-:W-:-:S05]  /*1020*/  @P5 LEA R16, R16, R15, 0x1 ;  /* 0x0000000f10105211 */ /* 0x001fca00078e08ff */
[----:B------:R-:W-:-:S06]  /*1030*/  @P5 IMAD R16, R16, 0x4, R21 ;  /* 0x0000000410105824 */ /* 0x000fcc00078e0215 */
[----:B------:R-:W3:Y:S01]  /*1040*/  @P5 LDS R16, [R16] ;  /* 0x0000000010105984 */ /* 0x000ee20000000800 */
[----:B------:R-:W0:Y:S01]  /*1050*/  @P4 S2R R22, SR_CgaCtaId ;  /* 0x0000000000164919 */ /* 0x000e220000008800 */
[----:B------:R-:W-:Y:S01]  /*1060*/  @P4 MOV R21, 0x400 ;  /* 0x0000040000154802 */ /* 0x000fe20000000f00 */
[----:B--2---:R-:W-:Y:S02]  /*1070*/  @P4 IMAD R18, R18, 0x3, R15 ;  /* 0x0000000312124824 */ /* 0x004fe400078e020f */
[----:B---3--:R-:W-:Y:S01]  /*1080*/  @P5 FADD R17, R16, R17 ;  /* 0x0000001110115221 */ /* 0x008fe20000000000 */
[----:B0-----:R-:W-:Y:S01]  /*1090*/  @P4 LEA R21, R22, R21, 0x18 ;  /* 0x0000001516154211 */ /* 0x001fe200078ec0ff */
[----:B------:R-:W0:Y:S03]  /*10a0*/  @P3 LDC R16, c[0x0][0x3ac] ;  /* 0x0000eb00ff103b82 */ /* 0x000e260000000800 */
[----:B------:R-:W-:Y:S04]  /*10b0*/  @P5 STL [R14], R17 ;  /* 0x000000110e005387 */ /* 0x000fe80000100800 */
[----:B------:R-:W2:Y:S01]  /*10c0*/  @P4 LDL R19, [R14] ;  /* 0x000000000e134983 */ /* 0x000ea20000100800 */
[----:B------:R-:W-:-:S06]  /*10d0*/  @P4 IMAD R18, R18, 0x4, R21 ;  /* 0x0000000412124824 */ /* 0x000fcc00078e0215 */
[----:B------:R-:W2:Y:S01]  /*10e0*/  @P4 LDS R18, [R18] ;  /* 0x0000000012124984 */ /* 0x000ea20000000800 */
[----:B------:R-:W1:Y:S01]  /*10f0*/  @P3 S2R R22, SR_CgaCtaId ;  /* 0x0000000000163919 */ /* 0x000e620000008800 */
[----:B------:R-:W-:Y:S01]  /*1100*/  @P3 MOV R21, 0x400 ;  /* 0x0000040000153802 */ /* 0x000fe20000000f00 */
[----:B0-----:R-:W-:-:S03]  /*1110*/  @P3 IMAD R16, R16, 0x4, R15 ;  /* 0x0000000410103824 */ /* 0x001fc600078e020f */
[----:B-1----:R-:W-:Y:S01]  /*1120*/  @P3 LEA R21, R22, R21, 0x18 ;  /* 0x0000001516153211 */ /* 0x002fe200078ec0ff */
[----:B--2---:R-:W-:-:S03]  /*1130*/  @P4 FADD R19, R18, R19 ;  /* 0x0000001312134221 */ /* 0x004fc60000000000 */
[----:B------:R-:W-:Y:S01]  /*1140*/  @P3 LEA R16, R16, R21, 0x2 ;  /* 0x0000001510103211 */ /* 0x000fe200078e10ff */
[----:B------:R-:W0:Y:S01]  /*1150*/  @P2 S2R R22, SR_CgaCtaId ;  /* 0x0000000000162919 */ /* 0x000e220000008800 */
[----:B------:R-:W1:Y:S01]  /*1160*/  @P2 LDC R18, c[0x0][0x3ac] ;  /* 0x0000eb00ff122b82 */ /* 0x000e620000000800 */
[----:B------:R-:W-:Y:S04]  /*1170*/  @P4 STL [R14], R19 ;  /* 0x000000130e004387 */ /* 0x000fe80000100800 */
[----:B------:R-:W2:Y:S04]  /*1180*/  @P3 LDL R17, [R14] ;  /* 0x000000000e113983 */ /* 0x000ea80000100800 */
[----:B------:R-:W2:Y:S01]  /*1190*/  @P3 LDS R16, [R16] ;  /* 0x0000000010103984 */ /* 0x000ea20000000800 */
[----:B------:R-:W-:Y:S01]  /*11a0*/  @P2 MOV R21, 0x400 ;  /* 0x0000040000152802 */ /* 0x000fe20000000f00 */
[----:B-1----:R-:W-:-:S03]  /*11b0*/  @P2 IMAD R18, R18, 0x5, R15 ;  /* 0x0000000512122824 */ /* 0x002fc600078e020f */
[----:B0-----:R-:W-:-:S05]  /*11c0*/  @P2 LEA R21, R22, R21, 0x18 ;  /* 0x0000001516152211 */ /* 0x001fca00078ec0ff */
[----:B------:R-:W-:-:S06]  /*11d0*/  @P2 IMAD R18, R18, 0x4, R21 ;  /* 0x0000000412122824 */ /* 0x000fcc00078e0215 */
[----:B------:R-:W0:Y:S01]  /*11e0*/  @P2 LDS R18, [R18] ;  /* 0x0000000012122984 */ /* 0x000e220000000800 */
[----:B--2---:R-:W-:Y:S01]  /*11f0*/  @P3 FADD R17, R16, R17 ;  /* 0x0000001110113221 */ /* 0x004fe20000000000 */
[----:B------:R-:W1:Y:S01]  /*1200*/  @P1 S2R R22, SR_CgaCtaId ;  /* 0x0000000000161919 */ /* 0x000e620000008800 */
[----:B------:R-:W2:Y:S03]  /*1210*/  @P1 LDC R16, c[0x0][0x3ac] ;  /* 0x0000eb00ff101b82 */ /* 0x000ea60000000800 */
[----:B------:R3:W-:Y:S04]  /*1220*/  @P3 STL [R14], R17 ;  /* 0x000000110e003387 */ /* 0x0007e80000100800 */
[----:B------:R-:W0:Y:S01]  /*1230*/  @P2 LDL R19, [R14] ;  /* 0x000000000e132983 */ /* 0x000e220000100800 */
[----:B------:R-:W-:Y:S01]  /*1240*/  @P1 MOV R21, 0x400 ;  /* 0x0000040000151802 */ /* 0x000fe20000000f00 */
[----:B--2---:R-:W-:-:S03]  /*1250*/  @P1 IMAD R16, R16, 0x6, R15 ;  /* 0x0000000610101824 */ /* 0x004fc600078e020f */
[----:B-1----:R-:W-:-:S05]  /*1260*/  @P1 LEA R21, R22, R21, 0x18 ;  /* 0x0000001516151211 */ /* 0x002fca00078ec0ff */
[----:B------:R-:W-:-:S06]  /*1270*/  @P1 IMAD R16, R16, 0x4, R21 ;  /* 0x0000000410101824 */ /* 0x000fcc00078e0215 */
[----:B------:R-:W1:Y:S01]  /*1280*/  @P1 LDS R16, [R16] ;  /* 0x0000000010101984 */ /* 0x000e620000000800 */
[----:B0-----:R-:W-:Y:S01]  /*1290*/  @P2 FADD R19, R18, R19 ;  /* 0x0000001312132221 */ /* 0x001fe20000000000 */
[----:B------:R-:W0:Y:S01]  /*12a0*/  @P0 S2R R22, SR_CgaCtaId ;  /* 0x0000000000160919 */ /* 0x000e220000008800 */
[----:B------:R-:W2:Y:S03]  /*12b0*/  @P0 LDC R18, c[0x0][0x3ac] ;  /* 0x0000eb00ff120b82 */ /* 0x000ea60000000800 */
[----:B------:R4:W-:Y:S04]  /*12c0*/  @P2 STL [R14], R19 ;  /* 0x000000130e002387 */ /* 0x0009e80000100800 */
[----:B---3--:R-:W1:Y:S01]  /*12d0*/  @P1 LDL R17, [R14] ;  /* 0x000000000e111983 */ /* 0x008e620000100800 */
[----:B------:R-:W-:Y:S01]  /*12e0*/  @P0 MOV R21, 0x400 ;  /* 0x0000040000150802 */ /* 0x000fe20000000f00 */
[----:B--2---:R-:W-:-:S03]  /*12f0*/  @P0 IMAD R18, R18, 0x7, R15 ;  /* 0x0000000712120824 */ /* 0x004fc600078e020f */
[----:B0-----:R-:W-:-:S05]  /*1300*/  @P0 LEA R21, R22, R21, 0x18 ;  /* 0x0000001516150211 */ /* 0x001fca00078ec0ff */
[----:B------:R-:W-:-:S06]  /*1310*/  @P0 IMAD R18, R18, 0x4, R21 ;  /* 0x0000000412120824 */ /* 0x000fcc00078e0215 */
[----:B------:R-:W0:Y:S01]  /*1320*/  @P0 LDS R18, [R18] ;  /* 0x0000000012120984 */ /* 0x000e220000000800 */
[----:B-1----:R-:W-:-:S05]  /*1330*/  @P1 FADD R17, R16, R17 ;  /* 0x0000001110111221 */ /* 0x002fca0000000000 */
[----:B------:R1:W-:Y:S04]  /*1340*/  @P1 STL [R14], R17 ;  /* 0x000000110e001387 */ /* 0x0003e80000100800 */
[----:B----4-:R-:W0:Y:S01]  /*1350*/  @P0 LDL R19, [R14] ;  /* 0x000000000e130983 */ /* 0x010e220000100800 */
[----:B------:R-:W-:-:S13]  /*1360*/  LOP3.LUT P1, RZ, R13, 0x800000, RZ, 0xc0, !PT ;  /* 0x008000000dff7812 */ /* 0x000fda000782c0ff */
[----:B------:R-:W2:Y:S01]  /*1370*/  @P1 S2R R22, SR_CgaCtaId ;  /* 0x0000000000161919 */ /* 0x000ea20000008800 */
[----:B------:R-:W3:Y:S01]  /*1380*/  @P1 LDC R16, c[0x0][0x3ac] ;  /* 0x0000eb00ff101b82 */ /* 0x000ee20000000800 */
[----:B------:R-:W-:Y:S02]  /*1390*/  @P1 MOV R21, 0x400 ;  /* 0x0000040000151802 */ /* 0x000fe40000000f00 */
[----:B---3--:R-:W-:Y:S01]  /*13a0*/  @P1 LEA R16, R16, R15, 0x3 ;  /* 0x0000000f10101211 */ /* 0x008fe200078e18ff */
[----:B0-----:R-:W-:-:S05]  /*13b0*/  @P0 FADD R19, R18, R19 ;  /* 0x0000001312130221 */ /* 0x001fca0000000000 */
[----:B------:R-:W-:Y:S04]  /*13c0*/  @P0 STL [R14], R19 ;  /* 0x000000130e000387 */ /* 0x000fe80000100800 */
[----:B-1----:R-:W3:Y:S01]  /*13d0*/  @P1 LDL R17, [R14] ;  /* 0x000000000e111983 */ /* 0x002ee20000100800 */
[----:B--2---:R-:W-:-:S05]  /*13e0*/  @P1 LEA R21, R22, R21, 0x18 ;  /* 0x0000001516151211 */ /* 0x004fca00078ec0ff */
[----:B------:R-:W-:-:S06]  /*13f0*/  @P1 IMAD R16, R16, 0x4, R21 ;  /* 0x0000000410101824 */ /* 0x000fcc00078e0215 */
[----:B------:R-:W3:Y:S02]  /*1400*/  @P1 LDS R16, [R16] ;  /* 0x0000000010101984 */ /* 0x000ee40000000800 */
[----:B---3--:R-:W-:-:S05]  /*1410*/  @P1 FADD R17, R16, R17 ;  /* 0x0000001110111221 */ /* 0x008fca0000000000 */
[----:B------:R-:W-:Y:S01]  /*1420*/  @P1 STL [R14], R17 ;  /* 0x000000110e001387 */ /* 0x000fe20000100800 */
[----:B------:R-:W-:-:S13]  /*1430*/  R2P PR, R13.B2, 0x7f ;  /* 0x0000007f0d007804 */ /* 0x000fda0000002000 */
[----:B------:R-:W2:Y:S01]  /*1440*/  @P6 LDL R19, [R14] ;  /* 0x000000000e136983 */ /* 0x000ea20000100800 */
[----:B------:R-:W0:Y:S01]  /*1450*/  @P6 LDC R18, c[0x0][0x3ac] ;  /* 0x0000eb00ff126b82 */ /* 0x000e220000000800 */
[----:B------:R-:W-:Y:S01]  /*1460*/  @P6 MOV R21, 0x400 ;  /* 0x0000040000156802 */ /* 0x000fe20000000f00 */
[----:B------:R-:W1:Y:S06]  /*1470*/  @P6 S2R R22, SR_CgaCtaId ;  /* 0x0000000000166919 */ /* 0x000e6c0000008800 */
[----:B------:R-:W3:Y:S01]  /*1480*/  @P5 LDC R16, c[0x0][0x3ac] ;  /* 0x0000eb00ff105b82 */ /* 0x000ee20000000800 */
[----:B0-----:R-:W-:Y:S01]  /*1490*/  @P6 IMAD R18, R18, 0x9, R15 ;  /* 0x0000000912126824 */ /* 0x001fe200078e020f */
[----:B-1----:R-:W-:-:S05]  /*14a0*/  @P6 LEA R21, R22, R21, 0x18 ;  /* 0x0000001516156211 */ /* 0x002fca00078ec0ff */
[----:B------:R-:W-:-:S06]  /*14b0*/  @P6 IMAD R18, R18, 0x4, R21 ;  /* 0x0000000412126824 */ /* 0x000fcc00078e0215 */
[----:B------:R-:W2:Y:S01]  /*14c0*/  @P6 LDS R18, [R18] ;  /* 0x0000000012126984 */ /* 0x000ea20000000800 */
[----:B------:R-:W0:Y:S01]  /*14d0*/  @P5 S2R R22, SR_CgaCtaId ;  /* 0x0000000000165919 */ /* 0x000e220000008800 */
[----:B--2---:R-:W-:Y:S01]  /*14e0*/  @P6 FADD R19, R18, R19 ;  /* 0x0000001312136221 */ /* 0x004fe20000000000 */
[----:B------:R-:W-:Y:S01]  /*14f0*/  @P5 MOV R21, 0x400 ;  /* 0x0000040000155802 */ /* 0x000fe20000000f00 */
[----:B---3--:R-:W-:Y:S01]  /*1500*/  @P5 IMAD R16, R16, 0xa, R15 ;  /* 0x0000000a10105824 */ /* 0x008fe200078e020f */
[----:B------:R-:W1:Y:S02]  /*1510*/  @P4 LDC R18, c[0x0][0x3ac] ;  /* 0x0000eb00ff124b82 */ /* 0x000e640000000800 */
[----:B------:R-:W-:Y:S04]  /*1520*/  @P6 STL [R14], R19 ;  /* 0x000000130e006387 */ /* 0x000fe80000100800 */
[----:B------:R-:W2:Y:S01]  /*1530*/  @P5 LDL R17, [R14] ;  /* 0x000000000e115983 */ /* 0x000ea20000100800 */
[----:B0-----:R-:W-:-:S05]  /*1540*/  @P5 LEA R21, R22, R21, 0x18 ;  /* 0x0000001516155211 */ /* 0x001fca00078ec0ff */
[----:B------:R-:W-:-:S06]  /*1550*/  @P5 IMAD R16, R16, 0x4, R21 ;  /* 0x0000000410105824 */ /* 0x000fcc00078e0215 */
[----:B------:R-:W2:Y:S01]  /*1560*/  @P5 LDS R16, [R16] ;  /* 0x0000000010105984 */ /* 0x000ea20000000800 */
[----:B------:R-:W0:Y:S01]  /*1570*/  @P4 S2R R22, SR_CgaCtaId ;  /* 0x0000000000164919 */ /* 0x000e220000008800 */
[----:B------:R-:W-:Y:S01]  /*1580*/  @P4 MOV R21, 0x400 ;  /* 0x0000040000154802 */ /* 0x000fe20000000f00 */
[----:B-1----:R-:W-:Y:S02]  /*1590*/  @P4 IMAD R18, R18, 0xb, R15 ;  /* 0x0000000b12124824 */ /* 0x002fe400078e020f */
[----:B--2---:R-:W-:Y:S01]  /*15a0*/  @P5 FADD R17, R16, R17 ;  /* 0x0000001110115221 */ /* 0x004fe20000000000 */
[----:B0-----:R-:W-:Y:S01]  /*15b0*/  @P4 LEA R21, R22, R21, 0x18 ;  /* 0x0000001516154211 */ /* 0x001fe200078ec0ff */
[----:B------:R-:W0:Y:S03]  /*15c0*/  @P3 LDC R16, c[0x0][0x3ac] ;  /* 0x0000eb00ff103b82 */ /* 0x000e260000000800 */
[----:B------:R-:W-:Y:S04]  /*15d0*/  @P5 STL [R14], R17 ;  /* 0x000000110e005387 */ /* 0x000fe80000100800 */
[----:B------:R-:W2:Y:S01]  /*15e0*/  @P4 LDL R19, [R14] ;  /* 0x000000000e134983 */ /* 0x000ea20000100800 */
[----:B------:R-:W-:-:S06]  /*15f0*/  @P4 LEA R18, R18, R21, 0x2 ;  /* 0x0000001512124211 */ /* 0x000fcc00078e10ff */
[----:B------:R-:W2:Y:S01]  /*1600*/  @P4 LDS R18, [R18] ;  /* 0x0000000012124984 */ /* 0x000ea20000000800 */
[----:B------:R-:W1:Y:S01]  /*1610*/  @P3 S2R R22, SR_CgaCtaId ;  /* 0x0000000000163919 */ /* 0x000e620000008800 */
[----:B------:R-:W-:Y:S01]  /*1620*/  @P3 MOV R21, 0x400 ;  /* 0x0000040000153802 */ /* 0x000fe20000000f00 */
[----:B0-----:R-:W-:-:S03]  /*1630*/  @P3 IMAD R16, R16, 0xc, R15 ;  /* 0x0000000c10103824 */ /* 0x001fc600078e020f */
[----:B-1----:R-:W-:Y:S01]  /*1640*/  @P3 LEA R21, R22, R21, 0x18 ;  /* 0x0000001516153211 */ /* 0x002fe200078ec0ff */
[----:B--2---:R-:W-:-:S04]  /*1650*/  @P4 FADD R19, R18, R19 ;  /* 0x0000001312134221 */ /* 0x004fc80000000000 */
[----:B------:R-:W-:Y:S01]  /*1660*/  @P3 IMAD R16, R16, 0x4, R21 ;  /* 0x0000000410103824 */ /* 0x000fe200078e0215 */
        /* <DEDUP_REMOVED lines=27> */
[----:B0-----:R-:W-:-:S04]  /*1820*/  @P0 LEA R21, R22, R21, 0x18 ;  /* 0x0000001516150211 */ /* 0x001fc800078ec0ff */
[----:B------:R-:W-:-:S06]  /*1830*/  @P0 LEA R18, R18, R21, 0x2 ;  /* 0x0000001512120211 */ /* 0x000fcc00078e10ff */
[----:B------:R-:W0:Y:S01]  /*1840*/  @P0 LDS R18, [R18] ;  /* 0x0000000012120984 */ /* 0x000e220000000800 */
[----:B-1----:R-:W-:-:S05]  /*1850*/  @P1 FADD R17, R16, R17 ;  /* 0x0000001110111221 */ /* 0x002fca0000000000 */
[----:B------:R1:W-:Y:S04]  /*1860*/  @P1 STL [R14], R17 ;  /* 0x000000110e001387 */ /* 0x0003e80000100800 */
[----:B----4-:R-:W0:Y:S01]  /*1870*/  @P0 LDL R19, [R14] ;  /* 0x000000000e130983 */ /* 0x010e220000100800 */
[----:B------:R-:W-:-:S13]  /*1880*/  LOP3.LUT P1, RZ, R13, 0x8000, RZ, 0xc0, !PT ;  /* 0x000080000dff7812 */ /* 0x000fda000782c0ff */
[----:B------:R-:W2:Y:S01]  /*1890*/  @P1 S2R R22, SR_CgaCtaId ;  /* 0x0000000000161919 */ /* 0x000ea20000008800 */
[----:B------:R-:W3:Y:S01]  /*18a0*/  @P1 LDC R16, c[0x0][0x3ac] ;  /* 0x0000eb00ff101b82 */ /* 0x000ee20000000800 */
[----:B------:R-:W-:Y:S01]  /*18b0*/  @P1 MOV R21, 0x400 ;  /* 0x0000040000151802 */ /* 0x000fe20000000f00 */
[----:B---3--:R-:W-:Y:S02]  /*18c0*/  @P1 IMAD R16, R16, 0x10, R15 ;  /* 0x0000001010101824 */ /* 0x008fe400078e020f */
        /* <DEDUP_REMOVED lines=25> */
[----:B0-----:R-:W-:-:S04]  /*1a60*/  @P5 LEA R21, R22, R21, 0x18 ;  /* 0x0000001516155211 */ /* 0x001fc800078ec0ff */
[----:B------:R-:W-:-:S06]  /*1a70*/  @P5 LEA R16, R16, R21, 0x2 ;  /* 0x0000001510105211 */ /* 0x000fcc00078e10ff */
        /* <DEDUP_REMOVED lines=34> */
[----:B-1----:R-:W-:-:S04]  /*1ca0*/  @P1 LEA R21, R22, R21, 0x18 ;  /* 0x0000001516151211 */ /* 0x002fc800078ec0ff */
[----:B------:R-:W-:-:S06]  /*1cb0*/  @P1 LEA R16, R16, R21, 0x2 ;  /* 0x0000001510101211 */ /* 0x000fcc00078e10ff */
        /* <DEDUP_REMOVED lines=27> */
[----:B------:R-:W-:-:S13]  /*1e70*/  R2P PR, R13, 0x7e ;  /* 0x0000007e0d007804 */ /* 0x000fda0000000000 */
        /* <DEDUP_REMOVED lines=50> */
[----:B---3--:R-:W-:Y:S01]  /*21a0*/  @P1 MOV R17, 0x400 ;  /* 0x0000040000111802 */ /* 0x008fe20000000f00 */
[----:B--2---:R-:W-:-:S03]  /*21b0*/  @P1 IMAD R16, R16, 0x1e, R15 ;  /* 0x0000001e10101824 */ /* 0x004fc600078e020f */
[----:B-1----:R-:W-:-:S04]  /*21c0*/  @P1 LEA R17, R22, R17, 0x18 ;  /* 0x0000001116111211 */ /* 0x002fc800078ec0ff */
[----:B------:R-:W-:-:S06]  /*21d0*/  @P1 LEA R16, R16, R17, 0x2 ;  /* 0x0000001110101211 */ /* 0x000fcc00078e10ff */
[----:B------:R-:W1:Y:S01]  /*21e0*/  @P1 LDS R16, [R16] ;  /* 0x0000000010101984 */ /* 0x000e620000000800 */
[----:B0-----:R-:W-:-:S05]  /*21f0*/  @P2 FADD R19, R18, R19 ;  /* 0x0000001312132221 */ /* 0x001fca0000000000 */
[----:B------:R0:W-:Y:S04]  /*2200*/  @P2 STL [R14], R19 ;  /* 0x000000130e002387 */ /* 0x0001e80000100800 */
[----:B------:R-:W1:Y:S01]  /*2210*/  @P1 LDL R21, [R14] ;  /* 0x000000000e151983 */ /* 0x000e620000100800 */
[----:B------:R-:W-:-:S04]  /*2220*/  LOP3.LUT R17, R13, 0x1, RZ, 0xc0, !PT ;  /* 0x000000010d117812 */ /* 0x000fc800078ec0ff */
[----:B------:R-:W-:-:S13]  /*2230*/  ISETP.NE.U32.AND P0, PT, R17, 0x1, PT ;  /* 0x000000011100780c */ /* 0x000fda0003f05070 */
[----:B------:R-:W2:Y:S01]  /*2240*/  @!P0 S2R R22, SR_CgaCtaId ;  /* 0x0000000000168919 */ /* 0x000ea20000008800 */
[----:B------:R-:W3:Y:S02]  /*2250*/  @!P0 LDC R18, c[0x0][0x3ac] ;  /* 0x0000eb00ff128b82 */ /* 0x000ee40000000800 */
[----:B---3--:R-:W-:Y:S02]  /*2260*/  @!P0 IMAD R18, R18, 0x1f, R15 ;  /* 0x0000001f12128824 */ /* 0x008fe400078e020f */
[----:B-1----:R-:W-:-:S05]  /*2270*/  @P1 FADD R17, R16, R21 ;  /* 0x0000001510111221 */ /* 0x002fca0000000000 */
[----:B------:R-:W-:Y:S04]  /*2280*/  @P1 STL [R14], R17 ;  /* 0x000000110e001387 */ /* 0x000fe80000100800 */
[----:B0-----:R-:W3:Y:S01]  /*2290*/  @!P0 LDL R19, [R14] ;  /* 0x000000000e138983 */ /* 0x001ee20000100800 */
[----:B------:R-:W-:Y:S01]  /*22a0*/  @!P0 MOV R21, 0x400 ;  /* 0x0000040000158802 */ /* 0x000fe20000000f00 */
[----:B------:R-:W-:-:S03]  /*22b0*/  VIADD R15, R15, 0x1 ;  /* 0x000000010f0f7836 */ /* 0x000fc60000000000 */
[----:B--2---:R-:W-:-:S05]  /*22c0*/  @!P0 LEA R21, R22, R21, 0x18 ;  /* 0x0000001516158211 */ /* 0x004fca00078ec0ff */
[----:B------:R-:W-:-:S06]  /*22d0*/  @!P0 IMAD R18, R18, 0x4, R21 ;  /* 0x0000000412128824 */ /* 0x000fcc00078e0215 */
[----:B------:R-:W3:Y:S02]  /*22e0*/  @!P0 LDS R18, [R18] ;  /* 0x0000000012128984 */ /* 0x000ee40000000800 */
[----:B---3--:R-:W-:-:S05]  /*22f0*/  @!P0 FADD R19, R18, R19 ;  /* 0x0000001312138221 */ /* 0x008fca0000000000 */
[----:B------:R4:W-:Y:S01]  /*2300*/  @!P0 STL [R14], R19 ;  /* 0x000000130e008387 */ /* 0x0009e20000100800 */
[----:B------:R-:W-:-:S13]  /*2310*/  ISETP.NE.AND P0, PT, R15, R6, PT ;  /* 0x000000060f00720c */ /* 0x000fda0003f05270 */
[----:B----4-:R-:W-:Y:S05]  /*2320*/  @P0 BRA `(.L_x_2940) ;  /* 0xffffffe800d40947 */ /* 0x010fea000383ffff */
.L_x_2939:
[----:B------:R-:W-:-:S05]  /*2330*/  VIADD R12, R12, 0x1 ;  /* 0x000000010c0c7836 */ /* 0x000fca0000000000 */
[----:B------:R-:W-:-:S13]  /*2340*/  ISETP.NE.AND P0, PT, R12, R0, PT ;  /* 0x000000000c00720c */ /* 0x000fda0003f05270 */
[----:B------:R-:W-:Y:S05]  /*2350*/  @P0 BRA `(.L_x_2941) ;  /* 0xffffffdc00b00947 */ /* 0x000fea000383ffff */
.L_x_2933:
[----:B------:R-:W-:-:S13]  /*2360*/  ISETP.GE.AND P0, PT, R6, 0x1, PT ;  /* 0x000000010600780c */ /* 0x000fda0003f06270 */
[----:B------:R-:W-:Y:S05]  /*2370*/  @!P0 EXIT ;  /* 0x000000000000894d */ /* 0x000fea0003800000 */
[C---:B------:R-:W-:Y:S01]  /*2380*/  IADD3 R0, PT, PT, R6.reuse, -0x1, RZ ;  /* 0xffffffff06007810 */ /* 0x040fe20007ffe0ff */
[----:B------:R-:W-:Y:S01]  /*2390*/  IMAD.MOV.U32 R5, RZ, RZ, RZ ;  /* 0x000000ffff057224 */ /* 0x000fe200078e00ff */
[----:B------:R-:W-:Y:S02]  /*23a0*/  LOP3.LUT R19, R6, 0xf, RZ, 0xc0, !PT ;  /* 0x0000000f06137812 */ /* 0x000fe400078ec0ff */
[----:B------:R-:W-:Y:S01]  /*23b0*/  ISETP.GE.U32.AND P1, PT, R0, 0xf, PT ;  /* 0x0000000f0000780c */ /* 0x000fe20003f26070 */
[----:B------:R-:W-:Y:S01]  /*23c0*/  IMAD R0, R7, R6, R2 ;  /* 0x0000000607007224 */ /* 0x000fe200078e0202 */
[----:B------:R-:W-:-:S11]  /*23d0*/  ISETP.NE.AND P0, PT, R19, RZ, PT ;  /* 0x000000ff1300720c */ /* 0x000fd60003f05270 */
[----:B------:R-:W-:Y:S05]  /*23e0*/  @!P1 BRA `(.L_x_2942) ;  /* 0x00000008003c9947 */ /* 0x000fea0003800000 */
[----:B------:R-:W-:Y:S01]  /*23f0*/  LOP3.LUT R5, R6, 0x7ffffff0, RZ, 0xc0, !PT ;  /* 0x7ffffff006057812 */ /* 0x000fe200078ec0ff */
[----:B------:R-:W-:Y:S01]  /*2400*/  IMAD.MOV.U32 R17, RZ, RZ, RZ ;  /* 0x000000ffff117224 */ /* 0x000fe200078e00ff */
[----:B------:R-:W3:Y:S06]  /*2410*/  LDCU.64 UR4, c[0x0][0x390] ;  /* 0x00007200ff0477ac */ /* 0x000eec0008000a00 */
.L_x_2943:
[----:B012---:R-:W-:Y:S02]  /*2420*/  IMAD.IADD R16, R0, 0x1, R17 ;  /* 0x0000000100107824 */ /* 0x007fe400078e0211 */
[----:B------:R-:W-:-:S03]  /*2430*/  IMAD R18, R17, 0x4, R4 ;  /* 0x0000000411127824 */ /* 0x000fc600078e0204 */
[----:B------:R-:W-:-:S04]  /*2440*/  IADD3 R8, P1, PT, R3, R16, RZ ;  /* 0x0000001003087210 */ /* 0x000fc80007f3e0ff */
[----:B----4-:R-:W-:Y:S02]  /*2450*/  IADD3.X R9, PT, PT, RZ, RZ, RZ, P1, !PT ;  /* 0x000000ffff097210 */ /* 0x010fe40000ffe4ff */
[----:B---3--:R-:W-:-:S04]  /*2460*/  LEA R14, P1, R8, UR4, 0x2 ;  /* 0x00000004080e7c11 */ /* 0x008fc8000f8210ff */
[----:B------:R-:W-:Y:S02]  /*2470*/  LEA.HI.X R15, R8, UR5, R9, 0x2, P1 ;  /* 0x00000005080f7c11 */ /* 0x000fe400088f1409 */
[----:B------:R-:W2:Y:S04]  /*2480*/  LDL.64 R8, [R18] ;  /* 0x0000000012087983 */ /* 0x000ea80000100a00 */
[----:B-----5:R-:W2:Y:S01]  /*2490*/  LDG.E R13, desc[UR6][R14.64] ;  /* 0x000000060e0d7981 */ /* 0x020ea2000c1e1900 */
[----:B------:R-:W-:-:S05]  /*24a0*/  VIADD R10, R16, 0x1 ;  /* 0x00000001100a7836 */ /* 0x000fca0000000000 */
[----:B------:R-:W-:-:S05]  /*24b0*/  IADD3 R11, P1, PT, R3, R10, RZ ;  /* 0x0000000a030b7210 */ /* 0x000fca0007f3e0ff */
[----:B------:R-:W-:Y:S01]  /*24c0*/  IMAD.X R12, RZ, RZ, RZ, P1 ;  /* 0x000000ffff0c7224 */ /* 0x000fe200008e06ff */
[----:B------:R-:W-:-:S04]  /*24d0*/  LEA R10, P1, R11, UR4, 0x2 ;  /* 0x000000040b0a7c11 */ /* 0x000fc8000f8210ff */
[----:B------:R-:W-:Y:S01]  /*24e0*/  LEA.HI.X R11, R11, UR5, R12, 0x2, P1 ;  /* 0x000000050b0b7c11 */ /* 0x000fe200088f140c */
[----:B--2---:R-:W-:-:S05]  /*24f0*/  FADD R21, R8, R13 ;  /* 0x0000000d08157221 */ /* 0x004fca0000000000 */
[----:B------:R0:W-:Y:S04]  /*2500*/  STG.E desc[UR6][R14.64], R21 ;  /* 0x000000150e007986 */ /* 0x0001e8000c101906 */
[----:B------:R-:W2:Y:S01]  /*2510*/  LDG.E R8, desc[UR6][R10.64] ;  /* 0x000000060a087981 */ /* 0x000ea2000c1e1900 */
[----:B------:R-:W-:-:S04]  /*2520*/  IADD3 R12, PT, PT, R16, 0x2, RZ ;  /* 0x00000002100c7810 */ /* 0x000fc80007ffe0ff */
[----:B------:R-:W-:-:S05]  /*2530*/  IADD3 R13, P1, PT, R3, R12, RZ ;  /* 0x0000000c030d7210 */ /* 0x000fca0007f3e0ff */
[----:B------:R-:W-:Y:S01]  /*2540*/  IMAD.X R20, RZ, RZ, RZ, P1 ;  /* 0x000000ffff147224 */ /* 0x000fe200008e06ff */
[----:B------:R-:W-:-:S04]  /*2550*/  LEA R12, P1, R13, UR4, 0x2 ;  /* 0x000000040d0c7c11 */ /* 0x000fc8000f8210ff */
[----:B------:R-:W-:Y:S01]  /*2560*/  LEA.HI.X R13, R13, UR5, R20, 0x2, P1 ;  /* 0x000000050d0d7c11 */ /* 0x000fe200088f1414 */
[----:B--2---:R-:W-:Y:S02]  /*2570*/  FADD R23, R8, R9 ;  /* 0x0000000908177221 */ /* 0x004fe40000000000 */
[----:B------:R-:W2:Y:S04]  /*2580*/  LDL.64 R8, [R18+0x8] ;  /* 0x0000080012087983 */ /* 0x000ea80000100a00 */
[----:B------:R1:W-:Y:S04]  /*2590*/  STG.E desc[UR6][R10.64], R23 ;  /* 0x000000170a007986 */ /* 0x0003e8000c101906 */
[----:B------:R-:W2:Y:S01]  /*25a0*/  LDG.E R25, desc[UR6][R12.64] ;  /* 0x000000060c197981 */ /* 0x000ea2000c1e1900 */
[----:B0-----:R-:W-:-:S05]  /*25b0*/  VIADD R14, R16, 0x3 ;  /* 0x00000003100e7836 */ /* 0x001fca0000000000 */
        /* <DEDUP_REMOVED lines=9> */
[----:B-1----:R-:W-:Y:S01]  /*2650*/  IMAD.X R11, RZ, RZ, RZ, P1 ;  /* 0x000000ffff0b7224 */ /* 0x002fe200008e06ff */
        /* <DEDUP_REMOVED lines=91> */
[----:B------:R-:W-:-:S05]  /*2c10*/  VIADD R16, R16, 0xf ;  /* 0x0000000f10107836 */ /* 0x000fca0000000000 */
[----:B------:R-:W-:-:S05]  /*2c20*/  IADD3 R16, P1, PT, R3, R16, RZ ;  /* 0x0000001003107210 */ /* 0x000fca0007f3e0ff */
[----:B0-----:R-:W-:Y:S01]  /*2c30*/  IMAD.X R15, RZ, RZ, RZ, P1 ;  /* 0x000000ffff0f7224 */ /* 0x001fe200008e06ff */
[----:B------:R-:W-:-:S04]  /*2c40*/  LEA R14, P1, R16, UR4, 0x2 ;  /* 0x00000004100e7c11 */ /* 0x000fc8000f8210ff */
[----:B------:R-:W-:Y:S01]  /*2c50*/  LEA.HI.X R15, R16, UR5, R15, 0x2, P1 ;  /* 0x00000005100f7c11 */ /* 0x000fe200088f140f */
[----:B--2---:R-:W-:-:S05]  /*2c60*/  FADD R25, R8, R25 ;  /* 0x0000001908197221 */ /* 0x004fca0000000000 */
[----:B------:R4:W-:Y:S04]  /*2c70*/  STG.E desc[UR6][R12.64], R25 ;  /* 0x000000190c007986 */ /* 0x0009e8000c101906 */
[----:B------:R-:W2:Y:S01]  /*2c80*/  LDG.E R8, desc[UR6][R14.64] ;  /* 0x000000060e087981 */ /* 0x000ea2000c1e1900 */
[----:B------:R-:W-:-:S04]  /*2c90*/  IADD3 R17, PT, PT, R17, 0x10, RZ ;  /* 0x0000001011117810 */ /* 0x000fc80007ffe0ff */
[----:B------:R-:W-:Y:S01]  /*2ca0*/  ISETP.NE.AND P1, PT, R17, R5, PT ;  /* 0x000000051100720c */ /* 0x000fe20003f25270 */
[----:B--2---:R-:W-:-:S05]  /*2cb0*/  FADD R9, R8, R9 ;  /* 0x0000000908097221 */ /* 0x004fca0000000000 */
[----:B------:R4:W-:Y:S07]  /*2cc0*/  STG.E desc[UR6][R14.64], R9 ;  /* 0x000000090e007986 */ /* 0x0009ee000c101906 */
[----:B------:R-:W-:Y:S05]  /*2cd0*/  @P1 BRA `(.L_x_2943) ;  /* 0xfffffff400d01947 */ /* 0x000fea000383ffff */
.L_x_2942:
[----:B------:R-:W-:Y:S05]  /*2ce0*/  @!P0 EXIT ;  /* 0x000000000000894d */ /* 0x000fea0003800000 */
[----:B------:R-:W-:Y:S02]  /*2cf0*/  ISETP.GE.U32.AND P1, PT, R19, 0x8, PT ;  /* 0x000000081300780c */ /* 0x000fe40003f26070 */
[----:B0-----:R-:W-:-:S04]  /*2d00*/  LOP3.LUT R18, R6, 0x7, RZ, 0xc0, !PT ;  /* 0x0000000706127812 */ /* 0x001fc800078ec0ff */
[----:B------:R-:W-:-:S07]  /*2d10*/  ISETP.NE.AND P0, PT, R18, RZ, PT ;  /* 0x000000ff1200720c */ /* 0x000fce0003f05270 */
[----:B------:R-:W-:Y:S06]  /*2d20*/  @!P1 BRA `(.L_x_2944) ;  /* 0x00000004001c9947 */ /* 0x000fec0003800000 */
[----:B------:R-:W0:Y:S01]  /*2d30*/  LDCU.64 UR4, c[0x0][0x390] ;  /* 0x00007200ff0477ac */ /* 0x000e220008000a00 */
[----:B-12---:R-:W-:Y:S01]  /*2d40*/  IMAD.IADD R16, R0, 0x1, R5 ;  /* 0x0000000100107824 */ /* 0x006fe200078e0205 */
[----:B------:R-:W-:-:S04]  /*2d50*/  LEA R17, R5, R4, 0x2 ;  /* 0x0000000405117211 */ /* 0x000fc800078e10ff */
[----:B------:R-:W-:Y:S01]  /*2d60*/  IADD3 R8, P1, PT, R3, R16, RZ ;  /* 0x0000001003087210 */ /* 0x000fe20007f3e0ff */
[----:B----4-:R-:W2:Y:S04]  /*2d70*/  LDL.64 R10, [R17] ;  /* 0x00000000110a7983 */ /* 0x010ea80000100a00 */
[----:B------:R-:W-:Y:S01]  /*2d80*/  IMAD.X R9, RZ, RZ, RZ, P1 ;  /* 0x000000ffff097224 */ /* 0x000fe200008e06ff */
[----:B0-----:R-:W-:-:S04]  /*2d90*/  LEA R12, P1, R8, UR4, 0x2 ;  /* 0x00000004080c7c11 */ /* 0x001fc8000f8210ff */
[----:B-----5:R-:W-:-:S05]  /*2da0*/  LEA.HI.X R13, R8, UR5, R9, 0x2, P1 ;  /* 0x00000005080d7c11 */ /* 0x020fca00088f1409 */
[----:B------:R-:W2:Y:S01]  /*2db0*/  LDG.E R9, desc[UR6][R12.64] ;  /* 0x000000060c097981 */ /* 0x000ea2000c1e1900 */
        /* <DEDUP_REMOVED lines=18> */
[----:B------:R-:W-:-:S04]  /*2ee0*/  IADD3 R13, P1, PT, R3, R12, RZ ;  /* 0x0000000c030d7210 */ /* 0x000fc80007f3e0ff */
[----:B------:R-:W-:Y:S02]  /*2ef0*/  IADD3.X R20, PT, PT, RZ, RZ, RZ, P1, !PT ;  /* 0x000000ffff147210 */ /* 0x000fe40000ffe4ff */
[----:B------:R-:W-:-:S04]  /*2f00*/  LEA R12, P1, R13, UR4, 0x2 ;  /* 0x000000040d0c7c11 */ /* 0x000fc8000f8210ff */
[----:B------:R-:W-:Y:S01]  /*2f10*/  LEA.HI.X R13, R13, UR5, R20, 0x2, P1 ;  /* 0x000000050d0d7c11 */ /* 0x000fe200088f1414 */
[----:B--2---:R-:W-:-:S05]  /*2f20*/  FADD R23, R10, R23 ;  /* 0x000000170a177221 */ /* 0x004fca0000000000 */
[----:B------:R0:W-:Y:S04]  /*2f30*/  STG.E desc[UR6][R8.64], R23 ;  /* 0x0000001708007986 */ /* 0x0001e8000c101906 */
[----:B------:R-:W2:Y:S01]  /*2f40*/  LDG.E R10, desc[UR6][R12.64] ;  /* 0x000000060c0a7981 */ /* 0x000ea2000c1e1900 */
[----:B------:R-:W-:-:S05]  /*2f50*/  VIADD R20, R16, 0x4 ;  /* 0x0000000410147836 */ /* 0x000fca0000000000 */
        /* <DEDUP_REMOVED lines=8> */
[----:B0-----:R-:W-:-:S04]  /*2fe0*/  IADD3 R8, PT, PT, R16, 0x5, RZ ;  /* 0x0000000510087810 */ /* 0x001fc80007ffe0ff */
[----:B------:R-:W-:-:S05]  /*2ff0*/  IADD3 R9, P1, PT, R3, R8, RZ ;  /* 0x0000000803097210 */ /* 0x000fca0007f3e0ff */
[----:B------:R-:W-:Y:S01]  /*3000*/  IMAD.X R20, RZ, RZ, RZ, P1 ;  /* 0x000000ffff147224 */ /* 0x000fe200008e06ff */
[----:B------:R-:W-:-:S04]  /*3010*/  LEA R8, P1, R9, UR4, 0x2 ;  /* 0x0000000409087c11 */ /* 0x000fc8000f8210ff */
[----:B------:R-:W-:Y:S01]  /*3020*/  LEA.HI.X R9, R9, UR5, R20, 0x2, P1 ;  /* 0x0000000509097c11 */ /* 0x000fe200088f1414 */
[----:B--2---:R-:W-:-:S05]  /*3030*/  FADD R21, R10, R21 ;  /* 0x000000150a157221 */ /* 0x004fca0000000000 */
[----:B------:R0:W-:Y:S04]  /*3040*/  STG.E desc[UR6][R14.64], R21 ;  /* 0x000000150e007986 */ /* 0x0001e8000c101906 */
[----:B------:R-:W2:Y:S01]  /*3050*/  LDG.E R10, desc[UR6][R8.64] ;  /* 0x00000006080a7981 */ /* 0x000ea2000c1e1900 */
[----:B------:R-:W-:-:S05]  /*3060*/  VIADD R20, R16, 0x6 ;  /* 0x0000000610147836 */ /* 0x000fca0000000000 */
[----:B------:R-:W-:-:S04]  /*3070*/  IADD3 R20, P1, PT, R3, R20, RZ ;  /* 0x0000001403147210 */ /* 0x000fc80007f3e0ff */
[----:B-1----:R-:W-:Y:S02]  /*3080*/  IADD3.X R13, PT, PT, RZ, RZ, RZ, P1, !PT ;  /* 0x000000ffff0d7210 */ /* 0x002fe40000ffe4ff */
        /* <DEDUP_REMOVED lines=14> */
[----:B------:R-:W-:Y:S01]  /*3170*/  IADD3 R5, PT, PT, R5, 0x8, RZ ;  /* 0x0000000805057810 */ /* 0x000fe20007ffe0ff */
[----:B--2---:R-:W-:-:S05]  /*3180*/  FADD R11, R10, R11 ;  /* 0x0000000b0a0b7221 */ /* 0x004fca0000000000 */
[----:B------:R3:W-:Y:S02]  /*3190*/  STG.E desc[UR6][R14.64], R11 ;  /* 0x0000000b0e007986 */ /* 0x0007e4000c101906 */
.L_x_2944:
[----:B------:R-:W-:Y:S05]  /*31a0*/  @!P0 EXIT ;  /* 0x000000000000894d */ /* 0x000fea0003800000 */
[----:B------:R-:W-:Y:S02]  /*31b0*/  ISETP.GE.U32.AND P1, PT, R18, 0x4, PT ;  /* 0x000000041200780c */ /* 0x000fe40003f26070 */
[----:B--234-:R-:W-:-:S04]  /*31c0*/  LOP3.LUT R14, R6, 0x3, RZ, 0xc0, !PT ;  /* 0x00000003060e7812 */ /* 0x01cfc800078ec0ff */
[----:B------:R-:W-:-:S07]  /*31d0*/  ISETP.NE.AND P0, PT, R14, RZ, PT ;  /* 0x000000ff0e00720c */ /* 0x000fce0003f05270 */
[----:B------:R-:W-:Y:S06]  /*31e0*/  @!P1 BRA `(.L_x_2945) ;  /* 0x0000000000949947 */ /* 0x000fec0003800000 */
[----:B------:R-:W1:Y:S01]  /*31f0*/  LDCU.64 UR4, c[0x0][0x390] ;  /* 0x00007200ff0477ac */ /* 0x000e620008000a00 */
[----:B------:R-:W-:Y:S01]  /*3200*/  IMAD.IADD R0, R0, 0x1, R5 ;  /* 0x0000000100007824 */ /* 0x000fe200078e0205 */
[----:B------:R-:W-:-:S04]  /*3210*/  LEA R18, R5, R4, 0x2 ;  /* 0x0000000405127211 */ /* 0x000fc800078e10ff */
[----:B------:R-:W-:Y:S01]  /*3220*/  IADD3 R8, P1, PT, R3, R0, RZ ;  /* 0x0000000003087210 */ /* 0x000fe20007f3e0ff */
[----:B------:R-:W2:Y:S04]  /*3230*/  LDL.64 R10, [R18] ;  /* 0x00000000120a7983 */ /* 0x000ea80000100a00 */
[----:B------:R-:W-:Y:S01]  /*3240*/  IMAD.X R9, RZ, RZ, RZ, P1 ;  /* 0x000000ffff097224 */ /* 0x000fe200008e06ff */
[----:B-1----:R-:W-:-:S04]  /*3250*/  LEA R16, P1, R8, UR4, 0x2 ;  /* 0x0000000408107c11 */ /* 0x002fc8000f8210ff */
[----:B------:R-:W-:-:S05]  /*3260*/  LEA.HI.X R17, R8, UR5, R9, 0x2, P1 ;  /* 0x0000000508117c11 */ /* 0x000fca00088f1409 */
        /* <DEDUP_REMOVED lines=18> */
[----:B------:R-:W-:-:S05]  /*3390*/  VIADD R0, R0, 0x3 ;  /* 0x0000000300007836 */ /* 0x000fca0000000000 */
[----:B------:R-:W-:-:S04]  /*33a0*/  IADD3 R0, P1, PT, R3, R0, RZ ;  /* 0x0000000003007210 */ /* 0x000fc80007f3e0ff */
[----:B0-----:R-:W-:Y:S02]  /*33b0*/  IADD3.X R15, PT, PT, RZ, RZ, RZ, P1, !PT ;  /* 0x000000ffff0f7210 */ /* 0x001fe40000ffe4ff */
[----:B------:R-:W-:-:S04]  /*33c0*/  LEA R16, P1, R0, UR4, 0x2 ;  /* 0x0000000400107c11 */ /* 0x000fc8000f8210ff */
[----:B------:R-:W-:Y:S01]  /*33d0*/  LEA.HI.X R17, R0, UR5, R15, 0x2, P1 ;  /* 0x0000000500117c11 */ /* 0x000fe200088f140f */
[----:B--2---:R-:W-:-:S05]  /*33e0*/  FADD R21, R10, R21 ;  /* 0x000000150a157221 */ /* 0x004fca0000000000 */
[----:B------:R3:W-:Y:S04]  /*33f0*/  STG.E desc[UR6][R12.64], R21 ;  /* 0x000000150c007986 */ /* 0x0007e8000c101906 */
[----:B------:R-:W2:Y:S01]  /*3400*/  LDG.E R0, desc[UR6][R16.64] ;  /* 0x0000000610007981 */ /* 0x000ea2000c1e1900 */
[----:B------:R-:W-:Y:S02]  /*3410*/  VIADD R5, R5, 0x4 ;  /* 0x0000000405057836 */ /* 0x000fe40000000000 */
[----:B--2---:R-:W-:-:S05]  /*3420*/  FADD R11, R0, R11 ;  /* 0x0000000b000b7221 */ /* 0x004fca0000000000 */
[----:B------:R3:W-:Y:S02]  /*3430*/  STG.E desc[UR6][R16.64], R11 ;  /* 0x0000000b10007986 */ /* 0x0007e4000c101906 */
.L_x_2945:
[----:B------:R-:W-:Y:S05]  /*3440*/  @!P0 EXIT ;  /* 0x000000000000894d */ /* 0x000fea0003800000 */
[----:B------:R-:W-:Y:S01]  /*3450*/  IMAD R7, R7, R6, R5 ;  /* 0x0000000607077224 */ /* 0x000fe200078e0205 */
[----:B------:R-:W-:Y:S01]  /*3460*/  IADD3 R14, PT, PT, -R14, RZ, RZ ;  /* 0x000000ff0e0e7210 */ /* 0x000fe20007ffe1ff */
[----:B------:R-:W-:Y:S01]  /*3470*/  IMAD R6, R5, 0x4, R4 ;  /* 0x0000000405067824 */ /* 0x000fe200078e0204 */
[----:B------:R-:W0:Y:S01]  /*3480*/  LDCU.64 UR4, c[0x0][0x390] ;  /* 0x00007200ff0477ac */ /* 0x000e220008000a00 */
[----:B------:R-:W-:-:S07]  /*3490*/  IMAD.IADD R2, R2, 0x1, R7 ;  /* 0x0000000102027824 */ /* 0x000fce00078e0207 */
.L_x_2946:
[----:B------:R-:W-:-:S05]  /*34a0*/  IADD3 R0, P0, PT, R3, R2, RZ ;  /* 0x0000000203007210 */ /* 0x000fca0007f1e0ff */
[----:B--2---:R-:W-:Y:S01]  /*34b0*/  IMAD.X R5, RZ, RZ, RZ, P0 ;  /* 0x000000ffff057224 */ /* 0x004fe200000e06ff */
[----:B0-----:R-:W-:-:S04]  /*34c0*/  LEA R4, P0, R0, UR4, 0x2 ;  /* 0x0000000400047c11 */ /* 0x001fc8000f8010ff */
[----:B------:R-:W-:Y:S02]  /*34d0*/  LEA.HI.X R5, R0, UR5, R5, 0x2, P0 ;  /* 0x0000000500057c11 */ /* 0x000fe400080f1405 */
[----:B------:R0:W2:Y:S04]  /*34e0*/  LDL R0, [R6] ;  /* 0x0000000006007983 */ /* 0x0000a80000100800 */
[----:B------:R-:W2:Y:S01]  /*34f0*/  LDG.E R7, desc[UR6][R4.64] ;  /* 0x0000000604077981 */ /* 0x000ea2000c1e1900 */
[----:B------:R-:W-:Y:S01]  /*3500*/  VIADD R14, R14, 0x1 ;  /* 0x000000010e0e7836 */ /* 0x000fe20000000000 */
[----:B------:R-:W-:Y:S01]  /*3510*/  IADD3 R2, PT, PT, R2, 0x1, RZ ;  /* 0x0000000102027810 */ /* 0x000fe20007ffe0ff */
[----:B0-----:R-:W-:-:S03]  /*3520*/  VIADD R6, R6, 0x4 ;  /* 0x0000000406067836 */ /* 0x001fc60000000000 */
[----:B------:R-:W-:Y:S01]  /*3530*/  ISETP.NE.AND P0, PT, R14, RZ, PT ;  /* 0x000000ff0e00720c */ /* 0x000fe20003f05270 */
[----:B--2---:R-:W-:-:S05]  /*3540*/  FADD R7, R0, R7 ;  /* 0x0000000700077221 */ /* 0x004fca0000000000 */
[----:B------:R2:W-:Y:S07]  /*3550*/  STG.E desc[UR6][R4.64], R7 ;  /* 0x0000000704007986 */ /* 0x0005ee000c101906 */
[----:B------:R-:W-:Y:S05]  /*3560*/  @P0 BRA `(.L_x_2946) ;  /* 0xfffffffc00cc0947 */ /* 0x000fea000383ffff */
[----:B------:R-:W-:Y:S05]  /*3570*/  EXIT ;  /* 0x000000000000794d */ /* 0x000fea0003800000 */
.L_x_2947:
        /* <DEDUP_REMOVED lines=16> */
.L_x_3023:


//--------------------- .text._Z11spmm32_fullPKjPKfPfPKiS5_ii --------------------------
	.section	.text._Z11spmm32_fullPKjPKfPfPKiS5_ii,"ax",@progbits
	.align	128
        .global         _Z11spmm32_fullPKjPKfPfPKiS5_ii
        .type           _Z11spmm32_fullPKjPKfPfPKiS5_ii,@function
        .size           _Z11spmm32_fullPKjPKfPfPKiS5_ii,(.L_x_3024 - _Z11spmm32_fullPKjPKfPfPKiS5_ii)
        .other          _Z11spmm32_fullPKjPKfPfPKiS5_ii,@"STO_CUDA_ENTRY STV_DEFAULT"
_Z11spmm32_fullPKjPKfPfPKiS5_ii:
.text._Z11spmm32_fullPKjPKfPfPKiS5_ii:
        /* <DEDUP_REMOVED lines=14> */
[----:B------:R-:W2:Y:S01]  /*00e0*/  LDCU UR4, c[0x0][0x3ac] ;  /* 0x00007580ff0477ac */ /* 0x000ea20008000800 */
[----:B0-----:R-:W-:-:S05]  /*00f0*/  IMAD.WIDE R2, R5, 0x4, R2 ;  /* 0x0000000405027825 */ /* 0x001fca00078e0202 */
[----:B-1----:R-:W3:Y:S04]  /*0100*/  LDG.E.CONSTANT R10, desc[UR8][R2.64] ;  /* 0x00000008020a7981 */ /* 0x002ee8000c1e9900 */
[----:B------:R0:W3:Y:S01]  /*0110*/  LDG.E.CONSTANT R7, desc[UR8][R2.64+0x4] ;  /* 0x0000040802077981 */ /* 0x0000e2000c1e9900 */
[----:B------:R-:W-:-:S03]  /*0120*/  VIADD R6, R1, 0x20 ;  /* 0x0000002001067836 */ /* 0x000fc60000000000 */
[----:B------:R1:W-:Y:S04]  /*0130*/  STL.128 [R1], RZ ;  /* 0x000000ff01007387 */ /* 0x0003e80000100c00 */
[----:B------:R1:W-:Y:S01]  /*0140*/  STL.128 [R1+0x10], RZ ;  /* 0x000010ff01007387 */ /* 0x0003e20000100c00 */
[----:B0-----:R-:W-:-:S03]  /*0150*/  SHF.L.U32 R3, R5, 0x5, RZ ;  /* 0x0000000505037819 */ /* 0x001fc600000006ff */
[----:B------:R1:W-:Y:S04]  /*0160*/  STL.128 [R1+0x20], RZ ;  /* 0x000020ff01007387 */ /* 0x0003e80000100c00 */
[----:B------:R1:W-:Y:S04]  /*0170*/  STL.128 [R1+0x30], RZ ;  /* 0x000030ff01007387 */ /* 0x0003e80000100c00 */
[----:B------:R1:W-:Y:S04]  /*0180*/  STL.128 [R1+0x40], RZ ;  /* 0x000040ff01007387 */ /* 0x0003e80000100c00 */
[----:B------:R1:W-:Y:S04]  /*0190*/  STL.128 [R1+0x50], RZ ;  /* 0x000050ff01007387 */ /* 0x0003e80000100c00 */
[----:B------:R1:W-:Y:S04]  /*01a0*/  STL.128 [R1+0x60], RZ ;  /* 0x000060ff01007387 */ /* 0x0003e80000100c00 */
[----:B------:R1:W-:Y:S01]  /*01b0*/  STL.128 [R1+0x70], RZ ;  /* 0x000070ff01007387 */ /* 0x0003e20000100c00 */
[----:B------:R-:W0:Y:S03]  /*01c0*/  S2R R0, SR_LANEID ;  /* 0x0000000000007919 */ /* 0x000e260000000000 */
        /* <DEDUP_REMOVED lines=8> */
[----:B---3--:R-:W-:-:S02]  /*0250*/  IMAD.IADD R4, R7, 0x1, -R10 ;  /* 0x0000000107047824 */ /* 0x008fc400078e0a0a */
[----:B------:R-:W-:-:S03]  /*0260*/  IMAD.MOV.U32 R7, RZ, RZ, R1 ;  /* 0x000000ffff077224 */ /* 0x000fc600078e0001 */
[----:B--2---:R-:W-:-:S04]  /*0270*/  VIMNMX R2, PT, PT, R4, UR4, PT ;  /* 0x0000000404027c48 */ /* 0x004fc8000bfe0100 */
[----:B------:R-:W-:Y:S01]  /*0280*/  ISETP.GE.AND P0, PT, R2, 0x1, PT ;  /* 0x000000010200780c */ /* 0x000fe20003f06270 */
[----:B------:R-:W-:-:S12]  /*0290*/  IMAD R2, R3, UR4, RZ ;  /* 0x0000000403027c24 */ /* 0x000fd8000f8e02ff */
[----:B01----:R-:W-:Y:S05]  /*02a0*/  @!P0 BRA `(.L_x_2948) ;  /* 0x0000001400908947 */ /* 0x003fea0003800000 */
[----:B------:R-:W-:Y:S01]  /*02b0*/  HFMA2 R11, -RZ, RZ, 0, 0 ;  /* 0x00000000ff0b7431 */ /* 0x000fe200000001ff */
[----:B------:R-:W-:-:S12]  /*02c0*/  UIADD3 UR6, UPT, UPT, -UR4, URZ, URZ ;  /* 0x000000ff04067290 */ /* 0x000fd8000fffe1ff */
.L_x_2950:
[----:B------:R-:W0:Y:S01]  /*02d0*/  LDCU.64 UR4, c[0x0][0x380] ;  /* 0x00007000ff0477ac */ /* 0x000e220008000a00 */
[----:B------:R-:W-:Y:S02]  /*02e0*/  IMAD R5, R11, 0x20, R0 ;  /* 0x000000200b057824 */ /* 0x000fe400078e0200 */
[----:B------:R-:W-:-:S05]  /*02f0*/  IMAD.SHL.U32 R8, R10, 0x20, RZ ;  /* 0x000000200a087824 */ /* 0x000fca00078e00ff */
[----:B------:R-:W-:-:S04]  /*0300*/  IADD3 R5, P0, PT, R5, R8, RZ ;  /* 0x0000000805057210 */ /* 0x000fc80007f1e0ff */
[----:B------:R-:W-:Y:S02]  /*0310*/  LEA.HI.X.SX32 R8, R8, RZ, 0x1, P0 ;  /* 0x000000ff08087211 */ /* 0x000fe400000f0eff */
[----:B0-----:R-:W-:-:S04]  /*0320*/  LEA R12, P0, R5, UR4, 0x2 ;  /* 0x00000004050c7c11 */ /* 0x001fc8000f8010ff */
[----:B------:R-:W-:Y:S02]  /*0330*/  LEA.HI.X R13, R5, UR5, R8, 0x2, P0 ;  /* 0x00000005050d7c11 */ /* 0x000fe400080f1408 */
[----:B------:R-:W0:Y:S01]  /*0340*/  LDC.64 R8, c[0x0][0x3a0] ;  /* 0x0000e800ff087b82 */ /* 0x000e220000000a00 */
[C---:B------:R-:W-:Y:S02]  /*0350*/  IADD3 R5, P0, PT, R10.reuse, R11, RZ ;  /* 0x0000000b0a057210 */ /* 0x040fe40007f1e0ff */
[----:B------:R-:W-:Y:S01]  /*0360*/  IADD3 R11, PT, PT, R11, 0x1, RZ ;  /* 0x000000010b0b7810 */ /* 0x000fe20007ffe0ff */
[----:B------:R1:W5:Y:S01]  /*0370*/  LDG.E.CONSTANT R12, desc[UR8][R12.64] ;  /* 0x000000080c0c7981 */ /* 0x000362000c1e9900 */
[----:B------:R-:W-:Y:S01]  /*0380*/  LEA.HI.X.SX32 R14, R10, RZ, 0x1, P0 ;  /* 0x000000ff0a0e7211 */ /* 0x000fe200000f0eff */
[----:B------:R-:W-:Y:S01]  /*0390*/  UMOV UR4, URZ ;  /* 0x000000ff00047c82 */ /* 0x000fe20008000000 */
[----:B------:R-:W-:Y:S01]  /*03a0*/  ISETP.NE.AND P2, PT, R11, R4, PT ;  /* 0x000000040b00720c */ /* 0x000fe20003f45270 */
[----:B------:R-:W-:-:S03]  /*03b0*/  UMOV UR5, UR6 ;  /* 0x0000000600057c82 */ /* 0x000fc60008000000 */
[----:B-1----:R-:W-:Y:S02]  /*03c0*/  P2R R13, PR, RZ, 0x4 ;  /* 0x00000004ff0d7803 */ /* 0x002fe40000000000 */
[----:B0-----:R-:W-:-:S04]  /*03d0*/  LEA R8, P1, R5, R8, 0x2 ;  /* 0x0000000805087211 */ /* 0x001fc800078210ff */
[----:B------:R-:W-:Y:S01]  /*03e0*/  LEA.HI.X R9, R5, R9, R14, 0x2, P1 ;  /* 0x0000000905097211 */ /* 0x000fe200008f140e */
[----:B------:R-:W-:-:S08]  /*03f0*/  IMAD.MOV.U32 R5, RZ, RZ, R1 ;  /* 0x000000ffff057224 */ /* 0x000fd000078e0001 */
.L_x_2949:
[----:B-----5:R-:W-:-:S13]  /*0400*/  ISETP.GT.AND P0, PT, R12, -0x1, PT ;  /* 0xffffffff0c00780c */ /* 0x020fda0003f04270 */
[----:B------:R-:W2:Y:S01]  /*0410*/  @!P0 LDG.E.CONSTANT R16, desc[UR8][R8.64] ;  /* 0x0000000808108981 */ /* 0x000ea2000c1e9900 */
[----:B------:R-:W0:Y:S08]  /*0420*/  @!P0 LDC R17, c[0x0][0x3ac] ;  /* 0x0000eb00ff118b82 */ /* 0x000e300000000800 */
[----:B------:R-:W1:Y:S01]  /*0430*/  @!P0 LDC.64 R14, c[0x0][0x388] ;  /* 0x0000e200ff0e8b82 */ /* 0x000e620000000a00 */
[----:B--2---:R-:W-:-:S05]  /*0440*/  @!P0 LEA R16, R16, UR4, 0x5 ;  /* 0x0000000410108c11 */ /* 0x004fca000f8e28ff */
[----:B0-----:R-:W-:-:S04]  /*0450*/  @!P0 IMAD R17, R16, R17, RZ ;  /* 0x0000001110118224 */ /* 0x001fc800078e02ff */
[----:B-1----:R-:W-:Y:S02]  /*0460*/  @!P0 IMAD.WIDE R16, R17, 0x4, R14 ;  /* 0x0000000411108825 */ /* 0x002fe400078e020e */
[----:B------:R-:W2:Y:S04]  /*0470*/  @!P0 LDL R15, [R5] ;  /* 0x00000000050f8983 */ /* 0x000ea80000100800 */
[----:B------:R-:W2:Y:S02]  /*0480*/  @!P0 LDG.E.CONSTANT R16, desc[UR8][R16.64] ;  /* 0x0000000810108981 */ /* 0x000ea4000c1e9900 */
[----:B--2---:R-:W-:-:S05]  /*0490*/  @!P0 FADD R20, R16, R15 ;  /* 0x0000000f10148221 */ /* 0x004fca0000000000 */
[----:B------:R0:W-:Y:S01]  /*04a0*/  @!P0 STL [R5], R20 ;  /* 0x0000001405008387 */ /* 0x0001e20000100800 */
[----:B------:R-:W-:-:S13]  /*04b0*/  R2P PR, R12.B3, 0x7f ;  /* 0x0000007f0c007804 */ /* 0x000fda0000003000 */
[----:B------:R-:W2:Y:S01]  /*04c0*/  @P6 LDG.E.CONSTANT R18, desc[UR8][R8.64] ;  /* 0x0000000808126981 */ /* 0x000ea2000c1e9900 */
[----:B------:R-:W1:Y:S03]  /*04d0*/  @P6 LDC R19, c[0x0][0x3ac] ;  /* 0x0000eb00ff136b82 */ /* 0x000e660000000800 */
[----:B------:R-:W3:Y:S04]  /*04e0*/  @P5 LDG.E.CONSTANT R16, desc[UR8][R8.64] ;  /* 0x0000000808105981 */ /* 0x000ee8000c1e9900 */
[----:B0-----:R-:W4:Y:S01]  /*04f0*/  @P4 LDG.E.CONSTANT R20, desc[UR8][R8.64] ;  /* 0x0000000808144981 */ /* 0x001f22000c1e9900 */
[----:B------:R-:W0:Y:S08]  /*0500*/  @P6 LDC.64 R14, c[0x0][0x388] ;  /* 0x0000e200ff0e6b82 */ /* 0x000e300000000a00 */
[----:B------:R-:W3:Y:S08]  /*0510*/  @P5 LDC R17, c[0x0][0x3ac] ;  /* 0x0000eb00ff115b82 */ /* 0x000ef00000000800 */
[----:B------:R-:W4:Y:S01]  /*0520*/  @P4 LDC R21, c[0x0][0x3ac] ;  /* 0x0000eb00ff154b82 */ /* 0x000f220000000800 */
[----:B--2---:R-:W-:-:S05]  /*0530*/  @P6 LEA R18, R18, UR4, 0x5 ;  /* 0x0000000412126c11 */ /* 0x004fca000f8e28ff */
[----:B-1----:R-:W-:-:S04]  /*0540*/  @P6 IMAD R19, R18, R19, RZ ;  /* 0x0000001312136224 */ /* 0x002fc800078e02ff */
[----:B0-----:R-:W-:Y:S02]  /*0550*/  @P6 IMAD.WIDE R18, R19, 0x4, R14 ;  /* 0x0000000413126825 */ /* 0x001fe400078e020e */
[----:B------:R-:W2:Y:S04]  /*0560*/  @P6 LDL R15, [R5] ;  /* 0x00000000050f6983 */ /* 0x000ea80000100800 */
[----:B------:R-:W2:Y:S01]  /*0570*/  @P6 LDG.E.CONSTANT R18, desc[UR8][R18.64+0x4] ;  /* 0x0000040812126981 */ /* 0x000ea2000c1e9900 */
[----:B---3--:R-:W-:-:S05]  /*0580*/  @P5 LEA R16, R16, UR4, 0x5 ;  /* 0x0000000410105c11 */ /* 0x008fca000f8e28ff */
[----:B------:R-:W-:Y:S02]  /*0590*/  @P5 IMAD R17, R16, R17, RZ ;  /* 0x0000001110115224 */ /* 0x000fe400078e02ff */
[----:B--2---:R-:W-:Y:S02]  /*05a0*/  @P6 FADD R22, R18, R15 ;  /* 0x0000000f12166221 */ /* 0x004fe40000000000 */
[----:B------:R-:W0:Y:S03]  /*05b0*/  @P5 LDC.64 R14, c[0x0][0x388] ;  /* 0x0000e200ff0e5b82 */ /* 0x000e260000000a00 */
[----:B------:R1:W-:Y:S04]  /*05c0*/  @P6 STL [R5], R22 ;  /* 0x0000001605006387 */ /* 0x0003e80000100800 */
[----:B------:R-:W2:Y:S01]  /*05d0*/  @P5 LDL R19, [R5] ;  /* 0x0000000005135983 */ /* 0x000ea20000100800 */
[----:B----4-:R-:W-:Y:S01]  /*05e0*/  @P4 LEA R20, R20, UR4, 0x5 ;  /* 0x0000000414144c11 */ /* 0x010fe2000f8e28ff */
[----:B0-----:R-:W-:-:S02]  /*05f0*/  @P5 IMAD.WIDE R16, R17, 0x4, R14 ;  /* 0x0000000411105825 */ /* 0x001fc400078e020e */
[----:B-1----:R-:W3:Y:S01]  /*0600*/  @P2 LDG.E.CONSTANT R22, desc[UR8][R8.64] ;  /* 0x0000000808162981 */ /* 0x002ee2000c1e9900 */
[----:B------:R-:W0:Y:S03]  /*0610*/  @P4 LDC.64 R14, c[0x0][0x388] ;  /* 0x0000e200ff0e4b82 */ /* 0x000e260000000a00 */
[----:B------:R-:W2:Y:S01]  /*0620*/  @P5 LDG.E.CONSTANT R16, desc[UR8][R16.64+0x8] ;  /* 0x0000080810105981 */ /* 0x000ea2000c1e9900 */
[----:B------:R-:W-:-:S03]  /*0630*/  @P4 IMAD R21, R20, R21, RZ ;  /* 0x0000001514154224 */ /* 0x000fc600078e02ff */
[----:B------:R-:W4:Y:S01]  /*0640*/  @P3 LDG.E.CONSTANT R20, desc[UR8][R8.64] ;  /* 0x0000000808143981 */ /* 0x000f22000c1e9900 */
[----:B0-----:R-:W-:Y:S02]  /*0650*/  @P4 IMAD.WIDE R14, R21, 0x4, R14 ;  /* 0x00000004150e4825 */ /* 0x001fe400078e020e */
[----:B------:R-:W0:Y:S04]  /*0660*/  @P3 LDC R21, c[0x0][0x3ac] ;  /* 0x0000eb00ff153b82 */ /* 0x000e280000000800 */
[----:B------:R-:W3:Y:S01]  /*0670*/  @P4 LDG.E.CONSTANT R14, desc[UR8][R14.64+0xc] ;  /* 0x00000c080e0e4981 */ /* 0x000ee2000c1e9900 */
[----:B--2---:R-:W-:-:S03]  /*0680*/  @P5 FADD R18, R16, R19 ;  /* 0x0000001310125221 */ /* 0x004fc60000000000 */
[----:B------:R-:W1:Y:S02]  /*0690*/  @P3 LDC.64 R16, c[0x0][0x388] ;  /* 0x0000e200ff103b82 */ /* 0x000e640000000a00 */
[----:B------:R2:W-:Y:S04]  /*06a0*/  @P5 STL [R5], R18 ;  /* 0x0000001205005387 */ /* 0x0005e80000100800 */
[----:B------:R-:W3:Y:S01]  /*06b0*/  @P4 LDL R19, [R5] ;  /* 0x0000000005134983 */ /* 0x000ee20000100800 */
[----:B----4-:R-:W-:-:S05]  /*06c0*/  @P3 LEA R20, R20, UR4, 0x5 ;  /* 0x0000000414143c11 */ /* 0x010fca000f8e28ff */
[----:B0-----:R-:W-:-:S04]  /*06d0*/  @P3 IMAD R21, R20, R21, RZ ;  /* 0x0000001514153224 */ /* 0x001fc800078e02ff */
[----:B-1----:R-:W-:Y:S02]  /*06e0*/  @P3 IMAD.WIDE R16, R21, 0x4, R16 ;  /* 0x0000000415103825 */ /* 0x002fe400078e0210 */
[----:B------:R-:W0:Y:S04]  /*06f0*/  @P2 LDC R21, c[0x0][0x3ac] ;  /* 0x0000eb00ff152b82 */ /* 0x000e280000000800 */
[----:B------:R-:W2:Y:S01]  /*0700*/  @P3 LDG.E.CONSTANT R16, desc[UR8][R16.64+0x10] ;  /* 0x0000100810103981 */ /* 0x000ea2000c1e9900 */
[----:B---3--:R-:W-:-:S03]  /*0710*/  @P4 FADD R20, R14, R19 ;  /* 0x000000130e144221 */ /* 0x008fc60000000000 */
[----:B------:R-:W1:Y:S02]  /*0720*/  @P2 LDC.64 R14, c[0x0][0x388] ;  /* 0x0000e200ff0e2b82 */ /* 0x000e640000000a00 */
[----:B------:R3:W-:Y:S04]  /*0730*/  @P4 STL [R5], R20 ;  /* 0x0000001405004387 */ /* 0x0007e80000100800 */
[----:B------:R-:W2:Y:S01]  /*0740*/  @P3 LDL R19, [R5] ;  /* 0x0000000005133983 */ /* 0x000ea20000100800 */
[----:B------:R-:W-:-:S05]  /*0750*/  @P2 LEA R22, R22, UR4, 0x5 ;  /* 0x0000000416162c11 */ /* 0x000fca000f8e28ff */
[----:B0-----:R-:W-:Y:S02]  /*0760*/  @P2 IMAD R21, R22, R21, RZ ;  /* 0x0000001516152224 */ /* 0x001fe400078e02ff */
[----:B------:R-:W4:Y:S02]  /*0770*/  @P1 LDG.E.CONSTANT R22, desc[UR8][R8.64] ;  /* 0x0000000808161981 */ /* 0x000f24000c1e9900 */
[----:B-1----:R-:W-:Y:S02]  /*0780*/  @P2 IMAD.WIDE R14, R21, 0x4, R14 ;  /* 0x00000004150e2825 */ /* 0x002fe400078e020e */
[----:B------:R-:W0:Y:S04]  /*0790*/  @P1 LDC R21, c[0x0][0x3ac] ;  /* 0x0000eb00ff151b82 */ /* 0x000e280000000800 */
[----:B------:R-:W3:Y:S01]  /*07a0*/  @P2 LDG.E.CONSTANT R14, desc[UR8][R14.64+0x14] ;  /* 0x000014080e0e2981 */ /* 0x000ee2000c1e9900 */
[----:B--2---:R-:W-:-:S03]  /*07b0*/  @P3 FADD R18, R16, R19 ;  /* 0x0000001310123221 */ /* 0x004fc60000000000 */
[----:B------:R-:W1:Y:S02]  /*07c0*/  @P1 LDC.64 R16, c[0x0][0x388] ;  /* 0x0000e200ff101b82 */ /* 0x000e640000000a00 */
[----:B------:R2:W-:Y:S04]  /*07d0*/  @P3 STL [R5], R18 ;  /* 0x0000001205003387 */ /* 0x0005e80000100800 */
[----:B------:R-:W3:Y:S01]  /*07e0*/  @P2 LDL R19, [R5] ;  /* 0x0000000005132983 */ /* 0x000ee20000100800 */
[----:B----4-:R-:W-:-:S05]  /*07f0*/  @P1 LEA R22, R22, UR4, 0x5 ;  /* 0x0000000416161c11 */ /* 0x010fca000f8e28ff */
[----:B0-----:R-:W-:Y:S02]  /*0800*/  @P1 IMAD R21, R22, R21, RZ ;  /* 0x0000001516151224 */ /* 0x001fe400078e02ff */
[----:B------:R-:W4:Y:S02]  /*0810*/  @P0 LDG.E.CONSTANT R22, desc[UR8][R8.64] ;  /* 0x0000000808160981 */ /* 0x000f24000c1e9900 */
[----:B-1----:R-:W-:Y:S02]  /*0820*/  @P1 IMAD.WIDE R16, R21, 0x4, R16 ;  /* 0x0000000415101825 */ /* 0x002fe400078e0210 */
[----:B------:R-:W0:Y:S04]  /*0830*/  @P0 LDC R21, c[0x0][0x3ac] ;  /* 0x0000eb00ff150b82 */ /* 0x000e280000000800 */
[----:B------:R-:W2:Y:S01]  /*0840*/  @P1 LDG.E.CONSTANT R16, desc[UR8][R16.64+0x18] ;  /* 0x0000180810101981 */ /* 0x000ea2000c1e9900 */
[----:B---3--:R-:W-:-:S03]  /*0850*/  @P2 FADD R20, R14, R19 ;  /* 0x000000130e142221 */ /* 0x008fc60000000000 */
[----:B------:R-:W1:Y:S02]  /*0860*/  @P0 LDC.64 R14, c[0x0][0x388] ;  /* 0x0000e200ff0e0b82 */ /* 0x000e640000000a00 */
[----:B------:R3:W-:Y:S04]  /*0870*/  @P2 STL [R5], R20 ;  /* 0x0000001405002387 */ /* 0x0007e80000100800 */
[----:B------:R-:W2:Y:S01]  /*0880*/  @P1 LDL R19, [R5] ;  /* 0x0000000005131983 */ /* 0x000ea20000100800 */
[----:B------:R-:W-:Y:S02]  /*0890*/  LOP3.LUT P2, RZ, R12, 0x800000, RZ, 0xc0, !PT ;  /* 0x008000000cff7812 */ /* 0x000fe4000784c0ff */
[----:B----4-:R-:W-:-:S05]  /*08a0*/  @P0 LEA R22, R22, UR4, 0x5 ;  /* 0x0000000416160c11 */ /* 0x010fca000f8e28ff */
[----:B0-----:R-:W-:-:S06]  /*08b0*/  @P0 IMAD R21, R22, R21, RZ ;  /* 0x0000001516150224 */ /* 0x001fcc00078e02ff */
[----:B------:R-:W4:Y:S01]  /*08c0*/  @P2 LDG.E.CONSTANT R22, desc[UR8][R8.64] ;  /* 0x0000000808162981 */ /* 0x000f22000c1e9900 */
        /* <DEDUP_REMOVED lines=9> */
[----:B-1----:R-:W-:-:S06]  /*0960*/  @P2 IMAD.WIDE R16, R21, 0x4, R16 ;  /* 0x0000000415102825 */ /* 0x002fcc00078e0210 */
[----:B------:R-:W2:Y:S01]  /*0970*/  @P2 LDG.E.CONSTANT R16, desc[UR8][R16.64+0x20] ;  /* 0x0000200810102981 */ /* 0x000ea2000c1e9900 */
[----:B---3--:R-:W-:-:S05]  /*0980*/  @P0 FADD R20, R14, R19 ;  /* 0x000000130e140221 */ /* 0x008fca0000000000 */
[----:B------:R-:W-:Y:S04]  /*0990*/  @P0 STL [R5], R20 ;  /* 0x0000001405000387 */ /* 0x000fe80000100800 */
[----:B------:R-:W2:Y:S02]  /*09a0*/  @P2 LDL R15, [R5] ;  /* 0x00000000050f2983 */ /* 0x000ea40000100800 */
[----:B--2---:R-:W-:-:S05]  /*09b0*/  @P2 FADD R18, R16, R15 ;  /* 0x0000000f10122221 */ /* 0x004fca0000000000 */
[----:B------:R0:W-:Y:S01]  /*09c0*/  @P2 STL [R5], R18 ;  /* 0x0000001205002387 */ /* 0x0001e20000100800 */
[----:B------:R-:W-:-:S13]  /*09d0*/  R2P PR, R12.B2, 0x7f ;  /* 0x0000007f0c007804 */ /* 0x000fda0000002000 */
[----:B------:R-:W2:Y:S01]  /*09e0*/  @P6 LDG.E.CONSTANT R19, desc[UR8][R8.64] ;  /* 0x0000000808136981 */ /* 0x000ea2000c1e9900 */
[----:B------:R-:W1:Y:S03]  /*09f0*/  @P6 LDC R22, c[0x0][0x3ac] ;  /* 0x0000eb00ff166b82 */ /* 0x000e660000000800 */
[----:B0-----:R-:W3:Y:S04]  /*0a00*/  @P5 LDG.E.CONSTANT R18, desc[UR8][R8.64] ;  /* 0x0000000808125981 */ /* 0x001ee8000c1e9900 */
[----:B------:R-:W4:Y:S01]  /*0a10*/  @P4 LDG.E.CONSTANT R21, desc[UR8][R8.64] ;  /* 0x0000000808154981 */ /* 0x000f22000c1e9900 */
[----:B------:R-:W0:Y:S01]  /*0a20*/  @P6 LDC.64 R14, c[0x0][0x388] ;  /* 0x0000e200ff0e6b82 */ /* 0x000e220000000a00 */
[----:B--2---:R-:W-:-:S05]  /*0a30*/  @P6 LEA R19, R19, UR4, 0x5 ;  /* 0x0000000413136c11 */ /* 0x004fca000f8e28ff */
[----:B-1----:R-:W-:Y:S01]  /*0a40*/  @P6 IMAD R19, R19, R22, RZ ;  /* 0x0000001613136224 */ /* 0x002fe200078e02ff */
[----:B---3--:R-:W-:Y:S01]  /*0a50*/  @P5 LEA R18, R18, UR4, 0x5 ;  /* 0x0000000412125c11 */ /* 0x008fe2000f8e28ff */
[----:B------:R-:W2:Y:S02]  /*0a60*/  @P3 LDG.E.CONSTANT R22, desc[UR8][R8.64] ;  /* 0x0000000808163981 */ /* 0x000ea4000c1e9900 */
[----:B0-----:R-:W-:Y:S02]  /*0a70*/  @P6 IMAD.WIDE R16, R19, 0x4, R14 ;  /* 0x0000000413106825 */ /* 0x001fe400078e020e */
[----:B------:R-:W3:Y:S01]  /*0a80*/  @P6 LDL R15, [R5] ;  /* 0x00000000050f6983 */ /* 0x000ee20000100800 */
[----:B------:R-:W0:Y:S03]  /*0a90*/  @P5 LDC R19, c[0x0][0x3ac] ;  /* 0x0000eb00ff135b82 */ /* 0x000e260000000800 */
[----:B------:R-:W3:Y:S01]  /*0aa0*/  @P6 LDG.E.CONSTANT R16, desc[UR8][R16.64+0x24] ;  /* 0x0000240810106981 */ /* 0x000ee2000c1e9900 */
[----:B0-----:R-:W-:-:S02]  /*0ab0*/  @P5 IMAD R19, R18, R19, RZ ;  /* 0x0000001312135224 */ /* 0x001fc400078e02ff */
[----:B---3--:R-:W-:Y:S02]  /*0ac0*/  @P6 FADD R20, R16, R15 ;  /* 0x0000000f10146221 */ /* 0x008fe40000000000 */
[----:B------:R-:W0:Y:S03]  /*0ad0*/  @P5 LDC.64 R14, c[0x0][0x388] ;  /* 0x0000e200ff0e5b82 */ /* 0x000e260000000a00 */
[----:B------:R1:W-:Y:S04]  /*0ae0*/  @P6 STL [R5], R20 ;  /* 0x0000001405006387 */ /* 0x0003e80000100800 */
[----:B------:R-:W1:Y:S01]  /*0af0*/  @P5 LDL R17, [R5] ;  /* 0x0000000005115983 */ /* 0x000e620000100800 */
[----:B------:R-:W3:Y:S01]  /*0b00*/  @P4 LDC R16, c[0x0][0x3ac] ;  /* 0x0000eb00ff104b82 */ /* 0x000ee20000000800 */
[----:B0-----:R-:W-:-:S07]  /*0b10*/  @P5 IMAD.WIDE R18, R19, 0x4, R14 ;  /* 0x0000000413125825 */ /* 0x001fce00078e020e */
[----:B------:R-:W0:Y:S01]  /*0b20*/  @P4 LDC.64 R14, c[0x0][0x388] ;  /* 0x0000e200ff0e4b82 */ /* 0x000e220000000a00 */
[----:B------:R-:W1:Y:S01]  /*0b30*/  @P5 LDG.E.CONSTANT R18, desc[UR8][R18.64+0x28] ;  /* 0x0000280812125981 */ /* 0x000e62000c1e9900 */
[----:B----4-:R-:W-:-:S05]  /*0b40*/  @P4 LEA R21, R21, UR4, 0x5 ;  /* 0x0000000415154c11 */ /* 0x010fca000f8e28ff */
[----:B---3--:R-:W-:-:S04]  /*0b50*/  @P4 IMAD R21, R21, R16, RZ ;  /* 0x0000001015154224 */ /* 0x008fc800078e02ff */
[----:B0-----:R-:W-:Y:S02]  /*0b60*/  @P4 IMAD.WIDE R14, R21, 0x4, R14 ;  /* 0x00000004150e4825 */ /* 0x001fe400078e020e */
[----:B------:R-:W0:Y:S04]  /*0b70*/  @P3 LDC R21, c[0x0][0x3ac] ;  /* 0x0000eb00ff153b82 */ /* 0x000e280000000800 */
[----:B------:R-:W3:Y:S01]  /*0b80*/  @P4 LDG.E.CONSTANT R14, desc[UR8][R14.64+0x2c] ;  /* 0x00002c080e0e4981 */ /* 0x000ee2000c1e9900 */
[----:B-1----:R-:W-:-:S03]  /*0b90*/  @P5 FADD R20, R18, R17 ;  /* 0x0000001112145221 */ /* 0x002fc60000000000 */
[----:B------:R-:W1:Y:S02]  /*0ba0*/  @P3 LDC.64 R16, c[0x0][0x388] ;  /* 0x0000e200ff103b82 */ /* 0x000e640000000a00 */
[----:B------:R4:W-:Y:S04]  /*0bb0*/  @P5 STL [R5], R20 ;  /* 0x0000001405005387 */ /* 0x0009e80000100800 */
[----:B------:R-:W3:Y:S01]  /*0bc0*/  @P4 LDL R19, [R5] ;  /* 0x0000000005134983 */ /* 0x000ee20000100800 */
[----:B--2---:R-:W-:-:S05]  /*0bd0*/  @P3 LEA R22, R22, UR4, 0x5 ;  /* 0x0000000416163c11 */ /* 0x004fca000f8e28ff */
[----:B0-----:R-:W-:Y:S02]  /*0be0*/  @P3 IMAD R21, R22, R21, RZ ;  /* 0x0000001516153224 */ /* 0x001fe400078e02ff */
[----:B------:R-:W2:Y:S02]  /*0bf0*/  @P2 LDG.E.CONSTANT R22, desc[UR8][R8.64] ;  /* 0x0000000808162981 */ /* 0x000ea4000c1e9900 */
[----:B-1----:R-:W-:Y:S02]  /*0c00*/  @P3 IMAD.WIDE R16, R21, 0x4, R16 ;  /* 0x0000000415103825 */ /* 0x002fe400078e0210 */
[----:B------:R-:W0:Y:S04]  /*0c10*/  @P2 LDC R21, c[0x0][0x3ac] ;  /* 0x0000eb00ff152b82 */ /* 0x000e280000000800 */
[----:B------:R-:W4:Y:S01]  /*0c20*/  @P3 LDG.E.CONSTANT R16, desc[UR8][R16.64+0x30] ;  /* 0x0000300810103981 */ /* 0x000f22000c1e9900 */
[----:B---3--:R-:W-:-:S03]  /*0c30*/  @P4 FADD R18, R14, R19 ;  /* 0x000000130e124221 */ /* 0x008fc60000000000 */
[----:B------:R-:W1:Y:S02]  /*0c40*/  @P2 LDC.64 R14, c[0x0][0x388] ;  /* 0x0000e200ff0e2b82 */ /* 0x000e640000000a00 */
[----:B------:R3:W-:Y:S04]  /*0c50*/  @P4 STL [R5], R18 ;  /* 0x0000001205004387 */ /* 0x0007e80000100800 */
[----:B------:R-:W4:Y:S01]  /*0c60*/  @P3 LDL R19, [R5] ;  /* 0x0000000005133983 */ /* 0x000f220000100800 */
[----:B--2---:R-:W-:-:S05]  /*0c70*/  @P2 LEA R22, R22, UR4, 0x5 ;  /* 0x0000000416162c11 */ /* 0x004fca000f8e28ff */
[----:B0-----:R-:W-:Y:S02]  /*0c80*/  @P2 IMAD R21, R22, R21, RZ ;  /* 0x0000001516152224 */ /* 0x001fe400078e02ff */
[----:B------:R-:W2:Y:S02]  /*0c90*/  @P1 LDG.E.CONSTANT R22, desc[UR8][R8.64] ;  /* 0x0000000808161981 */ /* 0x000ea4000c1e9900 */
[----:B-1----:R-:W-:Y:S02]  /*0ca0*/  @P2 IMAD.WIDE R14, R21, 0x4, R14 ;  /* 0x00000004150e2825 */ /* 0x002fe400078e020e */
[----:B------:R-:W0:Y:S04]  /*0cb0*/  @P1 LDC R21, c[0x0][0x3ac] ;  /* 0x0000eb00ff151b82 */ /* 0x000e280000000800 */
[----:B------:R-:W3:Y:S01]  /*0cc0*/  @P2 LDG.E.CONSTANT R14, desc[UR8][R14.64+0x34] ;  /* 0x000034080e0e2981 */ /* 0x000ee2000c1e9900 */
[----:B----4-:R-:W-:-:S03]  /*0cd0*/  @P3 FADD R20, R16, R19 ;  /* 0x0000001310143221 */ /* 0x010fc60000000000 */
        /* <DEDUP_REMOVED lines=13> */
[----:B------:R-:W-:Y:S02]  /*0db0*/  LOP3.LUT P2, RZ, R12, 0x8000, RZ, 0xc0, !PT ;  /* 0x000080000cff7812 */ /* 0x000fe4000784c0ff */
[----:B--2---:R-:W-:-:S05]  /*0dc0*/  @P0 LEA R22, R22, UR4, 0x5 ;  /* 0x0000000416160c11 */ /* 0x004fca000f8e28ff */
[----:B0-----:R-:W-:-:S06]  /*0dd0*/  @P0 IMAD R21, R22, R21, RZ ;  /* 0x0000001516150224 */ /* 0x001fcc00078e02ff */
[----:B------:R-:W2:Y:S01]  /*0de0*/  @P2 LDG.E.CONSTANT R22, desc[UR8][R8.64] ;  /* 0x0000000808162981 */ /* 0x000ea2000c1e9900 */
        /* <DEDUP_REMOVED lines=8> */
[----:B0-----:R-:W-:-:S04]  /*0e70*/  @P2 IMAD R21, R22, R21, RZ ;  /* 0x0000001516152224 */ /* 0x001fc800078e02ff */
[----:B-1----:R-:W-:-:S06]  /*0e80*/  @P2 IMAD.WIDE R16, R21, 0x4, R16 ;  /* 0x0000000415102825 */ /* 0x002fcc00078e0210 */
[----:B------:R-:W4:Y:S01]  /*0e90*/  @P2 LDG.E.CONSTANT R16, desc[UR8][R16.64+0x40] ;  /* 0x0000400810102981 */ /* 0x000f22000c1e9900 */
[----:B---3--:R-:W-:-:S05]  /*0ea0*/  @P0 FADD R18, R14, R19 ;  /* 0x000000130e120221 */ /* 0x008fca0000000000 */
[----:B------:R0:W-:Y:S04]  /*0eb0*/  @P0 STL [R5], R18 ;  /* 0x0000001205000387 */ /* 0x0001e80000100800 */
[----:B------:R-:W4:Y:S02]  /*0ec0*/  @P2 LDL R15, [R5] ;  /* 0x00000000050f2983 */ /* 0x000f240000100800 */
[----:B----4-:R-:W-:-:S05]  /*0ed0*/  @P2 FADD R20, R16, R15 ;  /* 0x0000000f10142221 */ /* 0x010fca0000000000 */
[----:B------:R1:W-:Y:S01]  /*0ee0*/  @P2 STL [R5], R20 ;  /* 0x0000001405002387 */ /* 0x0003e20000100800 */
[----:B------:R-:W-:-:S13]  /*0ef0*/  R2P PR, R12.B1, 0x7f ;  /* 0x0000007f0c007804 */ /* 0x000fda0000001000 */
[----:B------:R-:W2:Y:S01]  /*0f00*/  @P6 LDG.E.CONSTANT R19, desc[UR8][R8.64] ;  /* 0x0000000808136981 */ /* 0x000ea2000c1e9900 */
[----:B------:R-:W3:Y:S03]  /*0f10*/  @P6 LDC R22, c[0x0][0x3ac] ;  /* 0x0000eb00ff166b82 */ /* 0x000ee60000000800 */
[----:B0-----:R-:W4:Y:S04]  /*0f20*/  @P5 LDG.E.CONSTANT R18, desc[UR8][R8.64] ;  /* 0x0000000808125981 */ /* 0x001f28000c1e9900 */
[----:B-1----:R-:W4:Y:S01]  /*0f30*/  @P4 LDG.E.CONSTANT R20, desc[UR8][R8.64] ;  /* 0x0000000808144981 */ /* 0x002f22000c1e9900 */
[----:B------:R-:W0:Y:S08]  /*0f40*/  @P6 LDC.64 R14, c[0x0][0x388] ;  /* 0x0000e200ff0e6b82 */ /* 0x000e300000000a00 */
[----:B------:R-:W1:Y:S01]  /*0f50*/  @P4 LDC R21, c[0x0][0x3ac] ;  /* 0x0000eb00ff154b82 */ /* 0x000e620000000800 */
[----:B--2---:R-:W-:-:S05]  /*0f60*/  @P6 LEA R19, R19, UR4, 0x5 ;  /* 0x0000000413136c11 */ /* 0x004fca000f8e28ff */
[----:B---3--:R-:W-:-:S04]  /*0f70*/  @P6 IMAD R19, R19, R22, RZ ;  /* 0x0000001613136224 */ /* 0x008fc800078e02ff */
[----:B0-----:R-:W-:Y:S02]  /*0f80*/  @P6 IMAD.WIDE R16, R19, 0x4, R14 ;  /* 0x0000000413106825 */ /* 0x001fe400078e020e */
[----:B------:R-:W2:Y:S01]  /*0f90*/  @P6 LDL R15, [R5] ;  /* 0x00000000050f6983 */ /* 0x000ea20000100800 */
[----:B------:R-:W0:Y:S03]  /*0fa0*/  @P5 LDC R19, c[0x0][0x3ac] ;  /* 0x0000eb00ff135b82 */ /* 0x000e260000000800 */
[----:B------:R-:W2:Y:S01]  /*0fb0*/  @P6 LDG.E.CONSTANT R16, desc[UR8][R16.64+0x44] ;  /* 0x0000440810106981 */ /* 0x000ea2000c1e9900 */
[----:B----4-:R-:W-:-:S05]  /*0fc0*/  @P5 LEA R18, R18, UR4, 0x5 ;  /* 0x0000000412125c11 */ /* 0x010fca000f8e28ff */
[----:B0-----:R-:W-:Y:S02]  /*0fd0*/  @P5 IMAD R19, R18, R19, RZ ;  /* 0x0000001312135224 */ /* 0x001fe400078e02ff */
[----:B--2---:R-:W-:Y:S02]  /*0fe0*/  @P6 FADD R22, R16, R15 ;  /* 0x0000000f10166221 */ /* 0x004fe40000000000 */
[----:B------:R-:W0:Y:S03]  /*0ff0*/  @P5 LDC.64 R14, c[0x0][0x388] ;  /* 0x0000e200ff0e5b82 */ /* 0x000e260000000a00 */
[----:B------:R2:W-:Y:S04]  /*1000*/  @P6 STL [R5], R22 ;  /* 0x0000001605006387 */ /* 0x0005e80000100800 */
[----:B------:R-:W3:Y:S01]  /*1010*/  @P5 LDL R17, [R5] ;  /* 0x0000000005115983 */ /* 0x000ee20000100800 */
[----:B------:R-:W-:Y:S01]  /*1020*/  @P4 LEA R20, R20, UR4, 0x5 ;  /* 0x0000000414144c11 */ /* 0x000fe2000f8e28ff */
[----:B0-----:R-:W-:-:S02]  /*1030*/  @P5 IMAD.WIDE R18, R19, 0x4, R14 ;  /* 0x0000000413125825 */ /* 0x001fc400078e020e */
[----:B--2---:R-:W2:Y:S01]  /*1040*/  @P3 LDG.E.CONSTANT R22, desc[UR8][R8.64] ;  /* 0x0000000808163981 */ /* 0x004ea2000c1e9900 */
[----:B------:R-:W0:Y:S03]  /*1050*/  @P4 LDC.64 R14, c[0x0][0x388] ;  /* 0x0000e200ff0e4b82 */ /* 0x000e260000000a00 */
[----:B------:R-:W3:Y:S01]  /*1060*/  @P5 LDG.E.CONSTANT R18, desc[UR8][R18.64+0x48] ;  /* 0x0000480812125981 */ /* 0x000ee2000c1e9900 */
[----:B-1----:R-:W-:-:S04]  /*1070*/  @P4 IMAD R21, R20, R21, RZ ;  /* 0x0000001514154224 */ /* 0x002fc800078e02ff */
[----:B0-----:R-:W-:Y:S02]  /*1080*/  @P4 IMAD.WIDE R14, R21, 0x4, R14 ;  /* 0x00000004150e4825 */ /* 0x001fe400078e020e */
        /* <DEDUP_REMOVED lines=36> */
[----:B------:R-:W-:Y:S02]  /*12d0*/  LOP3.LUT P2, RZ, R12, 0x80, RZ, 0xc0, !PT ;  /* 0x000000800cff7812 */ /* 0x000fe4000784c0ff */
        /* <DEDUP_REMOVED lines=11> */
[----:B0-----:R-:W-:-:S04]  /*1390*/  @P2 IMAD R21, R22, R21, RZ ;  /* 0x0000001516152224 */ /* 0x001fc800078e02ff */
[----:B-1----:R-:W-:-:S06]  /*13a0*/  @P2 IMAD.WIDE R16, R21, 0x4, R16 ;  /* 0x0000000415102825 */ /* 0x002fcc00078e0210 */
[----:B------:R-:W3:Y:S01]  /*13b0*/  @P2 LDG.E.CONSTANT R16, desc[UR8][R16.64+0x60] ;  /* 0x0000600810102981 */ /* 0x000ee2000c1e9900 */
[----:B----4-:R-:W-:-:S05]  /*13c0*/  @P0 FADD R18, R14, R19 ;  /* 0x000000130e120221 */ /* 0x010fca0000000000 */
[----:B------:R0:W-:Y:S04]  /*13d0*/  @P0 STL [R5], R18 ;  /* 0x0000001205000387 */ /* 0x0001e80000100800 */
[----:B------:R-:W3:Y:S02]  /*13e0*/  @P2 LDL R15, [R5] ;  /* 0x00000000050f2983 */ /* 0x000ee40000100800 */
[----:B---3--:R-:W-:-:S05]  /*13f0*/  @P2 FADD R20, R16, R15 ;  /* 0x0000000f10142221 */ /* 0x008fca0000000000 */
[----:B------:R1:W-:Y:S01]  /*1400*/  @P2 STL [R5], R20 ;  /* 0x0000001405002387 */ /* 0x0003e20000100800 */
[----:B------:R-:W-:-:S13]  /*1410*/  R2P PR, R12, 0x7f ;  /* 0x0000007f0c007804 */ /* 0x000fda0000000000 */
        /* <DEDUP_REMOVED lines=59> */
[----:B------:R-:W-:Y:S04]  /*17d0*/  @P2 STL [R5], R18 ;  /* 0x0000001205002387 */ /* 0x000fe80000100800 */
[----:B------:R-:W3:Y:S01]  /*17e0*/  @P1 LDL R19, [R5] ;  /* 0x0000000005131983 */ /* 0x000ee20000100800 */
[----:B--2---:R-:W-:-:S05]  /*17f0*/  @P0 LEA R22, R22, UR4, 0x5 ;  /* 0x0000000416160c11 */ /* 0x004fca000f8e28ff */
        /* <DEDUP_REMOVED lines=14> */
[----:B------:R-:W-:Y:S05]  /*18e0*/  @P6 BRA `(.L_x_2950) ;  /* 0xffffffe800786947 */ /* 0x000fea000383ffff */
.L_x_2948:
[----:B------:R-:W0:Y:S02]  /*18f0*/  LDC R5, c[0x0][0x3ac] ;  /* 0x0000eb00ff057b82 */ /* 0x000e240000000800 */
[----:B0-----:R-:W-:-:S13]  /*1900*/  ISETP.GE.AND P0, PT, R5, 0x1, PT ;  /* 0x000000010500780c */ /* 0x001fda0003f06270 */
[----:B------:R-:W-:Y:S05]  /*1910*/  @!P0 EXIT ;  /* 0x000000000000894d */ /* 0x000fea0003800000 */
[C---:B------:R-:W-:Y:S01]  /*1920*/  ISETP.GE.U32.AND P1, PT, R5.reuse, 0x10, PT ;  /* 0x000000100500780c */ /* 0x040fe20003f26070 */
[----:B------:R-:W-:Y:S01]  /*1930*/  IMAD R13, R0, R5, R3 ;  /* 0x00000005000d7224 */ /* 0x000fe200078e0203 */
[----:B------:R-:W-:Y:S02]  /*1940*/  LOP3.LUT R12, R5, 0xf, RZ, 0xc0, !PT ;  /* 0x0000000f050c7812 */ /* 0x000fe400078ec0ff */
[----:B------:R-:W-:Y:S02]  /*1950*/  MOV R4, RZ ;  /* 0x000000ff00047202 */ /* 0x000fe40000000f00 */
[----:B------:R-:W-:-:S07]  /*1960*/  ISETP.NE.AND P0, PT, R12, RZ, PT ;  /* 0x000000ff0c00720c */ /* 0x000fce0003f05270 */
[----:B------:R-:W-:Y:S06]  /*1970*/  @!P1 BRA `(.L_x_2951) ;  /* 0x0000000800309947 */ /* 0x000fec0003800000 */
[----:B------:R-:W-:Y:S01]  /*1980*/  LOP3.LUT R4, R5, 0x7ffffff0, RZ, 0xc0, !PT ;  /* 0x7ffffff005047812 */ /* 0x000fe200078ec0ff */
[----:B------:R-:W-:Y:S01]  /*1990*/  VIADD R15, R13, 0x7 ;  /* 0x000000070d0f7836 */ /* 0x000fe20000000000 */
[----:B------:R-:W0:Y:S03]  /*19a0*/  LDCU.64 UR4, c[0x0][0x390] ;  /* 0x00007200ff0477ac */ /* 0x000e260008000a00 */
[----:B------:R-:W-:-:S07]  /*19b0*/  IMAD.MOV R14, RZ, RZ, -R4 ;  /* 0x000000ffff0e7224 */ /* 0x000fce00078e0a04 */
.L_x_2952:
[----:B-1----:R-:W-:-:S04]  /*19c0*/  IADD3 R9, PT, PT, R15, -0x7, RZ ;  /* 0xfffffff90f097810 */ /* 0x002fc80007ffe0ff */
[----:B------:R-:W-:-:S05]  /*19d0*/  IADD3 R9, P1, PT, R2, R9, RZ ;  /* 0x0000000902097210 */ /* 0x000fca0007f3e0ff */
[----:B------:R-:W-:Y:S01]  /*19e0*/  IMAD.X R8, RZ, RZ, RZ, P1 ;  /* 0x000000ffff087224 */ /* 0x000fe200008e06ff */
[----:B0-----:R-:W-:-:S04]  /*19f0*/  LEA R16, P1, R9, UR4, 0x2 ;  /* 0x0000000409107c11 */ /* 0x001fc8000f8210ff */
[----:B------:R-:W-:Y:S02]  /*1a00*/  LEA.HI.X R17, R9, UR5, R8, 0x2, P1 ;  /* 0x0000000509117c11 */ /* 0x000fe400088f1408 */
[----:B------:R-:W2:Y:S04]  /*1a10*/  LDL.128 R8, [R6+-0x20] ;  /* 0xffffe00006087983 */ /* 0x000ea80000100c00 */
[----:B------:R-:W2:Y:S01]  /*1a20*/  LDG.E R19, desc[UR8][R16.64] ;  /* 0x0000000810137981 */ /* 0x000ea2000c1e1900 */
[----:B------:R-:W-:-:S05]  /*1a30*/  VIADD R21, R15, 0xfffffffa ;  /* 0xfffffffa0f157836 */ /* 0x000fca0000000000 */
        /* <DEDUP_REMOVED lines=15> */
[----:B------:R-:W-:-:S04]  /*1b30*/  IADD3 R27, PT, PT, R15, -0x4, RZ ;  /* 0xfffffffc0f1b7810 */ /* 0x000fc80007ffe0ff */
[----:B------:R-:W-:-:S05]  /*1b40*/  IADD3 R27, P1, PT, R2, R27, RZ ;  /* 0x0000001b021b7210 */ /* 0x000fca0007f3e0ff */
[----:B------:R-:W-:Y:S01]  /*1b50*/  IMAD.X R8, RZ, RZ, RZ, P1 ;  /* 0x000000ffff087224 */ /* 0x000fe200008e06ff */
[----:B0-----:R-:W-:-:S04]  /*1b60*/  LEA R16, P1, R27, UR4, 0x2 ;  /* 0x000000041b107c11 */ /* 0x001fc8000f8210ff */
[----:B------:R-:W-:Y:S01]  /*1b70*/  LEA.HI.X R17, R27, UR5, R8, 0x2, P1 ;  /* 0x000000051b117c11 */ /* 0x000fe200088f1408 */
[----:B--2---:R-:W-:-:S05]  /*1b80*/  FADD R25, R10, R25 ;  /* 0x000000190a197221 */ /* 0x004fca0000000000 */
[----:B------:R0:W-:Y:S04]  /*1b90*/  STG.E desc[UR8][R18.64], R25 ;  /* 0x0000001912007986 */ /* 0x0001e8000c101908 */
[----:B------:R-:W2:Y:S01]  /*1ba0*/  LDG.E R8, desc[UR8][R16.64] ;  /* 0x0000000810087981 */ /* 0x000ea2000c1e1900 */
[----:B------:R-:W-:-:S05]  /*1bb0*/  VIADD R23, R15, 0xfffffffd ;  /* 0xfffffffd0f177836 */ /* 0x000fca0000000000 */
[----:B------:R-:W-:-:S04]  /*1bc0*/  IADD3 R23, P1, PT, R2, R23, RZ ;  /* 0x0000001702177210 */ /* 0x000fc80007f3e0ff */
[----:B------:R-:W-:Y:S02]  /*1bd0*/  IADD3.X R10, PT, PT, RZ, RZ, RZ, P1, !PT ;  /* 0x000000ffff0a7210 */ /* 0x000fe40000ffe4ff */
[----:B-1----:R-:W-:-:S04]  /*1be0*/  LEA R20, P1, R23, UR4, 0x2 ;  /* 0x0000000417147c11 */ /* 0x002fc8000f8210ff */
[----:B------:R-:W-:Y:S01]  /*1bf0*/  LEA.HI.X R21, R23, UR5, R10, 0x2, P1 ;  /* 0x0000000517157c11 */ /* 0x000fe200088f140a */
[----:B--2---:R-:W-:Y:S02]  /*1c00*/  FADD R23, R11, R8 ;  /* 0x000000080b177221 */ /* 0x004fe40000000000 */
[----:B------:R-:W2:Y:S04]  /*1c10*/  LDL.128 R8, [R6+-0x10] ;  /* 0xfffff00006087983 */ /* 0x000ea80000100c00 */
        /* <DEDUP_REMOVED lines=13> */
[----:B-1----:R-:W-:-:S04]  /*1cf0*/  LEA R16, P1, R25, UR4, 0x2 ;  /* 0x0000000419107c11 */ /* 0x002fc8000f8210ff */
[----:B------:R-:W-:Y:S01]  /*1d00*/  LEA.HI.X R17, R25, UR5, R22, 0x2, P1 ;  /* 0x0000000519117c11 */ /* 0x000fe200088f1416 */
[----:B--2---:R-:W-:-:S05]  /*1d10*/  FADD R9, R9, R8 ;  /* 0x0000000809097221 */ /* 0x004fca0000000000 */
[----:B------:R1:W-:Y:S04]  /*1d20*/  STG.E desc[UR8][R18.64], R9 ;  /* 0x0000000912007986 */ /* 0x0003e8000c101908 */
[----:B------:R-:W2:Y:S01]  /*1d30*/  LDG.E R23, desc[UR8][R16.64] ;  /* 0x0000000810177981 */ /* 0x000ea2000c1e1900 */
        /* <DEDUP_REMOVED lines=10> */
[----:B-1----:R-:W-:-:S04]  /*1de0*/  LEA R18, P1, R25, UR4, 0x2 ;  /* 0x0000000419127c11 */ /* 0x002fc8000f8210ff */
[----:B------:R-:W-:Y:S01]  /*1df0*/  LEA.HI.X R19, R25, UR5, R10, 0x2, P1 ;  /* 0x0000000519137c11 */ /* 0x000fe200088f140a */
[----:B--2---:R-:W-:Y:S02]  /*1e00*/  FADD R25, R11, R8 ;  /* 0x000000080b197221 */ /* 0x004fe40000000000 */
[----:B------:R-:W2:Y:S04]  /*1e10*/  LDL.128 R8, [R6] ;  /* 0x0000000006087983 */ /* 0x000ea80000100c00 */
        /* <DEDUP_REMOVED lines=13> */
[----:B-1----:R-:W-:-:S04]  /*1ef0*/  LEA R20, P1, R23, UR4, 0x2 ;  /* 0x0000000417147c11 */ /* 0x002fc8000f8210ff */
[----:B------:R-:W-:Y:S01]  /*1f00*/  LEA.HI.X R21, R23, UR5, R22, 0x2, P1 ;  /* 0x0000000517157c11 */ /* 0x000fe200088f1416 */
[----:B--2---:R-:W-:-:S05]  /*1f10*/  FADD R9, R9, R8 ;  /* 0x0000000809097221 */ /* 0x004fca0000000000 */
[----:B------:R1:W-:Y:S04]  /*1f20*/  STG.E desc[UR8][R16.64], R9 ;  /* 0x0000000910007986 */ /* 0x0003e8000c101908 */
[----:B------:R-:W2:Y:S01]  /*1f30*/  LDG.E R23, desc[UR8][R20.64] ;  /* 0x0000000814177981 */ /* 0x000ea2000c1e1900 */
[----:B------:R-:W-:-:S04]  /*1f40*/  IADD3 R25, PT, PT, R15, 0x4, RZ ;  /* 0x000000040f197810 */ /* 0x000fc80007ffe0ff */
        /* <DEDUP_REMOVED lines=13> */
[----:B------:R-:W2:Y:S04]  /*2020*/  LDL.128 R8, [R6+0x10] ;  /* 0x0000100006087983 */ /* 0x000ea80000100c00 */
        /* <DEDUP_REMOVED lines=15> */
[----:B--2---:R-:W-:-:S05]  /*2120*/  FADD R23, R9, R8 ;  /* 0x0000000809177221 */ /* 0x004fca0000000000 */
        /* <DEDUP_REMOVED lines=10> */
[----:B------:R-:W-:Y:S01]  /*21d0*/  VIADD R14, R14, 0x10 ;  /* 0x000000100e0e7836 */ /* 0x000fe20000000000 */
[----:B------:R-:W-:Y:S01]  /*21e0*/  IADD3 R6, PT, PT, R6, 0x40, RZ ;  /* 0x0000004006067810 */ /* 0x000fe20007ffe0ff */
[----:B------:R-:W-:-:S03]  /*21f0*/  VIADD R15, R15, 0x10 ;  /* 0x000000100f0f7836 */ /* 0x000fc60000000000 */
[----:B------:R-:W-:Y:S01]  /*2200*/  ISETP.NE.AND P1, PT, R14, RZ, PT ;  /* 0x000000ff0e00720c */ /* 0x000fe20003f25270 */
[----:B--2---:R-:W-:-:S05]  /*2210*/  FADD R11, R11, R10 ;  /* 0x0000000a0b0b7221 */ /* 0x004fca0000000000 */
[----:B------:R1:W-:Y:S07]  /*2220*/  STG.E desc[UR8][R8.64], R11 ;  /* 0x0000000b08007986 */ /* 0x0003ee000c101908 */
[----:B------:R-:W-:Y:S05]  /*2230*/  @P1 BRA `(.L_x_2952) ;  /* 0xfffffff400e01947 */ /* 0x000fea000383ffff */
.L_x_2951:
[----:B------:R-:W-:Y:S05]  /*2240*/  @!P0 EXIT ;  /* 0x000000000000894d */ /* 0x000fea0003800000 */
[----:B------:R-:W-:Y:S02]  /*2250*/  ISETP.GE.U32.AND P1, PT, R12, 0x8, PT ;  /* 0x000000080c00780c */ /* 0x000fe40003f26070 */
[----:B-1----:R-:W-:-:S04]  /*2260*/  LOP3.LUT R20, R5, 0x7, RZ, 0xc0, !PT ;  /* 0x0000000705147812 */ /* 0x002fc800078ec0ff */
[----:B------:R-:W-:-:S07]  /*2270*/  ISETP.NE.AND P0, PT, R20, RZ, PT ;  /* 0x000000ff1400720c */ /* 0x000fce0003f05270 */
[----:B------:R-:W-:Y:S06]  /*2280*/  @!P1 BRA `(.L_x_2953) ;  /* 0x0000000400149947 */ /* 0x000fec0003800000 */
[----:B------:R-:W0:Y:S01]  /*2290*/  LDCU.64 UR4, c[0x0][0x390] ;  /* 0x00007200ff0477ac */ /* 0x000e220008000a00 */
[----:B------:R-:W-:Y:S01]  /*22a0*/  IMAD.IADD R21, R13, 0x1, R4 ;  /* 0x000000010d157824 */ /* 0x000fe200078e0204 */
[----:B------:R-:W-:-:S04]  /*22b0*/  LEA R6, R4, R7, 0x2 ;  /* 0x0000000704067211 */ /* 0x000fc800078e10ff */
[----:B------:R-:W-:-:S05]  /*22c0*/  IADD3 R8, P1, PT, R2, R21, RZ ;  /* 0x0000001502087210 */ /* 0x000fca0007f3e0ff */
[----:B------:R-:W-:Y:S01]  /*22d0*/  IMAD.X R9, RZ, RZ, RZ, P1 ;  /* 0x000000ffff097224 */ /* 0x000fe200008e06ff */
[----:B0-----:R-:W-:-:S04]  /*22e0*/  LEA R14, P1, R8, UR4, 0x2 ;  /* 0x00000004080e7c11 */ /* 0x001fc8000f8210ff */
[----:B------:R-:W-:Y:S02]  /*22f0*/  LEA.HI.X R15, R8, UR5, R9, 0x2, P1 ;  /* 0x00000005080f7c11 */ /* 0x000fe400088f1409 */
[----:B------:R-:W2:Y:S04]  /*2300*/  LDL.128 R8, [R6] ;  /* 0x0000000006087983 */ /* 0x000ea80000100c00 */
        /* <DEDUP_REMOVED lines=19> */
[----:B------:R-:W-:Y:S02]  /*2440*/  IADD3.X R8, PT, PT, RZ, RZ, RZ, P1, !PT ;  /* 0x000000ffff087210 */ /* 0x000fe40000ffe4ff */
[----:B0-----:R-:W-:-:S04]  /*2450*/  LEA R14, P1, R27, UR4, 0x2 ;  /* 0x000000041b0e7c11 */ /* 0x001fc8000f8210ff */
        /* <DEDUP_REMOVED lines=9> */
[----:B--2---:R-:W-:Y:S02]  /*24f0*/  FADD R23, R8, R11 ;  /* 0x0000000b08177221 */ /* 0x004fe40000000000 */
[----:B------:R-:W2:Y:S04]  /*2500*/  LDL.128 R8, [R6+0x10] ;  /* 0x0000100006087983 */ /* 0x000ea80000100c00 */
        /* <DEDUP_REMOVED lines=29> */
.L_x_2953:
[----:B------:R-:W-:Y:S05]  /*26e0*/  @!P0 EXIT ;  /* 0x000000000000894d */ /* 0x000fea0003800000 */
[----:B------:R-:W-:Y:S02]  /*26f0*/  ISETP.GE.U32.AND P1, PT, R20, 0x4, PT ;  /* 0x000000041400780c */ /* 0x000fe40003f26070 */
[----:B------:R-:W-:-:S04]  /*2700*/  LOP3.LUT R6, R5, 0x3, RZ, 0xc0, !PT ;  /* 0x0000000305067812 */ /* 0x000fc800078ec0ff */
[----:B------:R-:W-:-:S07]  /*2710*/  ISETP.NE.AND P0, PT, R6, RZ, PT ;  /* 0x000000ff0600720c */ /* 0x000fce0003f05270 */
[----:B------:R-:W-:Y:S06]  /*2720*/  @!P1 BRA `(.L_x_2954) ;  /* 0x0000000000909947 */ /* 0x000fec0003800000 */
[----:B------:R-:W1:Y:S01]  /*2730*/  LDCU.64 UR4, c[0x0][0x390] ;  /* 0x00007200ff0477ac */ /* 0x000e620008000a00 */
[----:B0-----:R-:W-:Y:S02]  /*2740*/  IMAD.IADD R19, R13, 0x1, R4 ;  /* 0x000000010d137824 */ /* 0x001fe400078e0204 */
[----:B------:R-:W-:-:S03]  /*2750*/  IMAD R9, R4, 0x4, R7 ;  /* 0x0000000404097824 */ /* 0x000fc600078e0207 */
[----:B------:R-:W-:-:S04]  /*2760*/  IADD3 R8, P1, PT, R2, R19, RZ ;  /* 0x0000001302087210 */ /* 0x000fc80007f3e0ff */
[----:B------:R-:W-:Y:S02]  /*2770*/  IADD3.X R11, PT, PT, RZ, RZ, RZ, P1, !PT ;  /* 0x000000ffff0b7210 */ /* 0x000fe40000ffe4ff */
[----:B-1----:R-:W-:-:S04]  /*2780*/  LEA R16, P1, R8, UR4, 0x2 ;  /* 0x0000000408107c11 */ /* 0x002fc8000f8210ff */
[----:B------:R-:W-:Y:S02]  /*2790*/  LEA.HI.X R17, R8, UR5, R11, 0x2, P1 ;  /* 0x0000000508117c11 */ /* 0x000fe400088f140b */
[----:B------:R-:W2:Y:S04]  /*27a0*/  LDL.128 R8, [R9] ;  /* 0x0000000009087983 */ /* 0x000ea80000100c00 */
        /* <DEDUP_REMOVED lines=28> */
.L_x_2954:
[----:B------:R-:W-:Y:S05]  /*2970*/  @!P0 EXIT ;  /* 0x000000000000894d */ /* 0x000fea0003800000 */
[----:B------:R-:W-:Y:S01]  /*2980*/  IMAD R0, R0, R5, R4 ;  /* 0x0000000500007224 */ /* 0x000fe200078e0204 */
[----:B------:R-:W-:Y:S01]  /*2990*/  IADD3 R6, PT, PT, -R6, RZ, RZ ;  /* 0x000000ff06067210 */ /* 0x000fe20007ffe1ff */
[----:B01----:R-:W-:Y:S01]  /*29a0*/  IMAD R8, R4, 0x4, R7 ;  /* 0x0000000404087824 */ /* 0x003fe200078e0207 */
[----:B------:R-:W0:Y:S01]  /*29b0*/  LDCU.64 UR4, c[0x0][0x390] ;  /* 0x00007200ff0477ac */ /* 0x000e220008000a00 */
[----:B------:R-:W-:-:S07]  /*29c0*/  IMAD.IADD R3, R3, 0x1, R0 ;  /* 0x0000000103037824 */ /* 0x000fce00078e0200 */
.L_x_2955:
[----:B------:R-:W-:-:S05]  /*29d0*/  IADD3 R0, P0, PT, R2, R3, RZ ;  /* 0x0000000302007210 */ /* 0x000fca0007f1e0ff */
[----:B-1----:R-:W-:Y:S01]  /*29e0*/  IMAD.X R5, RZ, RZ, RZ, P0 ;  /* 0x000000ffff057224 */ /* 0x002fe200000e06ff */
[----:B0-----:R-:W-:-:S04]  /*29f0*/  LEA R4, P0, R0, UR4, 0x2 ;  /* 0x0000000400047c11 */ /* 0x001fc8000f8010ff */
[----:B------:R-:W-:Y:S02]  /*2a00*/  LEA.HI.X R5, R0, UR5, R5, 0x2, P0 ;  /* 0x0000000500057c11 */ /* 0x000fe400080f1405 */
[----:B------:R0:W2:Y:S04]  /*2a10*/  LDL R0, [R8] ;  /* 0x0000000008007983 */ /* 0x0000a80000100800 */
[----:B------:R-:W2:Y:S01]  /*2a20*/  LDG.E R7, desc[UR8][R4.64] ;  /* 0x0000000804077981 */ /* 0x000ea2000c1e1900 */
[----:B------:R-:W-:Y:S01]  /*2a30*/  IADD3 R6, PT, PT, R6, 0x1, RZ ;  /* 0x0000000106067810 */ /* 0x000fe20007ffe0ff */
[----:B------:R-:W-:Y:S01]  /*2a40*/  VIADD R3, R3, 0x1 ;  /* 0x0000000103037836 */ /* 0x000fe20000000000 */
[----:B0-----:R-:W-:Y:S02]  /*2a50*/  IADD3 R8, PT, PT, R8, 0x4, RZ ;  /* 0x0000000408087810 */ /* 0x001fe40007ffe0ff */
[----:B------:R-:W-:Y:S01]  /*2a60*/  ISETP.NE.AND P0, PT, R6, RZ, PT ;  /* 0x000000ff0600720c */ /* 0x000fe20003f05270 */
[----:B--2---:R-:W-:-:S05]  /*2a70*/  FADD R7, R0, R7 ;  /* 0x0000000700077221 */ /* 0x004fca0000000000 */
[----:B------:R1:W-:Y:S07]  /*2a80*/  STG.E desc[UR8][R4.64], R7 ;  /* 0x0000000704007986 */ /* 0x0003ee000c101908 */
[----:B------:R-:W-:Y:S05]  /*2a90*/  @P0 BRA `(.L_x_2955) ;  /* 0xfffffffc00cc0947 */ /* 0x000fea000383ffff */
[----:B------:R-:W-:Y:S05]  /*2aa0*/  EXIT ;  /* 0x000000000000794d */ /* 0x000fea0003800000 */
.L_x_2956:
        /* <DEDUP_REMOVED lines=13> */
.L_x_3024:


//--------------------- .text._Z13spmm32_full_2PKjPKfPfPKiS5_ii --------------------------
	.section	.text._Z13spmm32_full_2PKjPKfPfPKiS5_ii,"ax",@progbits
	.align	128
        .global         _Z13spmm32_full_2PKjPKfPfPKiS5_ii
        .type           _Z13spmm32_full_2PKjPKfPfPKiS5_ii,@function
        .size           _Z13spmm32_full_2PKjPKfPfPKiS5_ii,(.L_x_3025 - _Z13spmm32_full_2PKjPKfPfPKiS5_ii)
        .other          _Z13spmm32_full_2PKjPKfPfPKiS5_ii,@"STO_CUDA_ENTRY STV_DEFAULT"
_Z13spmm32_full_2PKjPKfPfPKiS5_ii:
.text._Z13spmm32_full_2PKjPKfPfPKiS5_ii:
[----:B------:R-:W0:Y:S08]  /*0000*/  LDC R1, c[0x0][0x37c] ;  /* 0x0000df00ff017b82 */ /* 0x000e300000000800 */
[----:B------:R-:W-:Y:S01]  /*0010*/  S2UR UR4, SR_CTAID.X ;  /* 0x00000000000479c3 */ /* 0x000fe20000002500 */
[----:B------:R-:W1:Y:S01]  /*0020*/  S2R R0, SR_TID.X ;  /* 0x0000000000007919 */ /* 0x000e620000002100 */
[----:B------:R-:W2:Y:S01]  /*0030*/  LDCU UR5, c[0x0][0x370] ;  /* 0x00006e00ff0577ac */ /* 0x000ea20008000800 */
[----:B0-----:R-:W-:Y:S01]  /*0040*/  VIADD R1, R1, 0xffffffe0 ;  /* 0xffffffe001017836 */ /* 0x001fe20000000000 */
[----:B------:R-:W0:Y:S04]  /*0050*/  LDCU UR6, c[0x0][0x374] ;  /* 0x00006e80ff0677ac */ /* 0x000e280008000800 */
[----:B------:R-:W2:Y:S01]  /*0060*/  S2UR UR7, SR_CTAID.Y ;  /* 0x00000000000779c3 */ /* 0x000ea20000002600 */
[----:B------:R-:W-:Y:S01]  /*0070*/  R2UR UR17, R1 ;  /* 0x00000000011172ca */ /* 0x000fe200000e0000 */
[----:B------:R-:W3:Y:S06]  /*0080*/  LDCU UR9, c[0x0][0x3a8] ;  /* 0x00007500ff0977ac */ /* 0x000eec0008000800 */
        /* <DEDUP_REMOVED lines=14> */
[----:B--2---:R-:W-:Y:S01]  /*0170*/  UIMAD UR4, UR4, UR5, URZ ;  /* 0x00000005040472a4 */ /* 0x004fe2000f8e02ff */
[----:B------:R-:W-:Y:S02]  /*0180*/  BSSY.RECONVERGENT B0, `(.L_x_2957) ;  /* 0x0000181000007945 */ /* 0x000fe40003800200 */
[----:B------:R0:W-:Y:S01]  /*0190*/  STL.64 [R1], RZ ;  /* 0x000000ff01007387 */ /* 0x0001e20000100a00 */
[----:B------:R-:W-:-:S03]  /*01a0*/  USHF.L.U32 UR6, UR4, 0xa, URZ ;  /* 0x0000000a04067899 */ /* 0x000fc600080006ff */
[----:B------:R0:W-:Y:S04]  /*01b0*/  STL.64 [R1+0x8], RZ ;  /* 0x000008ff01007387 */ /* 0x0001e80000100a00 */
[----:B------:R0:W-:Y:S04]  /*01c0*/  STL.64 [R1+0x10], RZ ;  /* 0x000010ff01007387 */ /* 0x0001e80000100a00 */
[----:B------:R0:W-:Y:S01]  /*01d0*/  STL [R1+0x18], RZ ;  /* 0x000018ff01007387 */ /* 0x0001e20000100800 */
[----:B---3--:R-:W-:-:S05]  /*01e0*/  IMAD.IADD R0, R0, 0x1, -R3 ;  /* 0x0000000100007824 */ /* 0x008fca00078e0a03 */
[----:B------:R-:W-:-:S04]  /*01f0*/  VIMNMX R2, PT, PT, R0, UR5, PT ;  /* 0x0000000500027c48 */ /* 0x000fc8000bfe0100 */
[----:B------:R-:W-:-:S13]  /*0200*/  ISETP.GE.AND P0, PT, R2, 0x1, PT ;  /* 0x000000010200780c */ /* 0x000fda0003f06270 */
[----:B0-----:R-:W-:Y:S05]  /*0210*/  @!P0 BRA `(.L_x_2958) ;  /* 0x0000001400dc8947 */ /* 0x001fea0003800000 */
[----:B------:R-:W-:Y:S01]  /*0220*/  MOV R12, UR5 ;  /* 0x00000005000c7c02 */ /* 0x000fe20008000f00 */
[----:B------:R-:W-:Y:S02]  /*0230*/  IMAD R4, RZ, RZ, -UR5 ;  /* 0x80000005ff047e24 */ /* 0x000fe4000f8e02ff */
[----:B------:R-:W-:Y:S02]  /*0240*/  IMAD.MOV.U32 R5, RZ, RZ, RZ ;  /* 0x000000ffff057224 */ /* 0x000fe400078e00ff */
[C---:B------:R-:W-:Y:S02]  /*0250*/  IMAD R6, R12.reuse, 0x19, RZ ;  /* 0x000000190c067824 */ /* 0x040fe400078e02ff */
[C---:B------:R-:W-:Y:S02]  /*0260*/  IMAD R7, R12.reuse, 0x1a, RZ ;  /* 0x0000001a0c077824 */ /* 0x040fe400078e02ff */
[C---:B------:R-:W-:Y:S02]  /*0270*/  IMAD R8, R12.reuse, 0x1b, RZ ;  /* 0x0000001b0c087824 */ /* 0x040fe400078e02ff */
[----:B------:R-:W-:-:S02]  /*0280*/  IMAD R9, R12, 0x1c, RZ ;  /* 0x0000001c0c097824 */ /* 0x000fc400078e02ff */
[C---:B------:R-:W-:Y:S02]  /*0290*/  IMAD R10, R12.reuse, 0x1d, RZ ;  /* 0x0000001d0c0a7824 */ /* 0x040fe400078e02ff */
[C---:B------:R-:W-:Y:S02]  /*02a0*/  IMAD R11, R12.reuse, 0x1e, RZ ;  /* 0x0000001e0c0b7824 */ /* 0x040fe400078e02ff */
[----:B------:R-:W-:-:S07]  /*02b0*/  IMAD R12, R12, 0x1f, RZ ;  /* 0x0000001f0c0c7824 */ /* 0x000fce00078e02ff */
.L_x_2960:
[----:B------:R-:W0:Y:S01]  /*02c0*/  S2R R2, SR_LANEID ;  /* 0x0000000000027919 */ /* 0x000e220000000000 */
[----:B------:R-:W1:Y:S01]  /*02d0*/  LDCU.64 UR8, c[0x0][0x380] ;  /* 0x00007000ff0877ac */ /* 0x000e620008000a00 */
[----:B------:R-:W-:Y:S01]  /*02e0*/  SHF.L.U32 R13, R3, 0x5, RZ ;  /* 0x00000005030d7819 */ /* 0x000fe200000006ff */
[----:B------:R-:W2:Y:S01]  /*02f0*/  LDCU UR4, c[0x0][0x3ac] ;  /* 0x00007580ff0477ac */ /* 0x000ea20008000800 */
[----:B0-----:R-:W-:-:S05]  /*0300*/  IMAD R2, R5, 0x20, R2 ;  /* 0x0000002005027824 */ /* 0x001fca00078e0202 */
[----:B------:R-:W-:-:S04]  /*0310*/  IADD3 R2, P0, PT, R2, R13, RZ ;  /* 0x0000000d02027210 */ /* 0x000fc80007f1e0ff */
[----:B------:R-:W-:Y:S02]  /*0320*/  LEA.HI.X.SX32 R13, R13, RZ, 0x1, P0 ;  /* 0x000000ff0d0d7211 */ /* 0x000fe400000f0eff */
[----:B-1----:R-:W-:-:S04]  /*0330*/  LEA R14, P0, R2, UR8, 0x2 ;  /* 0x00000008020e7c11 */ /* 0x002fc8000f8010ff */
[----:B------:R-:W-:Y:S01]  /*0340*/  LEA.HI.X R15, R2, UR9, R13, 0x2, P0 ;  /* 0x00000009020f7c11 */ /* 0x000fe200080f140d */
[----:B------:R-:W0:Y:S01]  /*0350*/  LDCU.64 UR8, c[0x0][0x3a0] ;  /* 0x00007400ff0877ac */ /* 0x000e220008000a00 */
[----:B------:R-:W-:Y:S01]  /*0360*/  IADD3 R2, P0, PT, R3, R5, RZ ;  /* 0x0000000503027210 */ /* 0x000fe20007f1e0ff */
[----:B--2---:R-:W-:-:S03]  /*0370*/  UIMAD UR7, UR4, 0x18, URZ ;  /* 0x00000018040778a4 */ /* 0x004fc6000f8e02ff */
[----:B------:R-:W-:Y:S01]  /*0380*/  LEA.HI.X.SX32 R17, R3, RZ, 0x1, P0 ;  /* 0x000000ff03117211 */ /* 0x000fe200000f0eff */
[----:B------:R-:W-:Y:S01]  /*0390*/  UIMAD UR12, UR4, 0x12, URZ ;  /* 0x00000012040c78a4 */ /* 0x000fe2000f8e02ff */
[----:B------:R-:W-:Y:S01]  /*03a0*/  IADD3 R5, PT, PT, R5, 0x1, RZ ;  /* 0x0000000105057810 */ /* 0x000fe20007ffe0ff */
[----:B------:R-:W-:Y:S01]  /*03b0*/  UIMAD UR13, UR4, 0x14, URZ ;  /* 0x00000014040d78a4 */ /* 0x000fe2000f8e02ff */
[----:B------:R1:W5:Y:S01]  /*03c0*/  LDG.E.CONSTANT R13, desc[UR10][R14.64] ;  /* 0x0000000a0e0d7981 */ /* 0x000362000c1e9900 */
[----:B------:R-:W-:Y:S01]  /*03d0*/  UIMAD UR14, UR4, 0x15, URZ ;  /* 0x00000015040e78a4 */ /* 0x000fe2000f8e02ff */
[----:B------:R-:W-:Y:S01]  /*03e0*/  IMAD.MOV.U32 R26, RZ, RZ, RZ ;  /* 0x000000ffff1a7224 */ /* 0x000fe200078e00ff */
[----:B------:R-:W-:Y:S01]  /*03f0*/  UIMAD UR15, UR4, 0x16, URZ ;  /* 0x00000016040f78a4 */ /* 0x000fe2000f8e02ff */
[----:B------:R-:W-:Y:S01]  /*0400*/  IMAD.MOV.U32 R16, RZ, RZ, R4 ;  /* 0x000000ffff107224 */ /* 0x000fe200078e0004 */
[----:B------:R-:W-:Y:S01]  /*0410*/  UIMAD UR16, UR4, 0x17, URZ ;  /* 0x00000017041078a4 */ /* 0x000fe2000f8e02ff */
[----:B------:R-:W-:Y:S01]  /*0420*/  IMAD.MOV.U32 R34, RZ, RZ, R6 ;  /* 0x000000ffff227224 */ /* 0x000fe200078e0006 */
[----:B------:R-:W-:Y:S01]  /*0430*/  MOV R19, R9 ;  /* 0x0000000900137202 */ /* 0x000fe20000000f00 */
[----:B------:R-:W-:Y:S01]  /*0440*/  IMAD.MOV.U32 R18, RZ, RZ, R8 ;  /* 0x000000ffff127224 */ /* 0x000fe200078e0008 */
[C---:B0-----:R-:W-:Y:S01]  /*0450*/  LEA R22, P0, R2.reuse, UR8, 0x2 ;  /* 0x0000000802167c11 */ /* 0x041fe2000f8010ff */
[----:B------:R-:W-:Y:S01]  /*0460*/  USHF.L.U32 UR8, UR4, 0x4, URZ ;  /* 0x0000000404087899 */ /* 0x000fe200080006ff */
[----:B------:R-:W-:Y:S01]  /*0470*/  IMAD.MOV.U32 R20, RZ, RZ, R10 ;  /* 0x000000ffff147224 */ /* 0x000fe200078e000a */
[----:B------:R-:W-:Y:S01]  /*0480*/  MOV R21, R11 ;  /* 0x0000000b00157202 */ /* 0x000fe20000000f00 */
[----:B------:R-:W-:Y:S01]  /*0490*/  IMAD.MOV.U32 R35, RZ, RZ, R12 ;  /* 0x000000ffff237224 */ /* 0x000fe200078e000c */
[----:B------:R-:W-:Y:S01]  /*04a0*/  LEA.HI.X R23, R2, UR9, R17, 0x2, P0 ;  /* 0x0000000902177c11 */ /* 0x000fe200080f1411 */
[----:B------:R-:W-:Y:S01]  /*04b0*/  UIMAD UR9, UR4, 0x11, URZ ;  /* 0x00000011040978a4 */ /* 0x000fe2000f8e02ff */
[----:B------:R-:W-:Y:S01]  /*04c0*/  ISETP.NE.AND P0, PT, R5, R0, PT ;  /* 0x000000000500720c */ /* 0x000fe20003f05270 */
[----:B------:R-:W-:Y:S01]  /*04d0*/  UIMAD UR4, UR4, 0x13, URZ ;  /* 0x00000013040478a4 */ /* 0x000fe2000f8e02ff */
[----:B------:R-:W-:Y:S01]  /*04e0*/  MOV R2, R1 ;  /* 0x0000000100027202 */ /* 0x000fe20000000f00 */
[----:B------:R-:W-:Y:S01]  /*04f0*/  IMAD.U32 R27, RZ, RZ, UR8 ;  /* 0x00000008ff1b7e24 */ /* 0x000fe2000f8e00ff */
[----:B------:R-:W-:Y:S01]  /*0500*/  MOV R17, R7 ;  /* 0x0000000700117202 */ /* 0x000fe20000000f00 */
[----:B------:R-:W-:Y:S01]  /*0510*/  IMAD.U32 R28, RZ, RZ, UR12 ;  /* 0x0000000cff1c7e24 */ /* 0x000fe2000f8e00ff */
[----:B-1----:R-:W-:Y:S01]  /*0520*/  MOV R14, UR9 ;  /* 0x00000009000e7c02 */ /* 0x002fe20008000f00 */
[----:B------:R-:W-:Y:S01]  /*0530*/  IMAD.U32 R30, RZ, RZ, UR13 ;  /* 0x0000000dff1e7e24 */ /* 0x000fe2000f8e00ff */
[----:B------:R-:W-:Y:S01]  /*0540*/  MOV R29, UR4 ;  /* 0x00000004001d7c02 */ /* 0x000fe20008000f00 */
[----:B------:R-:W-:Y:S01]  /*0550*/  IMAD.U32 R32, RZ, RZ, UR15 ;  /* 0x0000000fff207e24 */ /* 0x000fe2000f8e00ff */
[----:B------:R-:W-:Y:S01]  /*0560*/  P2R R15, PR, RZ, 0x1 ;  /* 0x00000001ff0f7803 */ /* 0x000fe20000000000 */
[----:B------:R-:W-:Y:S01]  /*0570*/  IMAD.U32 R36, RZ, RZ, UR7 ;  /* 0x00000007ff247e24 */ /* 0x000fe2000f8e00ff */
[----:B------:R-:W-:-:S02]  /*0580*/  MOV R31, UR14 ;  /* 0x0000000e001f7c02 */ /* 0x000fc40008000f00 */
[----:B------:R-:W-:-:S07]  /*0590*/  MOV R33, UR16 ;  /* 0x0000001000217c02 */ /* 0x000fce0008000f00 */
.L_x_2959:
[----:B-----5:R-:W-:-:S13]  /*05a0*/  ISETP.GT.AND P0, PT, R13, -0x1, PT ;  /* 0xffffffff0d00780c */ /* 0x020fda0003f04270 */
[----:B------:R-:W2:Y:S01]  /*05b0*/  @!P0 LDG.E.CONSTANT R37, desc[UR10][R22.64] ;  /* 0x0000000a16258981 */ /* 0x000ea2000c1e9900 */
[----:B------:R-:W0:Y:S01]  /*05c0*/  @!P0 LDC.64 R24, c[0x0][0x388] ;  /* 0x0000e200ff188b82 */ /* 0x000e220000000a00 */
[----:B--2---:R-:W-:-:S05]  /*05d0*/  @!P0 LEA R37, R37, R26, 0x5 ;  /* 0x0000001a25258211 */ /* 0x004fca00078e28ff */
[----:B0-----:R-:W-:Y:S02]  /*05e0*/  @!P0 IMAD.WIDE R38, R37, 0x4, R24 ;  /* 0x0000000425268825 */ /* 0x001fe400078e0218 */
[----:B------:R-:W2:Y:S04]  /*05f0*/  @!P0 LDL R25, [R2] ;  /* 0x0000000002198983 */ /* 0x000ea80000100800 */
[----:B------:R-:W2:Y:S02]  /*0600*/  @!P0 LDG.E.CONSTANT R38, desc[UR10][R38.64] ;  /* 0x0000000a26268981 */ /* 0x000ea4000c1e9900 */
[----:B--2---:R-:W-:-:S05]  /*0610*/  @!P0 FADD R37, R38, R25 ;  /* 0x0000001926258221 */ /* 0x004fca0000000000 */
[----:B------:R0:W-:Y:S01]  /*0620*/  @!P0 STL [R2], R37 ;  /* 0x0000002502008387 */ /* 0x0001e20000100800 */
[----:B------:R-:W-:-:S13]  /*0630*/  R2P PR, R13.B3, 0x7f ;  /* 0x0000007f0d007804 */ /* 0x000fda0000003000 */
[----:B------:R-:W2:Y:S01]  /*0640*/  @P6 LDG.E.CONSTANT R41, desc[UR10][R22.64] ;  /* 0x0000000a16296981 */ /* 0x000ea2000c1e9900 */
[----:B------:R-:W1:Y:S03]  /*0650*/  @P6 LDC R43, c[0x0][0x3ac] ;  /* 0x0000eb00ff2b6b82 */ /* 0x000e660000000800 */
[----:B------:R-:W3:Y:S05]  /*0660*/  @P5 LDG.E.CONSTANT R38, desc[UR10][R22.64] ;  /* 0x0000000a16265981 */ /* 0x000eea000c1e9900 */
[----:B------:R-:W4:Y:S08]  /*0670*/  @P6 LDC.64 R24, c[0x0][0x388] ;  /* 0x0000e200ff186b82 */ /* 0x000f300000000a00 */
[----:B0-----:R-:W0:Y:S01]  /*0680*/  @P5 LDC R37, c[0x0][0x3ac] ;  /* 0x0000eb00ff255b82 */ /* 0x001e220000000800 */
[----:B-1----:R-:W-:-:S02]  /*0690*/  @P6 IMAD.IADD R40, R26, 0x1, R43 ;  /* 0x000000011a286824 */ /* 0x002fc400078e022b */
[----:B------:R-:W3:Y:S03]  /*06a0*/  @P6 LDL R43, [R2] ;  /* 0x00000000022b6983 */ /* 0x000ee60000100800 */
[----:B--2---:R-:W-:-:S05]  /*06b0*/  @P6 LEA R41, R41, R40, 0x5 ;  /* 0x0000002829296211 */ /* 0x004fca00078e28ff */
[----:B----4-:R-:W-:Y:S02]  /*06c0*/  @P6 IMAD.WIDE R40, R41, 0x4, R24 ;  /* 0x0000000429286825 */ /* 0x010fe400078e0218 */
[----:B------:R-:W1:Y:S04]  /*06d0*/  @P5 LDC.64 R24, c[0x0][0x388] ;  /* 0x0000e200ff185b82 */ /* 0x000e680000000a00 */
[----:B------:R2:W4:Y:S01]  /*06e0*/  @P6 LDG.E.CONSTANT R40, desc[UR10][R40.64] ;  /* 0x0000000a28286981 */ /* 0x000522000c1e9900 */
[----:B0-----:R-:W-:-:S05]  /*06f0*/  @P5 IMAD R37, R37, 0x2, R26 ;  /* 0x0000000225255824 */ /* 0x001fca00078e021a */
[----:B---3--:R-:W-:Y:S02]  /*0700*/  @P5 LEA R39, R38, R37, 0x5 ;  /* 0x0000002526275211 */ /* 0x008fe400078e28ff */
[----:B------:R-:W3:Y:S01]  /*0710*/  @P4 LDG.E.CONSTANT R37, desc[UR10][R22.64] ;  /* 0x0000000a16254981 */ /* 0x000ee2000c1e9900 */
[----:B--2---:R-:W0:Y:S02]  /*0720*/  @P4 LDC R41, c[0x0][0x3ac] ;  /* 0x0000eb00ff294b82 */ /* 0x004e240000000800 */
[----:B-1----:R-:W-:-:S06]  /*0730*/  @P5 IMAD.WIDE R38, R39, 0x4, R24 ;  /* 0x0000000427265825 */ /* 0x002fcc00078e0218 */
[----:B------:R-:W1:Y:S01]  /*0740*/  @P4 LDC.64 R24, c[0x0][0x388] ;  /* 0x0000e200ff184b82 */ /* 0x000e620000000a00 */
[----:B------:R2:W3:Y:S07]  /*0750*/  @P5 LDG.E.CONSTANT R38, desc[UR10][R38.64] ;  /* 0x0000000a26265981 */ /* 0x0004ee000c1e9900 */
[----:B--2---:R-:W2:Y:S01]  /*0760*/  @P3 LDC R39, c[0x0][0x3ac] ;  /* 0x0000eb00ff273b82 */ /* 0x004ea20000000800 */
[----:B----4-:R-:W-:-:S05]  /*0770*/  @P6 FADD R43, R40, R43 ;  /* 0x0000002b282b6221 */ /* 0x010fca0000000000 */
[----:B------:R4:W-:Y:S04]  /*0780*/  @P6 STL [R2], R43 ;  /* 0x0000002b02006387 */ /* 0x0009e80000100800 */
[----:B------:R-:W4:Y:S01]  /*0790*/  @P5 LDL R45, [R2] ;  /* 0x00000000022d5983 */ /* 0x000f220000100800 */
[----:B0-----:R-:W-:-:S04]  /*07a0*/  @P4 IMAD R40, R41, 0x3, R26 ;  /* 0x0000000329284824 */ /* 0x001fc800078e021a */
[----:B---3--:R-:W-:-:S04]  /*07b0*/  @P4 IMAD R37, R37, 0x20, R40 ;  /* 0x0000002025254824 */ /* 0x008fc800078e0228 */
[----:B-1----:R-:W-:Y:S02]  /*07c0*/  @P4 IMAD.WIDE R40, R37, 0x4, R24 ;  /* 0x0000000425284825 */ /* 0x002fe400078e0218 */
[----:B------:R-:W3:Y:S01]  /*07d0*/  @P3 LDG.E.CONSTANT R37, desc[UR10][R22.64] ;  /* 0x0000000a16253981 */ /* 0x000ee2000c1e9900 */
[----:B------:R-:W0:Y:S03]  /*07e0*/  @P3 LDC.64 R24, c[0x0][0x388] ;  /* 0x0000e200ff183b82 */ /* 0x000e260000000a00 */
[----:B------:R1:W3:Y:S05]  /*07f0*/  @P4 LDG.E.CONSTANT R40, desc[UR10][R40.64] ;  /* 0x0000000a28284981 */ /* 0x0002ea000c1e9900 */
[----:B-1----:R-:W1:Y:S01]  /*0800*/  @P2 LDC R41, c[0x0][0x3ac] ;  /* 0x0000eb00ff292b82 */ /* 0x002e620000000800 */
[----:B----4-:R-:W-:-:S05]  /*0810*/  @P5 FADD R43, R38, R45 ;  /* 0x0000002d262b5221 */ /* 0x010fca0000000000 */
[----:B------:R4:W-:Y:S04]  /*0820*/  @P5 STL [R2], R43 ;  /* 0x0000002b02005387 */ /* 0x0009e80000100800 */
[----:B------:R-:W4:Y:S01]  /*0830*/  @P4 LDL R45, [R2] ;  /* 0x00000000022d4983 */ /* 0x000f220000100800 */
[----:B--2---:R-:W-:-:S05]  /*0840*/  @P3 LEA R38, R39, R26, 0x2 ;  /* 0x0000001a27263211 */ /* 0x004fca00078e10ff */
[----:B---3--:R-:W-:-:S04]  /*0850*/  @P3 IMAD R37, R37, 0x20, R38 ;  /* 0x0000002025253824 */ /* 0x008fc800078e0226 */
[----:B0-----:R-:W-:Y:S02]  /*0860*/  @P3 IMAD.WIDE R38, R37, 0x4, R24 ;  /* 0x0000000425263825 */ /* 0x001fe400078e0218 */
[----:B------:R-:W2:Y:S01]  /*0870*/  @P2 LDG.E.CONSTANT R37, desc[UR10][R22.64] ;  /* 0x0000000a16252981 */ /* 0x000ea2000c1e9900 */
[----:B------:R-:W0:Y:S03]  /*0880*/  @P2 LDC.64 R24, c[0x0][0x388] ;  /* 0x0000e200ff182b82 */ /* 0x000e260000000a00 */
[----:B------:R3:W2:Y:S05]  /*0890*/  @P3 LDG.E.CONSTANT R38, desc[UR10][R38.64] ;  /* 0x0000000a26263981 */ /* 0x0006aa000c1e9900 */
[----:B---3--:R-:W3:Y:S01]  /*08a0*/  @P1 LDC R39, c[0x0][0x3ac] ;  /* 0x0000eb00ff271b82 */ /* 0x008ee20000000800 */
[----:B----4-:R-:W-:-:S05]  /*08b0*/  @P4 FADD R45, R40, R45 ;  /* 0x0000002d282d4221 */ /* 0x010fca0000000000 */
[----:B------:R4:W-:Y:S04]  /*08c0*/  @P4 STL [R2], R45 ;  /* 0x0000002d02004387 */ /* 0x0009e80000100800 */
[----:B------:R-:W3:Y:S01]  /*08d0*/  @P3 LDL R43, [R2] ;  /* 0x00000000022b3983 */ /* 0x000ee20000100800 */
[----:B-1----:R-:W-:-:S05]  /*08e0*/  @P2 IMAD R40, R41, 0x5, R26 ;  /* 0x0000000529282824 */ /* 0x002fca00078e021a */
[----:B--2---:R-:W-:-:S05]  /*08f0*/  @P2 LEA R37, R37, R40, 0x5 ;  /* 0x0000002825252211 */ /* 0x004fca00078e28ff */
[----:B0-----:R-:W-:Y:S02]  /*0900*/  @P2 IMAD.WIDE R40, R37, 0x4, R24 ;  /* 0x0000000425282825 */ /* 0x001fe400078e0218 */
[----:B------:R-:W2:Y:S01]  /*0910*/  @P1 LDG.E.CONSTANT R37, desc[UR10][R22.64] ;  /* 0x0000000a16251981 */ /* 0x000ea2000c1e9900 */
[----:B------:R-:W0:Y:S03]  /*0920*/  @P1 LDC.64 R24, c[0x0][0x388] ;  /* 0x0000e200ff181b82 */ /* 0x000e260000000a00 */
[----:B------:R1:W2:Y:S05]  /*0930*/  @P2 LDG.E.CONSTANT R40, desc[UR10][R40.64] ;  /* 0x0000000a28282981 */ /* 0x0002aa000c1e9900 */
[----:B-1----:R-:W1:Y:S01]  /*0940*/  @P0 LDC R41, c[0x0][0x3ac] ;  /* 0x0000eb00ff290b82 */ /* 0x002e620000000800 */
[----:B---3--:R-:W-:-:S05]  /*0950*/  @P3 FADD R43, R38, R43 ;  /* 0x0000002b262b3221 */ /* 0x008fca0000000000 */
[----:B------:R3:W-:Y:S04]  /*0960*/  @P3 STL [R2], R43 ;  /* 0x0000002b02003387 */ /* 0x0007e80000100800 */
[----:B----4-:R-:W4:Y:S01]  /*0970*/  @P2 LDL R45, [R2] ;  /* 0x00000000022d2983 */ /* 0x010f220000100800 */
[----:B------:R-:W-:-:S04]  /*0980*/  @P1 IMAD R38, R39, 0x6, R26 ;  /* 0x0000000627261824 */ /* 0x000fc800078e021a */
[----:B--2---:R-:W-:-:S04]  /*0990*/  @P1 IMAD R37, R37, 0x20, R38 ;  /* 0x0000002025251824 */ /* 0x004fc800078e0226 */
[----:B0-----:R-:W-:Y:S02]  /*09a0*/  @P1 IMAD.WIDE R38, R37, 0x4, R24 ;  /* 0x0000000425261825 */ /* 0x001fe400078e0218 */
[----:B------:R-:W2:Y:S01]  /*09b0*/  @P0 LDG.E.CONSTANT R37, desc[UR10][R22.64] ;  /* 0x0000000a16250981 */ /* 0x000ea2000c1e9900 */
[----:B------:R-:W0:Y:S03]  /*09c0*/  @P0 LDC.64 R24, c[0x0][0x388] ;  /* 0x0000e200ff180b82 */ /* 0x000e260000000a00 */
[----:B------:R0:W2:Y:S01]  /*09d0*/  @P1 LDG.E.CONSTANT R38, desc[UR10][R38.64] ;  /* 0x0000000a26261981 */ /* 0x0000a2000c1e9900 */
[----:B----4-:R-:W-:-:S05]  /*09e0*/  @P2 FADD R45, R40, R45 ;  /* 0x0000002d282d2221 */ /* 0x010fca0000000000 */
[----:B------:R4:W-:Y:S04]  /*09f0*/  @P2 STL [R2], R45 ;  /* 0x0000002d02002387 */ /* 0x0009e80000100800 */
[----:B---3--:R-:W3:Y:S01]  /*0a00*/  @P1 LDL R43, [R2] ;  /* 0x00000000022b1983 */ /* 0x008ee20000100800 */
[----:B------:R-:W-:Y:S01]  /*0a10*/  LOP3.LUT P2, RZ, R13, 0x800000, RZ, 0xc0, !PT ;  /* 0x008000000dff7812 */ /* 0x000fe2000784c0ff */
[----:B-1----:R-:W-:-:S05]  /*0a20*/  @P0 IMAD R40, R41, 0x7, R26 ;  /* 0x0000000729280824 */ /* 0x002fca00078e021a */
[----:B--2---:R-:W-:-:S05]  /*0a30*/  @P0 LEA R37, R37, R40, 0x5 ;  /* 0x0000002825250211 */ /* 0x004fca00078e28ff */
[----:B0-----:R-:W-:Y:S02]  /*0a40*/  @P0 IMAD.WIDE R40, R37, 0x4, R24 ;  /* 0x0000000425280825 */ /* 0x001fe400078e0218 */
[----:B------:R-:W2:Y:S01]  /*0a50*/  @P2 LDG.E.CONSTANT R37, desc[UR10][R22.64] ;  /* 0x0000000a16252981 */ /* 0x000ea2000c1e9900 */
[----:B------:R-:W0:Y:S03]  /*0a60*/  @P2 LDC R39, c[0x0][0x3ac] ;  /* 0x0000eb00ff272b82 */ /* 0x000e260000000800 */
[----:B------:R-:W2:Y:S05]  /*0a70*/  @P0 LDG.E.CONSTANT R40, desc[UR10][R40.64] ;  /* 0x0000000a28280981 */ /* 0x000eaa000c1e9900 */
[----:B------:R-:W1:Y:S01]  /*0a80*/  @P2 LDC.64 R24, c[0x0][0x388] ;  /* 0x0000e200ff182b82 */ /* 0x000e620000000a00 */
[----:B---3--:R-:W-:-:S05]  /*0a90*/  @P1 FADD R43, R38, R43 ;  /* 0x0000002b262b1221 */ /* 0x008fca0000000000 */
[----:B------:R3:W-:Y:S04]  /*0aa0*/  @P1 STL [R2], R43 ;  /* 0x0000002b02001387 */ /* 0x0007e80000100800 */
[----:B----4-:R-:W4:Y:S01]  /*0ab0*/  @P0 LDL R45, [R2] ;  /* 0x00000000022d0983 */ /* 0x010f220000100800 */
[----:B0-----:R-:W-:-:S05]  /*0ac0*/  @P2 IMAD R38, R39, 0x8, R26 ;  /* 0x0000000827262824 */ /* 0x001fca00078e021a */
[----:B--2---:R-:W-:-:S05]  /*0ad0*/  @P2 LEA R37, R37, R38, 0x5 ;  /* 0x0000002625252211 */ /* 0x004fca00078e28ff */
[----:B-1----:R-:W-:-:S06]  /*0ae0*/  @P2 IMAD.WIDE R38, R37, 0x4, R24 ;  /* 0x0000000425262825 */ /* 0x002fcc00078e0218 */
[----:B------:R-:W3:Y:S01]  /*0af0*/  @P2 LDG.E.CONSTANT R38, desc[UR10][R38.64] ;  /* 0x0000000a26262981 */ /* 0x000ee2000c1e9900 */
[----:B----4-:R-:W-:-:S05]  /*0b00*/  @P0 FADD R37, R40, R45 ;  /* 0x0000002d28250221 */ /* 0x010fca0000000000 */
[----:B------:R0:W-:Y:S04]  /*0b10*/  @P0 STL [R2], R37 ;  /* 0x0000002502000387 */ /* 0x0001e80000100800 */
[----:B------:R-:W3:Y:S02]  /*0b20*/  @P2 LDL R25, [R2] ;  /* 0x0000000002192983 */ /* 0x000ee40000100800 */
[----:B---3--:R-:W-:-:S05]  /*0b30*/  @P2 FADD R43, R38, R25 ;  /* 0x00000019262b2221 */ /* 0x008fca0000000000 */
[----:B------:R1:W-:Y:S01]  /*0b40*/  @P2 STL [R2], R43 ;  /* 0x0000002b02002387 */ /* 0x0003e20000100800 */
[----:B------:R-:W-:-:S13]  /*0b50*/  R2P PR, R13.B2, 0x7f ;  /* 0x0000007f0d007804 */ /* 0x000fda0000002000 */
[----:B------:R-:W2:Y:S01]  /*0b60*/  @P6 LDG.E.CONSTANT R41, desc[UR10][R22.64] ;  /* 0x0000000a16296981 */ /* 0x000ea2000c1e9900 */
[----:B------:R-:W3:Y:S03]  /*0b70*/  @P6 LDC R45, c[0x0][0x3ac] ;  /* 0x0000eb00ff2d6b82 */ /* 0x000ee60000000800 */
[----:B------:R-:W4:Y:S05]  /*0b80*/  @P5 LDG.E.CONSTANT R38, desc[UR10][R22.64] ;  /* 0x0000000a16265981 */ /* 0x000f2a000c1e9900 */
[----:B------:R-:W1:Y:S08]  /*0b90*/  @P6 LDC.64 R24, c[0x0][0x388] ;  /* 0x0000e200ff186b82 */ /* 0x000e700000000a00 */
[----:B0-----:R-:W0:Y:S01]  /*0ba0*/  @P5 LDC R37, c[0x0][0x3ac] ;  /* 0x0000eb00ff255b82 */ /* 0x001e220000000800 */
[----:B---3--:R-:W-:-:S02]  /*0bb0*/  @P6 IMAD R40, R45, 0x9, R26 ;  /* 0x000000092d286824 */ /* 0x008fc400078e021a */
[----:B------:R-:W3:Y:S02]  /*0bc0*/  @P6 LDL R45, [R2] ;  /* 0x00000000022d6983 */ /* 0x000ee40000100800 */
[----:B--2---:R-:W-:-:S04]  /*0bd0*/  @P6 IMAD R41, R41, 0x20, R40 ;  /* 0x0000002029296824 */ /* 0x004fc800078e0228 */
[----:B-1----:R-:W-:Y:S02]  /*0be0*/  @P6 IMAD.WIDE R40, R41, 0x4, R24 ;  /* 0x0000000429286825 */ /* 0x002fe400078e0218 */
[----:B------:R-:W1:Y:S04]  /*0bf0*/  @P5 LDC.64 R24, c[0x0][0x388] ;  /* 0x0000e200ff185b82 */ /* 0x000e680000000a00 */
[----:B------:R2:W3:Y:S01]  /*0c00*/  @P6 LDG.E.CONSTANT R40, desc[UR10][R40.64] ;  /* 0x0000000a28286981 */ /* 0x0004e2000c1e9900 */
[----:B0-----:R-:W-:-:S05]  /*0c10*/  @P5 IMAD R37, R37, 0xa, R26 ;  /* 0x0000000a25255824 */ /* 0x001fca00078e021a */
[----:B----4-:R-:W-:Y:S02]  /*0c20*/  @P5 LEA R39, R38, R37, 0x5 ;  /* 0x0000002526275211 */ /* 0x010fe400078e28ff */
[----:B------:R-:W4:Y:S01]  /*0c30*/  @P4 LDG.E.CONSTANT R37, desc[UR10][R22.64] ;  /* 0x0000000a16254981 */ /* 0x000f22000c1e9900 */
[----:B--2---:R-:W0:Y:S02]  /*0c40*/  @P4 LDC R41, c[0x0][0x3ac] ;  /* 0x0000eb00ff294b82 */ /* 0x004e240000000800 */
[----:B-1----:R-:W-:-:S06]  /*0c50*/  @P5 IMAD.WIDE R38, R39, 0x4, R24 ;  /* 0x0000000427265825 */ /* 0x002fcc00078e0218 */
[----:B------:R-:W1:Y:S01]  /*0c60*/  @P4 LDC.64 R24, c[0x0][0x388] ;  /* 0x0000e200ff184b82 */ /* 0x000e620000000a00 */
[----:B------:R2:W4:Y:S07]  /*0c70*/  @P5 LDG.E.CONSTANT R38, desc[UR10][R38.64] ;  /* 0x0000000a26265981 */ /* 0x00052e000c1e9900 */
[----:B--2---:R-:W2:Y:S01]  /*0c80*/  @P3 LDC R39, c[0x0][0x3ac] ;  /* 0x0000eb00ff273b82 */ /* 0x004ea20000000800 */
[----:B---3--:R-:W-:-:S05]  /*0c90*/  @P6 FADD R45, R40, R45 ;  /* 0x0000002d282d6221 */ /* 0x008fca0000000000 */
[----:B------:R3:W-:Y:S04]  /*0ca0*/  @P6 STL [R2], R45 ;  /* 0x0000002d02006387 */ /* 0x0007e80000100800 */
[----:B------:R-:W2:Y:S01]  /*0cb0*/  @P5 LDL R43, [R2] ;  /* 0x00000000022b5983 */ /* 0x000ea20000100800 */
[----:B0-----:R-:W-:-:S04]  /*0cc0*/  @P4 IMAD R40, R41, 0xb, R26 ;  /* 0x0000000b29284824 */ /* 0x001fc800078e021a */
[----:B----4-:R-:W-:-:S04]  /*0cd0*/  @P4 IMAD R37, R37, 0x20, R40 ;  /* 0x0000002025254824 */ /* 0x010fc800078e0228 */
[----:B-1----:R-:W-:Y:S02]  /*0ce0*/  @P4 IMAD.WIDE R40, R37, 0x4, R24 ;  /* 0x0000000425284825 */ /* 0x002fe400078e0218 */
[----:B------:R-:W4:Y:S01]  /*0cf0*/  @P3 LDG.E.CONSTANT R37, desc[UR10][R22.64] ;  /* 0x0000000a16253981 */ /* 0x000f22000c1e9900 */
[----:B------:R-:W0:Y:S03]  /*0d00*/  @P3 LDC.64 R24, c[0x0][0x388] ;  /* 0x0000e200ff183b82 */ /* 0x000e260000000a00 */
[----:B------:R1:W4:Y:S05]  /*0d10*/  @P4 LDG.E.CONSTANT R40, desc[UR10][R40.64] ;  /* 0x0000000a28284981 */ /* 0x00032a000c1e9900 */
[----:B-1----:R-:W1:Y:S01]  /*0d20*/  @P2 LDC R41, c[0x0][0x3ac] ;  /* 0x0000eb00ff292b82 */ /* 0x002e620000000800 */
[----:B--2---:R-:W-:-:S05]  /*0d30*/  @P5 FADD R43, R38, R43 ;  /* 0x0000002b262b5221 */ /* 0x004fca0000000000 */
[----:B------:R2:W-:Y:S04]  /*0d40*/  @P5 STL [R2], R43 ;  /* 0x0000002b02005387 */ /* 0x0005e80000100800 */
[----:B---3--:R-:W3:Y:S01]  /*0d50*/  @P4 LDL R45, [R2] ;  /* 0x00000000022d4983 */ /* 0x008ee20000100800 */
[----:B------:R-:W-:-:S05]  /*0d60*/  @P3 IMAD R38, R39, 0xc, R26 ;  /* 0x0000000c27263824 */ /* 0x000fca00078e021a */
[----:B----4-:R-:W-:-:S05]  /*0d70*/  @P3 LEA R37, R37, R38, 0x5 ;  /* 0x0000002625253211 */ /* 0x010fca00078e28ff */
[----:B0-----:R-:W-:Y:S02]  /*0d80*/  @P3 IMAD.WIDE R38, R37, 0x4, R24 ;  /* 0x0000000425263825 */ /* 0x001fe400078e0218 */
[----:B------:R-:W4:Y:S01]  /*0d90*/  @P2 LDG.E.CONSTANT R37, desc[UR10][R22.64] ;  /* 0x0000000a16252981 */ /* 0x000f22000c1e9900 */
[----:B------:R-:W0:Y:S03]  /*0da0*/  @P2 LDC.64 R24, c[0x0][0x388] ;  /* 0x0000e200ff182b82 */ /* 0x000e260000000a00 */
[----:B------:R1:W4:Y:S05]  /*0db0*/  @P3 LDG.E.CONSTANT R38, desc[UR10][R38.64] ;  /* 0x0000000a26263981 */ /* 0x00032a000c1e9900 */
[----:B-1----:R-:W1:Y:S01]  /*0dc0*/  @P1 LDC R39, c[0x0][0x3ac] ;  /* 0x0000eb00ff271b82 */ /* 0x002e620000000800 */
[----:B---3--:R-:W-:-:S05]  /*0dd0*/  @P4 FADD R45, R40, R45 ;  /* 0x0000002d282d4221 */ /* 0x008fca0000000000 */
[----:B------:R3:W-:Y:S04]  /*0de0*/  @P4 STL [R2], R45 ;  /* 0x0000002d02004387 */ /* 0x0007e80000100800 */
[----:B--2---:R-:W2:Y:S01]  /*0df0*/  @P3 LDL R43, [R2] ;  /* 0x00000000022b3983 */ /* 0x004ea20000100800 */
[----:B------:R-:W-:-:S04]  /*0e00*/  @P2 IMAD R40, R41, 0xd, R26 ;  /* 0x0000000d29282824 */ /* 0x000fc800078e021a */
[----:B----4-:R-:W-:-:S04]  /*0e10*/  @P2 IMAD R37, R37, 0x20, R40 ;  /* 0x0000002025252824 */ /* 0x010fc800078e0228 */
[----:B0-----:R-:W-:Y:S02]  /*0e20*/  @P2 IMAD.WIDE R40, R37, 0x4, R24 ;  /* 0x0000000425282825 */ /* 0x001fe400078e0218 */
        /* <DEDUP_REMOVED lines=12> */
[----:B------:R-:W4:Y:S01]  /*0ef0*/  @P1 LDG.E.CONSTANT R38, desc[UR10][R38.64] ;  /* 0x0000000a26261981 */ /* 0x000f22000c1e9900 */
[----:B---3--:R-:W-:-:S05]  /*0f00*/  @P2 FADD R45, R40, R45 ;  /* 0x0000002d282d2221 */ /* 0x008fca0000000000 */
[----:B------:R3:W-:Y:S04]  /*0f10*/  @P2 STL [R2], R45 ;  /* 0x0000002d02002387 */ /* 0x0007e80000100800 */
[----:B--2---:R-:W2:Y:S01]  /*0f20*/  @P1 LDL R43, [R2] ;  /* 0x00000000022b1983 */ /* 0x004ea20000100800 */
[----:B------:R-:W-:Y:S01]  /*0f30*/  LOP3.LUT P2, RZ, R13, 0x8000, RZ, 0xc0, !PT ;  /* 0x000080000dff7812 */ /* 0x000fe2000784c0ff */
[----:B-1----:R-:W-:-:S04]  /*0f40*/  @P0 IMAD R40, R41, 0xf, R26 ;  /* 0x0000000f29280824 */ /* 0x002fc800078e021a */
[----:B----4-:R-:W-:-:S04]  /*0f50*/  @P0 IMAD R37, R37, 0x20, R40 ;  /* 0x0000002025250824 */ /* 0x010fc800078e0228 */
[----:B0-----:R-:W-:-:S04]  /*0f60*/  @P0 IMAD.WIDE R40, R37, 0x4, R24 ;  /* 0x0000000425280825 */ /* 0x001fc800078e0218 */
[----:B------:R-:W4:Y:S01]  /*0f70*/  @P2 LDG.E.CONSTANT R42, desc[UR10][R22.64] ;  /* 0x0000000a162a2981 */ /* 0x000f22000c1e9900 */
[----:B------:R-:W0:Y:S03]  /*0f80*/  @P2 LDC.64 R24, c[0x0][0x388] ;  /* 0x0000e200ff182b82 */ /* 0x000e260000000a00 */
[----:B------:R-:W3:Y:S01]  /*0f90*/  @P0 LDG.E.CONSTANT R40, desc[UR10][R40.64] ;  /* 0x0000000a28280981 */ /* 0x000ee2000c1e9900 */
[----:B--2---:R-:W-:-:S05]  /*0fa0*/  @P1 FADD R37, R38, R43 ;  /* 0x0000002b26251221 */ /* 0x004fca0000000000 */
[----:B------:R1:W-:Y:S04]  /*0fb0*/  @P1 STL [R2], R37 ;  /* 0x0000002502001387 */ /* 0x0003e80000100800 */
[----:B------:R-:W3:Y:S01]  /*0fc0*/  @P0 LDL R43, [R2] ;  /* 0x00000000022b0983 */ /* 0x000ee20000100800 */
[----:B----4-:R-:W-:-:S05]  /*0fd0*/  @P2 LEA R39, R42, R27, 0x5 ;  /* 0x0000001b2a272211 */ /* 0x010fca00078e28ff */
[----:B0-----:R-:W-:-:S06]  /*0fe0*/  @P2 IMAD.WIDE R38, R39, 0x4, R24 ;  /* 0x0000000427262825 */ /* 0x001fcc00078e0218 */
        /* <DEDUP_REMOVED lines=8> */
[----:B------:R-:W3:Y:S03]  /*1070*/  @P6 LDC.64 R24, c[0x0][0x388] ;  /* 0x0000e200ff186b82 */ /* 0x000ee60000000a00 */
[----:B------:R-:W4:Y:S04]  /*1080*/  @P5 LDG.E.CONSTANT R39, desc[UR10][R22.64] ;  /* 0x0000000a16275981 */ /* 0x000f28000c1e9900 */
[----:B-1----:R-:W4:Y:S04]  /*1090*/  @P6 LDL R37, [R2] ;  /* 0x0000000002256983 */ /* 0x002f280000100800 */
[----:B------:R-:W4:Y:S04]  /*10a0*/  @P4 LDG.E.CONSTANT R42, desc[UR10][R22.64] ;  /* 0x0000000a162a4981 */ /* 0x000f28000c1e9900 */
[----:B0-----:R-:W4:Y:S01]  /*10b0*/  @P3 LDG.E.CONSTANT R45, desc[UR10][R22.64] ;  /* 0x0000000a162d3981 */ /* 0x001f22000c1e9900 */
[----:B--2---:R-:W-:-:S04]  /*10c0*/  @P6 IMAD R41, R41, 0x20, R14 ;  /* 0x0000002029296824 */ /* 0x004fc800078e020e */
[----:B---3--:R-:W-:Y:S02]  /*10d0*/  @P6 IMAD.WIDE R40, R41, 0x4, R24 ;  /* 0x0000000429286825 */ /* 0x008fe400078e0218 */
[----:B------:R-:W0:Y:S04]  /*10e0*/  @P5 LDC.64 R24, c[0x0][0x388] ;  /* 0x0000e200ff185b82 */ /* 0x000e280000000a00 */
[----:B------:R-:W2:Y:S01]  /*10f0*/  @P6 LDG.E.CONSTANT R40, desc[UR10][R40.64] ;  /* 0x0000000a28286981 */ /* 0x000ea2000c1e9900 */
[----:B----4-:R-:W-:-:S05]  /*1100*/  @P5 LEA R39, R39, R28, 0x5 ;  /* 0x0000001c27275211 */ /* 0x010fca00078e28ff */
[----:B0-----:R-:W-:Y:S02]  /*1110*/  @P5 IMAD.WIDE R38, R39, 0x4, R24 ;  /* 0x0000000427265825 */ /* 0x001fe400078e0218 */
[----:B------:R-:W0:Y:S04]  /*1120*/  @P4 LDC.64 R24, c[0x0][0x388] ;  /* 0x0000e200ff184b82 */ /* 0x000e280000000a00 */
[----:B------:R1:W3:Y:S01]  /*1130*/  @P5 LDG.E.CONSTANT R38, desc[UR10][R38.64] ;  /* 0x0000000a26265981 */ /* 0x0002e2000c1e9900 */
[----:B--2---:R-:W-:-:S05]  /*1140*/  @P6 FADD R37, R40, R37 ;  /* 0x0000002528256221 */ /* 0x004fca0000000000 */
[----:B------:R3:W-:Y:S04]  /*1150*/  @P6 STL [R2], R37 ;  /* 0x0000002502006387 */ /* 0x0007e80000100800 */
[----:B------:R-:W3:Y:S01]  /*1160*/  @P5 LDL R43, [R2] ;  /* 0x00000000022b5983 */ /* 0x000ee20000100800 */
[----:B------:R-:W-:Y:S01]  /*1170*/  @P4 IMAD R41, R42, 0x20, R29 ;  /* 0x000000202a294824 */ /* 0x000fe200078e021d */
[----:B-1----:R-:W-:Y:S02]  /*1180*/  @P3 LEA R39, R45, R30, 0x5 ;  /* 0x0000001e2d273211 */ /* 0x002fe400078e28ff */
[----:B------:R-:W2:Y:S01]  /*1190*/  @P2 LDG.E.CONSTANT R42, desc[UR10][R22.64] ;  /* 0x0000000a162a2981 */ /* 0x000ea2000c1e9900 */
[----:B0-----:R-:W-:Y:S02]  /*11a0*/  @P4 IMAD.WIDE R40, R41, 0x4, R24 ;  /* 0x0000000429284825 */ /* 0x001fe400078e0218 */
[----:B------:R-:W0:Y:S04]  /*11b0*/  @P3 LDC.64 R24, c[0x0][0x388] ;  /* 0x0000e200ff183b82 */ /* 0x000e280000000a00 */
[----:B------:R-:W4:Y:S01]  /*11c0*/  @P4 LDG.E.CONSTANT R40, desc[UR10][R40.64] ;  /* 0x0000000a28284981 */ /* 0x000f22000c1e9900 */
[----:B---3--:R-:W-:-:S05]  /*11d0*/  @P5 FADD R37, R38, R43 ;  /* 0x0000002b26255221 */ /* 0x008fca0000000000 */
[----:B------:R1:W-:Y:S04]  /*11e0*/  @P5 STL [R2], R37 ;  /* 0x0000002502005387 */ /* 0x0003e80000100800 */
[----:B------:R-:W4:Y:S01]  /*11f0*/  @P4 LDL R43, [R2] ;  /* 0x00000000022b4983 */ /* 0x000f220000100800 */
[----:B0-----:R-:W-:Y:S02]  /*1200*/  @P3 IMAD.WIDE R38, R39, 0x4, R24 ;  /* 0x0000000427263825 */ /* 0x001fe400078e0218 */
[----:B------:R-:W0:Y:S04]  /*1210*/  @P2 LDC.64 R24, c[0x0][0x388] ;  /* 0x0000e200ff182b82 */ /* 0x000e280000000a00 */
[----:B------:R-:W1:Y:S01]  /*1220*/  @P3 LDG.E.CONSTANT R38, desc[UR10][R38.64] ;  /* 0x0000000a26263981 */ /* 0x000e62000c1e9900 */
[----:B----4-:R-:W-:-:S05]  /*1230*/  @P4 FADD R43, R40, R43 ;  /* 0x0000002b282b4221 */ /* 0x010fca0000000000 */
[----:B------:R3:W-:Y:S04]  /*1240*/  @P4 STL [R2], R43 ;  /* 0x0000002b02004387 */ /* 0x0007e80000100800 */
[----:B------:R-:W1:Y:S01]  /*1250*/  @P3 LDL R45, [R2] ;  /* 0x00000000022d3983 */ /* 0x000e620000100800 */
[----:B--2---:R-:W-:-:S03]  /*1260*/  @P2 IMAD R41, R42, 0x20, R31 ;  /* 0x000000202a292824 */ /* 0x004fc600078e021f */
[----:B------:R-:W2:Y:S01]  /*1270*/  @P1 LDG.E.CONSTANT R42, desc[UR10][R22.64] ;  /* 0x0000000a162a1981 */ /* 0x000ea2000c1e9900 */
[----:B0-----:R-:W-:Y:S02]  /*1280*/  @P2 IMAD.WIDE R40, R41, 0x4, R24 ;  /* 0x0000000429282825 */ /* 0x001fe400078e0218 */
[----:B------:R-:W0:Y:S04]  /*1290*/  @P1 LDC.64 R24, c[0x0][0x388] ;  /* 0x0000e200ff181b82 */ /* 0x000e280000000a00 */
[----:B------:R-:W3:Y:S01]  /*12a0*/  @P2 LDG.E.CONSTANT R40, desc[UR10][R40.64] ;  /* 0x0000000a28282981 */ /* 0x000ee2000c1e9900 */
[----:B-1----:R-:W-:-:S05]  /*12b0*/  @P3 FADD R37, R38, R45 ;  /* 0x0000002d26253221 */ /* 0x002fca0000000000 */
[----:B------:R1:W-:Y:S04]  /*12c0*/  @P3 STL [R2], R37 ;  /* 0x0000002502003387 */ /* 0x0003e80000100800 */
[----:B------:R-:W3:Y:S01]  /*12d0*/  @P2 LDL R45, [R2] ;  /* 0x00000000022d2983 */ /* 0x000ee20000100800 */
[----:B--2---:R-:W-:-:S03]  /*12e0*/  @P1 LEA R39, R42, R32, 0x5 ;  /* 0x000000202a271211 */ /* 0x004fc600078e28ff */
[----:B------:R-:W2:Y:S02]  /*12f0*/  @P0 LDG.E.CONSTANT R42, desc[UR10][R22.64] ;  /* 0x0000000a162a0981 */ /* 0x000ea4000c1e9900 */
[----:B0-----:R-:W-:Y:S02]  /*1300*/  @P1 IMAD.WIDE R38, R39, 0x4, R24 ;  /* 0x0000000427261825 */ /* 0x001fe400078e0218 */
[----:B------:R-:W0:Y:S04]  /*1310*/  @P0 LDC.64 R24, c[0x0][0x388] ;  /* 0x0000e200ff180b82 */ /* 0x000e280000000a00 */
[----:B------:R-:W1:Y:S01]  /*1320*/  @P1 LDG.E.CONSTANT R38, desc[UR10][R38.64] ;  /* 0x0000000a26261981 */ /* 0x000e62000c1e9900 */
[----:B---3--:R-:W-:-:S05]  /*1330*/  @P2 FADD R43, R40, R45 ;  /* 0x0000002d282b2221 */ /* 0x008fca0000000000 */
[----:B------:R3:W-:Y:S04]  /*1340*/  @P2 STL [R2], R43 ;  /* 0x0000002b02002387 */ /* 0x0007e80000100800 */
[----:B------:R-:W1:Y:S01]  /*1350*/  @P1 LDL R45, [R2] ;  /* 0x00000000022d1983 */ /* 0x000e620000100800 */
[----:B------:R-:W-:Y:S01]  /*1360*/  LOP3.LUT P2, RZ, R13, 0x80, RZ, 0xc0, !PT ;  /* 0x000000800dff7812 */ /* 0x000fe2000784c0ff */
[----:B--2---:R-:W-:-:S04]  /*1370*/  @P0 IMAD R41, R42, 0x20, R33 ;  /* 0x000000202a290824 */ /* 0x004fc800078e0221 */
[----:B0-----:R-:W-:-:S06]  /*1380*/  @P0 IMAD.WIDE R40, R41, 0x4, R24 ;  /* 0x0000000429280825 */ /* 0x001fcc00078e0218 */
[----:B------:R-:W3:Y:S02]  /*1390*/  @P0 LDG.E.CONSTANT R40, desc[UR10][R40.64] ;  /* 0x0000000a28280981 */ /* 0x000ee4000c1e9900 */
[----:B------:R-:W0:Y:S02]  /*13a0*/  @P2 LDC.64 R24, c[0x0][0x388] ;  /* 0x0000e200ff182b82 */ /* 0x000e240000000a00 */
[----:B------:R-:W2:Y:S01]  /*13b0*/  @P2 LDG.E.CONSTANT R42, desc[UR10][R22.64] ;  /* 0x0000000a162a2981 */ /* 0x000ea2000c1e9900 */
[----:B-1----:R-:W-:-:S05]  /*13c0*/  @P1 FADD R37, R38, R45 ;  /* 0x0000002d26251221 */ /* 0x002fca0000000000 */
[----:B------:R1:W-:Y:S04]  /*13d0*/  @P1 STL [R2], R37 ;  /* 0x0000002502001387 */ /* 0x0003e80000100800 */
[----:B------:R-:W3:Y:S01]  /*13e0*/  @P0 LDL R45, [R2] ;  /* 0x00000000022d0983 */ /* 0x000ee20000100800 */
[----:B--2---:R-:W-:-:S05]  /*13f0*/  @P2 LEA R39, R42, R36, 0x5 ;  /* 0x000000242a272211 */ /* 0x004fca00078e28ff */
[----:B0-----:R-:W-:-:S06]  /*1400*/  @P2 IMAD.WIDE R38, R39, 0x4, R24 ;  /* 0x0000000427262825 */ /* 0x001fcc00078e0218 */
[----:B------:R-:W2:Y:S01]  /*1410*/  @P2 LDG.E.CONSTANT R38, desc[UR10][R38.64] ;  /* 0x0000000a26262981 */ /* 0x000ea2000c1e9900 */
[----:B---3--:R-:W-:-:S05]  /*1420*/  @P0 FADD R43, R40, R45 ;  /* 0x0000002d282b0221 */ /* 0x008fca0000000000 */
[----:B------:R-:W-:Y:S04]  /*1430*/  @P0 STL [R2], R43 ;  /* 0x0000002b02000387 */ /* 0x000fe80000100800 */
[----:B------:R-:W2:Y:S02]  /*1440*/  @P2 LDL R45, [R2] ;  /* 0x00000000022d2983 */ /* 0x000ea40000100800 */
[----:B--2---:R-:W-:-:S05]  /*1450*/  @P2 FADD R45, R38, R45 ;  /* 0x0000002d262d2221 */ /* 0x004fca0000000000 */
[----:B------:R0:W-:Y:S01]  /*1460*/  @P2 STL [R2], R45 ;  /* 0x0000002d02002387 */ /* 0x0001e20000100800 */
[----:B------:R-:W-:-:S13]  /*1470*/  R2P PR, R13, 0x7e ;  /* 0x0000007e0d007804 */ /* 0x000fda0000000000 */
[----:B------:R-:W2:Y:S01]  /*1480*/  @P6 LDG.E.CONSTANT R41, desc[UR10][R22.64] ;  /* 0x0000000a16296981 */ /* 0x000ea2000c1e9900 */
[----:B------:R-:W3:Y:S03]  /*1490*/  @P6 LDC.64 R24, c[0x0][0x388] ;  /* 0x0000e200ff186b82 */ /* 0x000ee60000000a00 */
[----:B------:R-:W4:Y:S04]  /*14a0*/  @P5 LDG.E.CONSTANT R42, desc[UR10][R22.64] ;  /* 0x0000000a162a5981 */ /* 0x000f28000c1e9900 */
[----:B-1----:R-:W4:Y:S04]  /*14b0*/  @P6 LDL R37, [R2] ;  /* 0x0000000002256983 */ /* 0x002f280000100800 */
[----:B0-----:R-:W4:Y:S01]  /*14c0*/  @P4 LDG.E.CONSTANT R45, desc[UR10][R22.64] ;  /* 0x0000000a162d4981 */ /* 0x001f22000c1e9900 */
[----:B--2---:R-:W-:-:S04]  /*14d0*/  @P6 IMAD R41, R41, 0x20, R34 ;  /* 0x0000002029296824 */ /* 0x004fc800078e0222 */
[----:B---3--:R-:W-:Y:S02]  /*14e0*/  @P6 IMAD.WIDE R40, R41, 0x4, R24 ;  /* 0x0000000429286825 */ /* 0x008fe400078e0218 */
[----:B------:R-:W0:Y:S04]  /*14f0*/  @P5 LDC.64 R24, c[0x0][0x388] ;  /* 0x0000e200ff185b82 */ /* 0x000e280000000a00 */
[----:B------:R-:W2:Y:S01]  /*1500*/  @P6 LDG.E.CONSTANT R40, desc[UR10][R40.64] ;  /* 0x0000000a28286981 */ /* 0x000ea2000c1e9900 */
[----:B----4-:R-:W-:-:S03]  /*1510*/  @P5 LEA R39, R42, R17, 0x5 ;  /* 0x000000112a275211 */ /* 0x010fc600078e28ff */
[----:B------:R-:W3:Y:S02]  /*1520*/  @P3 LDG.E.CONSTANT R42, desc[UR10][R22.64] ;  /* 0x0000000a162a3981 */ /* 0x000ee4000c1e9900 */
[----:B0-----:R-:W-:Y:S02]  /*1530*/  @P5 IMAD.WIDE R38, R39, 0x4, R24 ;  /* 0x0000000427265825 */ /* 0x001fe400078e0218 */
[----:B------:R-:W0:Y:S04]  /*1540*/  @P4 LDC.64 R24, c[0x0][0x388] ;  /* 0x0000e200ff184b82 */ /* 0x000e280000000a00 */
[----:B------:R-:W4:Y:S01]  /*1550*/  @P5 LDG.E.CONSTANT R38, desc[UR10][R38.64] ;  /* 0x0000000a26265981 */ /* 0x000f22000c1e9900 */
[----:B--2---:R-:W-:-:S05]  /*1560*/  @P6 FADD R37, R40, R37 ;  /* 0x0000002528256221 */ /* 0x004fca0000000000 */
[----:B------:R1:W-:Y:S04]  /*1570*/  @P6 STL [R2], R37 ;  /* 0x0000002502006387 */ /* 0x0003e80000100800 */
[----:B------:R-:W4:Y:S01]  /*1580*/  @P5 LDL R43, [R2] ;  /* 0x00000000022b5983 */ /* 0x000f220000100800 */
[----:B------:R-:W-:-:S04]  /*1590*/  @P4 IMAD R41, R45, 0x20, R18 ;  /* 0x000000202d294824 */ /* 0x000fc800078e0212 */
[----:B0-----:R-:W-:Y:S02]  /*15a0*/  @P4 IMAD.WIDE R40, R41, 0x4, R24 ;  /* 0x0000000429284825 */ /* 0x001fe400078e0218 */
[----:B------:R-:W0:Y:S04]  /*15b0*/  @P3 LDC.64 R24, c[0x0][0x388] ;  /* 0x0000e200ff183b82 */ /* 0x000e280000000a00 */
[----:B------:R-:W1:Y:S01]  /*15c0*/  @P4 LDG.E.CONSTANT R40, desc[UR10][R40.64] ;  /* 0x0000000a28284981 */ /* 0x000e62000c1e9900 */
[----:B----4-:R-:W-:-:S05]  /*15d0*/  @P5 FADD R43, R38, R43 ;  /* 0x0000002b262b5221 */ /* 0x010fca0000000000 */
[----:B------:R2:W-:Y:S04]  /*15e0*/  @P5 STL [R2], R43 ;  /* 0x0000002b02005387 */ /* 0x0005e80000100800 */
[----:B------:R-:W1:Y:S01]  /*15f0*/  @P4 LDL R45, [R2] ;  /* 0x00000000022d4983 */ /* 0x000e620000100800 */
[----:B---3--:R-:W-:-:S03]  /*1600*/  @P3 LEA R39, R42, R19, 0x5 ;  /* 0x000000132a273211 */ /* 0x008fc600078e28ff */
[----:B------:R-:W3:Y:S02]  /*1610*/  @P2 LDG.E.CONSTANT R42, desc[UR10][R22.64] ;  /* 0x0000000a162a2981 */ /* 0x000ee4000c1e9900 */
[----:B0-----:R-:W-:Y:S02]  /*1620*/  @P3 IMAD.WIDE R38, R39, 0x4, R24 ;  /* 0x0000000427263825 */ /* 0x001fe400078e0218 */
[----:B------:R-:W0:Y:S04]  /*1630*/  @P2 LDC.64 R24, c[0x0][0x388] ;  /* 0x0000e200ff182b82 */ /* 0x000e280000000a00 */
[----:B------:R-:W2:Y:S01]  /*1640*/  @P3 LDG.E.CONSTANT R38, desc[UR10][R38.64] ;  /* 0x0000000a26263981 */ /* 0x000ea2000c1e9900 */
[----:B-1----:R-:W-:-:S05]  /*1650*/  @P4 FADD R37, R40, R45 ;  /* 0x0000002d28254221 */ /* 0x002fca0000000000 */
[----:B------:R1:W-:Y:S04]  /*1660*/  @P4 STL [R2], R37 ;  /* 0x0000002502004387 */ /* 0x0003e80000100800 */
[----:B------:R-:W2:Y:S01]  /*1670*/  @P3 LDL R45, [R2] ;  /* 0x00000000022d3983 */ /* 0x000ea20000100800 */
[----:B---3--:R-:W-:-:S03]  /*1680*/  @P2 IMAD R41, R42, 0x20, R20 ;  /* 0x000000202a292824 */ /* 0x008fc600078e0214 */
[----:B------:R-:W3:Y:S01]  /*1690*/  @P1 LDG.E.CONSTANT R42, desc[UR10][R22.64] ;  /* 0x0000000a162a1981 */ /* 0x000ee2000c1e9900 */
[----:B0-----:R-:W-:Y:S02]  /*16a0*/  @P2 IMAD.WIDE R40, R41, 0x4, R24 ;  /* 0x0000000429282825 */ /* 0x001fe400078e0218 */
[----:B------:R-:W0:Y:S04]  /*16b0*/  @P1 LDC.64 R24, c[0x0][0x388] ;  /* 0x0000e200ff181b82 */ /* 0x000e280000000a00 */
[----:B------:R-:W4:Y:S01]  /*16c0*/  @P2 LDG.E.CONSTANT R40, desc[UR10][R40.64] ;  /* 0x0000000a28282981 */ /* 0x000f22000c1e9900 */
[----:B--2---:R-:W-:-:S05]  /*16d0*/  @P3 FADD R43, R38, R45 ;  /* 0x0000002d262b3221 */ /* 0x004fca0000000000 */
[----:B------:R2:W-:Y:S04]  /*16e0*/  @P3 STL [R2], R43 ;  /* 0x0000002b02003387 */ /* 0x0005e80000100800 */
[----:B------:R-:W4:Y:S01]  /*16f0*/  @P2 LDL R45, [R2] ;  /* 0x00000000022d2983 */ /* 0x000f220000100800 */
[----:B-1----:R-:W-:-:S04]  /*1700*/  LOP3.LUT R37, R13, 0x1, RZ, 0xc0, !PT ;  /* 0x000000010d257812 */ /* 0x002fc800078ec0ff */
[----:B------:R-:W-:Y:S02]  /*1710*/  ISETP.NE.U32.AND P0, PT, R37, 0x1, PT ;  /* 0x000000012500780c */ /* 0x000fe40003f05070 */
[----:B---3--:R-:W-:-:S05]  /*1720*/  @P1 LEA R39, R42, R21, 0x5 ;  /* 0x000000152a271211 */ /* 0x008fca00078e28ff */
[----:B0-----:R-:W-:-:S06]  /*1730*/  @P1 IMAD.WIDE R38, R39, 0x4, R24 ;  /* 0x0000000427261825 */ /* 0x001fcc00078e0218 */
[----:B------:R-:W3:Y:S01]  /*1740*/  @!P0 LDG.E.CONSTANT R42, desc[UR10][R22.64] ;  /* 0x0000000a162a8981 */ /* 0x000ee2000c1e9900 */
[----:B------:R-:W0:Y:S03]  /*1750*/  @!P0 LDC.64 R24, c[0x0][0x388] ;  /* 0x0000e200ff188b82 */ /* 0x000e260000000a00 */
[----:B------:R-:W3:Y:S01]  /*1760*/  @P1 LDG.E.CONSTANT R38, desc[UR10][R38.64] ;  /* 0x0000000a26261981 */ /* 0x000ee2000c1e9900 */
[----:B----4-:R-:W-:-:S05]  /*1770*/  @P2 FADD R37, R40, R45 ;  /* 0x0000002d28252221 */ /* 0x010fca0000000000 */
[----:B------:R-:W-:Y:S04]  /*1780*/  @P2 STL [R2], R37 ;  /* 0x0000002502002387 */ /* 0x000fe80000100800 */
[----:B--2---:R-:W2:Y:S01]  /*1790*/  @P1 LDL R43, [R2] ;  /* 0x00000000022b1983 */ /* 0x004ea20000100800 */
[----:B---3--:R-:W-:-:S04]  /*17a0*/  @!P0 IMAD R41, R42, 0x20, R35 ;  /* 0x000000202a298824 */ /* 0x008fc800078e0223 */
[----:B0-----:R-:W-:-:S06]  /*17b0*/  @!P0 IMAD.WIDE R24, R41, 0x4, R24 ;  /* 0x0000000429188825 */ /* 0x001fcc00078e0218 */
[----:B------:R-:W3:Y:S01]  /*17c0*/  @!P0 LDG.E.CONSTANT R24, desc[UR10][R24.64] ;  /* 0x0000000a18188981 */ /* 0x000ee2000c1e9900 */
[----:B--2---:R-:W-:-:S05]  /*17d0*/  @P1 FADD R41, R38, R43 ;  /* 0x0000002b26291221 */ /* 0x004fca0000000000 */
[----:B------:R-:W-:Y:S04]  /*17e0*/  @P1 STL [R2], R41 ;  /* 0x0000002902001387 */ /* 0x000fe80000100800 */
[----:B------:R-:W3:Y:S01]  /*17f0*/  @!P0 LDL R43, [R2] ;  /* 0x00000000022b8983 */ /* 0x000ee20000100800 */
[----:B------:R-:W-:-:S04]  /*1800*/  IADD3 R16, PT, PT, R16, 0x1, RZ ;  /* 0x0000000110107810 */ /* 0x000fc80007ffe0ff */
[----:B------:R-:W-:Y:S01]  /*1810*/  ISETP.NE.AND P1, PT, R16, RZ, PT ;  /* 0x000000ff1000720c */ /* 0x000fe20003f25270 */
[----:B------:R-:W-:Y:S01]  /*1820*/  VIADD R27, R27, 0x1 ;  /* 0x000000011b1b7836 */ /* 0x000fe20000000000 */
[----:B------:R-:W-:Y:S01]  /*1830*/  IADD3 R36, PT, PT, R36, 0x1, RZ ;  /* 0x0000000124247810 */ /* 0x000fe20007ffe0ff */
        /* <DEDUP_REMOVED lines=14> */
[----:B------:R-:W-:-:S02]  /*1920*/  VIADD R21, R21, 0x1 ;  /* 0x0000000115157836 */ /* 0x000fc40000000000 */
[----:B---3--:R-:W-:-:S05]  /*1930*/  @!P0 FADD R39, R24, R43 ;  /* 0x0000002b18278221 */ /* 0x008fca0000000000 */
[----:B------:R0:W-:Y:S02]  /*1940*/  @!P0 STL [R2], R39 ;  /* 0x0000002702008387 */ /* 0x0001e40000100800 */
[----:B0-----:R-:W-:Y:S01]  /*1950*/  IADD3 R2, PT, PT, R2, 0x4, RZ ;  /* 0x0000000402027810 */ /* 0x001fe20007ffe0ff */
[----:B------:R-:W-:Y:S06]  /*1960*/  @P1 BRA `(.L_x_2959) ;  /* 0xffffffec000c1947 */ /* 0x000fec000383ffff */
[----:B------:R-:W-:-:S13]  /*1970*/  ISETP.NE.AND P6, PT, R15, RZ, PT ;  /* 0x000000ff0f00720c */ /* 0x000fda0003fc5270 */
[----:B------:R-:W-:Y:S05]  /*1980*/  @P6 BRA `(.L_x_2960) ;  /* 0xffffffe8004c6947 */ /* 0x000fea000383ffff */
.L_x_2958:
[----:B------:R-:W-:Y:S05]  /*1990*/  BSYNC.RECONVERGENT B0 ;  /* 0x0000000000007941 */ /* 0x000fea0003800200 */
.L_x_2957:
[----:B------:R-:W0:Y:S02]  /*19a0*/  LDCU UR9, c[0x0][0x3ac] ;  /* 0x00007580ff0977ac */ /* 0x000e240008000800 */
[----:B0-----:R-:W-:-:S06]  /*19b0*/  UISETP.GE.AND UP0, UPT, UR9, 0x1, UPT ;  /* 0x000000010900788c */ /* 0x001fcc000bf06270 */
[----:B------:R-:W-:-:S13]  /*19c0*/  PLOP3.LUT P0, PT, PT, PT, UP0, 0x80, 0x8 ;  /* 0x000000000008781c */ /* 0x000fda0003f0f008 */
[----:B------:R-:W-:Y:S05]  /*19d0*/  @!P0 EXIT ;  /* 0x000000000000894d */ /* 0x000fea0003800000 */
[----:B------:R-:W0:Y:S01]  /*19e0*/  S2R R3, SR_TID.X ;  /* 0x0000000000037919 */ /* 0x000e220000002100 */
[----:B------:R-:W-:Y:S02]  /*19f0*/  UISETP.GE.U32.AND UP0, UPT, UR9, 0x10, UPT ;  /* 0x000000100900788c */ /* 0x000fe4000bf06070 */
[----:B------:R-:W-:Y:S01]  /*1a00*/  ULOP3.LUT UR7, UR9, 0xf, URZ, 0xc0, !UPT ;  /* 0x0000000f09077892 */ /* 0x000fe2000f8ec0ff */
[----:B------:R-:W1:Y:S01]  /*1a10*/  S2R R0, SR_LANEID ;  /* 0x0000000000007919 */ /* 0x000e620000000000 */
[----:B------:R-:W-:-:S04]  /*1a20*/  UMOV UR4, URZ ;  /* 0x000000ff00047c82 */ /* 0x000fc80008000000 */
[----:B------:R-:W-:Y:S02]  /*1a30*/  ISETP.NE.AND P0, PT, RZ, UR7, PT ;  /* 0x00000007ff007c0c */ /* 0x000fe4000bf05270 */
[----:B0-----:R-:W-:-:S05]  /*1a40*/  LOP3.LUT R3, R3, 0x3e0, RZ, 0xc0, !PT ;  /* 0x000003e003037812 */ /* 0x001fca00078ec0ff */
[----:B-1----:R-:W-:Y:S01]  /*1a50*/  IMAD R2, R0, UR9, R3 ;  /* 0x0000000900027c24 */ /* 0x002fe2000f8e0203 */
[----:B------:R-:W-:Y:S06]  /*1a60*/  BRA.U !UP0, `(.L_x_2961) ;  /* 0x00000009083c7547 */ /* 0x000fec000b800000 */
[----:B------:R-:W0:Y:S01]  /*1a70*/  LDCU.64 UR12, c[0x0][0x390] ;  /* 0x00007200ff0c77ac */ /* 0x000e220008000a00 */
[----:B------:R-:W-:Y:S01]  /*1a80*/  ULOP3.LUT UR4, UR9, 0x7ffffff0, URZ, 0xc0, !UPT ;  /* 0x7ffffff009047892 */ /* 0x000fe2000f8ec0ff */
[----:B------:R-:W-:-:S11]  /*1a90*/  UMOV UR5, URZ ;  /* 0x000000ff00057c82 */ /* 0x000fd60008000000 */
.L_x_2962:
[----:B-1----:R-:W-:Y:S01]  /*1aa0*/  VIADD R4, R2, UR5 ;  /* 0x0000000502047c36 */ /* 0x002fe20008000000 */
[----:B------:R-:W-:-:S04]  /*1ab0*/  ULEA UR8, UR5, UR17, 0x2 ;  /* 0x0000001105087291 */ /* 0x000fc8000f8e10ff */
[----:B------:R-:W-:-:S04]  /*1ac0*/  IADD3 R5, P1, PT, R4, UR6, RZ ;  /* 0x0000000604057c10 */ /* 0x000fc8000ff3e0ff */
[----:B------:R-:W-:Y:S01]  /*1ad0*/  IADD3.X R8, PT, PT, RZ, RZ, RZ, P1, !PT ;  /* 0x000000ffff087210 */ /* 0x000fe20000ffe4ff */
[----:B------:R-:W2:Y:S01]  /*1ae0*/  LDL.64 R12, [UR8] ;  /* 0x00000008ff0c7983 */ /* 0x000ea20008100a00 */
[----:B0-----:R-:W-:-:S04]  /*1af0*/  LEA R6, P1, R5, UR12, 0x2 ;  /* 0x0000000c05067c11 */ /* 0x001fc8000f8210ff */
[----:B------:R-:W-:-:S05]  /*1b00*/  LEA.HI.X R7, R5, UR13, R8, 0x2, P1 ;  /* 0x0000000d05077c11 */ /* 0x000fca00088f1408 */
[----:B------:R-:W2:Y:S01]  /*1b10*/  LDG.E R5, desc[UR10][R6.64] ;  /* 0x0000000a06057981 */ /* 0x000ea2000c1e1900 */
[----:B------:R-:W-:-:S05]  /*1b20*/  VIADD R8, R4, 0x1 ;  /* 0x0000000104087836 */ /* 0x000fca0000000000 */
[----:B------:R-:W-:-:S04]  /*1b30*/  IADD3 R9, P1, PT, R8, UR6, RZ ;  /* 0x0000000608097c10 */ /* 0x000fc8000ff3e0ff */
[----:B------:R-:W-:Y:S02]  /*1b40*/  IADD3.X R10, PT, PT, RZ, RZ, RZ, P1, !PT ;  /* 0x000000ffff0a7210 */ /* 0x000fe40000ffe4ff */
[----:B------:R-:W-:-:S04]  /*1b50*/  LEA R8, P1, R9, UR12, 0x2 ;  /* 0x0000000c09087c11 */ /* 0x000fc8000f8210ff */
[----:B------:R-:W-:Y:S01]  /*1b60*/  LEA.HI.X R9, R9, UR13, R10, 0x2, P1 ;  /* 0x0000000d09097c11 */ /* 0x000fe200088f140a */
[----:B--2---:R-:W-:-:S05]  /*1b70*/  FADD R5, R12, R5 ;  /* 0x000000050c057221 */ /* 0x004fca0000000000 */
[----:B------:R0:W-:Y:S04]  /*1b80*/  STG.E desc[UR10][R6.64], R5 ;  /* 0x0000000506007986 */ /* 0x0001e8000c10190a */
[----:B------:R-:W2:Y:S01]  /*1b90*/  LDG.E R12, desc[UR10][R8.64] ;  /* 0x0000000a080c7981 */ /* 0x000ea2000c1e1900 */
[----:B------:R-:W-:-:S05]  /*1ba0*/  VIADD R10, R4, 0x2 ;  /* 0x00000002040a7836 */ /* 0x000fca0000000000 */
[----:B------:R-:W-:-:S04]  /*1bb0*/  IADD3 R11, P1, PT, R10, UR6, RZ ;  /* 0x000000060a0b7c10 */ /* 0x000fc8000ff3e0ff */
[----:B------:R-:W-:Y:S02]  /*1bc0*/  IADD3.X R14, PT, PT, RZ, RZ, RZ, P1, !PT ;  /* 0x000000ffff0e7210 */ /* 0x000fe40000ffe4ff */
[----:B------:R-:W-:-:S04]  /*1bd0*/  LEA R10, P1, R11, UR12, 0x2 ;  /* 0x0000000c0b0a7c11 */ /* 0x000fc8000f8210ff */
[----:B------:R-:W-:Y:S02]  /*1be0*/  LEA.HI.X R11, R11, UR13, R14, 0x2, P1 ;  /* 0x0000000d0b0b7c11 */ /* 0x000fe400088f140e */
[----:B------:R-:W3:Y:S01]  /*1bf0*/  LDL.64 R14, [UR8+0x8] ;  /* 0x00000808ff0e7983 */ /* 0x000ee20008100a00 */
[----:B--2---:R-:W-:-:S05]  /*1c00*/  FADD R13, R12, R13 ;  /* 0x0000000d0c0d7221 */ /* 0x004fca0000000000 */
[----:B------:R1:W-:Y:S04]  /*1c10*/  STG.E desc[UR10][R8.64], R13 ;  /* 0x0000000d08007986 */ /* 0x0003e8000c10190a */
[----:B------:R-:W3:Y:S01]  /*1c20*/  LDG.E R17, desc[UR10][R10.64] ;  /* 0x0000000a0a117981 */ /* 0x000ee2000c1e1900 */
[----:B0-----:R-:W-:-:S05]  /*1c30*/  VIADD R5, R4, 0x3 ;  /* 0x0000000304057836 */ /* 0x001fca0000000000 */
[----:B------:R-:W-:-:S04]  /*1c40*/  IADD3 R5, P1, PT, R5, UR6, RZ ;  /* 0x0000000605057c10 */ /* 0x000fc8000ff3e0ff */
[----:B------:R-:W-:Y:S02]  /*1c50*/  IADD3.X R12, PT, PT, RZ, RZ, RZ, P1, !PT ;  /* 0x000000ffff0c7210 */ /* 0x000fe40000ffe4ff */
[----:B------:R-:W-:-:S04]  /*1c60*/  LEA R6, P1, R5, UR12, 0x2 ;  /* 0x0000000c05067c11 */ /* 0x000fc8000f8210ff */
[----:B------:R-:W-:Y:S01]  /*1c70*/  LEA.HI.X R7, R5, UR13, R12, 0x2, P1 ;  /* 0x0000000d05077c11 */ /* 0x000fe200088f140c */
[----:B---3--:R-:W-:-:S05]  /*1c80*/  FADD R17, R14, R17 ;  /* 0x000000110e117221 */ /* 0x008fca0000000000 */
[----:B------:R0:W-:Y:S04]  /*1c90*/  STG.E desc[UR10][R10.64], R17 ;  /* 0x000000110a007986 */ /* 0x0001e8000c10190a */
[----:B------:R-:W2:Y:S01]  /*1ca0*/  LDG.E R12, desc[UR10][R6.64] ;  /* 0x0000000a060c7981 */ /* 0x000ea2000c1e1900 */
[----:B------:R-:W-:-:S05]  /*1cb0*/  VIADD R5, R4, 0x4 ;  /* 0x0000000404057836 */ /* 0x000fca0000000000 */
[----:B------:R-:W-:-:S04]  /*1cc0*/  IADD3 R5, P1, PT, R5, UR6, RZ ;  /* 0x0000000605057c10 */ /* 0x000fc8000ff3e0ff */
[----:B------:R-:W-:Y:S02]  /*1cd0*/  IADD3.X R14, PT, PT, RZ, RZ, RZ, P1, !PT ;  /* 0x000000ffff0e7210 */ /* 0x000fe40000ffe4ff */
[----:B-1----:R-:W-:-:S04]  /*1ce0*/  LEA R8, P1, R5, UR12, 0x2 ;  /* 0x0000000c05087c11 */ /* 0x002fc8000f8210ff */
[----:B------:R-:W-:Y:S01]  /*1cf0*/  LEA.HI.X R9, R5, UR13, R14, 0x2, P1 ;  /* 0x0000000d05097c11 */ /* 0x000fe200088f140e */
[----:B--2---:R-:W-:Y:S02]  /*1d00*/  FADD R15, R12, R15 ;  /* 0x0000000f0c0f7221 */ /* 0x004fe40000000000 */
[----:B------:R-:W2:Y:S04]  /*1d10*/  LDL.64 R12, [UR8+0x10] ;  /* 0x00001008ff0c7983 */ /* 0x000ea80008100a00 */
[----:B------:R1:W-:Y:S04]  /*1d20*/  STG.E desc[UR10][R6.64], R15 ;  /* 0x0000000f06007986 */ /* 0x0003e8000c10190a */
[----:B------:R-:W2:Y:S01]  /*1d30*/  LDG.E R5, desc[UR10][R8.64] ;  /* 0x0000000a08057981 */ /* 0x000ea2000c1e1900 */
[----:B0-----:R-:W-:-:S05]  /*1d40*/  VIADD R10, R4, 0x5 ;  /* 0x00000005040a7836 */ /* 0x001fca0000000000 */
        /* <DEDUP_REMOVED lines=9> */
[----:B-1----:R-:W-:Y:S02]  /*1de0*/  IADD3.X R7, PT, PT, RZ, RZ, RZ, P1, !PT ;  /* 0x000000ffff077210 */ /* 0x002fe40000ffe4ff */
        /* <DEDUP_REMOVED lines=74> */
[----:B------:R-:W-:-:S05]  /*2290*/  VIADD R4, R4, 0xf ;  /* 0x0000000f04047836 */ /* 0x000fca0000000000 */
[----:B0-----:R-:W-:-:S04]  /*22a0*/  IADD3 R5, P1, PT, R4, UR6, RZ ;  /* 0x0000000604057c10 */ /* 0x001fc8000ff3e0ff */
[----:B------:R-:W-:Y:S02]  /*22b0*/  IADD3.X R6, PT, PT, RZ, RZ, RZ, P1, !PT ;  /* 0x000000ffff067210 */ /* 0x000fe40000ffe4ff */
[----:B------:R-:W-:-:S04]  /*22c0*/  LEA R4, P1, R5, UR12, 0x2 ;  /* 0x0000000c05047c11 */ /* 0x000fc8000f8210ff */
[----:B------:R-:W-:Y:S01]  /*22d0*/  LEA.HI.X R5, R5, UR13, R6, 0x2, P1 ;  /* 0x0000000d05057c11 */ /* 0x000fe200088f1406 */
[----:B---3--:R-:W-:-:S05]  /*22e0*/  FADD R17, R14, R17 ;  /* 0x000000110e117221 */ /* 0x008fca0000000000 */
[----:B------:R1:W-:Y:S04]  /*22f0*/  STG.E desc[UR10][R10.64], R17 ;  /* 0x000000110a007986 */ /* 0x0003e8000c10190a */
[----:B------:R-:W2:Y:S01]  /*2300*/  LDG.E R6, desc[UR10][R4.64] ;  /* 0x0000000a04067981 */ /* 0x000ea2000c1e1900 */
[----:B------:R-:W-:-:S04]  /*2310*/  UIADD3 UR5, UPT, UPT, UR5, 0x10, URZ ;  /* 0x0000001005057890 */ /* 0x000fc8000fffe0ff */
[----:B------:R-:W-:Y:S01]  /*2320*/  UISETP.NE.AND UP0, UPT, UR5, UR4, UPT ;  /* 0x000000040500728c */ /* 0x000fe2000bf05270 */
[----:B--2---:R-:W-:-:S05]  /*2330*/  FADD R15, R6, R15 ;  /* 0x0000000f060f7221 */ /* 0x004fca0000000000 */
[----:B------:R1:W-:Y:S03]  /*2340*/  STG.E desc[UR10][R4.64], R15 ;  /* 0x0000000f04007986 */ /* 0x0003e6000c10190a */
[----:B------:R-:W-:Y:S05]  /*2350*/  BRA.U UP0, `(.L_x_2962) ;  /* 0xfffffff500d07547 */ /* 0x000fea000b83ffff */
.L_x_2961:
[----:B------:R-:W-:Y:S05]  /*2360*/  @!P0 EXIT ;  /* 0x000000000000894d */ /* 0x000fea0003800000 */
[----:B------:R-:W-:Y:S02]  /*2370*/  UISETP.GE.U32.AND UP0, UPT, UR7, 0x8, UPT ;  /* 0x000000080700788c */ /* 0x000fe4000bf06070 */
[----:B------:R-:W-:-:S06]  /*2380*/  ULOP3.LUT UR8, UR9, 0x7, URZ, 0xc0, !UPT ;  /* 0x0000000709087892 */ /* 0x000fcc000f8ec0ff */
[----:B------:R-:W-:Y:S01]  /*2390*/  ISETP.NE.AND P0, PT, RZ, UR8, PT ;  /* 0x00000008ff007c0c */ /* 0x000fe2000bf05270 */
[----:B------:R-:W-:-:S12]  /*23a0*/  BRA.U !UP0, `(.L_x_2963) ;  /* 0x00000005081c7547 */ /* 0x000fd8000b800000 */
[----:B------:R-:W0:Y:S01]  /*23b0*/  LDCU.64 UR12, c[0x0][0x390] ;  /* 0x00007200ff0c77ac */ /* 0x000e220008000a00 */
        /* <DEDUP_REMOVED lines=66> */
[----:B------:R-:W3:Y:S01]  /*27e0*/  LDG.E R8, desc[UR10][R4.64] ;  /* 0x0000000a04087981 */ /* 0x000ee2000c1e1900 */
[----:B------:R-:W-:Y:S01]  /*27f0*/  UIADD3 UR4, UPT, UPT, UR4, 0x8, URZ ;  /* 0x0000000804047890 */ /* 0x000fe2000fffe0ff */
[----:B---3--:R-:W-:-:S05]  /*2800*/  FADD R15, R8, R15 ;  /* 0x0000000f080f7221 */ /* 0x008fca0000000000 */
[----:B------:R2:W-:Y:S06]  /*2810*/  STG.E desc[UR10][R4.64], R15 ;  /* 0x0000000f04007986 */ /* 0x0005ec000c10190a */
.L_x_2963:
[----:B------:R-:W-:Y:S05]  /*2820*/  @!P0 EXIT ;  /* 0x000000000000894d */ /* 0x000fea0003800000 */
[----:B------:R-:W-:Y:S02]  /*2830*/  UISETP.GE.U32.AND UP0, UPT, UR8, 0x4, UPT ;  /* 0x000000040800788c */ /* 0x000fe4000bf06070 */
[----:B------:R-:W-:-:S06]  /*2840*/  ULOP3.LUT UR5, UR9, 0x3, URZ, 0xc0, !UPT ;  /* 0x0000000309057892 */ /* 0x000fcc000f8ec0ff */
[----:B------:R-:W-:Y:S01]  /*2850*/  ISETP.NE.AND P0, PT, RZ, UR5, PT ;  /* 0x00000005ff007c0c */ /* 0x000fe2000bf05270 */
[----:B------:R-:W-:-:S12]  /*2860*/  BRA.U !UP0, `(.L_x_2964) ;  /* 0x0000000108947547 */ /* 0x000fd8000b800000 */
[----:B------:R-:W0:Y:S01]  /*2870*/  LDCU.64 UR12, c[0x0][0x390] ;  /* 0x00007200ff0c77ac */ /* 0x000e220008000a00 */
[----:B-12---:R-:W-:Y:S01]  /*2880*/  VIADD R10, R2, UR4 ;  /* 0x00000004020a7c36 */ /* 0x006fe20008000000 */
[----:B------:R-:W-:-:S04]  /*2890*/  ULEA UR7, UR4, UR17, 0x2 ;  /* 0x0000001104077291 */ /* 0x000fc8000f8e10ff */
[----:B------:R-:W-:-:S04]  /*28a0*/  IADD3 R2, P1, PT, R10, UR6, RZ ;  /* 0x000000060a027c10 */ /* 0x000fc8000ff3e0ff */
[----:B------:R-:W-:Y:S01]  /*28b0*/  IADD3.X R5, PT, PT, RZ, RZ, RZ, P1, !PT ;  /* 0x000000ffff057210 */ /* 0x000fe20000ffe4ff */
[----:B------:R-:W2:Y:S01]  /*28c0*/  LDL.64 R12, [UR7] ;  /* 0x00000007ff0c7983 */ /* 0x000ea20008100a00 */
[----:B------:R-:W-:-:S03]  /*28d0*/  VIADD R8, R10, 0x2 ;  /* 0x000000020a087836 */ /* 0x000fc60000000000 */
[----:B------:R-:W3:Y:S01]  /*28e0*/  LDL.64 R16, [UR7+0x8] ;  /* 0x00000807ff107983 */ /* 0x000ee20008100a00 */
        /* <DEDUP_REMOVED lines=11> */
[----:B------:R-:W-:-:S04]  /*29a0*/  IADD3 R9, P1, PT, R8, UR6, RZ ;  /* 0x0000000608097c10 */ /* 0x000fc8000ff3e0ff */
[----:B------:R-:W-:Y:S02]  /*29b0*/  IADD3.X R12, PT, PT, RZ, RZ, RZ, P1, !PT ;  /* 0x000000ffff0c7210 */ /* 0x000fe40000ffe4ff */
[----:B------:R-:W-:-:S04]  /*29c0*/  LEA R8, P1, R9, UR12, 0x2 ;  /* 0x0000000c09087c11 */ /* 0x000fc8000f8210ff */
[----:B------:R-:W-:Y:S01]  /*29d0*/  LEA.HI.X R9, R9, UR13, R12, 0x2, P1 ;  /* 0x0000000d09097c11 */ /* 0x000fe200088f140c */
[----:B--2---:R-:W-:-:S05]  /*29e0*/  FADD R13, R2, R13 ;  /* 0x0000000d020d7221 */ /* 0x004fca0000000000 */
[----:B------:R4:W-:Y:S04]  /*29f0*/  STG.E desc[UR10][R6.64], R13 ;  /* 0x0000000d06007986 */ /* 0x0009e8000c10190a */
[----:B------:R-:W3:Y:S01]  /*2a00*/  LDG.E R15, desc[UR10][R8.64] ;  /* 0x0000000a080f7981 */ /* 0x000ee2000c1e1900 */
[----:B------:R-:W-:-:S05]  /*2a10*/  VIADD R10, R10, 0x3 ;  /* 0x000000030a0a7836 */ /* 0x000fca0000000000 */
[----:B------:R-:W-:-:S04]  /*2a20*/  IADD3 R10, P1, PT, R10, UR6, RZ ;  /* 0x000000060a0a7c10 */ /* 0x000fc8000ff3e0ff */
[----:B0-----:R-:W-:Y:S02]  /*2a30*/  IADD3.X R5, PT, PT, RZ, RZ, RZ, P1, !PT ;  /* 0x000000ffff057210 */ /* 0x001fe40000ffe4ff */
[----:B------:R-:W-:-:S04]  /*2a40*/  LEA R4, P1, R10, UR12, 0x2 ;  /* 0x0000000c0a047c11 */ /* 0x000fc8000f8210ff */
[----:B------:R-:W-:Y:S01]  /*2a50*/  LEA.HI.X R5, R10, UR13, R5, 0x2, P1 ;  /* 0x0000000d0a057c11 */ /* 0x000fe200088f1405 */
[----:B---3--:R-:W-:-:S05]  /*2a60*/  FADD R15, R16, R15 ;  /* 0x0000000f100f7221 */ /* 0x008fca0000000000 */
[----:B------:R4:W-:Y:S04]  /*2a70*/  STG.E desc[UR10][R8.64], R15 ;  /* 0x0000000f08007986 */ /* 0x0009e8000c10190a */
[----:B------:R-:W2:Y:S01]  /*2a80*/  LDG.E R2, desc[UR10][R4.64] ;  /* 0x0000000a04027981 */ /* 0x000ea2000c1e1900 */
[----:B------:R-:W-:Y:S01]  /*2a90*/  UIADD3 UR4, UPT, UPT, UR4, 0x4, URZ ;  /* 0x0000000404047890 */ /* 0x000fe2000fffe0ff */
[----:B--2---:R-:W-:-:S05]  /*2aa0*/  FADD R11, R2, R17 ;  /* 0x00000011020b7221 */ /* 0x004fca0000000000 */
[----:B------:R4:W-:Y:S06]  /*2ab0*/  STG.E desc[UR10][R4.64], R11 ;  /* 0x0000000b04007986 */ /* 0x0009ec000c10190a */
.L_x_2964:
[----:B------:R-:W-:Y:S05]  /*2ac0*/  @!P0 EXIT ;  /* 0x000000000000894d */ /* 0x000fea0003800000 */
[----:B-12-4-:R-:W-:Y:S01]  /*2ad0*/  IMAD.U32 R5, RZ, RZ, UR4 ;  /* 0x00000004ff057e24 */ /* 0x016fe2000f8e00ff */
[----:B------:R-:W0:Y:S03]  /*2ae0*/  LDCU.64 UR12, c[0x0][0x390] ;  /* 0x00007200ff0c77ac */ /* 0x000e260008000a00 */
[----:B------:R-:W-:Y:S01]  /*2af0*/  IMAD R0, R0, UR9, R5 ;  /* 0x0000000900007c24 */ /* 0x000fe2000f8e0205 */
[----:B------:R-:W-:Y:S02]  /*2b00*/  UIMAD UR4, UR4, 0x4, UR17 ;  /* 0x00000004040478a4 */ /* 0x000fe4000f8e0211 */
[----:B------:R-:W-:Y:S02]  /*2b10*/  UIADD3 UR5, UPT, UPT, -UR5, URZ, URZ ;  /* 0x000000ff05057290 */ /* 0x000fe4000fffe1ff */
[----:B------:R-:W-:-:S10]  /*2b20*/  IADD3 R0, PT, PT, R3, R0, RZ ;  /* 0x0000000003007210 */ /* 0x000fd40007ffe0ff */
.L_x_2965:
[----:B-1----:R-:W-:-:S05]  /*2b30*/  IADD3 R3, P0, PT, R0, UR6, RZ ;  /* 0x0000000600037c10 */ /* 0x002fca000ff1e0ff */
[----:B------:R-:W-:Y:S01]  /*2b40*/  IMAD.X R4, RZ, RZ, RZ, P0 ;  /* 0x000000ffff047224 */ /* 0x000fe200000e06ff */
[----:B0-----:R-:W-:-:S04]  /*2b50*/  LEA R2, P0, R3, UR12, 0x2 ;  /* 0x0000000c03027c11 */ /* 0x001fc8000f8010ff */
[----:B------:R-:W-:Y:S02]  /*2b60*/  LEA.HI.X R3, R3, UR13, R4, 0x2, P0 ;  /* 0x0000000d03037c11 */ /* 0x000fe400080f1404 */
[----:B------:R-:W2:Y:S04]  /*2b70*/  LDL R4, [UR4] ;  /* 0x00000004ff047983 */ /* 0x000ea80008100800 */
[----:B------:R-:W2:Y:S01]  /*2b80*/  LDG.E R5, desc[UR10][R2.64] ;  /* 0x0000000a02057981 */ /* 0x000ea2000c1e1900 */
[----:B------:R-:W-:Y:S01]  /*2b90*/  UIADD3 UR5, UPT, UPT, UR5, 0x1, URZ ;  /* 0x0000000105057890 */ /* 0x000fe2000fffe0ff */
[----:B------:R-:W-:Y:S01]  /*2ba0*/  IADD3 R0, PT, PT, R0, 0x1, RZ ;  /* 0x0000000100007810 */ /* 0x000fe20007ffe0ff */
[----:B------:R-:W-:Y:S02]  /*2bb0*/  UIADD3 UR4, UPT, UPT, UR4, 0x4, URZ ;  /* 0x0000000404047890 */ /* 0x000fe4000fffe0ff */
[----:B------:R-:W-:Y:S01]  /*2bc0*/  UISETP.NE.AND UP0, UPT, UR5, URZ, UPT ;  /* 0x000000ff0500728c */ /* 0x000fe2000bf05270 */
[----:B--2---:R-:W-:-:S05]  /*2bd0*/  FADD R5, R4, R5 ;  /* 0x0000000504057221 */ /* 0x004fca0000000000 */
[----:B------:R1:W-:Y:S03]  /*2be0*/  STG.E desc[UR10][R2.64], R5 ;  /* 0x0000000502007986 */ /* 0x0003e6000c10190a */
[----:B------:R-:W-:Y:S05]  /*2bf0*/  BRA.U UP0, `(.L_x_2965) ;  /* 0xfffffffd00cc7547 */ /* 0x000fea000b83ffff */
[----:B------:R-:W-:Y:S05]  /*2c00*/  EXIT ;  /* 0x000000000000794d */ /* 0x000fea0003800000 */
.L_x_2966:
        /* <DEDUP_REMOVED lines=15> */
.L_x_3025:


//--------------------- .text._Z13spmm32_full_1PKjPKfPfPKiS5_ii --------------------------
	.section	.text._Z13spmm32_full_1PKjPKfPfPKiS5_ii,"ax",@progbits
	.align	128
        .global         _Z13spmm32_full_1PKjPKfPfPKiS5_ii
        .type           _Z13spmm32_full_1PKjPKfPfPKiS5_ii,@function
        .size           _Z13spmm32_full_1PKjPKfPfPKiS5_ii,(.L_x_3026 - _Z13spmm32_full_1PKjPKfPfPKiS5_ii)
        .other          _Z13spmm32_full_1PKjPKfPfPKiS5_ii,@"STO_CUDA_ENTRY STV_DEFAULT"
_Z13spmm32_full_1PKjPKfPfPKiS5_ii:
.text._Z13spmm32_full_1PKjPKfPfPKiS5_ii:
        /* <DEDUP_REMOVED lines=19> */
[----:B------:R3:W-:Y:S01]  /*0130*/  STL.64 [R1], RZ ;  /* 0x000000ff01007387 */ /* 0x0007e20000100a00 */
[----:B------:R-:W4:Y:S01]  /*0140*/  LDCU.64 UR8, c[0x0][0x390] ;  /* 0x00007200ff0877ac */ /* 0x000f220008000a00 */
[----:B0-----:R-:W-:-:S05]  /*0150*/  IMAD.WIDE R6, R3, 0x4, R6 ;  /* 0x0000000403067825 */ /* 0x001fca00078e0206 */
[----:B-1----:R-:W5:Y:S04]  /*0160*/  LDG.E.CONSTANT R5, desc[UR6][R6.64] ;  /* 0x0000000606057981 */ /* 0x002f68000c1e9900 */
[----:B------:R-:W5:Y:S01]  /*0170*/  LDG.E.CONSTANT R2, desc[UR6][R6.64+0x4] ;  /* 0x0000040606027981 */ /* 0x000f62000c1e9900 */
[----:B--2---:R-:W-:Y:S01]  /*0180*/  IMAD.U32 R0, RZ, RZ, UR5 ;  /* 0x00000005ff007e24 */ /* 0x004fe2000f8e00ff */
[----:B------:R-:W-:Y:S02]  /*0190*/  MOV R3, R1 ;  /* 0x0000000100037202 */ /* 0x000fe40000000f00 */
[----:B------:R3:W-:Y:S01]  /*01a0*/  STL.64 [R1+0x8], RZ ;  /* 0x000008ff01007387 */ /* 0x0007e20000100a00 */
[----:B------:R-:W-:-:S03]  /*01b0*/  IMAD R4, R0, UR4, RZ ;  /* 0x0000000400047c24 */ /* 0x000fc6000f8e02ff */
[----:B------:R3:W-:Y:S01]  /*01c0*/  STL.64 [R1+0x10], RZ ;  /* 0x000010ff01007387 */ /* 0x0007e20000100a00 */
[----:B------:R-:W-:-:S03]  /*01d0*/  IMAD.SHL.U32 R4, R4, 0x400, RZ ;  /* 0x0000040004047824 */ /* 0x000fc600078e00ff */
[----:B------:R3:W-:Y:S01]  /*01e0*/  STL [R1+0x18], RZ ;  /* 0x000018ff01007387 */ /* 0x0007e20000100800 */
[----:B-----5:R-:W-:-:S05]  /*01f0*/  IMAD.IADD R2, R2, 0x1, -R5 ;  /* 0x0000000102027824 */ /* 0x020fca00078e0a05 */
[----:B------:R-:W-:-:S13]  /*0200*/  ISETP.GE.AND P0, PT, R2, 0x1, PT ;  /* 0x000000010200780c */ /* 0x000fda0003f06270 */
[----:B---34-:R-:W-:Y:S05]  /*0210*/  @!P0 BRA `(.L_x_2967) ;  /* 0x0000002000848947 */ /* 0x018fea0003800000 */
[----:B------:R-:W-:Y:S01]  /*0220*/  LOP3.LUT R7, R8, 0x3e0, RZ, 0xc0, !PT ;  /* 0x000003e008077812 */ /* 0x000fe200078ec0ff */
[----:B------:R-:W-:Y:S01]  /*0230*/  IMAD.MOV.U32 R28, RZ, RZ, RZ ;  /* 0x000000ffff1c7224 */ /* 0x000fe200078e00ff */
[C---:B------:R-:W-:Y:S02]  /*0240*/  LOP3.LUT R24, R0.reuse, 0x7, RZ, 0xc0, !PT ;  /* 0x0000000700187812 */ /* 0x040fe400078ec0ff */
[----:B------:R-:W-:Y:S01]  /*0250*/  LOP3.LUT R26, R0, 0x3, RZ, 0xc0, !PT ;  /* 0x00000003001a7812 */ /* 0x000fe200078ec0ff */
[----:B------:R-:W-:-:S04]  /*0260*/  IMAD R9, R7, R0, R0 ;  /* 0x0000000007097224 */ /* 0x000fc800078e0200 */
[----:B------:R-:W-:-:S04]  /*0270*/  IMAD.IADD R11, R9, 0x1, R0 ;  /* 0x00000001090b7824 */ /* 0x000fc800078e0200 */
[----:B------:R-:W-:-:S05]  /*0280*/  IMAD.IADD R13, R11, 0x1, R0 ;  /* 0x000000010b0d7824 */ /* 0x000fca00078e0200 */
[----:B------:R-:W-:-:S05]  /*0290*/  IADD3 R15, PT, PT, R13, R0, RZ ;  /* 0x000000000d0f7210 */ /* 0x000fca0007ffe0ff */
[----:B------:R-:W-:-:S04]  /*02a0*/  IMAD.IADD R17, R15, 0x1, R0 ;  /* 0x000000010f117824 */ /* 0x000fc800078e0200 */
        /* <DEDUP_REMOVED lines=24> */
[----:B------:R-:W-:-:S07]  /*0430*/  IMAD.IADD R30, R22, 0x1, R0 ;  /* 0x00000001161e7824 */ /* 0x000fce00078e0200 */
.L_x_2975:
[----:B01----:R-:W0:Y:S01]  /*0440*/  S2R R47, SR_LANEID ;  /* 0x00000000002f7919 */ /* 0x003e220000000000 */
[----:B------:R-:W1:Y:S01]  /*0450*/  LDCU.64 UR4, c[0x0][0x380] ;  /* 0x00007000ff0477ac */ /* 0x000e620008000a00 */
[----:B------:R-:W-:Y:S01]  /*0460*/  SHF.L.U32 R45, R5, 0x5, RZ ;  /* 0x00000005052d7819 */ /* 0x000fe200000006ff */
[----:B0-----:R-:W-:-:S05]  /*0470*/  IMAD R0, R28, 0x20, R47 ;  /* 0x000000201c007824 */ /* 0x001fca00078e022f */
[----:B------:R-:W-:-:S04]  /*0480*/  IADD3 R0, P0, PT, R0, R45, RZ ;  /* 0x0000002d00007210 */ /* 0x000fc80007f1e0ff */
[----:B------:R-:W-:Y:S02]  /*0490*/  LEA.HI.X.SX32 R45, R45, RZ, 0x1, P0 ;  /* 0x000000ff2d2d7211 */ /* 0x000fe400000f0eff */
[C---:B-1--4-:R-:W-:Y:S01]  /*04a0*/  LEA R44, P0, R0.reuse, UR4, 0x2 ;  /* 0x00000004002c7c11 */ /* 0x052fe2000f8010ff */
[----:B------:R-:W0:Y:S03]  /*04b0*/  LDCU UR4, c[0x0][0x3ac] ;  /* 0x00007580ff0477ac */ /* 0x000e260008000800 */
[----:B------:R-:W-:-:S05]  /*04c0*/  LEA.HI.X R45, R0, UR5, R45, 0x2, P0 ;  /* 0x00000005002d7c11 */ /* 0x000fca00080f142d */
[----:B-----5:R1:W5:Y:S01]  /*04d0*/  LDG.E.CONSTANT R32, desc[UR6][R44.64] ;  /* 0x000000062c207981 */ /* 0x020362000c1e9900 */
[----:B0-----:R-:W-:-:S05]  /*04e0*/  IMAD.U32 R0, RZ, RZ, UR4 ;  /* 0x00000004ff007e24 */ /* 0x001fca000f8e00ff */
[----:B------:R-:W-:-:S13]  /*04f0*/  ISETP.GE.AND P0, PT, R0, 0x1, PT ;  /* 0x000000010000780c */ /* 0x000fda0003f06270 */
[----:B-12---:R-:W-:Y:S05]  /*0500*/  @!P0 BRA `(.L_x_2968) ;  /* 0x0000000800e08947 */ /* 0x006fea0003800000 */
[----:B------:R-:W0:Y:S01]  /*0510*/  LDCU.64 UR4, c[0x0][0x3a0] ;  /* 0x00007400ff0477ac */ /* 0x000e220008000a00 */
[----:B------:R-:W-:-:S04]  /*0520*/  IADD3 R7, P1, PT, R5, R28, RZ ;  /* 0x0000001c05077210 */ /* 0x000fc80007f3e0ff */
[----:B------:R-:W-:Y:S02]  /*0530*/  LEA.HI.X.SX32 R34, R5, RZ, 0x1, P1 ;  /* 0x000000ff05227211 */ /* 0x000fe400008f0eff */
[----:B0-----:R-:W-:-:S04]  /*0540*/  LEA R44, P1, R7, UR4, 0x2 ;  /* 0x00000004072c7c11 */ /* 0x001fc8000f8210ff */
[----:B------:R-:W-:-:S05]  /*0550*/  LEA.HI.X R45, R7, UR5, R34, 0x2, P1 ;  /* 0x00000005072d7c11 */ /* 0x000fca00088f1422 */
[----:B------:R-:W2:Y:S01]  /*0560*/  LDG.E.CONSTANT R34, desc[UR6][R44.64] ;  /* 0x000000062c227981 */ /* 0x000ea2000c1e9900 */
[----:B------:R-:W-:Y:S02]  /*0570*/  VIADD R7, R0, 0xffffffff ;  /* 0xffffffff00077836 */ /* 0x000fe40000000000 */
[----:B------:R-:W-:Y:S01]  /*0580*/  HFMA2 R40, -RZ, RZ, 0, 0 ;  /* 0x00000000ff287431 */ /* 0x000fe200000001ff */
[----:B------:R-:W0:Y:S02]  /*0590*/  S2R R36, SR_TID.X ;  /* 0x0000000000247919 */ /* 0x000e240000002100 */
[----:B------:R-:W-:Y:S02]  /*05a0*/  ISETP.GE.U32.AND P1, PT, R7, 0xf, PT ;  /* 0x0000000f0700780c */ /* 0x000fe40003f26070 */
[----:B0-----:R-:W-:-:S05]  /*05b0*/  LOP3.LUT R7, R36, 0x3e0, RZ, 0xc0, !PT ;  /* 0x000003e024077812 */ /* 0x001fca00078ec0ff */
[----:B------:R-:W-:Y:S02]  /*05c0*/  IMAD R36, R47, R0, R7 ;  /* 0x000000002f247224 */ /* 0x000fe400078e0207 */
[----:B--2---:R-:W-:-:S04]  /*05d0*/  IMAD R34, R34, 0x20, R47 ;  /* 0x0000002022227824 */ /* 0x004fc800078e022f */
[----:B------:R-:W-:Y:S05]  /*05e0*/  @!P1 BRA `(.L_x_2969) ;  /* 0x00000004002c9947 */ /* 0x000fea0003800000 */
[----:B------:R-:W0:Y:S01]  /*05f0*/  S2R R45, SR_CgaCtaId ;  /* 0x00000000002d7919 */ /* 0x000e220000008800 */
[----:B------:R-:W-:Y:S01]  /*0600*/  MOV R38, 0x400 ;  /* 0x0000040000267802 */ /* 0x000fe20000000f00 */
[----:B------:R-:W-:Y:S01]  /*0610*/  IMAD.MOV.U32 R42, RZ, RZ, RZ ;  /* 0x000000ffff2a7224 */ /* 0x000fe200078e00ff */
[----:B------:R-:W-:Y:S02]  /*0620*/  LOP3.LUT R40, R0, 0x7ffffff0, RZ, 0xc0, !PT ;  /* 0x7ffffff000287812 */ /* 0x000fe400078ec0ff */
[----:B0-----:R-:W-:-:S07]  /*0630*/  LEA R38, R45, R38, 0x18 ;  /* 0x000000262d267211 */ /* 0x001fce00078ec0ff */
.L_x_2970:
[----:B0-----:R-:W0:Y:S01]  /*0640*/  LDC.64 R44, c[0x0][0x388] ;  /* 0x0000e200ff2c7b82 */ /* 0x001e220000000a00 */
[----:B------:R-:W-:-:S04]  /*0650*/  IMAD R50, R34, R0, R42 ;  /* 0x0000000022327224 */ /* 0x000fc800078e022a */
[C---:B------:R-:W-:Y:S02]  /*0660*/  VIADD R48, R50.reuse, 0x1 ;  /* 0x0000000132307836 */ /* 0x040fe40000000000 */
[----:B0-----:R-:W-:-:S05]  /*0670*/  IMAD.WIDE.U32 R46, R50, 0x4, R44 ;  /* 0x00000004322e7825 */ /* 0x001fca00078e002c */
[----:B------:R0:W2:Y:S01]  /*0680*/  LDG.E.CONSTANT R49, desc[UR6][R46.64] ;  /* 0x000000062e317981 */ /* 0x0000a2000c1e9900 */
[----:B------:R-:W-:-:S05]  /*0690*/  IMAD.IADD R52, R36, 0x1, R42 ;  /* 0x0000000124347824 */ /* 0x000fca00078e022a */
[----:B------:R-:W-:Y:S01]  /*06a0*/  LEA R52, R52, R38, 0x2 ;  /* 0x0000002634347211 */ /* 0x000fe200078e10ff */
[----:B0-----:R-:W-:-:S05]  /*06b0*/  IMAD.WIDE.U32 R46, R48, 0x4, R44 ;  /* 0x00000004302e7825 */ /* 0x001fca00078e002c */
[----:B------:R0:W3:Y:S02]  /*06c0*/  LDG.E.CONSTANT R48, desc[UR6][R46.64] ;  /* 0x000000062e307981 */ /* 0x0000e4000c1e9900 */
[----:B0-----:R-:W-:-:S04]  /*06d0*/  VIADD R47, R50, 0x3 ;  /* 0x00000003322f7836 */ /* 0x001fc80000000000 */
[----:B------:R-:W-:-:S06]  /*06e0*/  IMAD.WIDE.U32 R46, R47, 0x4, R44 ;  /* 0x000000042f2e7825 */ /* 0x000fcc00078e002c */
[----:B------:R0:W4:Y:S02]  /*06f0*/  LDG.E.CONSTANT R47, desc[UR6][R46.64] ;  /* 0x000000062e2f7981 */ /* 0x000124000c1e9900 */
[C---:B0-----:R-:W-:Y:S02]  /*0700*/  IADD3 R46, PT, PT, R50.reuse, 0x4, RZ ;  /* 0x00000004322e7810 */ /* 0x041fe40007ffe0ff */
[----:B--2---:R0:W-:Y:S02]  /*0710*/  STS [R52], R49 ;  /* 0x0000003134007388 */ /* 0x0041e40000000800 */
[----:B0-----:R-:W-:Y:S02]  /*0720*/  VIADD R49, R50, 0x2 ;  /* 0x0000000232317836 */ /* 0x001fe40000000000 */
[----:B---3--:R0:W-:Y:S02]  /*0730*/  STS [R52+0x4], R48 ;  /* 0x0000043034007388 */ /* 0x0081e40000000800 */
[----:B0-----:R-:W-:-:S06]  /*0740*/  IMAD.WIDE.U32 R48, R49, 0x4, R44 ;  /* 0x0000000431307825 */ /* 0x001fcc00078e002c */
[----:B------:R-:W2:Y:S04]  /*0750*/  LDG.E.CONSTANT R49, desc[UR6][R48.64] ;  /* 0x0000000630317981 */ /* 0x000ea8000c1e9900 */
[----:B----4-:R0:W-:Y:S02]  /*0760*/  STS [R52+0xc], R47 ;  /* 0x00000c2f34007388 */ /* 0x0101e40000000800 */
[----:B0-----:R-:W-:-:S05]  /*0770*/  IMAD.WIDE.U32 R46, R46, 0x4, R44 ;  /* 0x000000042e2e7825 */ /* 0x001fca00078e002c */
[----:B------:R0:W3:Y:S02]  /*0780*/  LDG.E.CONSTANT R48, desc[UR6][R46.64] ;  /* 0x000000062e307981 */ /* 0x0000e4000c1e9900 */
[----:B0-----:R-:W-:-:S04]  /*0790*/  VIADD R46, R50, 0x6 ;  /* 0x00000006322e7836 */ /* 0x001fc80000000000 */
[----:B------:R-:W-:-:S06]  /*07a0*/  IMAD.WIDE.U32 R46, R46, 0x4, R44 ;  /* 0x000000042e2e7825 */ /* 0x000fcc00078e002c */
[----:B------:R0:W4:Y:S02]  /*07b0*/  LDG.E.CONSTANT R47, desc[UR6][R46.64] ;  /* 0x000000062e2f7981 */ /* 0x000124000c1e9900 */
[C---:B0-----:R-:W-:Y:S02]  /*07c0*/  VIADD R46, R50.reuse, 0x7 ;  /* 0x00000007322e7836 */ /* 0x041fe40000000000 */
[----:B--2---:R0:W-:Y:S02]  /*07d0*/  STS [R52+0x8], R49 ;  /* 0x0000083134007388 */ /* 0x0041e40000000800 */
        /* <DEDUP_REMOVED lines=12> */
[----:B0-----:R-:W-:Y:S02]  /*08a0*/  IADD3 R49, PT, PT, R50, 0x8, RZ ;  /* 0x0000000832317810 */ /* 0x001fe40007ffe0ff */
[----:B---3--:R0:W-:Y:S03]  /*08b0*/  STS [R52+0x1c], R48 ;  /* 0x00001c3034007388 */ /* 0x0081e60000000800 */
[----:B0-----:R-:W-:-:S06]  /*08c0*/  IMAD.WIDE.U32 R48, R49, 0x4, R44 ;  /* 0x0000000431307825 */ /* 0x001fcc00078e002c */
[----:B------:R-:W2:Y:S04]  /*08d0*/  LDG.E.CONSTANT R49, desc[UR6][R48.64] ;  /* 0x0000000630317981 */ /* 0x000ea8000c1e9900 */
[----:B----4-:R0:W-:Y:S02]  /*08e0*/  STS [R52+0x24], R47 ;  /* 0x0000242f34007388 */ /* 0x0101e40000000800 */
[----:B0-----:R-:W-:-:S05]  /*08f0*/  IMAD.WIDE.U32 R46, R46, 0x4, R44 ;  /* 0x000000042e2e7825 */ /* 0x001fca00078e002c */
[----:B------:R0:W3:Y:S02]  /*0900*/  LDG.E.CONSTANT R48, desc[UR6][R46.64] ;  /* 0x000000062e307981 */ /* 0x0000e4000c1e9900 */
[----:B0-----:R-:W-:-:S05]  /*0910*/  IADD3 R46, PT, PT, R50, 0xc, RZ ;  /* 0x0000000c322e7810 */ /* 0x001fca0007ffe0ff */
[----:B------:R-:W-:-:S06]  /*0920*/  IMAD.WIDE.U32 R46, R46, 0x4, R44 ;  /* 0x000000042e2e7825 */ /* 0x000fcc00078e002c */
[----:B------:R0:W4:Y:S04]  /*0930*/  LDG.E.CONSTANT R47, desc[UR6][R46.64] ;  /* 0x000000062e2f7981 */ /* 0x000128000c1e9900 */
[----:B--2---:R1:W-:Y:S02]  /*0940*/  STS [R52+0x20], R49 ;  /* 0x0000203134007388 */ /* 0x0043e40000000800 */
[----:B-1----:R-:W-:Y:S02]  /*0950*/  VIADD R49, R50, 0xb ;  /* 0x0000000b32317836 */ /* 0x002fe40000000000 */
[----:B---3--:R1:W-:Y:S02]  /*0960*/  STS [R52+0x28], R48 ;  /* 0x0000283034007388 */ /* 0x0083e40000000800 */
[----:B-1----:R-:W-:-:S06]  /*0970*/  IMAD.WIDE.U32 R48, R49, 0x4, R44 ;  /* 0x0000000431307825 */ /* 0x002fcc00078e002c */
[----:B------:R1:W2:Y:S01]  /*0980*/  LDG.E.CONSTANT R49, desc[UR6][R48.64] ;  /* 0x0000000630317981 */ /* 0x0002a2000c1e9900 */
[----:B0-----:R-:W-:-:S03]  /*0990*/  VIADD R46, R50, 0xd ;  /* 0x0000000d322e7836 */ /* 0x001fc60000000000 */
[----:B----4-:R0:W-:Y:S01]  /*09a0*/  STS [R52+0x30], R47 ;  /* 0x0000302f34007388 */ /* 0x0101e20000000800 */
[C---:B-1----:R-:W-:Y:S02]  /*09b0*/  VIADD R48, R50.reuse, 0xe ;  /* 0x0000000e32307836 */ /* 0x042fe40000000000 */
[----:B------:R-:W-:Y:S02]  /*09c0*/  VIADD R50, R50, 0xf ;  /* 0x0000000f32327836 */ /* 0x000fe40000000000 */
[----:B0-----:R-:W-:-:S06]  /*09d0*/  IMAD.WIDE.U32 R46, R46, 0x4, R44 ;  /* 0x000000042e2e7825 */ /* 0x001fcc00078e002c */
[----:B------:R-:W3:Y:S04]  /*09e0*/  LDG.E.CONSTANT R46, desc[UR6][R46.64] ;  /* 0x000000062e2e7981 */ /* 0x000ee8000c1e9900 */
[----:B--2---:R0:W-:Y:S02]  /*09f0*/  STS [R52+0x2c], R49 ;  /* 0x00002c3134007388 */ /* 0x0041e40000000800 */
[----:B0-----:R-:W-:-:S04]  /*0a00*/  IMAD.WIDE.U32 R48, R48, 0x4, R44 ;  /* 0x0000000430307825 */ /* 0x001fc800078e002c */
[----:B------:R-:W-:Y:S02]  /*0a10*/  IMAD.WIDE.U32 R44, R50, 0x4, R44 ;  /* 0x00000004322c7825 */ /* 0x000fe400078e002c */
[----:B------:R-:W2:Y:S04]  /*0a20*/  LDG.E.CONSTANT R49, desc[UR6][R48.64] ;  /* 0x0000000630317981 */ /* 0x000ea8000c1e9900 */
[----:B------:R-:W4:Y:S01]  /*0a30*/  LDG.E.CONSTANT R45, desc[UR6][R44.64] ;  /* 0x000000062c2d7981 */ /* 0x000f22000c1e9900 */
[----:B------:R-:W-:-:S03]  /*0a40*/  IADD3 R42, PT, PT, R42, 0x10, RZ ;  /* 0x000000102a2a7810 */ /* 0x000fc60007ffe0ff */
[----:B---3--:R0:W-:Y:S01]  /*0a50*/  STS [R52+0x34], R46 ;  /* 0x0000342e34007388 */ /* 0x0081e20000000800 */
[----:B------:R-:W-:-:S03]  /*0a60*/  ISETP.NE.AND P1, PT, R42, R40, PT ;  /* 0x000000282a00720c */ /* 0x000fc60003f25270 */
[----:B--2---:R0:W-:Y:S04]  /*0a70*/  STS [R52+0x38], R49 ;  /* 0x0000383134007388 */ /* 0x0041e80000000800 */
[----:B----4-:R0:W-:Y:S06]  /*0a80*/  STS [R52+0x3c], R45 ;  /* 0x00003c2d34007388 */ /* 0x0101ec0000000800 */
[----:B------:R-:W-:Y:S05]  /*0a90*/  @P1 BRA `(.L_x_2970) ;  /* 0xfffffff800e81947 */ /* 0x000fea000383ffff */
.L_x_2969:
[----:B------:R-:W-:-:S13]  /*0aa0*/  LOP3.LUT P1, R38, R0, 0xf, RZ, 0xc0, !PT ;  /* 0x0000000f00267812 */ /* 0x000fda000782c0ff */
[----:B------:R-:W-:Y:S05]  /*0ab0*/  @!P1 BRA `(.L_x_2968) ;  /* 0x0000000400749947 */ /* 0x000fea0003800000 */
[----:B------:R-:W-:Y:S01]  /*0ac0*/  VIADD R38, R38, 0xffffffff ;  /* 0xffffffff26267836 */ /* 0x000fe20000000000 */
[----:B------:R-:W-:-:S04]  /*0ad0*/  ISETP.NE.AND P2, PT, R24, RZ, PT ;  /* 0x000000ff1800720c */ /* 0x000fc80003f45270 */
[----:B------:R-:W-:-:S13]  /*0ae0*/  ISETP.GE.U32.AND P1, PT, R38, 0x7, PT ;  /* 0x000000072600780c */ /* 0x000fda0003f26070 */
[----:B------:R-:W-:Y:S05]  /*0af0*/  @!P1 BRA `(.L_x_2971) ;  /* 0x00000000009c9947 */ /* 0x000fea0003800000 */
[----:B0-----:R-:W0:Y:S01]  /*0b00*/  LDC.64 R44, c[0x0][0x388] ;  /* 0x0000e200ff2c7b82 */ /* 0x001e220000000a00 */
[----:B------:R-:W-:-:S04]  /*0b10*/  IMAD R38, R34, R0, R40 ;  /* 0x0000000022267224 */ /* 0x000fc800078e0228 */
[----:B0-----:R-:W-:-:S05]  /*0b20*/  IMAD.WIDE.U32 R46, R38, 0x4, R44 ;  /* 0x00000004262e7825 */ /* 0x001fca00078e002c */
[----:B------:R0:W2:Y:S01]  /*0b30*/  LDG.E.CONSTANT R50, desc[UR6][R46.64] ;  /* 0x000000062e327981 */ /* 0x0000a2000c1e9900 */
[----:B------:R-:W1:Y:S01]  /*0b40*/  S2UR UR5, SR_CgaCtaId ;  /* 0x00000000000579c3 */ /* 0x000e620000008800 */
[----:B------:R-:W-:Y:S01]  /*0b50*/  UMOV UR4, 0x400 ;  /* 0x0000040000047882 */ /* 0x000fe20000000000 */
[----:B------:R-:W-:Y:S02]  /*0b60*/  IMAD.IADD R42, R36, 0x1, R40 ;  /* 0x00000001242a7824 */ /* 0x000fe400078e0228 */
[----:B------:R-:W-:-:S04]  /*0b70*/  VIADD R49, R38, 0x1 ;  /* 0x0000000126317836 */ /* 0x000fc80000000000 */
[----:B------:R-:W-:Y:S01]  /*0b80*/  IMAD.WIDE.U32 R48, R49, 0x4, R44 ;  /* 0x0000000431307825 */ /* 0x000fe200078e002c */
[----:B0-----:R-:W-:-:S04]  /*0b90*/  IADD3 R47, PT, PT, R38, 0x2, RZ ;  /* 0x00000002262f7810 */ /* 0x001fc80007ffe0ff */
[----:B------:R-:W3:Y:S01]  /*0ba0*/  LDG.E.CONSTANT R52, desc[UR6][R48.64] ;  /* 0x0000000630347981 */ /* 0x000ee2000c1e9900 */
[----:B------:R-:W-:Y:S01]  /*0bb0*/  IMAD.WIDE.U32 R46, R47, 0x4, R44 ;  /* 0x000000042f2e7825 */ /* 0x000fe200078e002c */
[----:B-1----:R-:W-:-:S06]  /*0bc0*/  ULEA UR4, UR5, UR4, 0x18 ;  /* 0x0000000405047291 */ /* 0x002fcc000f8ec0ff */
[----:B------:R-:W-:-:S05]  /*0bd0*/  LEA R42, R42, UR4, 0x2 ;  /* 0x000000042a2a7c11 */ /* 0x000fca000f8e10ff */
[----:B--2---:R0:W-:Y:S04]  /*0be0*/  STS [R42], R50 ;  /* 0x000000322a007388 */ /* 0x0041e80000000800 */
[----:B0-----:R0:W2:Y:S02]  /*0bf0*/  LDG.E.CONSTANT R50, desc[UR6][R46.64] ;  /* 0x000000062e327981 */ /* 0x0010a4000c1e9900 */
[----:B0-----:R-:W-:-:S04]  /*0c00*/  VIADD R47, R38, 0x3 ;  /* 0x00000003262f7836 */ /* 0x001fc80000000000 */
[----:B------:R-:W-:Y:S01]  /*0c10*/  IMAD.WIDE.U32 R46, R47, 0x4, R44 ;  /* 0x000000042f2e7825 */ /* 0x000fe200078e002c */
[----:B--2---:R0:W-:Y:S04]  /*0c20*/  STS [R42+0x8], R50 ;  /* 0x000008322a007388 */ /* 0x0041e80000000800 */
[----:B0-----:R0:W2:Y:S01]  /*0c30*/  LDG.E.CONSTANT R50, desc[UR6][R46.64] ;  /* 0x000000062e327981 */ /* 0x0010a2000c1e9900 */
[----:B------:R-:W-:-:S04]  /*0c40*/  VIADD R49, R38, 0x4 ;  /* 0x0000000426317836 */ /* 0x000fc80000000000 */
[--C-:B------:R-:W-:Y:S01]  /*0c50*/  IMAD.WIDE.U32 R48, R49, 0x4, R44.reuse ;  /* 0x0000000431307825 */ /* 0x100fe200078e002c */
[----:B---3--:R1:W-:Y:S03]  /*0c60*/  STS [R42+0x4], R52 ;  /* 0x000004342a007388 */ /* 0x0083e60000000800 */
[C---:B0-----:R-:W-:Y:S01]  /*0c70*/  VIADD R47, R38.reuse, 0x5 ;  /* 0x00000005262f7836 */ /* 0x041fe20000000000 */
[----:B-1----:R0:W3:Y:S03]  /*0c80*/  LDG.E.CONSTANT R52, desc[UR6][R48.64] ;  /* 0x0000000630347981 */ /* 0x0020e6000c1e9900 */
[----:B------:R-:W-:Y:S01]  /*0c90*/  IMAD.WIDE.U32 R46, R47, 0x4, R44 ;  /* 0x000000042f2e7825 */ /* 0x000fe200078e002c */
[----:B0-----:R-:W-:-:S05]  /*0ca0*/  IADD3 R49, PT, PT, R38, 0x6, RZ ;  /* 0x0000000626317810 */ /* 0x001fca0007ffe0ff */
[----:B------:R-:W-:-:S06]  /*0cb0*/  IMAD.WIDE.U32 R48, R49, 0x4, R44 ;  /* 0x0000000431307825 */ /* 0x000fcc00078e002c */
[----:B------:R-:W4:Y:S04]  /*0cc0*/  LDG.E.CONSTANT R49, desc[UR6][R48.64] ;  /* 0x0000000630317981 */ /* 0x000f28000c1e9900 */
[----:B--2---:R0:W-:Y:S02]  /*0cd0*/  STS [R42+0xc], R50 ;  /* 0x00000c322a007388 */ /* 0x0041e40000000800 */
[----:B0-----:R-:W-:Y:S02]  /*0ce0*/  VIADD R50, R38, 0x7 ;  /* 0x0000000726327836 */ /* 0x001fe40000000000 */
[----:B------:R-:W2:Y:S02]  /*0cf0*/  LDG.E.CONSTANT R38, desc[UR6][R46.64] ;  /* 0x000000062e267981 */ /* 0x000ea4000c1e9900 */
[----:B------:R-:W-:-:S06]  /*0d00*/  IMAD.WIDE.U32 R44, R50, 0x4, R44 ;  /* 0x00000004322c7825 */ /* 0x000fcc00078e002c */
[----:B------:R-:W2:Y:S04]  /*0d10*/  LDG.E.CONSTANT R45, desc[UR6][R44.64] ;  /* 0x000000062c2d7981 */ /* 0x000ea8000c1e9900 */
[----:B---3--:R1:W-:Y:S04]  /*0d20*/  STS [R42+0x10], R52 ;  /* 0x000010342a007388 */ /* 0x0083e80000000800 */
[----:B----4-:R1:W-:Y:S01]  /*0d30*/  STS [R42+0x18], R49 ;  /* 0x000018312a007388 */ /* 0x0103e20000000800 */
[----:B------:R-:W-:-:S03]  /*0d40*/  VIADD R40, R40, 0x8 ;  /* 0x0000000828287836 */ /* 0x000fc60000000000 */
[----:B--2---:R1:W-:Y:S04]  /*0d50*/  STS [R42+0x14], R38 ;  /* 0x000014262a007388 */ /* 0x0043e80000000800 */
[----:B------:R1:W-:Y:S02]  /*0d60*/  STS [R42+0x1c], R45 ;  /* 0x00001c2d2a007388 */ /* 0x0003e40000000800 */
.L_x_2971:
[----:B------:R-:W-:Y:S05]  /*0d70*/  @!P2 BRA `(.L_x_2968) ;  /* 0x0000000000c4a947 */ /* 0x000fea0003800000 */
[----:B-1----:R-:W-:Y:S01]  /*0d80*/  VIADD R38, R24, 0xffffffff ;  /* 0xffffffff18267836 */ /* 0x002fe20000000000 */
[----:B------:R-:W-:-:S04]  /*0d90*/  ISETP.NE.AND P2, PT, R26, RZ, PT ;  /* 0x000000ff1a00720c */ /* 0x000fc80003f45270 */
[----:B------:R-:W-:-:S13]  /*0da0*/  ISETP.GE.U32.AND P1, PT, R38, 0x3, PT ;  /* 0x000000032600780c */ /* 0x000fda0003f26070 */
[----:B------:R-:W-:Y:S05]  /*0db0*/  @!P1 BRA `(.L_x_2972) ;  /* 0x00000000005c9947 */ /* 0x000fea0003800000 */
[----:B0-----:R-:W0:Y:S01]  /*0dc0*/  LDC.64 R44, c[0x0][0x388] ;  /* 0x0000e200ff2c7b82 */ /* 0x001e220000000a00 */
[----:B------:R-:W-:-:S04]  /*0dd0*/  IMAD R42, R34, R0, R40 ;  /* 0x00000000222a7224 */ /* 0x000fc800078e0228 */
[C---:B------:R-:W-:Y:S02]  /*0de0*/  VIADD R49, R42.reuse, 0x1 ;  /* 0x000000012a317836 */ /* 0x040fe40000000000 */
[C---:B------:R-:W-:Y:S02]  /*0df0*/  VIADD R52, R42.reuse, 0x2 ;  /* 0x000000022a347836 */ /* 0x040fe40000000000 */
[----:B0-----:R-:W-:-:S04]  /*0e00*/  IMAD.WIDE.U32 R46, R42, 0x4, R44 ;  /* 0x000000042a2e7825 */ /* 0x001fc800078e002c */
[----:B------:R-:W-:Y:S01]  /*0e10*/  VIADD R42, R42, 0x3 ;  /* 0x000000032a2a7836 */ /* 0x000fe20000000000 */
[----:B------:R0:W2:Y:S01]  /*0e20*/  LDG.E.CONSTANT R50, desc[UR6][R46.64] ;  /* 0x000000062e327981 */ /* 0x0000a2000c1e9900 */
[----:B------:R-:W-:Y:S01]  /*0e30*/  IMAD.WIDE.U32 R48, R49, 0x4, R44 ;  /* 0x0000000431307825 */ /* 0x000fe200078e002c */
[----:B------:R-:W1:Y:S01]  /*0e40*/  S2UR UR5, SR_CgaCtaId ;  /* 0x00000000000579c3 */ /* 0x000e620000008800 */
[----:B------:R-:W-:Y:S01]  /*0e50*/  UMOV UR4, 0x400 ;  /* 0x0000040000047882 */ /* 0x000fe20000000000 */
[----:B------:R-:W-:-:S03]  /*0e60*/  IADD3 R38, PT, PT, R36, R40, RZ ;  /* 0x0000002824267210 */ /* 0x000fc60007ffe0ff */
[----:B------:R-:W3:Y:S01]  /*0e70*/  LDG.E.CONSTANT R49, desc[UR6][R48.64] ;  /* 0x0000000630317981 */ /* 0x000ee2000c1e9900 */
[----:B0-----:R-:W-:-:S04]  /*0e80*/  IMAD.WIDE.U32 R46, R52, 0x4, R44 ;  /* 0x00000004342e7825 */ /* 0x001fc800078e002c */
[----:B------:R-:W-:Y:S02]  /*0e90*/  IMAD.WIDE.U32 R44, R42, 0x4, R44 ;  /* 0x000000042a2c7825 */ /* 0x000fe400078e002c */
[----:B------:R-:W4:Y:S04]  /*0ea0*/  LDG.E.CONSTANT R47, desc[UR6][R46.64] ;  /* 0x000000062e2f7981 */ /* 0x000f28000c1e9900 */
[----:B------:R-:W4:Y:S01]  /*0eb0*/  LDG.E.CONSTANT R45, desc[UR6][R44.64] ;  /* 0x000000062c2d7981 */ /* 0x000f22000c1e9900 */
[----:B-1----:R-:W-:-:S06]  /*0ec0*/  ULEA UR4, UR5, UR4, 0x18 ;  /* 0x0000000405047291 */ /* 0x002fcc000f8ec0ff */
[----:B------:R-:W-:Y:S02]  /*0ed0*/  LEA R38, R38, UR4, 0x2 ;  /* 0x0000000426267c11 */ /* 0x000fe4000f8e10ff */
[----:B------:R-:W-:-:S03]  /*0ee0*/  IADD3 R40, PT, PT, R40, 0x4, RZ ;  /* 0x0000000428287810 */ /* 0x000fc60007ffe0ff */
[----:B--2---:R1:W-:Y:S04]  /*0ef0*/  STS [R38], R50 ;  /* 0x0000003226007388 */ /* 0x0043e80000000800 */
[----:B---3--:R1:W-:Y:S04]  /*0f00*/  STS [R38+0x4], R49 ;  /* 0x0000043126007388 */ /* 0x0083e80000000800 */
[----:B----4-:R1:W-:Y:S04]  /*0f10*/  STS [R38+0x8], R47 ;  /* 0x0000082f26007388 */ /* 0x0103e80000000800 */
[----:B------:R1:W-:Y:S02]  /*0f20*/  STS [R38+0xc], R45 ;  /* 0x00000c2d26007388 */ /* 0x0003e40000000800 */
.L_x_2972:
[----:B------:R-:W-:Y:S05]  /*0f30*/  @!P2 BRA `(.L_x_2968) ;  /* 0x000000000054a947 */ /* 0x000fea0003800000 */
[----:B01----:R-:W0:Y:S01]  /*0f40*/  LDC.64 R44, c[0x0][0x388] ;  /* 0x0000e200ff2c7b82 */ /* 0x003e220000000a00 */
[----:B------:R-:W-:-:S04]  /*0f50*/  IMAD R49, R34, R0, R40 ;  /* 0x0000000022317224 */ /* 0x000fc800078e0228 */
[----:B0-----:R-:W-:-:S06]  /*0f60*/  IMAD.WIDE.U32 R46, R49, 0x4, R44 ;  /* 0x00000004312e7825 */ /* 0x001fcc00078e002c */
[----:B------:R-:W2:Y:S01]  /*0f70*/  LDG.E.CONSTANT R46, desc[UR6][R46.64] ;  /* 0x000000062e2e7981 */ /* 0x000ea2000c1e9900 */
[----:B------:R-:W0:Y:S01]  /*0f80*/  S2UR UR5, SR_CgaCtaId ;  /* 0x00000000000579c3 */ /* 0x000e220000008800 */
[----:B------:R-:W-:Y:S01]  /*0f90*/  UMOV UR4, 0x400 ;  /* 0x0000040000047882 */ /* 0x000fe20000000000 */
[----:B------:R-:W-:Y:S01]  /*0fa0*/  IMAD.IADD R36, R36, 0x1, R40 ;  /* 0x0000000124247824 */ /* 0x000fe200078e0228 */
[----:B------:R-:W-:Y:S01]  /*0fb0*/  ISETP.NE.AND P1, PT, R26, 0x1, PT ;  /* 0x000000011a00780c */ /* 0x000fe20003f25270 */
[----:B0-----:R-:W-:-:S06]  /*0fc0*/  ULEA UR4, UR5, UR4, 0x18 ;  /* 0x0000000405047291 */ /* 0x001fcc000f8ec0ff */
[----:B------:R-:W-:-:S05]  /*0fd0*/  LEA R36, R36, UR4, 0x2 ;  /* 0x0000000424247c11 */ /* 0x000fca000f8e10ff */
[----:B--2---:R2:W-:Y:S01]  /*0fe0*/  STS [R36], R46 ;  /* 0x0000002e24007388 */ /* 0x0045e20000000800 */
[----:B------:R-:W-:Y:S05]  /*0ff0*/  @!P1 BRA `(.L_x_2968) ;  /* 0x0000000000249947 */ /* 0x000fea0003800000 */
[----:B------:R-:W-:Y:S01]  /*1000*/  ISETP.NE.AND P1, PT, R26, 0x2, PT ;  /* 0x000000021a00780c */ /* 0x000fe20003f25270 */
[----:B------:R-:W-:-:S04]  /*1010*/  VIADD R47, R49, 0x1 ;  /* 0x00000001312f7836 */ /* 0x000fc80000000000 */
[----:B--2---:R-:W-:-:S06]  /*1020*/  IMAD.WIDE.U32 R46, R47, 0x4, R44 ;  /* 0x000000042f2e7825 */ /* 0x004fcc00078e002c */
[----:B------:R-:W2:Y:S02]  /*1030*/  LDG.E.CONSTANT R46, desc[UR6][R46.64] ;  /* 0x000000062e2e7981 */ /* 0x000ea4000c1e9900 */
[----:B------:R-:W-:-:S04]  /*1040*/  @P1 VIADD R49, R49, 0x2 ;  /* 0x0000000231311836 */ /* 0x000fc80000000000 */
[----:B------:R-:W-:-:S06]  /*1050*/  @P1 IMAD.WIDE.U32 R44, R49, 0x4, R44 ;  /* 0x00000004312c1825 */ /* 0x000fcc00078e002c */
[----:B------:R-:W3:Y:S04]  /*1060*/  @P1 LDG.E.CONSTANT R44, desc[UR6][R44.64] ;  /* 0x000000062c2c1981 */ /* 0x000ee8000c1e9900 */
[----:B--2---:R4:W-:Y:S04]  /*1070*/  STS [R36+0x4], R46 ;  /* 0x0000042e24007388 */ /* 0x0049e80000000800 */
[----:B---3--:R4:W-:Y:S02]  /*1080*/  @P1 STS [R36+0x8], R44 ;  /* 0x0000082c24001388 */ /* 0x0089e40000000800 */
.L_x_2968:
[----:B------:R-:W-:Y:S05]  /*1090*/  WARPSYNC.ALL ;  /* 0x0000000000007948 */ /* 0x000fea0003800000 */
[----:B------:R-:W-:Y:S06]  /*10a0*/  BAR.SYNC.DEFER_BLOCKING 0x0 ;  /* 0x0000000000007b1d */ /* 0x000fec0000010000 */
[----:B------:R-:W-:Y:S05]  /*10b0*/  @!P0 BRA `(.L_x_2973) ;  /* 0x0000001000d08947 */ /* 0x000fea0003800000 */
[----:B-----5:R-:W-:Y:S01]  /*10c0*/  ISETP.GT.AND P0, PT, R32, -0x1, PT ;  /* 0xffffffff2000780c */ /* 0x020fe20003f04270 */
[----:B------:R-:W3:Y:S01]  /*10d0*/  LDCU UR4, c[0x0][0x3ac] ;  /* 0x00007580ff0477ac */ /* 0x000ee20008000800 */
[----:B------:R-:W-:Y:S02]  /*10e0*/  MOV R34, RZ ;  /* 0x000000ff00227202 */ /* 0x000fe40000000f00 */
[----:B------:R-:W-:-:S09]  /*10f0*/  P2R R40, PR, RZ, 0x1 ;  /* 0x00000001ff287803 */ /* 0x000fd20000000000 */
.L_x_2974:
[----:B------:R-:W-:Y:S01]  /*1100*/  ISETP.NE.AND P0, PT, R40, RZ, PT ;  /* 0x000000ff2800720c */ /* 0x000fe20003f05270 */
[----:B--2-4-:R-:W-:-:S12]  /*1110*/  IMAD R36, R34, 0x4, R3 ;  /* 0x0000000422247824 */ /* 0x014fd800078e0203 */
[----:B01----:R-:W2:Y:S01]  /*1120*/  @!P0 LDL R45, [R36] ;  /* 0x00000000242d8983 */ /* 0x003ea20000100800 */
[----:B------:R-:W-:Y:S01]  /*1130*/  @!P0 MOV R38, 0x400 ;  /* 0x0000040000268802 */ /* 0x000fe20000000f00 */
[----:B---3--:R-:W-:Y:S01]  /*1140*/  @!P0 IMAD R0, R7, UR4, R34 ;  /* 0x0000000407008c24 */ /* 0x008fe2000f8e0222 */
[----:B------:R-:W0:Y:S02]  /*1150*/  @!P0 S2R R47, SR_CgaCtaId ;  /* 0x00000000002f8919 */ /* 0x000e240000008800 */
        /* <DEDUP_REMOVED lines=8> */
[----:B------:R-:W-:Y:S01]  /*11e0*/  @P6 IMAD.IADD R38, R9, 0x1, R34 ;  /* 0x0000000109266824 */ /* 0x000fe200078e0222 */
[----:B------:R-:W0:Y:S02]  /*11f0*/  @P6 S2R R49, SR_CgaCtaId ;  /* 0x0000000000316919 */ /* 0x000e240000008800 */
[----:B0-----:R-:W-:-:S04]  /*1200*/  @P6 LEA R49, R49, R42, 0x18 ;  /* 0x0000002a31316211 */ /* 0x001fc800078ec0ff */
[----:B------:R-:W-:-:S06]  /*1210*/  @P6 LEA R38, R38, R49, 0x2 ;  /* 0x0000003126266211 */ /* 0x000fcc00078e10ff */
[----:B------:R-:W2:Y:S01]  /*1220*/  @P6 LDS R38, [R38] ;  /* 0x0000000026266984 */ /* 0x000ea20000000800 */
[----:B------:R-:W0:Y:S01]  /*1230*/  @P5 S2R R49, SR_CgaCtaId ;  /* 0x0000000000315919 */ /* 0x000e220000008800 */
[----:B--2---:R-:W-:-:S05]  /*1240*/  @P6 FADD R47, R38, R47 ;  /* 0x0000002f262f6221 */ /* 0x004fca0000000000 */
[----:B------:R1:W-:Y:S04]  /*1250*/  @P6 STL [R36], R47 ;  /* 0x0000002f24006387 */ /* 0x0003e80000100800 */
[----:B------:R-:W2:Y:S01]  /*1260*/  @P5 LDL R45, [R36] ;  /* 0x00000000242d5983 */ /* 0x000ea20000100800 */
[----:B------:R-:W-:Y:S01]  /*1270*/  @P5 MOV R42, 0x400 ;  /* 0x00000400002a5802 */ /* 0x000fe20000000f00 */
[----:B------:R-:W-:-:S03]  /*1280*/  @P5 IMAD.IADD R0, R11, 0x1, R34 ;  /* 0x000000010b005824 */ /* 0x000fc600078e0222 */
[----:B0-----:R-:W-:-:S05]  /*1290*/  @P5 LEA R49, R49, R42, 0x18 ;  /* 0x0000002a31315211 */ /* 0x001fca00078ec0ff */
[----:B------:R-:W-:-:S06]  /*12a0*/  @P5 IMAD R0, R0, 0x4, R49 ;  /* 0x0000000400005824 */ /* 0x000fcc00078e0231 */
[----:B------:R-:W2:Y:S01]  /*12b0*/  @P5 LDS R0, [R0] ;  /* 0x0000000000005984 */ /* 0x000ea20000000800 */
[----:B-1----:R-:W0:Y:S01]  /*12c0*/  @P4 S2R R47, SR_CgaCtaId ;  /* 0x00000000002f4919 */ /* 0x002e220000008800 */
[----:B------:R-:W-:Y:S01]  /*12d0*/  @P4 MOV R42, 0x400 ;  /* 0x00000400002a4802 */ /* 0x000fe20000000f00 */
[----:B------:R-:W-:Y:S02]  /*12e0*/  @P4 IMAD.IADD R38, R13, 0x1, R34 ;  /* 0x000000010d264824 */ /* 0x000fe400078e0222 */
[----:B--2---:R-:W-:-:S05]  /*12f0*/  @P5 FADD R45, R0, R45 ;  /* 0x0000002d002d5221 */ /* 0x004fca0000000000 */
[----:B------:R1:W-:Y:S04]  /*1300*/  @P5 STL [R36], R45 ;  /* 0x0000002d24005387 */ /* 0x0003e80000100800 */
[----:B------:R-:W2:Y:S01]  /*1310*/  @P4 LDL R49, [R36] ;  /* 0x0000000024314983 */ /* 0x000ea20000100800 */
[----:B0-----:R-:W-:-:S04]  /*1320*/  @P4 LEA R47, R47, R42, 0x18 ;  /* 0x0000002a2f2f4211 */ /* 0x001fc800078ec0ff */
[----:B------:R-:W-:-:S06]  /*1330*/  @P4 LEA R38, R38, R47, 0x2 ;  /* 0x0000002f26264211 */ /* 0x000fcc00078e10ff */
[----:B------:R-:W2:Y:S01]  /*1340*/  @P4 LDS R38, [R38] ;  /* 0x0000000026264984 */ /* 0x000ea20000000800 */
[----:B-1----:R-:W0:Y:S01]  /*1350*/  @P3 S2R R45, SR_CgaCtaId ;  /* 0x00000000002d3919 */ /* 0x002e220000008800 */
[----:B------:R-:W-:Y:S01]  /*1360*/  @P3 MOV R42, 0x400 ;  /* 0x00000400002a3802 */ /* 0x000fe20000000f00 */
[----:B------:R-:W-:Y:S02]  /*1370*/  @P3 IMAD.IADD R0, R15, 0x1, R34 ;  /* 0x000000010f003824 */ /* 0x000fe400078e0222 */
[----:B--2---:R-:W-:-:S05]  /*1380*/  @P4 FADD R47, R38, R49 ;  /* 0x00000031262f4221 */ /* 0x004fca0000000000 */
[----:B------:R1:W-:Y:S04]  /*1390*/  @P4 STL [R36], R47 ;  /* 0x0000002f24004387 */ /* 0x0003e80000100800 */
[----:B------:R-:W2:Y:S01]  /*13a0*/  @P3 LDL R49, [R36] ;  /* 0x0000000024313983 */ /* 0x000ea20000100800 */
        /* <DEDUP_REMOVED lines=25> */
[----:B------:R-:W-:Y:S04]  /*1540*/  @P1 STL [R36], R45 ;  /* 0x0000002d24001387 */ /* 0x000fe80000100800 */
[----:B------:R-:W2:Y:S01]  /*1550*/  @P0 LDL R49, [R36] ;  /* 0x0000000024310983 */ /* 0x000ea20000100800 */
[----:B0-----:R-:W-:Y:S02]  /*1560*/  @P0 LEA R47, R47, R42, 0x18 ;  /* 0x0000002a2f2f0211 */ /* 0x001fe400078ec0ff */
[----:B------:R-:W-:Y:S02]  /*1570*/  LOP3.LUT P1, RZ, R32, 0x800000, RZ, 0xc0, !PT ;  /* 0x0080000020ff7812 */ /* 0x000fe4000782c0ff */
[----:B------:R-:W-:-:S06]  /*1580*/  @P0 LEA R38, R38, R47, 0x2 ;  /* 0x0000002f26260211 */ /* 0x000fcc00078e10ff */
[----:B------:R-:W2:Y:S05]  /*1590*/  @P0 LDS R38, [R38] ;  /* 0x0000000026260984 */ /* 0x000eaa0000000800 */
[----:B------:R-:W-:Y:S01]  /*15a0*/  @P1 MOV R42, 0x400 ;  /* 0x00000400002a1802 */ /* 0x000fe20000000f00 */
[----:B------:R-:W-:Y:S02]  /*15b0*/  @P1 IMAD.IADD R0, R23, 0x1, R34 ;  /* 0x0000000117001824 */ /* 0x000fe400078e0222 */
[----:B--2---:R-:W-:-:S05]  /*15c0*/  @P0 FADD R47, R38, R49 ;  /* 0x00000031262f0221 */ /* 0x004fca0000000000 */
[----:B------:R-:W-:Y:S04]  /*15d0*/  @P0 STL [R36], R47 ;  /* 0x0000002f24000387 */ /* 0x000fe80000100800 */
[----:B------:R-:W2:Y:S01]  /*15e0*/  @P1 LDL R45, [R36] ;  /* 0x00000000242d1983 */ /* 0x000ea20000100800 */
[----:B------:R-:W0:Y:S02]  /*15f0*/  @P1 S2R R49, SR_CgaCtaId ;  /* 0x0000000000311919 */ /* 0x000e240000008800 */
[----:B0-----:R-:W-:-:S05]  /*1600*/  @P1 LEA R49, R49, R42, 0x18 ;  /* 0x0000002a31311211 */ /* 0x001fca00078ec0ff */
[----:B------:R-:W-:-:S06]  /*1610*/  @P1 IMAD R0, R0, 0x4, R49 ;  /* 0x0000000400001824 */ /* 0x000fcc00078e0231 */
[----:B------:R-:W2:Y:S02]  /*1620*/  @P1 LDS R0, [R0] ;  /* 0x0000000000001984 */ /* 0x000ea40000000800 */
[----:B--2---:R-:W-:-:S05]  /*1630*/  @P1 FADD R45, R0, R45 ;  /* 0x0000002d002d1221 */ /* 0x004fca0000000000 */
[----:B------:R-:W-:Y:S01]  /*1640*/  @P1 STL [R36], R45 ;  /* 0x0000002d24001387 */ /* 0x000fe20000100800 */
        /* <DEDUP_REMOVED lines=148> */
[----:B------:R-:W-:-:S13]  /*1f90*/  R2P PR, R32, 0x7e ;  /* 0x0000007e20007804 */ /* 0x000fda0000000000 */
        /* <DEDUP_REMOVED lines=50> */
[----:B------:R-:W-:-:S03]  /*22c0*/  LOP3.LUT R42, R32, 0x1, RZ, 0xc0, !PT ;  /* 0x00000001202a7812 */ /* 0x000fc600078ec0ff */
[----:B------:R-:W-:Y:S01]  /*22d0*/  @P1 IMAD R0, R0, 0x4, R45 ;  /* 0x0000000400001824 */ /* 0x000fe200078e022d */
[----:B------:R-:W-:-:S05]  /*22e0*/  ISETP.NE.U32.AND P0, PT, R42, 0x1, PT ;  /* 0x000000012a00780c */ /* 0x000fca0003f05070 */
[----:B------:R-:W2:Y:S08]  /*22f0*/  @P1 LDS R0, [R0] ;  /* 0x0000000000001984 */ /* 0x000eb00000000800 */
[----:B------:R-:W0:Y:S01]  /*2300*/  @!P0 S2R R42, SR_CgaCtaId ;  /* 0x00000000002a8919 */ /* 0x000e220000008800 */
[----:B------:R-:W-:Y:S01]  /*2310*/  @!P0 MOV R38, 0x400 ;  /* 0x0000040000268802 */ /* 0x000fe20000000f00 */
[----:B--2---:R-:W-:-:S02]  /*2320*/  @P1 FADD R45, R0, R49 ;  /* 0x00000031002d1221 */ /* 0x004fc40000000000 */
[----:B------:R-:W1:Y:S03]  /*2330*/  @!P0 LDC R49, c[0x0][0x3ac] ;  /* 0x0000eb00ff318b82 */ /* 0x000e660000000800 */
[----:B------:R-:W-:Y:S04]  /*2340*/  @P1 STL [R36], R45 ;  /* 0x0000002d24001387 */ /* 0x000fe80000100800 */
[----:B------:R-:W2:Y:S01]  /*2350*/  @!P0 LDL R47, [R36] ;  /* 0x00000000242f8983 */ /* 0x000ea20000100800 */
[----:B0-----:R-:W-:Y:S02]  /*2360*/  @!P0 LEA R42, R42, R38, 0x18 ;  /* 0x000000262a2a8211 */ /* 0x001fe400078ec0ff */
[----:B------:R-:W-:-:S02]  /*2370*/  MOV R0, UR4 ;  /* 0x0000000400007c02 */ /* 0x000fc40008000f00 */
[C---:B-1----:R-:W-:Y:S01]  /*2380*/  @!P0 IADD3 R38, PT, PT, R34.reuse, R49, R30 ;  /* 0x0000003122268210 */ /* 0x042fe20007ffe01e */
[----:B------:R-:W-:-:S04]  /*2390*/  VIADD R34, R34, 0x1 ;  /* 0x0000000122227836 */ /* 0x000fc80000000000 */
[----:B------:R-:W-:-:S06]  /*23a0*/  @!P0 IMAD R38, R38, 0x4, R42 ;  /* 0x0000000426268824 */ /* 0x000fcc00078e022a */
[----:B------:R-:W2:Y:S02]  /*23b0*/  @!P0 LDS R38, [R38] ;  /* 0x0000000026268984 */ /* 0x000ea40000000800 */
[----:B--2---:R-:W-:-:S05]  /*23c0*/  @!P0 FADD R47, R38, R47 ;  /* 0x0000002f262f8221 */ /* 0x004fca0000000000 */
[----:B------:R0:W-:Y:S01]  /*23d0*/  @!P0 STL [R36], R47 ;  /* 0x0000002f24008387 */ /* 0x0001e20000100800 */
[----:B------:R-:W-:-:S13]  /*23e0*/  ISETP.NE.AND P0, PT, R34, R0, PT ;  /* 0x000000002200720c */ /* 0x000fda0003f05270 */
[----:B0-----:R-:W-:Y:S05]  /*23f0*/  @P0 BRA `(.L_x_2974) ;  /* 0xffffffec00400947 */ /* 0x001fea000383ffff */
.L_x_2973:
[----:B------:R-:W-:-:S05]  /*2400*/  VIADD R28, R28, 0x1 ;  /* 0x000000011c1c7836 */ /* 0x000fca0000000000 */
[----:B------:R-:W-:-:S13]  /*2410*/  ISETP.NE.AND P0, PT, R28, R2, PT ;  /* 0x000000021c00720c */ /* 0x000fda0003f05270 */
[----:B------:R-:W-:Y:S05]  /*2420*/  @P0 BRA `(.L_x_2975) ;  /* 0xffffffe000040947 */ /* 0x000fea000383ffff */
.L_x_2967:
[----:B------:R-:W-:-:S13]  /*2430*/  ISETP.GE.AND P0, PT, R0, 0x1, PT ;  /* 0x000000010000780c */ /* 0x000fda0003f06270 */
[----:B------:R-:W-:Y:S05]  /*2440*/  @!P0 EXIT ;  /* 0x000000000000894d */ /* 0x000fea0003800000 */
[----:B------:R-:W3:Y:S01]  /*2450*/  S2R R5, SR_TID.X ;  /* 0x0000000000057919 */ /* 0x000ee20000002100 */
[C---:B------:R-:W-:Y:S01]  /*2460*/  VIADD R6, R0.reuse, 0xffffffff ;  /* 0xffffffff00067836 */ /* 0x040fe20000000000 */
[----:B------:R-:W-:Y:S01]  /*2470*/  LOP3.LUT R20, R0, 0xf, RZ, 0xc0, !PT ;  /* 0x0000000f00147812 */ /* 0x000fe200078ec0ff */
[----:B------:R-:W-:Y:S01]  /*2480*/  BSSY.RECONVERGENT B0, `(.L_x_2976) ;  /* 0x0000096000007945 */ /* 0x000fe20003800200 */
[----:B------:R-:W0:Y:S02]  /*2490*/  S2R R2, SR_LANEID ;  /* 0x0000000000027919 */ /* 0x000e240000000000 */
[----:B------:R-:W-:Y:S02]  /*24a0*/  ISETP.GE.U32.AND P1, PT, R6, 0xf, PT ;  /* 0x0000000f0600780c */ /* 0x000fe40003f26070 */
[----:B------:R-:W-:Y:S02]  /*24b0*/  ISETP.NE.AND P0, PT, R20, RZ, PT ;  /* 0x000000ff1400720c */ /* 0x000fe40003f05270 */
[----:B---3--:R-:W-:-:S04]  /*24c0*/  LOP3.LUT R5, R5, 0x3e0, RZ, 0xc0, !PT ;  /* 0x000003e005057812 */ /* 0x008fc800078ec0ff */
[----:B0-----:R-:W-:Y:S01]  /*24d0*/  IADD3 R5, PT, PT, R5, R2, RZ ;  /* 0x0000000205057210 */ /* 0x001fe20007ffe0ff */
[----:B------:R-:W-:-:S04]  /*24e0*/  IMAD.MOV.U32 R2, RZ, RZ, RZ ;  /* 0x000000ffff027224 */ /* 0x000fc800078e00ff */
[----:B------:R-:W-:Y:S05]  /*24f0*/  @!P1 BRA `(.L_x_2977) ;  /* 0x0000000800389947 */ /* 0x000fea0003800000 */
[----:B------:R-:W-:Y:S01]  /*2500*/  LOP3.LUT R2, R0, 0x7ffffff0, RZ, 0xc0, !PT ;  /* 0x7ffffff000027812 */ /* 0x000fe200078ec0ff */
[----:B------:R-:W-:-:S07]  /*2510*/  IMAD.MOV.U32 R6, RZ, RZ, RZ ;  /* 0x000000ffff067224 */ /* 0x000fce00078e00ff */
.L_x_2978:
[----:B------:R-:W-:Y:S01]  /*2520*/  IMAD R7, R5, R0, R6 ;  /* 0x0000000005077224 */ /* 0x000fe200078e0206 */
[----:B------:R-:W-:-:S04]  /*2530*/  LEA R8, R6, R3, 0x2 ;  /* 0x0000000306087211 */ /* 0x000fc800078e10ff */
[----:B------:R-:W-:Y:S01]  /*2540*/  IADD3 R9, P1, PT, R4, R7, RZ ;  /* 0x0000000704097210 */ /* 0x000fe20007f3e0ff */
[----:B--2---:R-:W3:Y:S04]  /*2550*/  LDL.64 R16, [R8] ;  /* 0x0000000008107983 */ /* 0x004ee80000100a00 */
[----:B------:R-:W-:Y:S01]  /*2560*/  IMAD.X R12, RZ, RZ, RZ, P1 ;  /* 0x000000ffff0c7224 */ /* 0x000fe200008e06ff */
[----:B------:R-:W-:-:S04]  /*2570*/  LEA R10, P1, R9, UR8, 0x2 ;  /* 0x00000008090a7c11 */ /* 0x000fc8000f8210ff */
[----:B------:R-:W-:-:S05]  /*2580*/  LEA.HI.X R11, R9, UR9, R12, 0x2, P1 ;  /* 0x00000009090b7c11 */ /* 0x000fca00088f140c */
[----:B------:R-:W3:Y:S01]  /*2590*/  LDG.E R9, desc[UR6][R10.64] ;  /* 0x000000060a097981 */ /* 0x000ee2000c1e1900 */
[----:B------:R-:W-:-:S05]  /*25a0*/  VIADD R13, R7, 0x1 ;  /* 0x00000001070d7836 */ /* 0x000fca0000000000 */
[----:B------:R-:W-:-:S05]  /*25b0*/  IADD3 R13, P1, PT, R4, R13, RZ ;  /* 0x0000000d040d7210 */ /* 0x000fca0007f3e0ff */
[----:B------:R-:W-:Y:S01]  /*25c0*/  IMAD.X R14, RZ, RZ, RZ, P1 ;  /* 0x000000ffff0e7224 */ /* 0x000fe200008e06ff */
[----:B------:R-:W-:-:S04]  /*25d0*/  LEA R12, P1, R13, UR8, 0x2 ;  /* 0x000000080d0c7c11 */ /* 0x000fc8000f8210ff */
[----:B------:R-:W-:Y:S01]  /*25e0*/  LEA.HI.X R13, R13, UR9, R14, 0x2, P1 ;  /* 0x000000090d0d7c11 */ /* 0x000fe200088f140e */
[----:B---3--:R-:W-:-:S05]  /*25f0*/  FADD R9, R16, R9 ;  /* 0x0000000910097221 */ /* 0x008fca0000000000 */
[----:B------:R0:W-:Y:S04]  /*2600*/  STG.E desc[UR6][R10.64], R9 ;  /* 0x000000090a007986 */ /* 0x0001e8000c101906 */
[----:B------:R-:W3:Y:S01]  /*2610*/  LDG.E R16, desc[UR6][R12.64] ;  /* 0x000000060c107981 */ /* 0x000ee2000c1e1900 */
[----:B------:R-:W-:-:S05]  /*2620*/  VIADD R15, R7, 0x2 ;  /* 0x00000002070f7836 */ /* 0x000fca0000000000 */
[----:B------:R-:W-:-:S04]  /*2630*/  IADD3 R15, P1, PT, R4, R15, RZ ;  /* 0x0000000f040f7210 */ /* 0x000fc80007f3e0ff */
[----:B------:R-:W-:Y:S02]  /*2640*/  IADD3.X R18, PT, PT, RZ, RZ, RZ, P1, !PT ;  /* 0x000000ffff127210 */ /* 0x000fe40000ffe4ff */
[----:B------:R-:W-:-:S04]  /*2650*/  LEA R14, P1, R15, UR8, 0x2 ;  /* 0x000000080f0e7c11 */ /* 0x000fc8000f8210ff */
[----:B------:R-:W-:Y:S02]  /*2660*/  LEA.HI.X R15, R15, UR9, R18, 0x2, P1 ;  /* 0x000000090f0f7c11 */ /* 0x000fe400088f1412 */
[----:B------:R-:W2:Y:S01]  /*2670*/  LDL.64 R18, [R8+0x8] ;  /* 0x0000080008127983 */ /* 0x000ea20000100a00 */
[----:B---3--:R-:W-:-:S05]  /*2680*/  FADD R17, R16, R17 ;  /* 0x0000001110117221 */ /* 0x008fca0000000000 */
        /* <DEDUP_REMOVED lines=13> */
[----:B---3--:R-:W-:-:S04]  /*2760*/  LEA R12, P1, R9, UR8, 0x2 ;  /* 0x00000008090c7c11 */ /* 0x008fc8000f8210ff */
        /* <DEDUP_REMOVED lines=17> */
[----:B------:R-:W-:Y:S02]  /*2880*/  LEA.HI.X R11, R21, UR9, R18, 0x2, P1 ;  /* 0x00000009150b7c11 */ /* 0x000fe400088f1412 */
[----:B------:R-:W3:Y:S01]  /*2890*/  LDL.64 R18, [R8+0x18] ;  /* 0x0000180008127983 */ /* 0x000ee20000100a00 */
[----:B--2---:R-:W-:-:S05]  /*28a0*/  FADD R17, R16, R17 ;  /* 0x0000001110117221 */ /* 0x004fca0000000000 */
[----:B------:R2:W-:Y:S04]  /*28b0*/  STG.E desc[UR6][R14.64], R17 ;  /* 0x000000110e007986 */ /* 0x0005e8000c101906 */
[----:B------:R-:W3:Y:S01]  /*28c0*/  LDG.E R21, desc[UR6][R10.64] ;  /* 0x000000060a157981 */ /* 0x000ee2000c1e1900 */
[----:B0-----:R-:W-:-:S05]  /*28d0*/  VIADD R9, R7, 0x7 ;  /* 0x0000000707097836 */ /* 0x001fca0000000000 */
        /* <DEDUP_REMOVED lines=10> */
[----:B--2---:R-:W-:-:S04]  /*2980*/  LEA R14, P1, R9, UR8, 0x2 ;  /* 0x00000008090e7c11 */ /* 0x004fc8000f8210ff */
[----:B------:R-:W-:Y:S01]  /*2990*/  LEA.HI.X R15, R9, UR9, R18, 0x2, P1 ;  /* 0x00000009090f7c11 */ /* 0x000fe200088f1412 */
[----:B---3--:R-:W-:Y:S02]  /*29a0*/  FADD R19, R16, R19 ;  /* 0x0000001310137221 */ /* 0x008fe40000000000 */
        /* <DEDUP_REMOVED lines=54> */
[----:B------:R-:W-:-:S05]  /*2d10*/  VIADD R7, R7, 0xf ;  /* 0x0000000f07077836 */ /* 0x000fca0000000000 */
[----:B------:R-:W-:-:S05]  /*2d20*/  IADD3 R7, P1, PT, R4, R7, RZ ;  /* 0x0000000704077210 */ /* 0x000fca0007f3e0ff */
[----:B------:R-:W-:Y:S01]  /*2d30*/  IMAD.X R16, RZ, RZ, RZ, P1 ;  /* 0x000000ffff107224 */ /* 0x000fe200008e06ff */
[----:B0-----:R-:W-:-:S04]  /*2d40*/  LEA R10, P1, R7, UR8, 0x2 ;  /* 0x00000008070a7c11 */ /* 0x001fc8000f8210ff */
[----:B------:R-:W-:Y:S01]  /*2d50*/  LEA.HI.X R11, R7, UR9, R16, 0x2, P1 ;  /* 0x00000009070b7c11 */ /* 0x000fe200088f1410 */
[----:B---3--:R-:W-:-:S05]  /*2d60*/  FADD R21, R18, R21 ;  /* 0x0000001512157221 */ /* 0x008fca0000000000 */
[----:B------:R2:W-:Y:S04]  /*2d70*/  STG.E desc[UR6][R14.64], R21 ;  /* 0x000000150e007986 */ /* 0x0005e8000c101906 */
[----:B------:R-:W3:Y:S01]  /*2d80*/  LDG.E R16, desc[UR6][R10.64] ;  /* 0x000000060a107981 */ /* 0x000ee2000c1e1900 */
[----:B------:R-:W-:-:S05]  /*2d90*/  VIADD R6, R6, 0x10 ;  /* 0x0000001006067836 */ /* 0x000fca0000000000 */
[----:B------:R-:W-:Y:S01]  /*2da0*/  ISETP.NE.AND P1, PT, R6, R2, PT ;  /* 0x000000020600720c */ /* 0x000fe20003f25270 */
[----:B---3--:R-:W-:-:S05]  /*2db0*/  FADD R19, R16, R19 ;  /* 0x0000001310137221 */ /* 0x008fca0000000000 */
[----:B------:R2:W-:Y:S07]  /*2dc0*/  STG.E desc[UR6][R10.64], R19 ;  /* 0x000000130a007986 */ /* 0x0005ee000c101906 */
[----:B------:R-:W-:Y:S05]  /*2dd0*/  @P1 BRA `(.L_x_2978) ;  /* 0xfffffff400d01947 */ /* 0x000fea000383ffff */
.L_x_2977:
[----:B------:R-:W-:Y:S05]  /*2de0*/  BSYNC.RECONVERGENT B0 ;  /* 0x0000000000007941 */ /* 0x000fea0003800200 */
.L_x_2976:
[----:B------:R-:W-:Y:S05]  /*2df0*/  @!P0 EXIT ;  /* 0x000000000000894d */ /* 0x000fea0003800000 */
[----:B------:R-:W-:Y:S01]  /*2e00*/  ISETP.GE.U32.AND P1, PT, R20, 0x8, PT ;  /* 0x000000081400780c */ /* 0x000fe20003f26070 */
[----:B------:R-:W-:Y:S01]  /*2e10*/  BSSY.RECONVERGENT B0, `(.L_x_2979) ;  /* 0x000004b000007945 */ /* 0x000fe20003800200 */
[----:B------:R-:W-:-:S04]  /*2e20*/  LOP3.LUT R16, R0, 0x7, RZ, 0xc0, !PT ;  /* 0x0000000700107812 */ /* 0x000fc800078ec0ff */
[----:B------:R-:W-:-:S07]  /*2e30*/  ISETP.NE.AND P0, PT, R16, RZ, PT ;  /* 0x000000ff1000720c */ /* 0x000fce0003f05270 */
[----:B------:R-:W-:Y:S06]  /*2e40*/  @!P1 BRA `(.L_x_2980) ;  /* 0x00000004001c9947 */ /* 0x000fec0003800000 */
[----:B------:R-:W0:Y:S01]  /*2e50*/  LDCU.64 UR4, c[0x0][0x390] ;  /* 0x00007200ff0477ac */ /* 0x000e220008000a00 */
[----:B------:R-:W-:Y:S02]  /*2e60*/  IMAD R7, R5, R0, R2 ;  /* 0x0000000005077224 */ /* 0x000fe400078e0202 */
[----:B------:R-:W-:-:S03]  /*2e70*/  IMAD R6, R2, 0x4, R3 ;  /* 0x0000000402067824 */ /* 0x000fc600078e0203 */
[----:B------:R-:W-:Y:S02]  /*2e80*/  IADD3 R9, P1, PT, R4, R7, RZ ;  /* 0x0000000704097210 */ /* 0x000fe40007f3e0ff */
[----:B--2---:R-:W2:Y:S02]  /*2e90*/  LDL.64 R14, [R6] ;  /* 0x00000000060e7983 */ /* 0x004ea40000100a00 */
[----:B------:R-:W-:Y:S02]  /*2ea0*/  IADD3.X R10, PT, PT, RZ, RZ, RZ, P1, !PT ;  /* 0x000000ffff0a7210 */ /* 0x000fe40000ffe4ff */
[----:B0-----:R-:W-:-:S04]  /*2eb0*/  LEA R8, P1, R9, UR4, 0x2 ;  /* 0x0000000409087c11 */ /* 0x001fc8000f8210ff */
[----:B------:R-:W-:-:S05]  /*2ec0*/  LEA.HI.X R9, R9, UR5, R10, 0x2, P1 ;  /* 0x0000000509097c11 */ /* 0x000fca00088f140a */
        /* <DEDUP_REMOVED lines=26> */
[----:B------:R-:W-:-:S04]  /*3070*/  IADD3 R17, PT, PT, R7, 0x4, RZ ;  /* 0x0000000407117810 */ /* 0x000fc80007ffe0ff */
[----:B------:R-:W-:-:S05]  /*3080*/  IADD3 R17, P1, PT, R4, R17, RZ ;  /* 0x0000001104117210 */ /* 0x000fca0007f3e0ff */
[----:B------:R-:W-:Y:S01]  /*3090*/  IMAD.X R18, RZ, RZ, RZ, P1 ;  /* 0x000000ffff127224 */ /* 0x000fe200008e06ff */
[----:B--2---:R-:W-:-:S04]  /*30a0*/  LEA R10, P1, R17, UR4, 0x2 ;  /* 0x00000004110a7c11 */ /* 0x004fc8000f8210ff */
[----:B------:R-:W-:Y:S01]  /*30b0*/  LEA.HI.X R11, R17, UR5, R18, 0x2, P1 ;  /* 0x00000005110b7c11 */ /* 0x000fe200088f1412 */
[----:B---3--:R-:W-:Y:S02]  /*30c0*/  FADD R19, R14, R19 ;  /* 0x000000130e137221 */ /* 0x008fe40000000000 */
        /* <DEDUP_REMOVED lines=14> */
[----:B---3--:R-:W-:-:S04]  /*31b0*/  LEA R8, P1, R21, UR4, 0x2 ;  /* 0x0000000415087c11 */ /* 0x008fc8000f8210ff */
[----:B------:R-:W-:Y:S02]  /*31c0*/  LEA.HI.X R9, R21, UR5, R18, 0x2, P1 ;  /* 0x0000000515097c11 */ /* 0x000fe400088f1412 */
[----:B------:R-:W3:Y:S01]  /*31d0*/  LDL.64 R18, [R6+0x18] ;  /* 0x0000180006127983 */ /* 0x000ee20000100a00 */
[----:B--2---:R-:W-:-:S05]  /*31e0*/  FADD R15, R14, R15 ;  /* 0x0000000f0e0f7221 */ /* 0x004fca0000000000 */
[----:B------:R2:W-:Y:S04]  /*31f0*/  STG.E desc[UR6][R12.64], R15 ;  /* 0x0000000f0c007986 */ /* 0x0005e8000c101906 */
[----:B------:R-:W3:Y:S01]  /*3200*/  LDG.E R21, desc[UR6][R8.64] ;  /* 0x0000000608157981 */ /* 0x000ee2000c1e1900 */
[----:B------:R-:W-:-:S04]  /*3210*/  IADD3 R7, PT, PT, R7, 0x7, RZ ;  /* 0x0000000707077810 */ /* 0x000fc80007ffe0ff */
[----:B------:R-:W-:-:S05]  /*3220*/  IADD3 R7, P1, PT, R4, R7, RZ ;  /* 0x0000000704077210 */ /* 0x000fca0007f3e0ff */
[----:B------:R-:W-:Y:S01]  /*3230*/  IMAD.X R14, RZ, RZ, RZ, P1 ;  /* 0x000000ffff0e7224 */ /* 0x000fe200008e06ff */
[----:B0-----:R-:W-:-:S04]  /*3240*/  LEA R10, P1, R7, UR4, 0x2 ;  /* 0x00000004070a7c11 */ /* 0x001fc8000f8210ff */
[----:B------:R-:W-:Y:S01]  /*3250*/  LEA.HI.X R11, R7, UR5, R14, 0x2, P1 ;  /* 0x00000005070b7c11 */ /* 0x000fe200088f140e */
[----:B---3--:R-:W-:-:S05]  /*3260*/  FADD R21, R18, R21 ;  /* 0x0000001512157221 */ /* 0x008fca0000000000 */
[----:B------:R2:W-:Y:S04]  /*3270*/  STG.E desc[UR6][R8.64], R21 ;  /* 0x0000001508007986 */ /* 0x0005e8000c101906 */
[----:B------:R-:W3:Y:S01]  /*3280*/  LDG.E R14, desc[UR6][R10.64] ;  /* 0x000000060a0e7981 */ /* 0x000ee2000c1e1900 */
[----:B------:R-:W-:Y:S02]  /*3290*/  VIADD R2, R2, 0x8 ;  /* 0x0000000802027836 */ /* 0x000fe40000000000 */
[----:B---3--:R-:W-:-:S05]  /*32a0*/  FADD R19, R14, R19 ;  /* 0x000000130e137221 */ /* 0x008fca0000000000 */
[----:B------:R2:W-:Y:S02]  /*32b0*/  STG.E desc[UR6][R10.64], R19 ;  /* 0x000000130a007986 */ /* 0x0005e4000c101906 */
.L_x_2980:
[----:B------:R-:W-:Y:S05]  /*32c0*/  BSYNC.RECONVERGENT B0 ;  /* 0x0000000000007941 */ /* 0x000fea0003800200 */
.L_x_2979:
[----:B------:R-:W-:Y:S05]  /*32d0*/  @!P0 EXIT ;  /* 0x000000000000894d */ /* 0x000fea0003800000 */
[----:B------:R-:W-:Y:S01]  /*32e0*/  ISETP.GE.U32.AND P1, PT, R16, 0x4, PT ;  /* 0x000000041000780c */ /* 0x000fe20003f26070 */
[----:B------:R-:W-:Y:S01]  /*32f0*/  BSSY.RECONVERGENT B0, `(.L_x_2981) ;  /* 0x0000029000007945 */ /* 0x000fe20003800200 */
[----:B--2---:R-:W-:-:S04]  /*3300*/  LOP3.LUT R14, R0, 0x3, RZ, 0xc0, !PT ;  /* 0x00000003000e7812 */ /* 0x004fc800078ec0ff */
[----:B------:R-:W-:-:S07]  /*3310*/  ISETP.NE.AND P0, PT, R14, RZ, PT ;  /* 0x000000ff0e00720c */ /* 0x000fce0003f05270 */
[----:B------:R-:W-:Y:S06]  /*3320*/  @!P1 BRA `(.L_x_2982) ;  /* 0x0000000000949947 */ /* 0x000fec0003800000 */
[----:B------:R-:W0:Y:S01]  /*3330*/  LDCU.64 UR4, c[0x0][0x390] ;  /* 0x00007200ff0477ac */ /* 0x000e220008000a00 */
[----:B------:R-:W-:Y:S02]  /*3340*/  IMAD R21, R5, R0, R2 ;  /* 0x0000000005157224 */ /* 0x000fe400078e0202 */
[----:B------:R-:W-:-:S03]  /*3350*/  IMAD R16, R2, 0x4, R3 ;  /* 0x0000000402107824 */ /* 0x000fc600078e0203 */
[----:B------:R-:W-:Y:S02]  /*3360*/  IADD3 R7, P1, PT, R4, R21, RZ ;  /* 0x0000001504077210 */ /* 0x000fe40007f3e0ff */
[----:B------:R-:W2:Y:S02]  /*3370*/  LDL.64 R18, [R16] ;  /* 0x0000000010127983 */ /* 0x000ea40000100a00 */
[----:B------:R-:W-:Y:S02]  /*3380*/  IADD3.X R8, PT, PT, RZ, RZ, RZ, P1, !PT ;  /* 0x000000ffff087210 */ /* 0x000fe40000ffe4ff */
[----:B0-----:R-:W-:-:S04]  /*3390*/  LEA R6, P1, R7, UR4, 0x2 ;  /* 0x0000000407067c11 */ /* 0x001fc8000f8210ff */
[----:B------:R-:W-:-:S05]  /*33a0*/  LEA.HI.X R7, R7, UR5, R8, 0x2, P1 ;  /* 0x0000000507077c11 */ /* 0x000fca00088f1408 */
        /* <DEDUP_REMOVED lines=26> */
[----:B------:R-:W-:Y:S02]  /*3550*/  VIADD R2, R2, 0x4 ;  /* 0x0000000402027836 */ /* 0x000fe40000000000 */
[----:B--2---:R-:W-:-:S05]  /*3560*/  FADD R13, R12, R19 ;  /* 0x000000130c0d7221 */ /* 0x004fca0000000000 */
[----:B------:R3:W-:Y:S02]  /*3570*/  STG.E desc[UR6][R6.64], R13 ;  /* 0x0000000d06007986 */ /* 0x0007e4000c101906 */
.L_x_2982:
[----:B------:R-:W-:Y:S05]  /*3580*/  BSYNC.RECONVERGENT B0 ;  /* 0x0000000000007941 */ /* 0x000fea0003800200 */
.L_x_2981:
[----:B------:R-:W-:Y:S05]  /*3590*/  @!P0 EXIT ;  /* 0x000000000000894d */ /* 0x000fea0003800000 */
[----:B------:R-:W-:Y:S01]  /*35a0*/  IMAD R5, R5, R0, R2 ;  /* 0x0000000005057224 */ /* 0x000fe200078e0202 */
[----:B------:R-:W-:Y:S01]  /*35b0*/  IADD3 R0, PT, PT, -R14, RZ, RZ ;  /* 0x000000ff0e007210 */ /* 0x000fe20007ffe1ff */
[----:B---3--:R-:W-:-:S07]  /*35c0*/  IMAD R8, R2, 0x4, R3 ;  /* 0x0000000402087824 */ /* 0x008fce00078e0203 */
.L_x_2983:
[----:B0-----:R-:W0:Y:S01]  /*35d0*/  LDCU.64 UR4, c[0x0][0x390] ;  /* 0x00007200ff0477ac */ /* 0x001e220008000a00 */
[----:B------:R-:W-:-:S05]  /*35e0*/  IADD3 R3, P0, PT, R4, R5, RZ ;  /* 0x0000000504037210 */ /* 0x000fca0007f1e0ff */
[----:B------:R-:W-:Y:S01]  /*35f0*/  IMAD.X R6, RZ, RZ, RZ, P0 ;  /* 0x000000ffff067224 */ /* 0x000fe200000e06ff */
        /* <DEDUP_REMOVED lines=12> */
.L_x_2984:
        /* <DEDUP_REMOVED lines=12> */
.L_x_3026:


//--------------------- .nv.global.init           --------------------------
	.section	.nv.global.init,"aw",@progbits
.nv.global.init:
	.type		$str$2,@object
	.size		$str$2,($str - $str$2)
$str$2:
        /*0000*/ 	.byte	0x0a, 0x00
	.type		$str,@object
	.size		$str,($str$1 - $str)
$str:
        /*0002*/ 	.byte	0x31, 0x00
	.type		$str$1,@object
	.size		$str$1,(.L_1 - $str$1)
$str$1:
        /*0004*/ 	.byte	0x30, 0x00
.L_1:


//--------------------- .nv.shared.reserved.0     --------------------------
	.section	.nv.shared.reserved.0,"aw",@nobits
	.weak		__nv_reservedSMEM_offset_0_alias
	.size		__nv_reservedSMEM_offset_0_alias, 0, 64
	.other		__nv_reservedSMEM_offset_0_alias,@"STO_CUDA_RESERVED_SHARED STV_DEFAULT"
__nv_reservedSMEM_offset_0_alias:
	.zero		0
	.zero		64


//--------------------- .nv.shared._Z21spmm4_bin_full_2_1024PKhPKjPfPKiS5_iii --------------------------
	.section	.nv.shared._Z21spmm4_bin_full_2_1024PKhPKjPfPKiS5_iii,"aw",@nobits
	.sectionflags	@""
	.align	4
.nv.shared._Z21spmm4_bin_full_2_1024PKhPKjPfPKiS5_iii:
	.zero		9216


//--------------------- .nv.shared._Z21spmm4_bin_full_1_1024PKhPKjPfPKiS5_ii --------------------------
	.section	.nv.shared._Z21spmm4_bin_full_1_1024PKhPKjPfPKiS5_ii,"aw",@nobits
	.sectionflags	@""
	.align	4
.nv.shared._Z21spmm4_bin_full_1_1024PKhPKjPfPKiS5_ii:
	.zero		5120


//--------------------- .nv.shared._Z32spmm4_full_full_1_1024_lessthan8PKhPKfPfPKiS5_ii --------------------------
	.section	.nv.shared._Z32spmm4_full_full_1_1024_lessthan8PKhPKfPfPKiS5_ii,"aw",@nobits
	.sectionflags	@""
	.align	4
.nv.shared._Z32spmm4_full_full_1_1024_lessthan8PKhPKfPfPKiS5_ii:
	.zero		33792


//--------------------- .nv.shared._Z15spmm4_bin_op_24PKhPKjPjPKiS5_ii --------------------------
	.section	.nv.shared._Z15spmm4_bin_op_24PKhPKjPjPKiS5_ii,"aw",@nobits
	.sectionflags	@""
	.align	4
.nv.shared._Z15spmm4_bin_op_24PKhPKjPjPKiS5_ii:
	.zero		13312


//--------------------- .nv.shared._Z20spmm4_bin_op_16_1024PKhPKjPjPKiS5_ii --------------------------
	.section	.nv.shared._Z20spmm4_bin_op_16_1024PKhPKjPjPKiS5_ii,"aw",@nobits
	.sectionflags	@""
	.align	4
.nv.shared._Z20spmm4_bin_op_16_1024PKhPKjPjPKiS5_ii:
	.zero		9216


//--------------------- .nv.shared._Z23spmm4_bin_op_8_1024_128PKhPKjPjPKiS5_ii --------------------------
	.section	.nv.shared._Z23spmm4_bin_op_8_1024_128PKhPKjPjPKiS5_ii,"aw",@nobits
	.sectionflags	@""
	.align	4
.nv.shared._Z23spmm4_bin_op_8_1024_128PKhPKjPjPKiS5_ii:
	.zero		9216


//--------------------- .nv.shared._Z19spmm4_bin_op_8_1024PKhPKjPjPKiS5_ii --------------------------
	.section	.nv.shared._Z19spmm4_bin_op_8_1024PKhPKjPjPKiS5_ii,"aw",@nobits
	.sectionflags	@""
	.align	4
.nv.shared._Z19spmm4_bin_op_8_1024PKhPKjPjPKiS5_ii:
	.zero		17408


//--------------------- .nv.shared._Z22spmm4_bin_op_4_1024_64PKhPKjPjPKiS5_ii --------------------------
	.section	.nv.shared._Z22spmm4_bin_op_4_1024_64PKhPKjPjPKiS5_ii,"aw",@nobits
	.sectionflags	@""
	.align	4
.nv.shared._Z22spmm4_bin_op_4_1024_64PKhPKjPjPKiS5_ii:
	.zero		9216


//--------------------- .nv.shared._Z19spmm4_bin_op_4_1024PKhPKjPjPKiS5_ii --------------------------
	.section	.nv.shared._Z19spmm4_bin_op_4_1024PKhPKjPjPKiS5_ii,"aw",@nobits
	.sectionflags	@""
	.align	4
.nv.shared._Z19spmm4_bin_op_4_1024PKhPKjPjPKiS5_ii:
	.zero		17408


//--------------------- .nv.shared._Z19spmm4_bin_op_2_1024PKhPKjPjPKiS5_ii --------------------------
	.section	.nv.shared._Z19spmm4_bin_op_2_1024PKhPKjPjPKiS5_ii,"aw",@nobits
	.sectionflags	@""
	.align	4
.nv.shared._Z19spmm4_bin_op_2_1024PKhPKjPjPKiS5_ii:
	.zero		9216


//--------------------- .nv.shared._Z19spmm4_bin_op_1_1024PKhPKjPjPKiS5_i --------------------------
	.section	.nv.shared._Z19spmm4_bin_op_1_1024PKhPKjPjPKiS5_i,"aw",@nobits
	.sectionflags	@""
	.align	4
.nv.shared._Z19spmm4_bin_op_1_1024PKhPKjPjPKiS5_i:
	.zero		5120


//--------------------- .nv.shared._Z23spmm4_bin_op_2_colmajorPKhPKjPjPKiS5_ii --------------------------
	.section	.nv.shared._Z23spmm4_bin_op_2_colmajorPKhPKjPjPKiS5_ii,"aw",@nobits
	.sectionflags	@""
	.align	16
.nv.shared._Z23spmm4_bin_op_2_colmajorPKhPKjPjPKiS5_ii:
	.zero		2608


//--------------------- .nv.shared._Z17spmm4_bin_op_8_64PKhPKjPjPKiS5_i --------------------------
	.section	.nv.shared._Z17spmm4_bin_op_8_64PKhPKjPjPKiS5_i,"aw",@nobits
	.sectionflags	@""
	.align	16
.nv.shared._Z17spmm4_bin_op_8_64PKhPKjPjPKiS5_i:
	.zero		7216


//--------------------- .nv.shared._Z17spmm4_bin_op_4_64PKhPKjPjPKiS5_i --------------------------
	.section	.nv.shared._Z17spmm4_bin_op_4_64PKhPKjPjPKiS5_i,"aw",@nobits
	.sectionflags	@""
	.align	16
.nv.shared._Z17spmm4_bin_op_4_64PKhPKjPjPKiS5_i:
	.zero		4144


//--------------------- .nv.shared._Z17spmm4_bin_op_8_32PKhPKjPjPKiS5_i --------------------------
	.section	.nv.shared._Z17spmm4_bin_op_8_32PKhPKjPjPKiS5_i,"aw",@nobits
	.sectionflags	@""
	.align	16
.nv.shared._Z17spmm4_bin_op_8_32PKhPKjPjPKiS5_i:
	.zero		7216


//--------------------- .nv.shared._Z17spmm4_bin_op_4_32PKhPKjPjPKiS5_i --------------------------
	.section	.nv.shared._Z17spmm4_bin_op_4_32PKhPKjPjPKiS5_i,"aw",@nobits
	.sectionflags	@""
	.align	16
.nv.shared._Z17spmm4_bin_op_4_32PKhPKjPjPKiS5_i:
	.zero		4144


//--------------------- .nv.shared._Z14spmm4_bin_op_2PKhPKjPjPKiS5_i --------------------------
	.section	.nv.shared._Z14spmm4_bin_op_2PKhPKjPjPKiS5_i,"aw",@nobits
	.sectionflags	@""
	.align	16
.nv.shared._Z14spmm4_bin_op_2PKhPKjPjPKiS5_i:
	.zero		2608


//--------------------- .nv.shared._Z14spmm4_bin_op_1PKhPKjPjPKiS5_i --------------------------
	.section	.nv.shared._Z14spmm4_bin_op_1PKhPKjPjPKiS5_i,"aw",@nobits
	.sectionflags	@""
	.align	16
.nv.shared._Z14spmm4_bin_op_1PKhPKjPjPKiS5_i:
	.zero		1840


//--------------------- .nv.shared._Z18spmm4_bin_op_1_004PKhPKjPjPKiS5_i --------------------------
	.section	.nv.shared._Z18spmm4_bin_op_1_004PKhPKjPjPKiS5_i,"aw",@nobits
	.sectionflags	@""
	.align	16
.nv.shared._Z18spmm4_bin_op_1_004PKhPKjPjPKiS5_i:
	.zero		1840


//--------------------- .nv.shared._Z18spmm4_bin_op_1_003PKhPKjPjPKiS5_i --------------------------
	.section	.nv.shared._Z18spmm4_bin_op_1_003PKhPKjPjPKiS5_i,"aw",@nobits
	.sectionflags	@""
	.align	16
.nv.shared._Z18spmm4_bin_op_1_003PKhPKjPjPKiS5_i:
	.zero		1712


//--------------------- .nv.shared._Z18spmm4_bin_op_1_002PKhPKjPjPKiS5_i --------------------------
	.section	.nv.shared._Z18spmm4_bin_op_1_002PKhPKjPjPKiS5_i,"aw",@nobits
	.sectionflags	@""
	.align	4
.nv.shared._Z18spmm4_bin_op_1_002PKhPKjPjPKiS5_i:
	.zero		1696


//--------------------- .nv.shared._Z18spmm4_bin_op_1_001PKhPKjPjPKiS5_i --------------------------
	.section	.nv.shared._Z18spmm4_bin_op_1_001PKhPKjPjPKiS5_i,"aw",@nobits
	.sectionflags	@""
	.align	4
.nv.shared._Z18spmm4_bin_op_1_001PKhPKjPjPKiS5_i:
	.zero		1696


//--------------------- .nv.shared._Z11spmm4_bin_2PKhPKjPjPKiS5_i --------------------------
	.section	.nv.shared._Z11spmm4_bin_2PKhPKjPjPKiS5_i,"aw",@nobits
	.sectionflags	@""
	.align	4
.nv.shared._Z11spmm4_bin_2PKhPKjPjPKiS5_i:
	.zero		1280


//--------------------- .nv.shared._Z11spmm4_bin_1PKhPKjPjPKiS5_i --------------------------
	.section	.nv.shared._Z11spmm4_bin_1PKhPKjPjPKiS5_i,"aw",@nobits
	.sectionflags	@""
	.align	4
.nv.shared._Z11spmm4_bin_1PKhPKjPjPKiS5_i:
	.zero		1152


//--------------------- .nv.shared._Z13spmm32_full_4PKjPKfPfPKiS5_ii --------------------------
	.section	.nv.shared._Z13spmm32_full_4PKjPKfPfPKiS5_ii,"aw",@nobits
	.sectionflags	@""
	.align	4
.nv.shared._Z13spmm32_full_4PKjPKfPfPKiS5_ii:
	.zero		1920


//--------------------- .nv.shared._Z13spmm32_full_1PKjPKfPfPKiS5_ii --------------------------
	.section	.nv.shared._Z13spmm32_full_1PKjPKfPfPKiS5_ii,"aw",@nobits
	.sectionflags	@""
	.align	4
.nv.shared._Z13spmm32_full_1PKjPKfPfPKiS5_ii:
	.zero		29696


//--------------------- .nv.constant0._Z22spmm4_full_bin_16_1024PKhPKfPjPKiS5_ii --------------------------
	.section	.nv.constant0._Z22spmm4_full_bin_16_1024PKhPKfPjPKiS5_ii,"a",@progbits
	.sectionflags	@""
	.align	4
.nv.constant0._Z22spmm4_full_bin_16_1024PKhPKfPjPKiS5_ii:
	.zero		944


//--------------------- .nv.constant0._Z21spmm4_full_bin_8_1024PKhPKfPjPKiS5_ii --------------------------
	.section	.nv.constant0._Z21spmm4_full_bin_8_1024PKhPKfPjPKiS5_ii,"a",@progbits
	.sectionflags	@""
	.align	4
.nv.constant0._Z21spmm4_full_bin_8_1024PKhPKfPjPKiS5_ii:
	.zero		944


//--------------------- .nv.constant0._Z21spmm4_full_bin_4_1024PKhPKfPjPKiS5_ii --------------------------
	.section	.nv.constant0._Z21spmm4_full_bin_4_1024PKhPKfPjPKiS5_ii,"a",@progbits
	.sectionflags	@""
	.align	4
.nv.constant0._Z21spmm4_full_bin_4_1024PKhPKfPjPKiS5_ii:
	.zero		944


//--------------------- .nv.constant0._Z21spmm4_full_bin_2_1024PKhPKfPjPKiS5_ii --------------------------
	.section	.nv.constant0._Z21spmm4_full_bin_2_1024PKhPKfPjPKiS5_ii,"a",@progbits
	.sectionflags	@""
	.align	4
.nv.constant0._Z21spmm4_full_bin_2_1024PKhPKfPjPKiS5_ii:
	.zero		944


//--------------------- .nv.constant0._Z21spmm4_bin_full_2_1024PKhPKjPfPKiS5_iii --------------------------
	.section	.nv.constant0._Z21spmm4_bin_full_2_1024PKhPKjPfPKiS5_iii,"a",@progbits
	.sectionflags	@""
	.align	4
.nv.constant0._Z21spmm4_bin_full_2_1024PKhPKjPfPKiS5_iii:
	.zero		948


//--------------------- .nv.constant0._Z21spmm4_bin_full_1_1024PKhPKjPfPKiS5_ii --------------------------
	.section	.nv.constant0._Z21spmm4_bin_full_1_1024PKhPKjPfPKiS5_ii,"a",@progbits
	.sectionflags	@""
	.align	4
.nv.constant0._Z21spmm4_bin_full_1_1024PKhPKjPfPKiS5_ii:
	.zero		944


//--------------------- .nv.constant0._Z22spmm4_full_full_8_1024PKhPKfPfPKiS5_ii --------------------------
	.section	.nv.constant0._Z22spmm4_full_full_8_1024PKhPKfPfPKiS5_ii,"a",@progbits
	.sectionflags	@""
	.align	4
.nv.constant0._Z22spmm4_full_full_8_1024PKhPKfPfPKiS5_ii:
	.zero		944


//--------------------- .nv.constant0._Z22spmm4_full_full_4_1024PKhPKfPfPKiS5_ii --------------------------
	.section	.nv.constant0._Z22spmm4_full_full_4_1024PKhPKfPfPKiS5_ii,"a",@progbits
	.sectionflags	@""
	.align	4
.nv.constant0._Z22spmm4_full_full_4_1024PKhPKfPfPKiS5_ii:
	.zero		944


//--------------------- .nv.constant0._Z22spmm4_full_full_2_1024PKhPKfPfPKiS5_ii --------------------------
	.section	.nv.constant0._Z22spmm4_full_full_2_1024PKhPKfPfPKiS5_ii,"a",@progbits
	.sectionflags	@""
	.align	4
.nv.constant0._Z22spmm4_full_full_2_1024PKhPKfPfPKiS5_ii:
	.zero		944


//--------------------- .nv.constant0._Z22spmm4_full_full_1_1024PKhPKfPfPKiS5_ii --------------------------
	.section	.nv.constant0._Z22spmm4_full_full_1_1024PKhPKfPfPKiS5_ii,"a",@progbits
	.sectionflags	@""
	.align	4
.nv.constant0._Z22spmm4_full_full_1_1024PKhPKfPfPKiS5_ii:
	.zero		944


//--------------------- .nv.constant0._Z26spmm4_full_full_1_1024_002PKhPKfPfPKiS5_ii --------------------------
	.section	.nv.constant0._Z26spmm4_full_full_1_1024_002PKhPKfPfPKiS5_ii,"a",@progbits
	.sectionflags	@""
	.align	4
.nv.constant0._Z26spmm4_full_full_1_1024_002PKhPKfPfPKiS5_ii:
	.zero		944


//--------------------- .nv.constant0._Z32spmm4_full_full_1_1024_lessthan8PKhPKfPfPKiS5_ii --------------------------
	.section	.nv.constant0._Z32spmm4_full_full_1_1024_lessthan8PKhPKfPfPKiS5_ii,"a",@progbits
	.sectionflags	@""
	.align	4
.nv.constant0._Z32spmm4_full_full_1_1024_lessthan8PKhPKfPfPKiS5_ii:
	.zero		944


//--------------------- .nv.constant0._Z15spmm4_bin_op_24PKhPKjPjPKiS5_ii --------------------------
	.section	.nv.constant0._Z15spmm4_bin_op_24PKhPKjPjPKiS5_ii,"a",@progbits
	.sectionflags	@""
	.align	4
.nv.constant0._Z15spmm4_bin_op_24PKhPKjPjPKiS5_ii:
	.zero		944


//--------------------- .nv.constant0._Z20spmm4_bin_op_16_1024PKhPKjPjPKiS5_ii --------------------------
	.section	.nv.constant0._Z20spmm4_bin_op_16_1024PKhPKjPjPKiS5_ii,"a",@progbits
	.sectionflags	@""
	.align	4
.nv.constant0._Z20spmm4_bin_op_16_1024PKhPKjPjPKiS5_ii:
	.zero		944


//--------------------- .nv.constant0._Z23spmm4_bin_op_8_1024_128PKhPKjPjPKiS5_ii --------------------------
	.section	.nv.constant0._Z23spmm4_bin_op_8_1024_128PKhPKjPjPKiS5_ii,"a",@progbits
	.sectionflags	@""
	.align	4
.nv.constant0._Z23spmm4_bin_op_8_1024_128PKhPKjPjPKiS5_ii:
	.zero		944


//--------------------- .nv.constant0._Z19spmm4_bin_op_8_1024PKhPKjPjPKiS5_ii --------------------------
	.section	.nv.constant0._Z19spmm4_bin_op_8_1024PKhPKjPjPKiS5_ii,"a",@progbits
	.sectionflags	@""
	.align	4
.nv.constant0._Z19spmm4_bin_op_8_1024PKhPKjPjPKiS5_ii:
	.zero		944


//--------------------- .nv.constant0._Z22spmm4_bin_op_4_1024_64PKhPKjPjPKiS5_ii --------------------------
	.section	.nv.constant0._Z22spmm4_bin_op_4_1024_64PKhPKjPjPKiS5_ii,"a",@progbits
	.sectionflags	@""
	.align	4
.nv.constant0._Z22spmm4_bin_op_4_1024_64PKhPKjPjPKiS5_ii:
	.zero		944


//--------------------- .nv.constant0._Z19spmm4_bin_op_4_1024PKhPKjPjPKiS5_ii --------------------------
	.section	.nv.constant0._Z19spmm4_bin_op_4_1024PKhPKjPjPKiS5_ii,"a",@progbits
	.sectionflags	@""
	.align	4
.nv.constant0._Z19spmm4_bin_op_4_1024PKhPKjPjPKiS5_ii:
	.zero		944


//--------------------- .nv.constant0._Z19spmm4_bin_op_2_1024PKhPKjPjPKiS5_ii --------------------------
	.section	.nv.constant0._Z19spmm4_bin_op_2_1024PKhPKjPjPKiS5_ii,"a",@progbits
	.sectionflags	@""
	.align	4
.nv.constant0._Z19spmm4_bin_op_2_1024PKhPKjPjPKiS5_ii:
	.zero		944


//--------------------- .nv.constant0._Z23spmm4_bin_op_1_1024_002PKhPKjPjPKiS5_i --------------------------
	.section	.nv.constant0._Z23spmm4_bin_op_1_1024_002PKhPKjPjPKiS5_i,"a",@progbits
	.sectionflags	@""
	.align	4
.nv.constant0._Z23spmm4_bin_op_1_1024_002PKhPKjPjPKiS5_i:
	.zero		940


//--------------------- .nv.constant0._Z19spmm4_bin_op_1_1024PKhPKjPjPKiS5_i --------------------------
	.section	.nv.constant0._Z19spmm4_bin_op_1_1024PKhPKjPjPKiS5_i,"a",@progbits
	.sectionflags	@""
	.align	4
.nv.constant0._Z19spmm4_bin_op_1_1024PKhPKjPjPKiS5_i:
	.zero		940


//--------------------- .nv.constant0._Z23spmm4_bin_op_2_colmajorPKhPKjPjPKiS5_ii --------------------------
	.section	.nv.constant0._Z23spmm4_bin_op_2_colmajorPKhPKjPjPKiS5_ii,"a",@progbits
	.sectionflags	@""
	.align	4
.nv.constant0._Z23spmm4_bin_op_2_colmajorPKhPKjPjPKiS5_ii:
	.zero		944


//--------------------- .nv.constant0._Z17spmm4_bin_op_8_64PKhPKjPjPKiS5_i --------------------------
	.section	.nv.constant0._Z17spmm4_bin_op_8_64PKhPKjPjPKiS5_i,"a",@progbits
	.sectionflags	@""
	.align	4
.nv.constant0._Z17spmm4_bin_op_8_64PKhPKjPjPKiS5_i:
	.zero		940


//--------------------- .nv.constant0._Z17spmm4_bin_op_4_64PKhPKjPjPKiS5_i --------------------------
	.section	.nv.constant0._Z17spmm4_bin_op_4_64PKhPKjPjPKiS5_i,"a",@progbits
	.sectionflags	@""
	.align	4
.nv.constant0._Z17spmm4_bin_op_4_64PKhPKjPjPKiS5_i:
	.zero		940


//--------------------- .nv.constant0._Z17spmm4_bin_op_8_32PKhPKjPjPKiS5_i --------------------------
	.section	.nv.constant0._Z17spmm4_bin_op_8_32PKhPKjPjPKiS5_i,"a",@progbits
	.sectionflags	@""
	.align	4
.nv.constant0._Z17spmm4_bin_op_8_32PKhPKjPjPKiS5_i:
	.zero		940


//--------------------- .nv.constant0._Z17spmm4_bin_op_4_32PKhPKjPjPKiS5_i --------------------------
	.section	.nv.constant0._Z17spmm4_bin_op_4_32PKhPKjPjPKiS5_i,"a",@progbits
	.sectionflags	@""
	.align	4
.nv.constant0._Z17spmm4_bin_op_4_32PKhPKjPjPKiS5_i:
	.zero		940


//--------------------- .nv.constant0._Z14spmm4_bin_op_2PKhPKjPjPKiS5_i --------------------------
	.section	.nv.constant0._Z14spmm4_bin_op_2PKhPKjPjPKiS5_i,"a",@progbits
	.sectionflags	@""
	.align	4
.nv.constant0._Z14spmm4_bin_op_2PKhPKjPjPKiS5_i:
	.zero		940


//--------------------- .nv.constant0._Z14spmm4_bin_op_1PKhPKjPjPKiS5_i --------------------------
	.section	.nv.constant0._Z14spmm4_bin_op_1PKhPKjPjPKiS5_i,"a",@progbits
	.sectionflags	@""
	.align	4
.nv.constant0._Z14spmm4_bin_op_1PKhPKjPjPKiS5_i:
	.zero		940


//--------------------- .nv.constant0._Z18spmm4_bin_op_1_004PKhPKjPjPKiS5_i --------------------------
	.section	.nv.constant0._Z18spmm4_bin_op_1_004PKhPKjPjPKiS5_i,"a",@progbits
	.sectionflags	@""
	.align	4
.nv.constant0._Z18spmm4_bin_op_1_004PKhPKjPjPKiS5_i:
	.zero		940


//--------------------- .nv.constant0._Z18spmm4_bin_op_1_003PKhPKjPjPKiS5_i --------------------------
	.section	.nv.constant0._Z18spmm4_bin_op_1_003PKhPKjPjPKiS5_i,"a",@progbits
	.sectionflags	@""
	.align	4
.nv.constant0._Z18spmm4_bin_op_1_003PKhPKjPjPKiS5_i:
	.zero		940


//--------------------- .nv.constant0._Z18spmm4_bin_op_1_002PKhPKjPjPKiS5_i --------------------------
	.section	.nv.constant0._Z18spmm4_bin_op_1_002PKhPKjPjPKiS5_i,"a",@progbits
	.sectionflags	@""
	.align	4
.nv.constant0._Z18spmm4_bin_op_1_002PKhPKjPjPKiS5_i:
	.zero		940


//--------------------- .nv.constant0._Z18spmm4_bin_op_1_001PKhPKjPjPKiS5_i --------------------------
	.section	.nv.constant0._Z18spmm4_bin_op_1_001PKhPKjPjPKiS5_i,"a",@progbits
	.sectionflags	@""
	.align	4
.nv.constant0._Z18spmm4_bin_op_1_001PKhPKjPjPKiS5_i:
	.zero		940


//--------------------- .nv.constant0._Z11spmm4_bin_2PKhPKjPjPKiS5_i --------------------------
	.section	.nv.constant0._Z11spmm4_bin_2PKhPKjPjPKiS5_i,"a",@progbits
	.sectionflags	@""
	.align	4
.nv.constant0._Z11spmm4_bin_2PKhPKjPjPKiS5_i:
	.zero		940


//--------------------- .nv.constant0._Z11spmm4_bin_1PKhPKjPjPKiS5_i --------------------------
	.section	.nv.constant0._Z11spmm4_bin_1PKhPKjPjPKiS5_i,"a",@progbits
	.sectionflags	@""
	.align	4
.nv.constant0._Z11spmm4_bin_1PKhPKjPjPKiS5_i:
	.zero		940


//--------------------- .nv.constant0._Z9spmm4_binPKhS0_PhPKiS3_ii --------------------------
	.section	.nv.constant0._Z9spmm4_binPKhS0_PhPKiS3_ii,"a",@progbits
	.sectionflags	@""
	.align	4
.nv.constant0._Z9spmm4_binPKhS0_PhPKiS3_ii:
	.zero		944


//--------------------- .nv.constant0._Z10spmm4_fullPKhPKfPfPKiS5_ii --------------------------
	.section	.nv.constant0._Z10spmm4_fullPKhPKfPfPKiS5_ii,"a",@progbits
	.sectionflags	@""
	.align	4
.nv.constant0._Z10spmm4_fullPKhPKfPfPKiS5_ii:
	.zero		944


//--------------------- .nv.constant0._Z10spmm8_fullPKhPKfPfPKiS5_ii --------------------------
	.section	.nv.constant0._Z10spmm8_fullPKhPKfPfPKiS5_ii,"a",@progbits
	.sectionflags	@""
	.align	4
.nv.constant0._Z10spmm8_fullPKhPKfPfPKiS5_ii:
	.zero		944


//--------------------- .nv.constant0._Z11spmm16_fullPKtPKfPfPKiS5_ii --------------------------
	.section	.nv.constant0._Z11spmm16_fullPKtPKfPfPKiS5_ii,"a",@progbits
	.sectionflags	@""
	.align	4
.nv.constant0._Z11spmm16_fullPKtPKfPfPKiS5_ii:
	.zero		944


//--------------------- .nv.constant0._Z13spmm32_full_4PKjPKfPfPKiS5_ii --------------------------
	.section	.nv.constant0._Z13spmm32_full_4PKjPKfPfPKiS5_ii,"a",@progbits
	.sectionflags	@""
	.align	4
.nv.constant0._Z13spmm32_full_4PKjPKfPfPKiS5_ii:
	.zero		944


//--------------------- .nv.constant0._Z11spmm32_fullPKjPKfPfPKiS5_ii --------------------------
	.section	.nv.constant0._Z11spmm32_fullPKjPKfPfPKiS5_ii,"a",@progbits
	.sectionflags	@""
	.align	4
.nv.constant0._Z11spmm32_fullPKjPKfPfPKiS5_ii:
	.zero		944


//--------------------- .nv.constant0._Z13spmm32_full_2PKjPKfPfPKiS5_ii --------------------------
	.section	.nv.constant0._Z13spmm32_full_2PKjPKfPfPKiS5_ii,"a",@progbits
	.sectionflags	@""
	.align	4
.nv.constant0._Z13spmm32_full_2PKjPKfPfPKiS5_ii:
	.zero		944


//--------------------- .nv.constant0._Z13spmm32_full_1PKjPKfPfPKiS5_ii --------------------------
	.section	.nv.constant0._Z13spmm32_full_1PKjPKfPfPKiS5_ii,"a",@progbits
	.sectionflags	@""
	.align	4
.nv.constant0._Z13spmm32_full_1PKjPKfPfPKiS5_ii:
	.zero		944


//--------------------- SYMBOLS --------------------------

	.type		.nv.reservedSmem.offset0,@object
	.size		.nv.reservedSmem.offset0,0x4
	.type		.nv.reservedSmem.cap,@object
	.size		.nv.reservedSmem.cap,0x4
	.type		vprintf,@function
